	.target	sm_103a

	.elftype	@"ET_EXEC"


//--------------------- .note.nv.tkinfo           --------------------------
	.section	.note.nv.tkinfo,"",@"SHT_NOTE"
	.sectionflags	@"SHF_NOTE_NV_TKINFO"
	.tkinfo
        /*0018*/ 	.word	0x00000002
        /*0030*/ 	.string	""
        /*0030*/ 	.string	"ptxas"
        /*0030*/ 	.string	"Cuda compilation tools, release 13.0, V13.0.88"
        /*0030*/ 	.string	"Build cuda_13.0.r13.0/compiler.36424714_0"
        /*0030*/ 	.string	"-arch sm_103a -m 64 "



//--------------------- .note.nv.cuinfo           --------------------------
	.section	.note.nv.cuinfo,"",@"SHT_NOTE"
	.sectionflags	@"SHF_NOTE_NV_CUINFO"
        /*0018*/ 	.short	0x0002
        /*001a*/ 	.short	0x0067
        /*001c*/ 	.short	0x0082
	.zero		2


//--------------------- .nv.info                  --------------------------
	.section	.nv.info,"",@"SHT_CUDA_INFO"
	.align	4


	//----- nvinfo : EIATTR_REGCOUNT
	.align		4
        /*0000*/ 	.byte	0x04, 0x2f
        /*0002*/ 	.short	(.L_45 - .L_44)
	.align		4
.L_44:
        /*0004*/ 	.word	index@(_ZN2at6native29vectorized_elementwise_kernelILi8EZZZNS0_61_GLOBAL__N__132982cb_23_ActivationSiluKernel_cu_1520ed90_293311silu_kernelERNS_18TensorIteratorBaseEENKUlvE_clEvENKUlvE_clEvEUldE_St5arrayIPcLm2EEEEviT0_T1_)
        /*0008*/ 	.word	0x00000004


	//----- nvinfo : EIATTR_FRAME_SIZE
	.align		4
.L_45:
        /*000c*/ 	.byte	0x04, 0x11
        /*000e*/ 	.short	(.L_47 - .L_46)
	.align		4
.L_46:
        /*0010*/ 	.word	index@(_ZN2at6native29vectorized_elementwise_kernelILi8EZZZNS0_61_GLOBAL__N__132982cb_23_ActivationSiluKernel_cu_1520ed90_293311silu_kernelERNS_18TensorIteratorBaseEENKUlvE_clEvENKUlvE_clEvEUldE_St5arrayIPcLm2EEEEviT0_T1_)
        /*0014*/ 	.word	0x00000000


	//----- nvinfo : EIATTR_REGCOUNT
	.align		4
.L_47:
        /*0018*/ 	.byte	0x04, 0x2f
        /*001a*/ 	.short	(.L_49 - .L_48)
	.align		4
.L_48:
        /*001c*/ 	.word	index@(_ZN2at6native29vectorized_elementwise_kernelILi4EZZZNS0_61_GLOBAL__N__132982cb_23_ActivationSiluKernel_cu_1520ed90_293311silu_kernelERNS_18TensorIteratorBaseEENKUlvE_clEvENKUlvE_clEvEUldE_St5arrayIPcLm2EEEEviT0_T1_)
        /*0020*/ 	.word	0x00000030


	//----- nvinfo : EIATTR_FRAME_SIZE
	.align		4
.L_49:
        /*0024*/ 	.byte	0x04, 0x11
        /*0026*/ 	.short	(.L_51 - .L_50)
	.align		4
.L_50:
        /*0028*/ 	.word	index@($__internal_23_$__cuda_sm20_div_rn_f64_full)
        /*002c*/ 	.word	0x00000000


	//----- nvinfo : EIATTR_FRAME_SIZE
	.align		4
.L_51:
        /*0030*/ 	.byte	0x04, 0x11
        /*0032*/ 	.short	(.L_53 - .L_52)
	.align		4
.L_52:
        /*0034*/ 	.word	index@(_ZN2at6native29vectorized_elementwise_kernelILi4EZZZNS0_61_GLOBAL__N__132982cb_23_ActivationSiluKernel_cu_1520ed90_293311silu_kernelERNS_18TensorIteratorBaseEENKUlvE_clEvENKUlvE_clEvEUldE_St5arrayIPcLm2EEEEviT0_T1_)
        /*0038*/ 	.word	0x00000000


	//----- nvinfo : EIATTR_REGCOUNT
	.align		4
.L_53:
        /*003c*/ 	.byte	0x04, 0x2f
        /*003e*/ 	.short	(.L_55 - .L_54)
	.align		4
.L_54:
        /*0040*/ 	.word	index@(_ZN2at6native29vectorized_elementwise_kernelILi2EZZZNS0_61_GLOBAL__N__132982cb_23_ActivationSiluKernel_cu_1520ed90_293311silu_kernelERNS_18TensorIteratorBaseEENKUlvE_clEvENKUlvE_clEvEUldE_St5arrayIPcLm2EEEEviT0_T1_)
        /*0044*/ 	.word	0x00000030


	//----- nvinfo : EIATTR_FRAME_SIZE
	.align		4
.L_55:
        /*0048*/ 	.byte	0x04, 0x11
        /*004a*/ 	.short	(.L_57 - .L_56)
	.align		4
.L_56:
        /*004c*/ 	.word	index@($__internal_22_$__cuda_sm20_div_rn_f64_full)
        /*0050*/ 	.word	0x00000000


	//----- nvinfo : EIATTR_FRAME_SIZE
	.align		4
.L_57:
        /*0054*/ 	.byte	0x04, 0x11
        /*0056*/ 	.short	(.L_59 - .L_58)
	.align		4
.L_58:
        /*0058*/ 	.word	index@(_ZN2at6native29vectorized_elementwise_kernelILi2EZZZNS0_61_GLOBAL__N__132982cb_23_ActivationSiluKernel_cu_1520ed90_293311silu_kernelERNS_18TensorIteratorBaseEENKUlvE_clEvENKUlvE_clEvEUldE_St5arrayIPcLm2EEEEviT0_T1_)
        /*005c*/ 	.word	0x00000000


	//----- nvinfo : EIATTR_REGCOUNT
	.align		4
.L_59:
        /*0060*/ 	.byte	0x04, 0x2f
        /*0062*/ 	.short	(.L_61 - .L_60)
	.align		4
.L_60:
        /*0064*/ 	.word	index@(_ZN2at6native27unrolled_elementwise_kernelIZZZNS0_61_GLOBAL__N__132982cb_23_ActivationSiluKernel_cu_1520ed90_293311silu_kernelERNS_18TensorIteratorBaseEENKUlvE_clEvENKUlvE_clEvEUldE_St5arrayIPcLm2EELi4E23TrivialOffsetCalculatorILi1EjESC_NS0_6memory15LoadWithoutCastENSD_16StoreWithoutCastEEEviT_T0_T2_T3_T4_T5_)
        /*0068*/ 	.word	0x00000024


	//----- nvinfo : EIATTR_FRAME_SIZE
	.align		4
.L_61:
        /*006c*/ 	.byte	0x04, 0x11
        /*006e*/ 	.short	(.L_63 - .L_62)
	.align		4
.L_62:
        /*0070*/ 	.word	index@($__internal_21_$__cuda_sm20_div_rn_f64_full)
        /*0074*/ 	.word	0x00000000


	//----- nvinfo : EIATTR_FRAME_SIZE
	.align		4
.L_63:
        /*0078*/ 	.byte	0x04, 0x11
        /*007a*/ 	.short	(.L_65 - .L_64)
	.align		4
.L_64:
        /*007c*/ 	.word	index@(_ZN2at6native27unrolled_elementwise_kernelIZZZNS0_61_GLOBAL__N__132982cb_23_ActivationSiluKernel_cu_1520ed90_293311silu_kernelERNS_18TensorIteratorBaseEENKUlvE_clEvENKUlvE_clEvEUldE_St5arrayIPcLm2EELi4E23TrivialOffsetCalculatorILi1EjESC_NS0_6memory15LoadWithoutCastENSD_16StoreWithoutCastEEEviT_T0_T2_T3_T4_T5_)
        /*0080*/ 	.word	0x00000000


	//----- nvinfo : EIATTR_REGCOUNT
	.align		4
.L_65:
        /*0084*/ 	.byte	0x04, 0x2f
        /*0086*/ 	.short	(.L_67 - .L_66)
	.align		4
.L_66:
        /*0088*/ 	.word	index@(_ZN2at6native18elementwise_kernelILi128ELi2EZNS0_22gpu_kernel_impl_nocastIZZZNS0_61_GLOBAL__N__132982cb_23_ActivationSiluKernel_cu_1520ed90_293311silu_kernelERNS_18TensorIteratorBaseEENKUlvE_clEvENKUlvE_clEvEUldE_EEvS5_RKT_EUliE_EEviT1_)
        /*008c*/ 	.word	0x0000001c


	//----- nvinfo : EIATTR_FRAME_SIZE
	.align		4
.L_67:
        /*0090*/ 	.byte	0x04, 0x11
        /*0092*/ 	.short	(.L_69 - .L_68)
	.align		4
.L_68:
        /*0094*/ 	.word	index@($__internal_20_$__cuda_sm20_div_rn_f64_full)
        /*0098*/ 	.word	0x00000000


	//----- nvinfo : EIATTR_FRAME_SIZE
	.align		4
.L_69:
        /*009c*/ 	.byte	0x04, 0x11
        /*009e*/ 	.short	(.L_71 - .L_70)
	.align		4
.L_70:
        /*00a0*/ 	.word	index@(_ZN2at6native18elementwise_kernelILi128ELi2EZNS0_22gpu_kernel_impl_nocastIZZZNS0_61_GLOBAL__N__132982cb_23_ActivationSiluKernel_cu_1520ed90_293311silu_kernelERNS_18TensorIteratorBaseEENKUlvE_clEvENKUlvE_clEvEUldE_EEvS5_RKT_EUliE_EEviT1_)
        /*00a4*/ 	.word	0x00000000


	//----- nvinfo : EIATTR_REGCOUNT
	.align		4
.L_71:
        /*00a8*/ 	.byte	0x04, 0x2f
        /*00aa*/ 	.short	(.L_73 - .L_72)
	.align		4
.L_72:
        /*00ac*/ 	.word	index@(_ZN2at6native27unrolled_elementwise_kernelIZZZNS0_61_GLOBAL__N__132982cb_23_ActivationSiluKernel_cu_1520ed90_293311silu_kernelERNS_18TensorIteratorBaseEENKUlvE_clEvENKUlvE_clEvEUldE_St5arrayIPcLm2EELi4E23TrivialOffsetCalculatorILi1EjESC_NS0_6memory12LoadWithCastILi1EEENSD_13StoreWithCastILi1EEEEEviT_T0_T2_T3_T4_T5_)
        /*00b0*/ 	.word	0x00000026


	//----- nvinfo : EIATTR_FRAME_SIZE
	.align		4
.L_73:
        /*00b4*/ 	.byte	0x04, 0x11
        /*00b6*/ 	.short	(.L_75 - .L_74)
	.align		4
.L_74:
        /*00b8*/ 	.word	index@($__internal_19_$__cuda_sm20_div_rn_f64_full)
        /*00bc*/ 	.word	0x00000000


	//----- nvinfo : EIATTR_FRAME_SIZE
	.align		4
.L_75:
        /*00c0*/ 	.byte	0x04, 0x11
        /*00c2*/ 	.short	(.L_77 - .L_76)
	.align		4
.L_76:
        /*00c4*/ 	.word	index@(_ZN2at6native27unrolled_elementwise_kernelIZZZNS0_61_GLOBAL__N__132982cb_23_ActivationSiluKernel_cu_1520ed90_293311silu_kernelERNS_18TensorIteratorBaseEENKUlvE_clEvENKUlvE_clEvEUldE_St5arrayIPcLm2EELi4E23TrivialOffsetCalculatorILi1EjESC_NS0_6memory12LoadWithCastILi1EEENSD_13StoreWithCastILi1EEEEEviT_T0_T2_T3_T4_T5_)
        /*00c8*/ 	.word	0x00000000


	//----- nvinfo : EIATTR_REGCOUNT
	.align		4
.L_77:
        /*00cc*/ 	.byte	0x04, 0x2f
        /*00ce*/ 	.short	(.L_79 - .L_78)
	.align		4
.L_78:
        /*00d0*/ 	.word	index@(_ZN2at6native18elementwise_kernelILi128ELi4EZNS0_15gpu_kernel_implIZZZNS0_61_GLOBAL__N__132982cb_23_ActivationSiluKernel_cu_1520ed90_293311silu_kernelERNS_18TensorIteratorBaseEENKUlvE_clEvENKUlvE_clEvEUldE_EEvS5_RKT_EUliE_EEviT1_)
        /*00d4*/ 	.word	0x0000001c


	//----- nvinfo : EIATTR_FRAME_SIZE
	.align		4
.L_79:
        /*00d8*/ 	.byte	0x04, 0x11
        /*00da*/ 	.short	(.L_81 - .L_80)
	.align		4
.L_80:
        /*00dc*/ 	.word	index@($__internal_18_$__cuda_sm20_div_rn_f64_full)
        /*00e0*/ 	.word	0x00000000


	//----- nvinfo : EIATTR_FRAME_SIZE
	.align		4
.L_81:
        /*00e4*/ 	.byte	0x04, 0x11
        /*00e6*/ 	.short	(.L_83 - .L_82)
	.align		4
.L_82:
        /*00e8*/ 	.word	index@(_ZN2at6native18elementwise_kernelILi128ELi4EZNS0_15gpu_kernel_implIZZZNS0_61_GLOBAL__N__132982cb_23_ActivationSiluKernel_cu_1520ed90_293311silu_kernelERNS_18TensorIteratorBaseEENKUlvE_clEvENKUlvE_clEvEUldE_EEvS5_RKT_EUliE_EEviT1_)
        /*00ec*/ 	.word	0x00000000


	//----- nvinfo : EIATTR_REGCOUNT
	.align		4
.L_83:
        /*00f0*/ 	.byte	0x04, 0x2f
        /*00f2*/ 	.short	(.L_85 - .L_84)
	.align		4
.L_84:
        /*00f4*/ 	.word	index@(_ZN2at6native29vectorized_elementwise_kernelILi8EZZZNS0_61_GLOBAL__N__132982cb_23_ActivationSiluKernel_cu_1520ed90_293311silu_kernelERNS_18TensorIteratorBaseEENKUlvE_clEvENKUlvE0_clEvEUlfE_St5arrayIPcLm2EEEEviT0_T1_)
        /*00f8*/ 	.word	0x00000004


	//----- nvinfo : EIATTR_FRAME_SIZE
	.align		4
.L_85:
        /*00fc*/ 	.byte	0x04, 0x11
        /*00fe*/ 	.short	(.L_87 - .L_86)
	.align		4
.L_86:
        /*0100*/ 	.word	index@(_ZN2at6native29vectorized_elementwise_kernelILi8EZZZNS0_61_GLOBAL__N__132982cb_23_ActivationSiluKernel_cu_1520ed90_293311silu_kernelERNS_18TensorIteratorBaseEENKUlvE_clEvENKUlvE0_clEvEUlfE_St5arrayIPcLm2EEEEviT0_T1_)
        /*0104*/ 	.word	0x00000000


	//----- nvinfo : EIATTR_REGCOUNT
	.align		4
.L_87:
        /*0108*/ 	.byte	0x04, 0x2f
        /*010a*/ 	.short	(.L_89 - .L_88)
	.align		4
.L_88:
        /*010c*/ 	.word	index@(_ZN2at6native29vectorized_elementwise_kernelILi4EZZZNS0_61_GLOBAL__N__132982cb_23_ActivationSiluKernel_cu_1520ed90_293311silu_kernelERNS_18TensorIteratorBaseEENKUlvE_clEvENKUlvE0_clEvEUlfE_St5arrayIPcLm2EEEEviT0_T1_)
        /*0110*/ 	.word	0x00000020


	//----- nvinfo : EIATTR_FRAME_SIZE
	.align		4
.L_89:
        /*0114*/ 	.byte	0x04, 0x11
        /*0116*/ 	.short	(.L_91 - .L_90)
	.align		4
.L_90:
        /*0118*/ 	.word	index@(_ZN2at6native29vectorized_elementwise_kernelILi4EZZZNS0_61_GLOBAL__N__132982cb_23_ActivationSiluKernel_cu_1520ed90_293311silu_kernelERNS_18TensorIteratorBaseEENKUlvE_clEvENKUlvE0_clEvEUlfE_St5arrayIPcLm2EEEEviT0_T1_)
        /*011c*/ 	.word	0x00000000


	//----- nvinfo : EIATTR_REGCOUNT
	.align		4
.L_91:
        /*0120*/ 	.byte	0x04, 0x2f
        /*0122*/ 	.short	(.L_93 - .L_92)
	.align		4
.L_92:
        /*0124*/ 	.word	index@(_ZN2at6native29vectorized_elementwise_kernelILi2EZZZNS0_61_GLOBAL__N__132982cb_23_ActivationSiluKernel_cu_1520ed90_293311silu_kernelERNS_18TensorIteratorBaseEENKUlvE_clEvENKUlvE0_clEvEUlfE_St5arrayIPcLm2EEEEviT0_T1_)
        /*0128*/ 	.word	0x00000020


	//----- nvinfo : EIATTR_FRAME_SIZE
	.align		4
.L_93:
        /*012c*/ 	.byte	0x04, 0x11
        /*012e*/ 	.short	(.L_95 - .L_94)
	.align		4
.L_94:
        /*0130*/ 	.word	index@(_ZN2at6native29vectorized_elementwise_kernelILi2EZZZNS0_61_GLOBAL__N__132982cb_23_ActivationSiluKernel_cu_1520ed90_293311silu_kernelERNS_18TensorIteratorBaseEENKUlvE_clEvENKUlvE0_clEvEUlfE_St5arrayIPcLm2EEEEviT0_T1_)
        /*0134*/ 	.word	0x00000000


	//----- nvinfo : EIATTR_REGCOUNT
	.align		4
.L_95:
        /*0138*/ 	.byte	0x04, 0x2f
        /*013a*/ 	.short	(.L_97 - .L_96)
	.align		4
.L_96:
        /*013c*/ 	.word	index@(_ZN2at6native27unrolled_elementwise_kernelIZZZNS0_61_GLOBAL__N__132982cb_23_ActivationSiluKernel_cu_1520ed90_293311silu_kernelERNS_18TensorIteratorBaseEENKUlvE_clEvENKUlvE0_clEvEUlfE_St5arrayIPcLm2EELi4E23TrivialOffsetCalculatorILi1EjESC_NS0_6memory15LoadWithoutCastENSD_16StoreWithoutCastEEEviT_T0_T2_T3_T4_T5_)
        /*0140*/ 	.word	0x00000018


	//----- nvinfo : EIATTR_FRAME_SIZE
	.align		4
.L_97:
        /*0144*/ 	.byte	0x04, 0x11
        /*0146*/ 	.short	(.L_99 - .L_98)
	.align		4
.L_98:
        /*0148*/ 	.word	index@(_ZN2at6native27unrolled_elementwise_kernelIZZZNS0_61_GLOBAL__N__132982cb_23_ActivationSiluKernel_cu_1520ed90_293311silu_kernelERNS_18TensorIteratorBaseEENKUlvE_clEvENKUlvE0_clEvEUlfE_St5arrayIPcLm2EELi4E23TrivialOffsetCalculatorILi1EjESC_NS0_6memory15LoadWithoutCastENSD_16StoreWithoutCastEEEviT_T0_T2_T3_T4_T5_)
        /*014c*/ 	.word	0x00000000


	//----- nvinfo : EIATTR_REGCOUNT
	.align		4
.L_99:
        /*0150*/ 	.byte	0x04, 0x2f
        /*0152*/ 	.short	(.L_101 - .L_100)
	.align		4
.L_100:
        /*0154*/ 	.word	index@(_ZN2at6native18elementwise_kernelILi128ELi2EZNS0_22gpu_kernel_impl_nocastIZZZNS0_61_GLOBAL__N__132982cb_23_ActivationSiluKernel_cu_1520ed90_293311silu_kernelERNS_18TensorIteratorBaseEENKUlvE_clEvENKUlvE0_clEvEUlfE_EEvS5_RKT_EUliE_EEviT1_)
        /*0158*/ 	.word	0x00000014


	//----- nvinfo : EIATTR_FRAME_SIZE
	.align		4
.L_101:
        /*015c*/ 	.byte	0x04, 0x11
        /*015e*/ 	.short	(.L_103 - .L_102)
	.align		4
.L_102:
        /*0160*/ 	.word	index@(_ZN2at6native18elementwise_kernelILi128ELi2EZNS0_22gpu_kernel_impl_nocastIZZZNS0_61_GLOBAL__N__132982cb_23_ActivationSiluKernel_cu_1520ed90_293311silu_kernelERNS_18TensorIteratorBaseEENKUlvE_clEvENKUlvE0_clEvEUlfE_EEvS5_RKT_EUliE_EEviT1_)
        /*0164*/ 	.word	0x00000000


	//----- nvinfo : EIATTR_REGCOUNT
	.align		4
.L_103:
        /*0168*/ 	.byte	0x04, 0x2f
        /*016a*/ 	.short	(.L_105 - .L_104)
	.align		4
.L_104:
        /*016c*/ 	.word	index@(_ZN2at6native27unrolled_elementwise_kernelIZZZNS0_61_GLOBAL__N__132982cb_23_ActivationSiluKernel_cu_1520ed90_293311silu_kernelERNS_18TensorIteratorBaseEENKUlvE_clEvENKUlvE0_clEvEUlfE_St5arrayIPcLm2EELi4E23TrivialOffsetCalculatorILi1EjESC_NS0_6memory12LoadWithCastILi1EEENSD_13StoreWithCastILi1EEEEEviT_T0_T2_T3_T4_T5_)
        /*0170*/ 	.word	0x0000001d


	//----- nvinfo : EIATTR_FRAME_SIZE
	.align		4
.L_105:
        /*0174*/ 	.byte	0x04, 0x11
        /*0176*/ 	.short	(.L_107 - .L_106)
	.align		4
.L_106:
        /*0178*/ 	.word	index@(_ZN2at6native27unrolled_elementwise_kernelIZZZNS0_61_GLOBAL__N__132982cb_23_ActivationSiluKernel_cu_1520ed90_293311silu_kernelERNS_18TensorIteratorBaseEENKUlvE_clEvENKUlvE0_clEvEUlfE_St5arrayIPcLm2EELi4E23TrivialOffsetCalculatorILi1EjESC_NS0_6memory12LoadWithCastILi1EEENSD_13StoreWithCastILi1EEEEEviT_T0_T2_T3_T4_T5_)
        /*017c*/ 	.word	0x00000000


	//----- nvinfo : EIATTR_REGCOUNT
	.align		4
.L_107:
        /*0180*/ 	.byte	0x04, 0x2f
        /*0182*/ 	.short	(.L_109 - .L_108)
	.align		4
.L_108:
        /*0184*/ 	.word	index@(_ZN2at6native18elementwise_kernelILi128ELi4EZNS0_15gpu_kernel_implIZZZNS0_61_GLOBAL__N__132982cb_23_ActivationSiluKernel_cu_1520ed90_293311silu_kernelERNS_18TensorIteratorBaseEENKUlvE_clEvENKUlvE0_clEvEUlfE_EEvS5_RKT_EUliE_EEviT1_)
        /*0188*/ 	.word	0x00000018


	//----- nvinfo : EIATTR_FRAME_SIZE
	.align		4
.L_109:
        /*018c*/ 	.byte	0x04, 0x11
        /*018e*/ 	.short	(.L_111 - .L_110)
	.align		4
.L_110:
        /*0190*/ 	.word	index@(_ZN2at6native18elementwise_kernelILi128ELi4EZNS0_15gpu_kernel_implIZZZNS0_61_GLOBAL__N__132982cb_23_ActivationSiluKernel_cu_1520ed90_293311silu_kernelERNS_18TensorIteratorBaseEENKUlvE_clEvENKUlvE0_clEvEUlfE_EEvS5_RKT_EUliE_EEviT1_)
        /*0194*/ 	.word	0x00000000


	//----- nvinfo : EIATTR_REGCOUNT
	.align		4
.L_111:
        /*0198*/ 	.byte	0x04, 0x2f
        /*019a*/ 	.short	(.L_113 - .L_112)
	.align		4
.L_112:
        /*019c*/ 	.word	index@(_ZN2at6native29vectorized_elementwise_kernelILi8EZZZNS0_61_GLOBAL__N__132982cb_23_ActivationSiluKernel_cu_1520ed90_293311silu_kernelERNS_18TensorIteratorBaseEENKUlvE_clEvENKUlvE1_clEvEUlN3c107complexIdEEE_St5arrayIPcLm2EEEEviT0_T1_)
        /*01a0*/ 	.word	0x00000004


	//----- nvinfo : EIATTR_FRAME_SIZE
	.align		4
.L_113:
        /*01a4*/ 	.byte	0x04, 0x11
        /*01a6*/ 	.short	(.L_115 - .L_114)
	.align		4
.L_114:
        /*01a8*/ 	.word	index@(_ZN2at6native29vectorized_elementwise_kernelILi8EZZZNS0_61_GLOBAL__N__132982cb_23_ActivationSiluKernel_cu_1520ed90_293311silu_kernelERNS_18TensorIteratorBaseEENKUlvE_clEvENKUlvE1_clEvEUlN3c107complexIdEEE_St5arrayIPcLm2EEEEviT0_T1_)
        /*01ac*/ 	.word	0x00000000


	//----- nvinfo : EIATTR_REGCOUNT
	.align		4
.L_115:
        /*01b0*/ 	.byte	0x04, 0x2f
        /*01b2*/ 	.short	(.L_117 - .L_116)
	.align		4
.L_116:
        /*01b4*/ 	.word	index@(_ZN2at6native29vectorized_elementwise_kernelILi4EZZZNS0_61_GLOBAL__N__132982cb_23_ActivationSiluKernel_cu_1520ed90_293311silu_kernelERNS_18TensorIteratorBaseEENKUlvE_clEvENKUlvE1_clEvEUlN3c107complexIdEEE_St5arrayIPcLm2EEEEviT0_T1_)
        /*01b8*/ 	.word	0x00000046


	//----- nvinfo : EIATTR_FRAME_SIZE
	.align		4
.L_117:
        /*01bc*/ 	.byte	0x04, 0x11
        /*01be*/ 	.short	(.L_119 - .L_118)
	.align		4
.L_118:
        /*01c0*/ 	.word	index@($_ZN2at6native29vectorized_elementwise_kernelILi4EZZZNS0_61_GLOBAL__N__132982cb_23_ActivationSiluKernel_cu_1520ed90_293311silu_kernelERNS_18TensorIteratorBaseEENKUlvE_clEvENKUlvE1_clEvEUlN3c107complexIdEEE_St5arrayIPcLm2EEEEviT0_T1_$__internal_trig_reduction_slowpathd)
        /*01c4*/ 	.word	0x00000028


	//----- nvinfo : EIATTR_FRAME_SIZE
	.align		4
.L_119:
        /*01c8*/ 	.byte	0x04, 0x11
        /*01ca*/ 	.short	(.L_121 - .L_120)
	.align		4
.L_120:
        /*01cc*/ 	.word	index@($__internal_17_$__cuda_sm20_div_rn_f64_full)
        /*01d0*/ 	.word	0x00000028


	//----- nvinfo : EIATTR_FRAME_SIZE
	.align		4
.L_121:
        /*01d4*/ 	.byte	0x04, 0x11
        /*01d6*/ 	.short	(.L_123 - .L_122)
	.align		4
.L_122:
        /*01d8*/ 	.word	index@($__internal_16_$__cuda_sm20_dblrcp_rn_slowpath_v3)
        /*01dc*/ 	.word	0x00000028


	//----- nvinfo : EIATTR_FRAME_SIZE
	.align		4
.L_123:
        /*01e0*/ 	.byte	0x04, 0x11
        /*01e2*/ 	.short	(.L_125 - .L_124)
	.align		4
.L_124:
        /*01e4*/ 	.word	index@(_ZN2at6native29vectorized_elementwise_kernelILi4EZZZNS0_61_GLOBAL__N__132982cb_23_ActivationSiluKernel_cu_1520ed90_293311silu_kernelERNS_18TensorIteratorBaseEENKUlvE_clEvENKUlvE1_clEvEUlN3c107complexIdEEE_St5arrayIPcLm2EEEEviT0_T1_)
        /*01e8*/ 	.word	0x00000028


	//----- nvinfo : EIATTR_REGCOUNT
	.align		4
.L_125:
        /*01ec*/ 	.byte	0x04, 0x2f
        /*01ee*/ 	.short	(.L_127 - .L_126)
	.align		4
.L_126:
        /*01f0*/ 	.word	index@(_ZN2at6native29vectorized_elementwise_kernelILi2EZZZNS0_61_GLOBAL__N__132982cb_23_ActivationSiluKernel_cu_1520ed90_293311silu_kernelERNS_18TensorIteratorBaseEENKUlvE_clEvENKUlvE1_clEvEUlN3c107complexIdEEE_St5arrayIPcLm2EEEEviT0_T1_)
        /*01f4*/ 	.word	0x00000046


	//----- nvinfo : EIATTR_FRAME_SIZE
	.align		4
.L_127:
        /*01f8*/ 	.byte	0x04, 0x11
        /*01fa*/ 	.short	(.L_129 - .L_128)
	.align		4
.L_128:
        /*01fc*/ 	.word	index@($_ZN2at6native29vectorized_elementwise_kernelILi2EZZZNS0_61_GLOBAL__N__132982cb_23_ActivationSiluKernel_cu_1520ed90_293311silu_kernelERNS_18TensorIteratorBaseEENKUlvE_clEvENKUlvE1_clEvEUlN3c107complexIdEEE_St5arrayIPcLm2EEEEviT0_T1_$__internal_trig_reduction_slowpathd)
        /*0200*/ 	.word	0x00000028


	//----- nvinfo : EIATTR_FRAME_SIZE
	.align		4
.L_129:
        /*0204*/ 	.byte	0x04, 0x11
        /*0206*/ 	.short	(.L_131 - .L_130)
	.align		4
.L_130:
        /*0208*/ 	.word	index@($__internal_15_$__cuda_sm20_div_rn_f64_full)
        /*020c*/ 	.word	0x00000028


	//----- nvinfo : EIATTR_FRAME_SIZE
	.align		4
.L_131:
        /*0210*/ 	.byte	0x04, 0x11
        /*0212*/ 	.short	(.L_133 - .L_132)
	.align		4
.L_132:
        /*0214*/ 	.word	index@($__internal_14_$__cuda_sm20_dblrcp_rn_slowpath_v3)
        /*0218*/ 	.word	0x00000028


	//----- nvinfo : EIATTR_FRAME_SIZE
	.align		4
.L_133:
        /*021c*/ 	.byte	0x04, 0x11
        /*021e*/ 	.short	(.L_135 - .L_134)
	.align		4
.L_134:
        /*0220*/ 	.word	index@(_ZN2at6native29vectorized_elementwise_kernelILi2EZZZNS0_61_GLOBAL__N__132982cb_23_ActivationSiluKernel_cu_1520ed90_293311silu_kernelERNS_18TensorIteratorBaseEENKUlvE_clEvENKUlvE1_clEvEUlN3c107complexIdEEE_St5arrayIPcLm2EEEEviT0_T1_)
        /*0224*/ 	.word	0x00000028


	//----- nvinfo : EIATTR_REGCOUNT
	.align		4
.L_135:
        /*0228*/ 	.byte	0x04, 0x2f
        /*022a*/ 	.short	(.L_137 - .L_136)
	.align		4
.L_136:
        /*022c*/ 	.word	index@(_ZN2at6native27unrolled_elementwise_kernelIZZZNS0_61_GLOBAL__N__132982cb_23_ActivationSiluKernel_cu_1520ed90_293311silu_kernelERNS_18TensorIteratorBaseEENKUlvE_clEvENKUlvE1_clEvEUlN3c107complexIdEEE_St5arrayIPcLm2EELi4E23TrivialOffsetCalculatorILi1EjESF_NS0_6memory15LoadWithoutCastENSG_16StoreWithoutCastEEEviT_T0_T2_T3_T4_T5_)
        /*0230*/ 	.word	0x00000036


	//----- nvinfo : EIATTR_FRAME_SIZE
	.align		4
.L_137:
        /*0234*/ 	.byte	0x04, 0x11
        /*0236*/ 	.short	(.L_139 - .L_138)
	.align		4
.L_138:
        /*0238*/ 	.word	index@($_ZN2at6native27unrolled_elementwise_kernelIZZZNS0_61_GLOBAL__N__132982cb_23_ActivationSiluKernel_cu_1520ed90_293311silu_kernelERNS_18TensorIteratorBaseEENKUlvE_clEvENKUlvE1_clEvEUlN3c107complexIdEEE_St5arrayIPcLm2EELi4E23TrivialOffsetCalculatorILi1EjESF_NS0_6memory15LoadWithoutCastENSG_16StoreWithoutCastEEEviT_T0_T2_T3_T4_T5_$__internal_trig_reduction_slowpathd)
        /*023c*/ 	.word	0x00000028


	//----- nvinfo : EIATTR_FRAME_SIZE
	.align		4
.L_139:
        /*0240*/ 	.byte	0x04, 0x11
        /*0242*/ 	.short	(.L_141 - .L_140)
	.align		4
.L_140:
        /*0244*/ 	.word	index@($__internal_13_$__cuda_sm20_div_rn_f64_full)
        /*0248*/ 	.word	0x00000028


	//----- nvinfo : EIATTR_FRAME_SIZE
	.align		4
.L_141:
        /*024c*/ 	.byte	0x04, 0x11
        /*024e*/ 	.short	(.L_143 - .L_142)
	.align		4
.L_142:
        /*0250*/ 	.word	index@($__internal_12_$__cuda_sm20_dblrcp_rn_slowpath_v3)
        /*0254*/ 	.word	0x00000028


	//----- nvinfo : EIATTR_FRAME_SIZE
	.align		4
.L_143:
        /*0258*/ 	.byte	0x04, 0x11
        /*025a*/ 	.short	(.L_145 - .L_144)
	.align		4
.L_144:
        /*025c*/ 	.word	index@(_ZN2at6native27unrolled_elementwise_kernelIZZZNS0_61_GLOBAL__N__132982cb_23_ActivationSiluKernel_cu_1520ed90_293311silu_kernelERNS_18TensorIteratorBaseEENKUlvE_clEvENKUlvE1_clEvEUlN3c107complexIdEEE_St5arrayIPcLm2EELi4E23TrivialOffsetCalculatorILi1EjESF_NS0_6memory15LoadWithoutCastENSG_16StoreWithoutCastEEEviT_T0_T2_T3_T4_T5_)
        /*0260*/ 	.word	0x00000028


	//----- nvinfo : EIATTR_REGCOUNT
	.align		4
.L_145:
        /*0264*/ 	.byte	0x04, 0x2f
        /*0266*/ 	.short	(.L_147 - .L_146)
	.align		4
.L_146:
        /*0268*/ 	.word	index@(_ZN2at6native18elementwise_kernelILi128ELi2EZNS0_22gpu_kernel_impl_nocastIZZZNS0_61_GLOBAL__N__132982cb_23_ActivationSiluKernel_cu_1520ed90_293311silu_kernelERNS_18TensorIteratorBaseEENKUlvE_clEvENKUlvE1_clEvEUlN3c107complexIdEEE_EEvS5_RKT_EUliE_EEviT1_)
        /*026c*/ 	.word	0x0000002c


	//----- nvinfo : EIATTR_FRAME_SIZE
	.align		4
.L_147:
        /*0270*/ 	.byte	0x04, 0x11
        /*0272*/ 	.short	(.L_149 - .L_148)
	.align		4
.L_148:
        /*0274*/ 	.word	index@($_ZN2at6native18elementwise_kernelILi128ELi2EZNS0_22gpu_kernel_impl_nocastIZZZNS0_61_GLOBAL__N__132982cb_23_ActivationSiluKernel_cu_1520ed90_293311silu_kernelERNS_18TensorIteratorBaseEENKUlvE_clEvENKUlvE1_clEvEUlN3c107complexIdEEE_EEvS5_RKT_EUliE_EEviT1_$__internal_trig_reduction_slowpathd)
        /*0278*/ 	.word	0x00000028


	//----- nvinfo : EIATTR_FRAME_SIZE
	.align		4
.L_149:
        /*027c*/ 	.byte	0x04, 0x11
        /*027e*/ 	.short	(.L_151 - .L_150)
	.align		4
.L_150:
        /*0280*/ 	.word	index@($__internal_11_$__cuda_sm20_div_rn_f64_full)
        /*0284*/ 	.word	0x00000028


	//----- nvinfo : EIATTR_FRAME_SIZE
	.align		4
.L_151:
        /*0288*/ 	.byte	0x04, 0x11
        /*028a*/ 	.short	(.L_153 - .L_152)
	.align		4
.L_152:
        /*028c*/ 	.word	index@($__internal_10_$__cuda_sm20_dblrcp_rn_slowpath_v3)
        /*0290*/ 	.word	0x00000028


	//----- nvinfo : EIATTR_FRAME_SIZE
	.align		4
.L_153:
        /*0294*/ 	.byte	0x04, 0x11
        /*0296*/ 	.short	(.L_155 - .L_154)
	.align		4
.L_154:
        /*0298*/ 	.word	index@(_ZN2at6native18elementwise_kernelILi128ELi2EZNS0_22gpu_kernel_impl_nocastIZZZNS0_61_GLOBAL__N__132982cb_23_ActivationSiluKernel_cu_1520ed90_293311silu_kernelERNS_18TensorIteratorBaseEENKUlvE_clEvENKUlvE1_clEvEUlN3c107complexIdEEE_EEvS5_RKT_EUliE_EEviT1_)
        /*029c*/ 	.word	0x00000028


	//----- nvinfo : EIATTR_REGCOUNT
	.align		4
.L_155:
        /*02a0*/ 	.byte	0x04, 0x2f
        /*02a2*/ 	.short	(.L_157 - .L_156)
	.align		4
.L_156:
        /*02a4*/ 	.word	index@(_ZN2at6native27unrolled_elementwise_kernelIZZZNS0_61_GLOBAL__N__132982cb_23_ActivationSiluKernel_cu_1520ed90_293311silu_kernelERNS_18TensorIteratorBaseEENKUlvE_clEvENKUlvE1_clEvEUlN3c107complexIdEEE_St5arrayIPcLm2EELi4E23TrivialOffsetCalculatorILi1EjESF_NS0_6memory12LoadWithCastILi1EEENSG_13StoreWithCastILi1EEEEEviT_T0_T2_T3_T4_T5_)
        /*02a8*/ 	.word	0x00000030


	//----- nvinfo : EIATTR_FRAME_SIZE
	.align		4
.L_157:
        /*02ac*/ 	.byte	0x04, 0x11
        /*02ae*/ 	.short	(.L_159 - .L_158)
	.align		4
.L_158:
        /*02b0*/ 	.word	index@($_ZN2at6native27unrolled_elementwise_kernelIZZZNS0_61_GLOBAL__N__132982cb_23_ActivationSiluKernel_cu_1520ed90_293311silu_kernelERNS_18TensorIteratorBaseEENKUlvE_clEvENKUlvE1_clEvEUlN3c107complexIdEEE_St5arrayIPcLm2EELi4E23TrivialOffsetCalculatorILi1EjESF_NS0_6memory12LoadWithCastILi1EEENSG_13StoreWithCastILi1EEEEEviT_T0_T2_T3_T4_T5_$__internal_trig_reduction_slowpathd)
        /*02b4*/ 	.word	0x00000030


	//----- nvinfo : EIATTR_FRAME_SIZE
	.align		4
.L_159:
        /*02b8*/ 	.byte	0x04, 0x11
        /*02ba*/ 	.short	(.L_161 - .L_160)
	.align		4
.L_160:
        /*02bc*/ 	.word	index@($__internal_9_$__cuda_sm20_div_rn_f64_full)
        /*02c0*/ 	.word	0x00000030


	//----- nvinfo : EIATTR_FRAME_SIZE
	.align		4
.L_161:
        /*02c4*/ 	.byte	0x04, 0x11
        /*02c6*/ 	.short	(.L_163 - .L_162)
	.align		4
.L_162:
        /*02c8*/ 	.word	index@($__internal_8_$__cuda_sm20_dblrcp_rn_slowpath_v3)
        /*02cc*/ 	.word	0x00000030


	//----- nvinfo : EIATTR_FRAME_SIZE
	.align		4
.L_163:
        /*02d0*/ 	.byte	0x04, 0x11
        /*02d2*/ 	.short	(.L_165 - .L_164)
	.align		4
.L_164:
        /*02d4*/ 	.word	index@(_ZN2at6native27unrolled_elementwise_kernelIZZZNS0_61_GLOBAL__N__132982cb_23_ActivationSiluKernel_cu_1520ed90_293311silu_kernelERNS_18TensorIteratorBaseEENKUlvE_clEvENKUlvE1_clEvEUlN3c107complexIdEEE_St5arrayIPcLm2EELi4E23TrivialOffsetCalculatorILi1EjESF_NS0_6memory12LoadWithCastILi1EEENSG_13StoreWithCastILi1EEEEEviT_T0_T2_T3_T4_T5_)
        /*02d8*/ 	.word	0x00000030


	//----- nvinfo : EIATTR_REGCOUNT
	.align		4
.L_165:
        /*02dc*/ 	.byte	0x04, 0x2f
        /*02de*/ 	.short	(.L_167 - .L_166)
	.align		4
.L_166:
        /*02e0*/ 	.word	index@(_ZN2at6native18elementwise_kernelILi128ELi4EZNS0_15gpu_kernel_implIZZZNS0_61_GLOBAL__N__132982cb_23_ActivationSiluKernel_cu_1520ed90_293311silu_kernelERNS_18TensorIteratorBaseEENKUlvE_clEvENKUlvE1_clEvEUlN3c107complexIdEEE_EEvS5_RKT_EUliE_EEviT1_)
        /*02e4*/ 	.word	0x0000002a


	//----- nvinfo : EIATTR_FRAME_SIZE
	.align		4
.L_167:
        /*02e8*/ 	.byte	0x04, 0x11
        /*02ea*/ 	.short	(.L_169 - .L_168)
	.align		4
.L_168:
        /*02ec*/ 	.word	index@($_ZN2at6native18elementwise_kernelILi128ELi4EZNS0_15gpu_kernel_implIZZZNS0_61_GLOBAL__N__132982cb_23_ActivationSiluKernel_cu_1520ed90_293311silu_kernelERNS_18TensorIteratorBaseEENKUlvE_clEvENKUlvE1_clEvEUlN3c107complexIdEEE_EEvS5_RKT_EUliE_EEviT1_$__internal_trig_reduction_slowpathd)
        /*02f0*/ 	.word	0x00000028


	//----- nvinfo : EIATTR_FRAME_SIZE
	.align		4
.L_169:
        /*02f4*/ 	.byte	0x04, 0x11
        /*02f6*/ 	.short	(.L_171 - .L_170)
	.align		4
.L_170:
        /*02f8*/ 	.word	index@($__internal_7_$__cuda_sm20_div_rn_f64_full)
        /*02fc*/ 	.word	0x00000028


	//----- nvinfo : EIATTR_FRAME_SIZE
	.align		4
.L_171:
        /*0300*/ 	.byte	0x04, 0x11
        /*0302*/ 	.short	(.L_173 - .L_172)
	.align		4
.L_172:
        /*0304*/ 	.word	index@($__internal_6_$__cuda_sm20_dblrcp_rn_slowpath_v3)
        /*0308*/ 	.word	0x00000028


	//----- nvinfo : EIATTR_FRAME_SIZE
	.align		4
.L_173:
        /*030c*/ 	.byte	0x04, 0x11
        /*030e*/ 	.short	(.L_175 - .L_174)
	.align		4
.L_174:
        /*0310*/ 	.word	index@(_ZN2at6native18elementwise_kernelILi128ELi4EZNS0_15gpu_kernel_implIZZZNS0_61_GLOBAL__N__132982cb_23_ActivationSiluKernel_cu_1520ed90_293311silu_kernelERNS_18TensorIteratorBaseEENKUlvE_clEvENKUlvE1_clEvEUlN3c107complexIdEEE_EEvS5_RKT_EUliE_EEviT1_)
        /*0314*/ 	.word	0x00000028


	//----- nvinfo : EIATTR_REGCOUNT
	.align		4
.L_175:
        /*0318*/ 	.byte	0x04, 0x2f
        /*031a*/ 	.short	(.L_177 - .L_176)
	.align		4
.L_176:
        /*031c*/ 	.word	index@(_ZN2at6native29vectorized_elementwise_kernelILi8EZZZNS0_61_GLOBAL__N__132982cb_23_ActivationSiluKernel_cu_1520ed90_293311silu_kernelERNS_18TensorIteratorBaseEENKUlvE_clEvENKUlvE2_clEvEUlN3c107complexIfEEE_St5arrayIPcLm2EEEEviT0_T1_)
        /*0320*/ 	.word	0x00000004


	//----- nvinfo : EIATTR_FRAME_SIZE
	.align		4
.L_177:
        /*0324*/ 	.byte	0x04, 0x11
        /*0326*/ 	.short	(.L_179 - .L_178)
	.align		4
.L_178:
        /*0328*/ 	.word	index@(_ZN2at6native29vectorized_elementwise_kernelILi8EZZZNS0_61_GLOBAL__N__132982cb_23_ActivationSiluKernel_cu_1520ed90_293311silu_kernelERNS_18TensorIteratorBaseEENKUlvE_clEvENKUlvE2_clEvEUlN3c107complexIfEEE_St5arrayIPcLm2EEEEviT0_T1_)
        /*032c*/ 	.word	0x00000000


	//----- nvinfo : EIATTR_REGCOUNT
	.align		4
.L_179:
        /*0330*/ 	.byte	0x04, 0x2f
        /*0332*/ 	.short	(.L_181 - .L_180)
	.align		4
.L_180:
        /*0334*/ 	.word	index@(_ZN2at6native29vectorized_elementwise_kernelILi4EZZZNS0_61_GLOBAL__N__132982cb_23_ActivationSiluKernel_cu_1520ed90_293311silu_kernelERNS_18TensorIteratorBaseEENKUlvE_clEvENKUlvE2_clEvEUlN3c107complexIfEEE_St5arrayIPcLm2EEEEviT0_T1_)
        /*0338*/ 	.word	0x00000020


	//----- nvinfo : EIATTR_FRAME_SIZE
	.align		4
.L_181:
        /*033c*/ 	.byte	0x04, 0x11
        /*033e*/ 	.short	(.L_183 - .L_182)
	.align		4
.L_182:
        /*0340*/ 	.word	index@(_ZN2at6native29vectorized_elementwise_kernelILi4EZZZNS0_61_GLOBAL__N__132982cb_23_ActivationSiluKernel_cu_1520ed90_293311silu_kernelERNS_18TensorIteratorBaseEENKUlvE_clEvENKUlvE2_clEvEUlN3c107complexIfEEE_St5arrayIPcLm2EEEEviT0_T1_)
        /*0344*/ 	.word	0x00000000


	//----- nvinfo : EIATTR_REGCOUNT
	.align		4
.L_183:
        /*0348*/ 	.byte	0x04, 0x2f
        /*034a*/ 	.short	(.L_185 - .L_184)
	.align		4
.L_184:
        /*034c*/ 	.word	index@(_ZN2at6native29vectorized_elementwise_kernelILi2EZZZNS0_61_GLOBAL__N__132982cb_23_ActivationSiluKernel_cu_1520ed90_293311silu_kernelERNS_18TensorIteratorBaseEENKUlvE_clEvENKUlvE2_clEvEUlN3c107complexIfEEE_St5arrayIPcLm2EEEEviT0_T1_)
        /*0350*/ 	.word	0x00000020


	//----- nvinfo : EIATTR_FRAME_SIZE
	.align		4
.L_185:
        /*0354*/ 	.byte	0x04, 0x11
        /*0356*/ 	.short	(.L_187 - .L_186)
	.align		4
.L_186:
        /*0358*/ 	.word	index@(_ZN2at6native29vectorized_elementwise_kernelILi2EZZZNS0_61_GLOBAL__N__132982cb_23_ActivationSiluKernel_cu_1520ed90_293311silu_kernelERNS_18TensorIteratorBaseEENKUlvE_clEvENKUlvE2_clEvEUlN3c107complexIfEEE_St5arrayIPcLm2EEEEviT0_T1_)
        /*035c*/ 	.word	0x00000000


	//----- nvinfo : EIATTR_REGCOUNT
	.align		4
.L_187:
        /*0360*/ 	.byte	0x04, 0x2f
        /*0362*/ 	.short	(.L_189 - .L_188)
	.align		4
.L_188:
        /*0364*/ 	.word	index@(_ZN2at6native27unrolled_elementwise_kernelIZZZNS0_61_GLOBAL__N__132982cb_23_ActivationSiluKernel_cu_1520ed90_293311silu_kernelERNS_18TensorIteratorBaseEENKUlvE_clEvENKUlvE2_clEvEUlN3c107complexIfEEE_St5arrayIPcLm2EELi4E23TrivialOffsetCalculatorILi1EjESF_NS0_6memory15LoadWithoutCastENSG_16StoreWithoutCastEEEviT_T0_T2_T3_T4_T5_)
        /*0368*/ 	.word	0x00000018


	//----- nvinfo : EIATTR_FRAME_SIZE
	.align		4
.L_189:
        /*036c*/ 	.byte	0x04, 0x11
        /*036e*/ 	.short	(.L_191 - .L_190)
	.align		4
.L_190:
        /*0370*/ 	.word	index@(_ZN2at6native27unrolled_elementwise_kernelIZZZNS0_61_GLOBAL__N__132982cb_23_ActivationSiluKernel_cu_1520ed90_293311silu_kernelERNS_18TensorIteratorBaseEENKUlvE_clEvENKUlvE2_clEvEUlN3c107complexIfEEE_St5arrayIPcLm2EELi4E23TrivialOffsetCalculatorILi1EjESF_NS0_6memory15LoadWithoutCastENSG_16StoreWithoutCastEEEviT_T0_T2_T3_T4_T5_)
        /*0374*/ 	.word	0x00000000


	//----- nvinfo : EIATTR_REGCOUNT
	.align		4
.L_191:
        /*0378*/ 	.byte	0x04, 0x2f
        /*037a*/ 	.short	(.L_193 - .L_192)
	.align		4
.L_192:
        /*037c*/ 	.word	index@(_ZN2at6native18elementwise_kernelILi128ELi2EZNS0_22gpu_kernel_impl_nocastIZZZNS0_61_GLOBAL__N__132982cb_23_ActivationSiluKernel_cu_1520ed90_293311silu_kernelERNS_18TensorIteratorBaseEENKUlvE_clEvENKUlvE2_clEvEUlN3c107complexIfEEE_EEvS5_RKT_EUliE_EEviT1_)
        /*0380*/ 	.word	0x00000014


	//----- nvinfo : EIATTR_FRAME_SIZE
	.align		4
.L_193:
        /*0384*/ 	.byte	0x04, 0x11
        /*0386*/ 	.short	(.L_195 - .L_194)
	.align		4
.L_194:
        /*0388*/ 	.word	index@(_ZN2at6native18elementwise_kernelILi128ELi2EZNS0_22gpu_kernel_impl_nocastIZZZNS0_61_GLOBAL__N__132982cb_23_ActivationSiluKernel_cu_1520ed90_293311silu_kernelERNS_18TensorIteratorBaseEENKUlvE_clEvENKUlvE2_clEvEUlN3c107complexIfEEE_EEvS5_RKT_EUliE_EEviT1_)
        /*038c*/ 	.word	0x00000000


	//----- nvinfo : EIATTR_REGCOUNT
	.align		4
.L_195:
        /*0390*/ 	.byte	0x04, 0x2f
        /*0392*/ 	.short	(.L_197 - .L_196)
	.align		4
.L_196:
        /*0394*/ 	.word	index@(_ZN2at6native27unrolled_elementwise_kernelIZZZNS0_61_GLOBAL__N__132982cb_23_ActivationSiluKernel_cu_1520ed90_293311silu_kernelERNS_18TensorIteratorBaseEENKUlvE_clEvENKUlvE2_clEvEUlN3c107complexIfEEE_St5arrayIPcLm2EELi4E23TrivialOffsetCalculatorILi1EjESF_NS0_6memory12LoadWithCastILi1EEENSG_13StoreWithCastILi1EEEEEviT_T0_T2_T3_T4_T5_)
        /*0398*/ 	.word	0x00000020


	//----- nvinfo : EIATTR_FRAME_SIZE
	.align		4
.L_197:
        /*039c*/ 	.byte	0x04, 0x11
        /*039e*/ 	.short	(.L_199 - .L_198)
	.align		4
.L_198:
        /*03a0*/ 	.word	index@(_ZN2at6native27unrolled_elementwise_kernelIZZZNS0_61_GLOBAL__N__132982cb_23_ActivationSiluKernel_cu_1520ed90_293311silu_kernelERNS_18TensorIteratorBaseEENKUlvE_clEvENKUlvE2_clEvEUlN3c107complexIfEEE_St5arrayIPcLm2EELi4E23TrivialOffsetCalculatorILi1EjESF_NS0_6memory12LoadWithCastILi1EEENSG_13StoreWithCastILi1EEEEEviT_T0_T2_T3_T4_T5_)
        /*03a4*/ 	.word	0x00000000


	//----- nvinfo : EIATTR_REGCOUNT
	.align		4
.L_199:
        /*03a8*/ 	.byte	0x04, 0x2f
        /*03aa*/ 	.short	(.L_201 - .L_200)
	.align		4
.L_200:
        /*03ac*/ 	.word	index@(_ZN2at6native18elementwise_kernelILi128ELi4EZNS0_15gpu_kernel_implIZZZNS0_61_GLOBAL__N__132982cb_23_ActivationSiluKernel_cu_1520ed90_293311silu_kernelERNS_18TensorIteratorBaseEENKUlvE_clEvENKUlvE2_clEvEUlN3c107complexIfEEE_EEvS5_RKT_EUliE_EEviT1_)
        /*03b0*/ 	.word	0x00000018


	//----- nvinfo : EIATTR_FRAME_SIZE
	.align		4
.L_201:
        /*03b4*/ 	.byte	0x04, 0x11
        /*03b6*/ 	.short	(.L_203 - .L_202)
	.align		4
.L_202:
        /*03b8*/ 	.word	index@(_ZN2at6native18elementwise_kernelILi128ELi4EZNS0_15gpu_kernel_implIZZZNS0_61_GLOBAL__N__132982cb_23_ActivationSiluKernel_cu_1520ed90_293311silu_kernelERNS_18TensorIteratorBaseEENKUlvE_clEvENKUlvE2_clEvEUlN3c107complexIfEEE_EEvS5_RKT_EUliE_EEviT1_)
        /*03bc*/ 	.word	0x00000000


	//----- nvinfo : EIATTR_REGCOUNT
	.align		4
.L_203:
        /*03c0*/ 	.byte	0x04, 0x2f
        /*03c2*/ 	.short	(.L_205 - .L_204)
	.align		4
.L_204:
        /*03c4*/ 	.word	index@(_ZN2at6native29vectorized_elementwise_kernelILi8EZZZNS0_61_GLOBAL__N__132982cb_23_ActivationSiluKernel_cu_1520ed90_293311silu_kernelERNS_18TensorIteratorBaseEENKUlvE_clEvENKUlvE3_clEvEUlN3c104HalfEE_St5arrayIPcLm2EEEEviT0_T1_)
        /*03c8*/ 	.word	0x00000004


	//----- nvinfo : EIATTR_FRAME_SIZE
	.align		4
.L_205:
        /*03cc*/ 	.byte	0x04, 0x11
        /*03ce*/ 	.short	(.L_207 - .L_206)
	.align		4
.L_206:
        /*03d0*/ 	.word	index@(_ZN2at6native29vectorized_elementwise_kernelILi8EZZZNS0_61_GLOBAL__N__132982cb_23_ActivationSiluKernel_cu_1520ed90_293311silu_kernelERNS_18TensorIteratorBaseEENKUlvE_clEvENKUlvE3_clEvEUlN3c104HalfEE_St5arrayIPcLm2EEEEviT0_T1_)
        /*03d4*/ 	.word	0x00000000


	//----- nvinfo : EIATTR_REGCOUNT
	.align		4
.L_207:
        /*03d8*/ 	.byte	0x04, 0x2f
        /*03da*/ 	.short	(.L_209 - .L_208)
	.align		4
.L_208:
        /*03dc*/ 	.word	index@(_ZN2at6native29vectorized_elementwise_kernelILi4EZZZNS0_61_GLOBAL__N__132982cb_23_ActivationSiluKernel_cu_1520ed90_293311silu_kernelERNS_18TensorIteratorBaseEENKUlvE_clEvENKUlvE3_clEvEUlN3c104HalfEE_St5arrayIPcLm2EEEEviT0_T1_)
        /*03e0*/ 	.word	0x00000020


	//----- nvinfo : EIATTR_FRAME_SIZE
	.align		4
.L_209:
        /*03e4*/ 	.byte	0x04, 0x11
        /*03e6*/ 	.short	(.L_211 - .L_210)
	.align		4
.L_210:
        /*03e8*/ 	.word	index@(_ZN2at6native29vectorized_elementwise_kernelILi4EZZZNS0_61_GLOBAL__N__132982cb_23_ActivationSiluKernel_cu_1520ed90_293311silu_kernelERNS_18TensorIteratorBaseEENKUlvE_clEvENKUlvE3_clEvEUlN3c104HalfEE_St5arrayIPcLm2EEEEviT0_T1_)
        /*03ec*/ 	.word	0x00000000


	//----- nvinfo : EIATTR_REGCOUNT
	.align		4
.L_211:
        /*03f0*/ 	.byte	0x04, 0x2f
        /*03f2*/ 	.short	(.L_213 - .L_212)
	.align		4
.L_212:
        /*03f4*/ 	.word	index@(_ZN2at6native29vectorized_elementwise_kernelILi2EZZZNS0_61_GLOBAL__N__132982cb_23_ActivationSiluKernel_cu_1520ed90_293311silu_kernelERNS_18TensorIteratorBaseEENKUlvE_clEvENKUlvE3_clEvEUlN3c104HalfEE_St5arrayIPcLm2EEEEviT0_T1_)
        /*03f8*/ 	.word	0x00000020


	//----- nvinfo : EIATTR_FRAME_SIZE
	.align		4
.L_213:
        /*03fc*/ 	.byte	0x04, 0x11
        /*03fe*/ 	.short	(.L_215 - .L_214)
	.align		4
.L_214:
        /*0400*/ 	.word	index@(_ZN2at6native29vectorized_elementwise_kernelILi2EZZZNS0_61_GLOBAL__N__132982cb_23_ActivationSiluKernel_cu_1520ed90_293311silu_kernelERNS_18TensorIteratorBaseEENKUlvE_clEvENKUlvE3_clEvEUlN3c104HalfEE_St5arrayIPcLm2EEEEviT0_T1_)
        /*0404*/ 	.word	0x00000000


	//----- nvinfo : EIATTR_REGCOUNT
	.align		4
.L_215:
        /*0408*/ 	.byte	0x04, 0x2f
        /*040a*/ 	.short	(.L_217 - .L_216)
	.align		4
.L_216:
        /*040c*/ 	.word	index@(_ZN2at6native27unrolled_elementwise_kernelIZZZNS0_61_GLOBAL__N__132982cb_23_ActivationSiluKernel_cu_1520ed90_293311silu_kernelERNS_18TensorIteratorBaseEENKUlvE_clEvENKUlvE3_clEvEUlN3c104HalfEE_St5arrayIPcLm2EELi4E23TrivialOffsetCalculatorILi1EjESE_NS0_6memory15LoadWithoutCastENSF_16StoreWithoutCastEEEviT_T0_T2_T3_T4_T5_)
        /*0410*/ 	.word	0x00000018


	//----- nvinfo : EIATTR_FRAME_SIZE
	.align		4
.L_217:
        /*0414*/ 	.byte	0x04, 0x11
        /*0416*/ 	.short	(.L_219 - .L_218)
	.align		4
.L_218:
        /*0418*/ 	.word	index@(_ZN2at6native27unrolled_elementwise_kernelIZZZNS0_61_GLOBAL__N__132982cb_23_ActivationSiluKernel_cu_1520ed90_293311silu_kernelERNS_18TensorIteratorBaseEENKUlvE_clEvENKUlvE3_clEvEUlN3c104HalfEE_St5arrayIPcLm2EELi4E23TrivialOffsetCalculatorILi1EjESE_NS0_6memory15LoadWithoutCastENSF_16StoreWithoutCastEEEviT_T0_T2_T3_T4_T5_)
        /*041c*/ 	.word	0x00000000


	//----- nvinfo : EIATTR_REGCOUNT
	.align		4
.L_219:
        /*0420*/ 	.byte	0x04, 0x2f
        /*0422*/ 	.short	(.L_221 - .L_220)
	.align		4
.L_220:
        /*0424*/ 	.word	index@(_ZN2at6native18elementwise_kernelILi128ELi4EZNS0_22gpu_kernel_impl_nocastIZZZNS0_61_GLOBAL__N__132982cb_23_ActivationSiluKernel_cu_1520ed90_293311silu_kernelERNS_18TensorIteratorBaseEENKUlvE_clEvENKUlvE3_clEvEUlN3c104HalfEE_EEvS5_RKT_EUliE_EEviT1_)
        /*0428*/ 	.word	0x00000014


	//----- nvinfo : EIATTR_FRAME_SIZE
	.align		4
.L_221:
        /*042c*/ 	.byte	0x04, 0x11
        /*042e*/ 	.short	(.L_223 - .L_222)
	.align		4
.L_222:
        /*0430*/ 	.word	index@(_ZN2at6native18elementwise_kernelILi128ELi4EZNS0_22gpu_kernel_impl_nocastIZZZNS0_61_GLOBAL__N__132982cb_23_ActivationSiluKernel_cu_1520ed90_293311silu_kernelERNS_18TensorIteratorBaseEENKUlvE_clEvENKUlvE3_clEvEUlN3c104HalfEE_EEvS5_RKT_EUliE_EEviT1_)
        /*0434*/ 	.word	0x00000000


	//----- nvinfo : EIATTR_REGCOUNT
	.align		4
.L_223:
        /*0438*/ 	.byte	0x04, 0x2f
        /*043a*/ 	.short	(.L_225 - .L_224)
	.align		4
.L_224:
        /*043c*/ 	.word	index@(_ZN2at6native27unrolled_elementwise_kernelIZZZNS0_61_GLOBAL__N__132982cb_23_ActivationSiluKernel_cu_1520ed90_293311silu_kernelERNS_18TensorIteratorBaseEENKUlvE_clEvENKUlvE3_clEvEUlN3c104HalfEE_St5arrayIPcLm2EELi4E23TrivialOffsetCalculatorILi1EjESE_NS0_6memory12LoadWithCastILi1EEENSF_13StoreWithCastILi1EEEEEviT_T0_T2_T3_T4_T5_)
        /*0440*/ 	.word	0x0000001c


	//----- nvinfo : EIATTR_FRAME_SIZE
	.align		4
.L_225:
        /*0444*/ 	.byte	0x04, 0x11
        /*0446*/ 	.short	(.L_227 - .L_226)
	.align		4
.L_226:
        /*0448*/ 	.word	index@(_ZN2at6native27unrolled_elementwise_kernelIZZZNS0_61_GLOBAL__N__132982cb_23_ActivationSiluKernel_cu_1520ed90_293311silu_kernelERNS_18TensorIteratorBaseEENKUlvE_clEvENKUlvE3_clEvEUlN3c104HalfEE_St5arrayIPcLm2EELi4E23TrivialOffsetCalculatorILi1EjESE_NS0_6memory12LoadWithCastILi1EEENSF_13StoreWithCastILi1EEEEEviT_T0_T2_T3_T4_T5_)
        /*044c*/ 	.word	0x00000000


	//----- nvinfo : EIATTR_REGCOUNT
	.align		4
.L_227:
        /*0450*/ 	.byte	0x04, 0x2f
        /*0452*/ 	.short	(.L_229 - .L_228)
	.align		4
.L_228:
        /*0454*/ 	.word	index@(_ZN2at6native18elementwise_kernelILi128ELi4EZNS0_15gpu_kernel_implIZZZNS0_61_GLOBAL__N__132982cb_23_ActivationSiluKernel_cu_1520ed90_293311silu_kernelERNS_18TensorIteratorBaseEENKUlvE_clEvENKUlvE3_clEvEUlN3c104HalfEE_EEvS5_RKT_EUliE_EEviT1_)
        /*0458*/ 	.word	0x00000018


	//----- nvinfo : EIATTR_FRAME_SIZE
	.align		4
.L_229:
        /*045c*/ 	.byte	0x04, 0x11
        /*045e*/ 	.short	(.L_231 - .L_230)
	.align		4
.L_230:
        /*0460*/ 	.word	index@(_ZN2at6native18elementwise_kernelILi128ELi4EZNS0_15gpu_kernel_implIZZZNS0_61_GLOBAL__N__132982cb_23_ActivationSiluKernel_cu_1520ed90_293311silu_kernelERNS_18TensorIteratorBaseEENKUlvE_clEvENKUlvE3_clEvEUlN3c104HalfEE_EEvS5_RKT_EUliE_EEviT1_)
        /*0464*/ 	.word	0x00000000


	//----- nvinfo : EIATTR_REGCOUNT
	.align		4
.L_231:
        /*0468*/ 	.byte	0x04, 0x2f
        /*046a*/ 	.short	(.L_233 - .L_232)
	.align		4
.L_232:
        /*046c*/ 	.word	index@(_ZN2at6native29vectorized_elementwise_kernelILi8EZZZNS0_61_GLOBAL__N__132982cb_23_ActivationSiluKernel_cu_1520ed90_293311silu_kernelERNS_18TensorIteratorBaseEENKUlvE_clEvENKUlvE4_clEvEUlN3c108BFloat16EE_St5arrayIPcLm2EEEEviT0_T1_)
        /*0470*/ 	.word	0x00000004


	//----- nvinfo : EIATTR_FRAME_SIZE
	.align		4
.L_233:
        /*0474*/ 	.byte	0x04, 0x11
        /*0476*/ 	.short	(.L_235 - .L_234)
	.align		4
.L_234:
        /*0478*/ 	.word	index@(_ZN2at6native29vectorized_elementwise_kernelILi8EZZZNS0_61_GLOBAL__N__132982cb_23_ActivationSiluKernel_cu_1520ed90_293311silu_kernelERNS_18TensorIteratorBaseEENKUlvE_clEvENKUlvE4_clEvEUlN3c108BFloat16EE_St5arrayIPcLm2EEEEviT0_T1_)
        /*047c*/ 	.word	0x00000000


	//----- nvinfo : EIATTR_REGCOUNT
	.align		4
.L_235:
        /*0480*/ 	.byte	0x04, 0x2f
        /*0482*/ 	.short	(.L_237 - .L_236)
	.align		4
.L_236:
        /*0484*/ 	.word	index@(_ZN2at6native29vectorized_elementwise_kernelILi4EZZZNS0_61_GLOBAL__N__132982cb_23_ActivationSiluKernel_cu_1520ed90_293311silu_kernelERNS_18TensorIteratorBaseEENKUlvE_clEvENKUlvE4_clEvEUlN3c108BFloat16EE_St5arrayIPcLm2EEEEviT0_T1_)
        /*0488*/ 	.word	0x00000020


	//----- nvinfo : EIATTR_FRAME_SIZE
	.align		4
.L_237:
        /*048c*/ 	.byte	0x04, 0x11
        /*048e*/ 	.short	(.L_239 - .L_238)
	.align		4
.L_238:
        /*0490*/ 	.word	index@(_ZN2at6native29vectorized_elementwise_kernelILi4EZZZNS0_61_GLOBAL__N__132982cb_23_ActivationSiluKernel_cu_1520ed90_293311silu_kernelERNS_18TensorIteratorBaseEENKUlvE_clEvENKUlvE4_clEvEUlN3c108BFloat16EE_St5arrayIPcLm2EEEEviT0_T1_)
        /*0494*/ 	.word	0x00000000


	//----- nvinfo : EIATTR_REGCOUNT
	.align		4
.L_239:
        /*0498*/ 	.byte	0x04, 0x2f
        /*049a*/ 	.short	(.L_241 - .L_240)
	.align		4
.L_240:
        /*049c*/ 	.word	index@(_ZN2at6native29vectorized_elementwise_kernelILi2EZZZNS0_61_GLOBAL__N__132982cb_23_ActivationSiluKernel_cu_1520ed90_293311silu_kernelERNS_18TensorIteratorBaseEENKUlvE_clEvENKUlvE4_clEvEUlN3c108BFloat16EE_St5arrayIPcLm2EEEEviT0_T1_)
        /*04a0*/ 	.word	0x00000020


	//----- nvinfo : EIATTR_FRAME_SIZE
	.align		4
.L_241:
        /*04a4*/ 	.byte	0x04, 0x11
        /*04a6*/ 	.short	(.L_243 - .L_242)
	.align		4
.L_242:
        /*04a8*/ 	.word	index@(_ZN2at6native29vectorized_elementwise_kernelILi2EZZZNS0_61_GLOBAL__N__132982cb_23_ActivationSiluKernel_cu_1520ed90_293311silu_kernelERNS_18TensorIteratorBaseEENKUlvE_clEvENKUlvE4_clEvEUlN3c108BFloat16EE_St5arrayIPcLm2EEEEviT0_T1_)
        /*04ac*/ 	.word	0x00000000


	//----- nvinfo : EIATTR_REGCOUNT
	.align		4
.L_243:
        /*04b0*/ 	.byte	0x04, 0x2f
        /*04b2*/ 	.short	(.L_245 - .L_244)
	.align		4
.L_244:
        /*04b4*/ 	.word	index@(_ZN2at6native27unrolled_elementwise_kernelIZZZNS0_61_GLOBAL__N__132982cb_23_ActivationSiluKernel_cu_1520ed90_293311silu_kernelERNS_18TensorIteratorBaseEENKUlvE_clEvENKUlvE4_clEvEUlN3c108BFloat16EE_St5arrayIPcLm2EELi4E23TrivialOffsetCalculatorILi1EjESE_NS0_6memory15LoadWithoutCastENSF_16StoreWithoutCastEEEviT_T0_T2_T3_T4_T5_)
        /*04b8*/ 	.word	0x00000018


	//----- nvinfo : EIATTR_FRAME_SIZE
	.align		4
.L_245:
        /*04bc*/ 	.byte	0x04, 0x11
        /*04be*/ 	.short	(.L_247 - .L_246)
	.align		4
.L_246:
        /*04c0*/ 	.word	index@(_ZN2at6native27unrolled_elementwise_kernelIZZZNS0_61_GLOBAL__N__132982cb_23_ActivationSiluKernel_cu_1520ed90_293311silu_kernelERNS_18TensorIteratorBaseEENKUlvE_clEvENKUlvE4_clEvEUlN3c108BFloat16EE_St5arrayIPcLm2EELi4E23TrivialOffsetCalculatorILi1EjESE_NS0_6memory15LoadWithoutCastENSF_16StoreWithoutCastEEEviT_T0_T2_T3_T4_T5_)
        /*04c4*/ 	.word	0x00000000


	//----- nvinfo : EIATTR_REGCOUNT
	.align		4
.L_247:
        /*04c8*/ 	.byte	0x04, 0x2f
        /*04ca*/ 	.short	(.L_249 - .L_248)
	.align		4
.L_248:
        /*04cc*/ 	.word	index@(_ZN2at6native18elementwise_kernelILi128ELi4EZNS0_22gpu_kernel_impl_nocastIZZZNS0_61_GLOBAL__N__132982cb_23_ActivationSiluKernel_cu_1520ed90_293311silu_kernelERNS_18TensorIteratorBaseEENKUlvE_clEvENKUlvE4_clEvEUlN3c108BFloat16EE_EEvS5_RKT_EUliE_EEviT1_)
        /*04d0*/ 	.word	0x00000014


	//----- nvinfo : EIATTR_FRAME_SIZE
	.align		4
.L_249:
        /*04d4*/ 	.byte	0x04, 0x11
        /*04d6*/ 	.short	(.L_251 - .L_250)
	.align		4
.L_250:
        /*04d8*/ 	.word	index@(_ZN2at6native18elementwise_kernelILi128ELi4EZNS0_22gpu_kernel_impl_nocastIZZZNS0_61_GLOBAL__N__132982cb_23_ActivationSiluKernel_cu_1520ed90_293311silu_kernelERNS_18TensorIteratorBaseEENKUlvE_clEvENKUlvE4_clEvEUlN3c108BFloat16EE_EEvS5_RKT_EUliE_EEviT1_)
        /*04dc*/ 	.word	0x00000000


	//----- nvinfo : EIATTR_REGCOUNT
	.align		4
.L_251:
        /*04e0*/ 	.byte	0x04, 0x2f
        /*04e2*/ 	.short	(.L_253 - .L_252)
	.align		4
.L_252:
        /*04e4*/ 	.word	index@(_ZN2at6native27unrolled_elementwise_kernelIZZZNS0_61_GLOBAL__N__132982cb_23_ActivationSiluKernel_cu_1520ed90_293311silu_kernelERNS_18TensorIteratorBaseEENKUlvE_clEvENKUlvE4_clEvEUlN3c108BFloat16EE_St5arrayIPcLm2EELi4E23TrivialOffsetCalculatorILi1EjESE_NS0_6memory12LoadWithCastILi1EEENSF_13StoreWithCastILi1EEEEEviT_T0_T2_T3_T4_T5_)
        /*04e8*/ 	.word	0x0000001c


	//----- nvinfo : EIATTR_FRAME_SIZE
	.align		4
.L_253:
        /*04ec*/ 	.byte	0x04, 0x11
        /*04ee*/ 	.short	(.L_255 - .L_254)
	.align		4
.L_254:
        /*04f0*/ 	.word	index@(_ZN2at6native27unrolled_elementwise_kernelIZZZNS0_61_GLOBAL__N__132982cb_23_ActivationSiluKernel_cu_1520ed90_293311silu_kernelERNS_18TensorIteratorBaseEENKUlvE_clEvENKUlvE4_clEvEUlN3c108BFloat16EE_St5arrayIPcLm2EELi4E23TrivialOffsetCalculatorILi1EjESE_NS0_6memory12LoadWithCastILi1EEENSF_13StoreWithCastILi1EEEEEviT_T0_T2_T3_T4_T5_)
        /*04f4*/ 	.word	0x00000000


	//----- nvinfo : EIATTR_REGCOUNT
	.align		4
.L_255:
        /*04f8*/ 	.byte	0x04, 0x2f
        /*04fa*/ 	.short	(.L_257 - .L_256)
	.align		4
.L_256:
        /*04fc*/ 	.word	index@(_ZN2at6native18elementwise_kernelILi128ELi4EZNS0_15gpu_kernel_implIZZZNS0_61_GLOBAL__N__132982cb_23_ActivationSiluKernel_cu_1520ed90_293311silu_kernelERNS_18TensorIteratorBaseEENKUlvE_clEvENKUlvE4_clEvEUlN3c108BFloat16EE_EEvS5_RKT_EUliE_EEviT1_)
        /*0500*/ 	.word	0x00000018


	//----- nvinfo : EIATTR_FRAME_SIZE
	.align		4
.L_257:
        /*0504*/ 	.byte	0x04, 0x11
        /*0506*/ 	.short	(.L_259 - .L_258)
	.align		4
.L_258:
        /*0508*/ 	.word	index@(_ZN2at6native18elementwise_kernelILi128ELi4EZNS0_15gpu_kernel_implIZZZNS0_61_GLOBAL__N__132982cb_23_ActivationSiluKernel_cu_1520ed90_293311silu_kernelERNS_18TensorIteratorBaseEENKUlvE_clEvENKUlvE4_clEvEUlN3c108BFloat16EE_EEvS5_RKT_EUliE_EEviT1_)
        /*050c*/ 	.word	0x00000000


	//----- nvinfo : EIATTR_REGCOUNT
	.align		4
.L_259:
        /*0510*/ 	.byte	0x04, 0x2f
        /*0512*/ 	.short	(.L_261 - .L_260)
	.align		4
.L_260:
        /*0514*/ 	.word	index@(_ZN2at6native29vectorized_elementwise_kernelILi8EZZZNS0_61_GLOBAL__N__132982cb_23_ActivationSiluKernel_cu_1520ed90_293320silu_backward_kernelERNS_18TensorIteratorBaseEENKUlvE_clEvENKUlvE_clEvEUlddE_St5arrayIPcLm3EEEEviT0_T1_)
        /*0518*/ 	.word	0x00000004


	//----- nvinfo : EIATTR_FRAME_SIZE
	.align		4
.L_261:
        /*051c*/ 	.byte	0x04, 0x11
        /*051e*/ 	.short	(.L_263 - .L_262)
	.align		4
.L_262:
        /*0520*/ 	.word	index@(_ZN2at6native29vectorized_elementwise_kernelILi8EZZZNS0_61_GLOBAL__N__132982cb_23_ActivationSiluKernel_cu_1520ed90_293320silu_backward_kernelERNS_18TensorIteratorBaseEENKUlvE_clEvENKUlvE_clEvEUlddE_St5arrayIPcLm3EEEEviT0_T1_)
        /*0524*/ 	.word	0x00000000


	//----- nvinfo : EIATTR_REGCOUNT
	.align		4
.L_263:
        /*0528*/ 	.byte	0x04, 0x2f
        /*052a*/ 	.short	(.L_265 - .L_264)
	.align		4
.L_264:
        /*052c*/ 	.word	index@(_ZN2at6native29vectorized_elementwise_kernelILi4EZZZNS0_61_GLOBAL__N__132982cb_23_ActivationSiluKernel_cu_1520ed90_293320silu_backward_kernelERNS_18TensorIteratorBaseEENKUlvE_clEvENKUlvE_clEvEUlddE_St5arrayIPcLm3EEEEviT0_T1_)
        /*0530*/ 	.word	0x0000003e


	//----- nvinfo : EIATTR_FRAME_SIZE
	.align		4
.L_265:
        /*0534*/ 	.byte	0x04, 0x11
        /*0536*/ 	.short	(.L_267 - .L_266)
	.align		4
.L_266:
        /*0538*/ 	.word	index@($__internal_5_$__cuda_sm20_dblrcp_rn_slowpath_v3)
        /*053c*/ 	.word	0x00000000


	//----- nvinfo : EIATTR_FRAME_SIZE
	.align		4
.L_267:
        /*0540*/ 	.byte	0x04, 0x11
        /*0542*/ 	.short	(.L_269 - .L_268)
	.align		4
.L_268:
        /*0544*/ 	.word	index@(_ZN2at6native29vectorized_elementwise_kernelILi4EZZZNS0_61_GLOBAL__N__132982cb_23_ActivationSiluKernel_cu_1520ed90_293320silu_backward_kernelERNS_18TensorIteratorBaseEENKUlvE_clEvENKUlvE_clEvEUlddE_St5arrayIPcLm3EEEEviT0_T1_)
        /*0548*/ 	.word	0x00000000


	//----- nvinfo : EIATTR_REGCOUNT
	.align		4
.L_269:
        /*054c*/ 	.byte	0x04, 0x2f
        /*054e*/ 	.short	(.L_271 - .L_270)
	.align		4
.L_270:
        /*0550*/ 	.word	index@(_ZN2at6native29vectorized_elementwise_kernelILi2EZZZNS0_61_GLOBAL__N__132982cb_23_ActivationSiluKernel_cu_1520ed90_293320silu_backward_kernelERNS_18TensorIteratorBaseEENKUlvE_clEvENKUlvE_clEvEUlddE_St5arrayIPcLm3EEEEviT0_T1_)
        /*0554*/ 	.word	0x0000003e


	//----- nvinfo : EIATTR_FRAME_SIZE
	.align		4
.L_271:
        /*0558*/ 	.byte	0x04, 0x11
        /*055a*/ 	.short	(.L_273 - .L_272)
	.align		4
.L_272:
        /*055c*/ 	.word	index@($__internal_4_$__cuda_sm20_dblrcp_rn_slowpath_v3)
        /*0560*/ 	.word	0x00000000


	//----- nvinfo : EIATTR_FRAME_SIZE
	.align		4
.L_273:
        /*0564*/ 	.byte	0x04, 0x11
        /*0566*/ 	.short	(.L_275 - .L_274)
	.align		4
.L_274:
        /*0568*/ 	.word	index@(_ZN2at6native29vectorized_elementwise_kernelILi2EZZZNS0_61_GLOBAL__N__132982cb_23_ActivationSiluKernel_cu_1520ed90_293320silu_backward_kernelERNS_18TensorIteratorBaseEENKUlvE_clEvENKUlvE_clEvEUlddE_St5arrayIPcLm3EEEEviT0_T1_)
        /*056c*/ 	.word	0x00000000


	//----- nvinfo : EIATTR_REGCOUNT
	.align		4
.L_275:
        /*0570*/ 	.byte	0x04, 0x2f
        /*0572*/ 	.short	(.L_277 - .L_276)
	.align		4
.L_276:
        /*0574*/ 	.word	index@(_ZN2at6native27unrolled_elementwise_kernelIZZZNS0_61_GLOBAL__N__132982cb_23_ActivationSiluKernel_cu_1520ed90_293320silu_backward_kernelERNS_18TensorIteratorBaseEENKUlvE_clEvENKUlvE_clEvEUlddE_St5arrayIPcLm3EELi4E23TrivialOffsetCalculatorILi2EjESB_ILi1EjENS0_6memory15LoadWithoutCastENSE_16StoreWithoutCastEEEviT_T0_T2_T3_T4_T5_)
        /*0578*/ 	.word	0x00000026


	//----- nvinfo : EIATTR_FRAME_SIZE
	.align		4
.L_277:
        /*057c*/ 	.byte	0x04, 0x11
        /*057e*/ 	.short	(.L_279 - .L_278)
	.align		4
.L_278:
        /*0580*/ 	.word	index@($__internal_3_$__cuda_sm20_dblrcp_rn_slowpath_v3)
        /*0584*/ 	.word	0x00000000


	//----- nvinfo : EIATTR_FRAME_SIZE
	.align		4
.L_279:
        /*0588*/ 	.byte	0x04, 0x11
        /*058a*/ 	.short	(.L_281 - .L_280)
	.align		4
.L_280:
        /*058c*/ 	.word	index@(_ZN2at6native27unrolled_elementwise_kernelIZZZNS0_61_GLOBAL__N__132982cb_23_ActivationSiluKernel_cu_1520ed90_293320silu_backward_kernelERNS_18TensorIteratorBaseEENKUlvE_clEvENKUlvE_clEvEUlddE_St5arrayIPcLm3EELi4E23TrivialOffsetCalculatorILi2EjESB_ILi1EjENS0_6memory15LoadWithoutCastENSE_16StoreWithoutCastEEEviT_T0_T2_T3_T4_T5_)
        /*0590*/ 	.word	0x00000000


	//----- nvinfo : EIATTR_REGCOUNT
	.align		4
.L_281:
        /*0594*/ 	.byte	0x04, 0x2f
        /*0596*/ 	.short	(.L_283 - .L_282)
	.align		4
.L_282:
        /*0598*/ 	.word	index@(_ZN2at6native18elementwise_kernelILi128ELi2EZNS0_22gpu_kernel_impl_nocastIZZZNS0_61_GLOBAL__N__132982cb_23_ActivationSiluKernel_cu_1520ed90_293320silu_backward_kernelERNS_18TensorIteratorBaseEENKUlvE_clEvENKUlvE_clEvEUlddE_EEvS5_RKT_EUliE_EEviT1_)
        /*059c*/ 	.word	0x00000014


	//----- nvinfo : EIATTR_FRAME_SIZE
	.align		4
.L_283:
        /*05a0*/ 	.byte	0x04, 0x11
        /*05a2*/ 	.short	(.L_285 - .L_284)
	.align		4
.L_284:
        /*05a4*/ 	.word	index@($__internal_2_$__cuda_sm20_dblrcp_rn_slowpath_v3)
        /*05a8*/ 	.word	0x00000000


	//----- nvinfo : EIATTR_FRAME_SIZE
	.align		4
.L_285:
        /*05ac*/ 	.byte	0x04, 0x11
        /*05ae*/ 	.short	(.L_287 - .L_286)
	.align		4
.L_286:
        /*05b0*/ 	.word	index@(_ZN2at6native18elementwise_kernelILi128ELi2EZNS0_22gpu_kernel_impl_nocastIZZZNS0_61_GLOBAL__N__132982cb_23_ActivationSiluKernel_cu_1520ed90_293320silu_backward_kernelERNS_18TensorIteratorBaseEENKUlvE_clEvENKUlvE_clEvEUlddE_EEvS5_RKT_EUliE_EEviT1_)
        /*05b4*/ 	.word	0x00000000


	//----- nvinfo : EIATTR_REGCOUNT
	.align		4
.L_287:
        /*05b8*/ 	.byte	0x04, 0x2f
        /*05ba*/ 	.short	(.L_289 - .L_288)
	.align		4
.L_288:
        /*05bc*/ 	.word	index@(_ZN2at6native27unrolled_elementwise_kernelIZZZNS0_61_GLOBAL__N__132982cb_23_ActivationSiluKernel_cu_1520ed90_293320silu_backward_kernelERNS_18TensorIteratorBaseEENKUlvE_clEvENKUlvE_clEvEUlddE_St5arrayIPcLm3EELi4E23TrivialOffsetCalculatorILi2EjESB_ILi1EjENS0_6memory12LoadWithCastILi2EEENSE_13StoreWithCastILi1EEEEEviT_T0_T2_T3_T4_T5_)
        /*05c0*/ 	.word	0x00000028


	//----- nvinfo : EIATTR_FRAME_SIZE
	.align		4
.L_289:
        /*05c4*/ 	.byte	0x04, 0x11
        /*05c6*/ 	.short	(.L_291 - .L_290)
	.align		4
.L_290:
        /*05c8*/ 	.word	index@($__internal_1_$__cuda_sm20_dblrcp_rn_slowpath_v3)
        /*05cc*/ 	.word	0x00000000


	//----- nvinfo : EIATTR_FRAME_SIZE
	.align		4
.L_291:
        /*05d0*/ 	.byte	0x04, 0x11
        /*05d2*/ 	.short	(.L_293 - .L_292)
	.align		4
.L_292:
        /*05d4*/ 	.word	index@(_ZN2at6native27unrolled_elementwise_kernelIZZZNS0_61_GLOBAL__N__132982cb_23_ActivationSiluKernel_cu_1520ed90_293320silu_backward_kernelERNS_18TensorIteratorBaseEENKUlvE_clEvENKUlvE_clEvEUlddE_St5arrayIPcLm3EELi4E23TrivialOffsetCalculatorILi2EjESB_ILi1EjENS0_6memory12LoadWithCastILi2EEENSE_13StoreWithCastILi1EEEEEviT_T0_T2_T3_T4_T5_)
        /*05d8*/ 	.word	0x00000000


	//----- nvinfo : EIATTR_REGCOUNT
	.align		4
.L_293:
        /*05dc*/ 	.byte	0x04, 0x2f
        /*05de*/ 	.short	(.L_295 - .L_294)
	.align		4
.L_294:
        /*05e0*/ 	.word	index@(_ZN2at6native18elementwise_kernelILi128ELi4EZNS0_15gpu_kernel_implIZZZNS0_61_GLOBAL__N__132982cb_23_ActivationSiluKernel_cu_1520ed90_293320silu_backward_kernelERNS_18TensorIteratorBaseEENKUlvE_clEvENKUlvE_clEvEUlddE_EEvS5_RKT_EUliE_EEviT1_)
        /*05e4*/ 	.word	0x0000001a


	//----- nvinfo : EIATTR_FRAME_SIZE
	.align		4
.L_295:
        /*05e8*/ 	.byte	0x04, 0x11
        /*05ea*/ 	.short	(.L_297 - .L_296)
	.align		4
.L_296:
        /*05ec*/ 	.word	index@($__internal_0_$__cuda_sm20_dblrcp_rn_slowpath_v3)
        /*05f0*/ 	.word	0x00000000


	//----- nvinfo : EIATTR_FRAME_SIZE
	.align		4
.L_297:
        /*05f4*/ 	.byte	0x04, 0x11
        /*05f6*/ 	.short	(.L_299 - .L_298)
	.align		4
.L_298:
        /*05f8*/ 	.word	index@(_ZN2at6native18elementwise_kernelILi128ELi4EZNS0_15gpu_kernel_implIZZZNS0_61_GLOBAL__N__132982cb_23_ActivationSiluKernel_cu_1520ed90_293320silu_backward_kernelERNS_18TensorIteratorBaseEENKUlvE_clEvENKUlvE_clEvEUlddE_EEvS5_RKT_EUliE_EEviT1_)
        /*05fc*/ 	.word	0x00000000


	//----- nvinfo : EIATTR_REGCOUNT
	.align		4
.L_299:
        /*0600*/ 	.byte	0x04, 0x2f
        /*0602*/ 	.short	(.L_301 - .L_300)
	.align		4
.L_300:
        /*0604*/ 	.word	index@(_ZN2at6native29vectorized_elementwise_kernelILi8EZZZNS0_61_GLOBAL__N__132982cb_23_ActivationSiluKernel_cu_1520ed90_293320silu_backward_kernelERNS_18TensorIteratorBaseEENKUlvE_clEvENKUlvE0_clEvEUlffE_St5arrayIPcLm3EEEEviT0_T1_)
        /*0608*/ 	.word	0x00000004


	//----- nvinfo : EIATTR_FRAME_SIZE
	.align		4
.L_301:
        /*060c*/ 	.byte	0x04, 0x11
        /*060e*/ 	.short	(.L_303 - .L_302)
	.align		4
.L_302:
        /*0610*/ 	.word	index@(_ZN2at6native29vectorized_elementwise_kernelILi8EZZZNS0_61_GLOBAL__N__132982cb_23_ActivationSiluKernel_cu_1520ed90_293320silu_backward_kernelERNS_18TensorIteratorBaseEENKUlvE_clEvENKUlvE0_clEvEUlffE_St5arrayIPcLm3EEEEviT0_T1_)
        /*0614*/ 	.word	0x00000000


	//----- nvinfo : EIATTR_REGCOUNT
	.align		4
.L_303:
        /*0618*/ 	.byte	0x04, 0x2f
        /*061a*/ 	.short	(.L_305 - .L_304)
	.align		4
.L_304:
        /*061c*/ 	.word	index@(_ZN2at6native29vectorized_elementwise_kernelILi4EZZZNS0_61_GLOBAL__N__132982cb_23_ActivationSiluKernel_cu_1520ed90_293320silu_backward_kernelERNS_18TensorIteratorBaseEENKUlvE_clEvENKUlvE0_clEvEUlffE_St5arrayIPcLm3EEEEviT0_T1_)
        /*0620*/ 	.word	0x00000028


	//----- nvinfo : EIATTR_FRAME_SIZE
	.align		4
.L_305:
        /*0624*/ 	.byte	0x04, 0x11
        /*0626*/ 	.short	(.L_307 - .L_306)
	.align		4
.L_306:
        /*0628*/ 	.word	index@(_ZN2at6native29vectorized_elementwise_kernelILi4EZZZNS0_61_GLOBAL__N__132982cb_23_ActivationSiluKernel_cu_1520ed90_293320silu_backward_kernelERNS_18TensorIteratorBaseEENKUlvE_clEvENKUlvE0_clEvEUlffE_St5arrayIPcLm3EEEEviT0_T1_)
        /*062c*/ 	.word	0x00000000


	//----- nvinfo : EIATTR_REGCOUNT
	.align		4
.L_307:
        /*0630*/ 	.byte	0x04, 0x2f
        /*0632*/ 	.short	(.L_309 - .L_308)
	.align		4
.L_308:
        /*0634*/ 	.word	index@(_ZN2at6native29vectorized_elementwise_kernelILi2EZZZNS0_61_GLOBAL__N__132982cb_23_ActivationSiluKernel_cu_1520ed90_293320silu_backward_kernelERNS_18TensorIteratorBaseEENKUlvE_clEvENKUlvE0_clEvEUlffE_St5arrayIPcLm3EEEEviT0_T1_)
        /*0638*/ 	.word	0x00000028


	//----- nvinfo : EIATTR_FRAME_SIZE
	.align		4
.L_309:
        /*063c*/ 	.byte	0x04, 0x11
        /*063e*/ 	.short	(.L_311 - .L_310)
	.align		4
.L_310:
        /*0640*/ 	.word	index@(_ZN2at6native29vectorized_elementwise_kernelILi2EZZZNS0_61_GLOBAL__N__132982cb_23_ActivationSiluKernel_cu_1520ed90_293320silu_backward_kernelERNS_18TensorIteratorBaseEENKUlvE_clEvENKUlvE0_clEvEUlffE_St5arrayIPcLm3EEEEviT0_T1_)
        /*0644*/ 	.word	0x00000000


	//----- nvinfo : EIATTR_REGCOUNT
	.align		4
.L_311:
        /*0648*/ 	.byte	0x04, 0x2f
        /*064a*/ 	.short	(.L_313 - .L_312)
	.align		4
.L_312:
        /*064c*/ 	.word	index@(_ZN2at6native27unrolled_elementwise_kernelIZZZNS0_61_GLOBAL__N__132982cb_23_ActivationSiluKernel_cu_1520ed90_293320silu_backward_kernelERNS_18TensorIteratorBaseEENKUlvE_clEvENKUlvE0_clEvEUlffE_St5arrayIPcLm3EELi4E23TrivialOffsetCalculatorILi2EjESB_ILi1EjENS0_6memory15LoadWithoutCastENSE_16StoreWithoutCastEEEviT_T0_T2_T3_T4_T5_)
        /*0650*/ 	.word	0x00000020


	//----- nvinfo : EIATTR_FRAME_SIZE
	.align		4
.L_313:
        /*0654*/ 	.byte	0x04, 0x11
        /*0656*/ 	.short	(.L_315 - .L_314)
	.align		4
.L_314:
        /*0658*/ 	.word	index@(_ZN2at6native27unrolled_elementwise_kernelIZZZNS0_61_GLOBAL__N__132982cb_23_ActivationSiluKernel_cu_1520ed90_293320silu_backward_kernelERNS_18TensorIteratorBaseEENKUlvE_clEvENKUlvE0_clEvEUlffE_St5arrayIPcLm3EELi4E23TrivialOffsetCalculatorILi2EjESB_ILi1EjENS0_6memory15LoadWithoutCastENSE_16StoreWithoutCastEEEviT_T0_T2_T3_T4_T5_)
        /*065c*/ 	.word	0x00000000


	//----- nvinfo : EIATTR_REGCOUNT
	.align		4
.L_315:
        /*0660*/ 	.byte	0x04, 0x2f
        /*0662*/ 	.short	(.L_317 - .L_316)
	.align		4
.L_316:
        /*0664*/ 	.word	index@(_ZN2at6native18elementwise_kernelILi128ELi2EZNS0_22gpu_kernel_impl_nocastIZZZNS0_61_GLOBAL__N__132982cb_23_ActivationSiluKernel_cu_1520ed90_293320silu_backward_kernelERNS_18TensorIteratorBaseEENKUlvE_clEvENKUlvE0_clEvEUlffE_EEvS5_RKT_EUliE_EEviT1_)
        /*0668*/ 	.word	0x00000014


	//----- nvinfo : EIATTR_FRAME_SIZE
	.align		4
.L_317:
        /*066c*/ 	.byte	0x04, 0x11
        /*066e*/ 	.short	(.L_319 - .L_318)
	.align		4
.L_318:
        /*0670*/ 	.word	index@(_ZN2at6native18elementwise_kernelILi128ELi2EZNS0_22gpu_kernel_impl_nocastIZZZNS0_61_GLOBAL__N__132982cb_23_ActivationSiluKernel_cu_1520ed90_293320silu_backward_kernelERNS_18TensorIteratorBaseEENKUlvE_clEvENKUlvE0_clEvEUlffE_EEvS5_RKT_EUliE_EEviT1_)
        /*0674*/ 	.word	0x00000000


	//----- nvinfo : EIATTR_REGCOUNT
	.align		4
.L_319:
        /*0678*/ 	.byte	0x04, 0x2f
        /*067a*/ 	.short	(.L_321 - .L_320)
	.align		4
.L_320:
        /*067c*/ 	.word	index@(_ZN2at6native27unrolled_elementwise_kernelIZZZNS0_61_GLOBAL__N__132982cb_23_ActivationSiluKernel_cu_1520ed90_293320silu_backward_kernelERNS_18TensorIteratorBaseEENKUlvE_clEvENKUlvE0_clEvEUlffE_St5arrayIPcLm3EELi4E23TrivialOffsetCalculatorILi2EjESB_ILi1EjENS0_6memory12LoadWithCastILi2EEENSE_13StoreWithCastILi1EEEEEviT_T0_T2_T3_T4_T5_)
        /*0680*/ 	.word	0x00000020


	//----- nvinfo : EIATTR_FRAME_SIZE
	.align		4
.L_321:
        /*0684*/ 	.byte	0x04, 0x11
        /*0686*/ 	.short	(.L_323 - .L_322)
	.align		4
.L_322:
        /*0688*/ 	.word	index@(_ZN2at6native27unrolled_elementwise_kernelIZZZNS0_61_GLOBAL__N__132982cb_23_ActivationSiluKernel_cu_1520ed90_293320silu_backward_kernelERNS_18TensorIteratorBaseEENKUlvE_clEvENKUlvE0_clEvEUlffE_St5arrayIPcLm3EELi4E23TrivialOffsetCalculatorILi2EjESB_ILi1EjENS0_6memory12LoadWithCastILi2EEENSE_13StoreWithCastILi1EEEEEviT_T0_T2_T3_T4_T5_)
        /*068c*/ 	.word	0x00000000


	//----- nvinfo : EIATTR_REGCOUNT
	.align		4
.L_323:
        /*0690*/ 	.byte	0x04, 0x2f
        /*0692*/ 	.short	(.L_325 - .L_324)
	.align		4
.L_324:
        /*0694*/ 	.word	index@(_ZN2at6native18elementwise_kernelILi128ELi4EZNS0_15gpu_kernel_implIZZZNS0_61_GLOBAL__N__132982cb_23_ActivationSiluKernel_cu_1520ed90_293320silu_backward_kernelERNS_18TensorIteratorBaseEENKUlvE_clEvENKUlvE0_clEvEUlffE_EEvS5_RKT_EUliE_EEviT1_)
        /*0698*/ 	.word	0x00000018


	//----- nvinfo : EIATTR_FRAME_SIZE
	.align		4
.L_325:
        /*069c*/ 	.byte	0x04, 0x11
        /*069e*/ 	.short	(.L_327 - .L_326)
	.align		4
.L_326:
        /*06a0*/ 	.word	index@(_ZN2at6native18elementwise_kernelILi128ELi4EZNS0_15gpu_kernel_implIZZZNS0_61_GLOBAL__N__132982cb_23_ActivationSiluKernel_cu_1520ed90_293320silu_backward_kernelERNS_18TensorIteratorBaseEENKUlvE_clEvENKUlvE0_clEvEUlffE_EEvS5_RKT_EUliE_EEviT1_)
        /*06a4*/ 	.word	0x00000000


	//----- nvinfo : EIATTR_REGCOUNT
	.align		4
.L_327:
        /*06a8*/ 	.byte	0x04, 0x2f
        /*06aa*/ 	.short	(.L_329 - .L_328)
	.align		4
.L_328:
        /*06ac*/ 	.word	index@(_ZN2at6native29vectorized_elementwise_kernelILi8EZZZNS0_61_GLOBAL__N__132982cb_23_ActivationSiluKernel_cu_1520ed90_293320silu_backward_kernelERNS_18TensorIteratorBaseEENKUlvE_clEvENKUlvE1_clEvEUlN3c104HalfES8_E_St5arrayIPcLm3EEEEviT0_T1_)
        /*06b0*/ 	.word	0x00000004


	//----- nvinfo : EIATTR_FRAME_SIZE
	.align		4
.L_329:
        /*06b4*/ 	.byte	0x04, 0x11
        /*06b6*/ 	.short	(.L_331 - .L_330)
	.align		4
.L_330:
        /*06b8*/ 	.word	index@(_ZN2at6native29vectorized_elementwise_kernelILi8EZZZNS0_61_GLOBAL__N__132982cb_23_ActivationSiluKernel_cu_1520ed90_293320silu_backward_kernelERNS_18TensorIteratorBaseEENKUlvE_clEvENKUlvE1_clEvEUlN3c104HalfES8_E_St5arrayIPcLm3EEEEviT0_T1_)
        /*06bc*/ 	.word	0x00000000


	//----- nvinfo : EIATTR_REGCOUNT
	.align		4
.L_331:
        /*06c0*/ 	.byte	0x04, 0x2f
        /*06c2*/ 	.short	(.L_333 - .L_332)
	.align		4
.L_332:
        /*06c4*/ 	.word	index@(_ZN2at6native29vectorized_elementwise_kernelILi4EZZZNS0_61_GLOBAL__N__132982cb_23_ActivationSiluKernel_cu_1520ed90_293320silu_backward_kernelERNS_18TensorIteratorBaseEENKUlvE_clEvENKUlvE1_clEvEUlN3c104HalfES8_E_St5arrayIPcLm3EEEEviT0_T1_)
        /*06c8*/ 	.word	0x00000020


	//----- nvinfo : EIATTR_FRAME_SIZE
	.align		4
.L_333:
        /*06cc*/ 	.byte	0x04, 0x11
        /*06ce*/ 	.short	(.L_335 - .L_334)
	.align		4
.L_334:
        /*06d0*/ 	.word	index@(_ZN2at6native29vectorized_elementwise_kernelILi4EZZZNS0_61_GLOBAL__N__132982cb_23_ActivationSiluKernel_cu_1520ed90_293320silu_backward_kernelERNS_18TensorIteratorBaseEENKUlvE_clEvENKUlvE1_clEvEUlN3c104HalfES8_E_St5arrayIPcLm3EEEEviT0_T1_)
        /*06d4*/ 	.word	0x00000000


	//----- nvinfo : EIATTR_REGCOUNT
	.align		4
.L_335:
        /*06d8*/ 	.byte	0x04, 0x2f
        /*06da*/ 	.short	(.L_337 - .L_336)
	.align		4
.L_336:
        /*06dc*/ 	.word	index@(_ZN2at6native29vectorized_elementwise_kernelILi2EZZZNS0_61_GLOBAL__N__132982cb_23_ActivationSiluKernel_cu_1520ed90_293320silu_backward_kernelERNS_18TensorIteratorBaseEENKUlvE_clEvENKUlvE1_clEvEUlN3c104HalfES8_E_St5arrayIPcLm3EEEEviT0_T1_)
        /*06e0*/ 	.word	0x00000020


	//----- nvinfo : EIATTR_FRAME_SIZE
	.align		4
.L_337:
        /*06e4*/ 	.byte	0x04, 0x11
        /*06e6*/ 	.short	(.L_339 - .L_338)
	.align		4
.L_338:
        /*06e8*/ 	.word	index@(_ZN2at6native29vectorized_elementwise_kernelILi2EZZZNS0_61_GLOBAL__N__132982cb_23_ActivationSiluKernel_cu_1520ed90_293320silu_backward_kernelERNS_18TensorIteratorBaseEENKUlvE_clEvENKUlvE1_clEvEUlN3c104HalfES8_E_St5arrayIPcLm3EEEEviT0_T1_)
        /*06ec*/ 	.word	0x00000000


	//----- nvinfo : EIATTR_REGCOUNT
	.align		4
.L_339:
        /*06f0*/ 	.byte	0x04, 0x2f
        /*06f2*/ 	.short	(.L_341 - .L_340)
	.align		4
.L_340:
        /*06f4*/ 	.word	index@(_ZN2at6native27unrolled_elementwise_kernelIZZZNS0_61_GLOBAL__N__132982cb_23_ActivationSiluKernel_cu_1520ed90_293320silu_backward_kernelERNS_18TensorIteratorBaseEENKUlvE_clEvENKUlvE1_clEvEUlN3c104HalfES8_E_St5arrayIPcLm3EELi4E23TrivialOffsetCalculatorILi2EjESD_ILi1EjENS0_6memory15LoadWithoutCastENSG_16StoreWithoutCastEEEviT_T0_T2_T3_T4_T5_)
        /*06f8*/ 	.word	0x0000001c


	//----- nvinfo : EIATTR_FRAME_SIZE
	.align		4
.L_341:
        /*06fc*/ 	.byte	0x04, 0x11
        /*06fe*/ 	.short	(.L_343 - .L_342)
	.align		4
.L_342:
        /*0700*/ 	.word	index@(_ZN2at6native27unrolled_elementwise_kernelIZZZNS0_61_GLOBAL__N__132982cb_23_ActivationSiluKernel_cu_1520ed90_293320silu_backward_kernelERNS_18TensorIteratorBaseEENKUlvE_clEvENKUlvE1_clEvEUlN3c104HalfES8_E_St5arrayIPcLm3EELi4E23TrivialOffsetCalculatorILi2EjESD_ILi1EjENS0_6memory15LoadWithoutCastENSG_16StoreWithoutCastEEEviT_T0_T2_T3_T4_T5_)
        /*0704*/ 	.word	0x00000000


	//----- nvinfo : EIATTR_REGCOUNT
	.align		4
.L_343:
        /*0708*/ 	.byte	0x04, 0x2f
        /*070a*/ 	.short	(.L_345 - .L_344)
	.align		4
.L_344:
        /*070c*/ 	.word	index@(_ZN2at6native18elementwise_kernelILi128ELi4EZNS0_22gpu_kernel_impl_nocastIZZZNS0_61_GLOBAL__N__132982cb_23_ActivationSiluKernel_cu_1520ed90_293320silu_backward_kernelERNS_18TensorIteratorBaseEENKUlvE_clEvENKUlvE1_clEvEUlN3c104HalfES9_E_EEvS5_RKT_EUliE_EEviT1_)
        /*0710*/ 	.word	0x00000014


	//----- nvinfo : EIATTR_FRAME_SIZE
	.align		4
.L_345:
        /*0714*/ 	.byte	0x04, 0x11
        /*0716*/ 	.short	(.L_347 - .L_346)
	.align		4
.L_346:
        /*0718*/ 	.word	index@(_ZN2at6native18elementwise_kernelILi128ELi4EZNS0_22gpu_kernel_impl_nocastIZZZNS0_61_GLOBAL__N__132982cb_23_ActivationSiluKernel_cu_1520ed90_293320silu_backward_kernelERNS_18TensorIteratorBaseEENKUlvE_clEvENKUlvE1_clEvEUlN3c104HalfES9_E_EEvS5_RKT_EUliE_EEviT1_)
        /*071c*/ 	.word	0x00000000


	//----- nvinfo : EIATTR_REGCOUNT
	.align		4
.L_347:
        /*0720*/ 	.byte	0x04, 0x2f
        /*0722*/ 	.short	(.L_349 - .L_348)
	.align		4
.L_348:
        /*0724*/ 	.word	index@(_ZN2at6native27unrolled_elementwise_kernelIZZZNS0_61_GLOBAL__N__132982cb_23_ActivationSiluKernel_cu_1520ed90_293320silu_backward_kernelERNS_18TensorIteratorBaseEENKUlvE_clEvENKUlvE1_clEvEUlN3c104HalfES8_E_St5arrayIPcLm3EELi4E23TrivialOffsetCalculatorILi2EjESD_ILi1EjENS0_6memory12LoadWithCastILi2EEENSG_13StoreWithCastILi1EEEEEviT_T0_T2_T3_T4_T5_)
        /*0728*/ 	.word	0x0000001f


	//----- nvinfo : EIATTR_FRAME_SIZE
	.align		4
.L_349:
        /*072c*/ 	.byte	0x04, 0x11
        /*072e*/ 	.short	(.L_351 - .L_350)
	.align		4
.L_350:
        /*0730*/ 	.word	index@(_ZN2at6native27unrolled_elementwise_kernelIZZZNS0_61_GLOBAL__N__132982cb_23_ActivationSiluKernel_cu_1520ed90_293320silu_backward_kernelERNS_18TensorIteratorBaseEENKUlvE_clEvENKUlvE1_clEvEUlN3c104HalfES8_E_St5arrayIPcLm3EELi4E23TrivialOffsetCalculatorILi2EjESD_ILi1EjENS0_6memory12LoadWithCastILi2EEENSG_13StoreWithCastILi1EEEEEviT_T0_T2_T3_T4_T5_)
        /*0734*/ 	.word	0x00000000


	//----- nvinfo : EIATTR_REGCOUNT
	.align		4
.L_351:
        /*0738*/ 	.byte	0x04, 0x2f
        /*073a*/ 	.short	(.L_353 - .L_352)
	.align		4
.L_352:
        /*073c*/ 	.word	index@(_ZN2at6native18elementwise_kernelILi128ELi4EZNS0_15gpu_kernel_implIZZZNS0_61_GLOBAL__N__132982cb_23_ActivationSiluKernel_cu_1520ed90_293320silu_backward_kernelERNS_18TensorIteratorBaseEENKUlvE_clEvENKUlvE1_clEvEUlN3c104HalfES9_E_EEvS5_RKT_EUliE_EEviT1_)
        /*0740*/ 	.word	0x00000018


	//----- nvinfo : EIATTR_FRAME_SIZE
	.align		4
.L_353:
        /*0744*/ 	.byte	0x04, 0x11
        /*0746*/ 	.short	(.L_355 - .L_354)
	.align		4
.L_354:
        /*0748*/ 	.word	index@(_ZN2at6native18elementwise_kernelILi128ELi4EZNS0_15gpu_kernel_implIZZZNS0_61_GLOBAL__N__132982cb_23_ActivationSiluKernel_cu_1520ed90_293320silu_backward_kernelERNS_18TensorIteratorBaseEENKUlvE_clEvENKUlvE1_clEvEUlN3c104HalfES9_E_EEvS5_RKT_EUliE_EEviT1_)
        /*074c*/ 	.word	0x00000000


	//----- nvinfo : EIATTR_REGCOUNT
	.align		4
.L_355:
        /*0750*/ 	.byte	0x04, 0x2f
        /*0752*/ 	.short	(.L_357 - .L_356)
	.align		4
.L_356:
        /*0754*/ 	.word	index@(_ZN2at6native29vectorized_elementwise_kernelILi8EZZZNS0_61_GLOBAL__N__132982cb_23_ActivationSiluKernel_cu_1520ed90_293320silu_backward_kernelERNS_18TensorIteratorBaseEENKUlvE_clEvENKUlvE2_clEvEUlN3c108BFloat16ES8_E_St5arrayIPcLm3EEEEviT0_T1_)
        /*0758*/ 	.word	0x00000004


	//----- nvinfo : EIATTR_FRAME_SIZE
	.align		4
.L_357:
        /*075c*/ 	.byte	0x04, 0x11
        /*075e*/ 	.short	(.L_359 - .L_358)
	.align		4
.L_358:
        /*0760*/ 	.word	index@(_ZN2at6native29vectorized_elementwise_kernelILi8EZZZNS0_61_GLOBAL__N__132982cb_23_ActivationSiluKernel_cu_1520ed90_293320silu_backward_kernelERNS_18TensorIteratorBaseEENKUlvE_clEvENKUlvE2_clEvEUlN3c108BFloat16ES8_E_St5arrayIPcLm3EEEEviT0_T1_)
        /*0764*/ 	.word	0x00000000


	//----- nvinfo : EIATTR_REGCOUNT
	.align		4
.L_359:
        /*0768*/ 	.byte	0x04, 0x2f
        /*076a*/ 	.short	(.L_361 - .L_360)
	.align		4
.L_360:
        /*076c*/ 	.word	index@(_ZN2at6native29vectorized_elementwise_kernelILi4EZZZNS0_61_GLOBAL__N__132982cb_23_ActivationSiluKernel_cu_1520ed90_293320silu_backward_kernelERNS_18TensorIteratorBaseEENKUlvE_clEvENKUlvE2_clEvEUlN3c108BFloat16ES8_E_St5arrayIPcLm3EEEEviT0_T1_)
        /*0770*/ 	.word	0x00000020


	//----- nvinfo : EIATTR_FRAME_SIZE
	.align		4
.L_361:
        /*0774*/ 	.byte	0x04, 0x11
        /*0776*/ 	.short	(.L_363 - .L_362)
	.align		4
.L_362:
        /*0778*/ 	.word	index@(_ZN2at6native29vectorized_elementwise_kernelILi4EZZZNS0_61_GLOBAL__N__132982cb_23_ActivationSiluKernel_cu_1520ed90_293320silu_backward_kernelERNS_18TensorIteratorBaseEENKUlvE_clEvENKUlvE2_clEvEUlN3c108BFloat16ES8_E_St5arrayIPcLm3EEEEviT0_T1_)
        /*077c*/ 	.word	0x00000000


	//----- nvinfo : EIATTR_REGCOUNT
	.align		4
.L_363:
        /*0780*/ 	.byte	0x04, 0x2f
        /*0782*/ 	.short	(.L_365 - .L_364)
	.align		4
.L_364:
        /*0784*/ 	.word	index@(_ZN2at6native29vectorized_elementwise_kernelILi2EZZZNS0_61_GLOBAL__N__132982cb_23_ActivationSiluKernel_cu_1520ed90_293320silu_backward_kernelERNS_18TensorIteratorBaseEENKUlvE_clEvENKUlvE2_clEvEUlN3c108BFloat16ES8_E_St5arrayIPcLm3EEEEviT0_T1_)
        /*0788*/ 	.word	0x00000020


	//----- nvinfo : EIATTR_FRAME_SIZE
	.align		4
.L_365:
        /*078c*/ 	.byte	0x04, 0x11
        /*078e*/ 	.short	(.L_367 - .L_366)
	.align		4
.L_366:
        /*0790*/ 	.word	index@(_ZN2at6native29vectorized_elementwise_kernelILi2EZZZNS0_61_GLOBAL__N__132982cb_23_ActivationSiluKernel_cu_1520ed90_293320silu_backward_kernelERNS_18TensorIteratorBaseEENKUlvE_clEvENKUlvE2_clEvEUlN3c108BFloat16ES8_E_St5arrayIPcLm3EEEEviT0_T1_)
        /*0794*/ 	.word	0x00000000


	//----- nvinfo : EIATTR_REGCOUNT
	.align		4
.L_367:
        /*0798*/ 	.byte	0x04, 0x2f
        /*079a*/ 	.short	(.L_369 - .L_368)
	.align		4
.L_368:
        /*079c*/ 	.word	index@(_ZN2at6native27unrolled_elementwise_kernelIZZZNS0_61_GLOBAL__N__132982cb_23_ActivationSiluKernel_cu_1520ed90_293320silu_backward_kernelERNS_18TensorIteratorBaseEENKUlvE_clEvENKUlvE2_clEvEUlN3c108BFloat16ES8_E_St5arrayIPcLm3EELi4E23TrivialOffsetCalculatorILi2EjESD_ILi1EjENS0_6memory15LoadWithoutCastENSG_16StoreWithoutCastEEEviT_T0_T2_T3_T4_T5_)
        /*07a0*/ 	.word	0x0000001c


	//----- nvinfo : EIATTR_FRAME_SIZE
	.align		4
.L_369:
        /*07a4*/ 	.byte	0x04, 0x11
        /*07a6*/ 	.short	(.L_371 - .L_370)
	.align		4
.L_370:
        /*07a8*/ 	.word	index@(_ZN2at6native27unrolled_elementwise_kernelIZZZNS0_61_GLOBAL__N__132982cb_23_ActivationSiluKernel_cu_1520ed90_293320silu_backward_kernelERNS_18TensorIteratorBaseEENKUlvE_clEvENKUlvE2_clEvEUlN3c108BFloat16ES8_E_St5arrayIPcLm3EELi4E23TrivialOffsetCalculatorILi2EjESD_ILi1EjENS0_6memory15LoadWithoutCastENSG_16StoreWithoutCastEEEviT_T0_T2_T3_T4_T5_)
        /*07ac*/ 	.word	0x00000000


	//----- nvinfo : EIATTR_REGCOUNT
	.align		4
.L_371:
        /*07b0*/ 	.byte	0x04, 0x2f
        /*07b2*/ 	.short	(.L_373 - .L_372)
	.align		4
.L_372:
        /*07b4*/ 	.word	index@(_ZN2at6native18elementwise_kernelILi128ELi4EZNS0_22gpu_kernel_impl_nocastIZZZNS0_61_GLOBAL__N__132982cb_23_ActivationSiluKernel_cu_1520ed90_293320silu_backward_kernelERNS_18TensorIteratorBaseEENKUlvE_clEvENKUlvE2_clEvEUlN3c108BFloat16ES9_E_EEvS5_RKT_EUliE_EEviT1_)
        /*07b8*/ 	.word	0x00000014


	//----- nvinfo : EIATTR_FRAME_SIZE
	.align		4
.L_373:
        /*07bc*/ 	.byte	0x04, 0x11
        /*07be*/ 	.short	(.L_375 - .L_374)
	.align		4
.L_374:
        /*07c0*/ 	.word	index@(_ZN2at6native18elementwise_kernelILi128ELi4EZNS0_22gpu_kernel_impl_nocastIZZZNS0_61_GLOBAL__N__132982cb_23_ActivationSiluKernel_cu_1520ed90_293320silu_backward_kernelERNS_18TensorIteratorBaseEENKUlvE_clEvENKUlvE2_clEvEUlN3c108BFloat16ES9_E_EEvS5_RKT_EUliE_EEviT1_)
        /*07c4*/ 	.word	0x00000000


	//----- nvinfo : EIATTR_REGCOUNT
	.align		4
.L_375:
        /*07c8*/ 	.byte	0x04, 0x2f
        /*07ca*/ 	.short	(.L_377 - .L_376)
	.align		4
.L_376:
        /*07cc*/ 	.word	index@(_ZN2at6native27unrolled_elementwise_kernelIZZZNS0_61_GLOBAL__N__132982cb_23_ActivationSiluKernel_cu_1520ed90_293320silu_backward_kernelERNS_18TensorIteratorBaseEENKUlvE_clEvENKUlvE2_clEvEUlN3c108BFloat16ES8_E_St5arrayIPcLm3EELi4E23TrivialOffsetCalculatorILi2EjESD_ILi1EjENS0_6memory12LoadWithCastILi2EEENSG_13StoreWithCastILi1EEEEEviT_T0_T2_T3_T4_T5_)
        /*07d0*/ 	.word	0x0000001f


	//----- nvinfo : EIATTR_FRAME_SIZE
	.align		4
.L_377:
        /*07d4*/ 	.byte	0x04, 0x11
        /*07d6*/ 	.short	(.L_379 - .L_378)
	.align		4
.L_378:
        /*07d8*/ 	.word	index@(_ZN2at6native27unrolled_elementwise_kernelIZZZNS0_61_GLOBAL__N__132982cb_23_ActivationSiluKernel_cu_1520ed90_293320silu_backward_kernelERNS_18TensorIteratorBaseEENKUlvE_clEvENKUlvE2_clEvEUlN3c108BFloat16ES8_E_St5arrayIPcLm3EELi4E23TrivialOffsetCalculatorILi2EjESD_ILi1EjENS0_6memory12LoadWithCastILi2EEENSG_13StoreWithCastILi1EEEEEviT_T0_T2_T3_T4_T5_)
        /*07dc*/ 	.word	0x00000000


	//----- nvinfo : EIATTR_REGCOUNT
	.align		4
.L_379:
        /*07e0*/ 	.byte	0x04, 0x2f
        /*07e2*/ 	.short	(.L_381 - .L_380)
	.align		4
.L_380:
        /*07e4*/ 	.word	index@(_ZN2at6native18elementwise_kernelILi128ELi4EZNS0_15gpu_kernel_implIZZZNS0_61_GLOBAL__N__132982cb_23_ActivationSiluKernel_cu_1520ed90_293320silu_backward_kernelERNS_18TensorIteratorBaseEENKUlvE_clEvENKUlvE2_clEvEUlN3c108BFloat16ES9_E_EEvS5_RKT_EUliE_EEviT1_)
        /*07e8*/ 	.word	0x00000018


	//----- nvinfo : EIATTR_FRAME_SIZE
	.align		4
.L_381:
        /*07ec*/ 	.byte	0x04, 0x11
        /*07ee*/ 	.short	(.L_383 - .L_382)
	.align		4
.L_382:
        /*07f0*/ 	.word	index@(_ZN2at6native18elementwise_kernelILi128ELi4EZNS0_15gpu_kernel_implIZZZNS0_61_GLOBAL__N__132982cb_23_ActivationSiluKernel_cu_1520ed90_293320silu_backward_kernelERNS_18TensorIteratorBaseEENKUlvE_clEvENKUlvE2_clEvEUlN3c108BFloat16ES9_E_EEvS5_RKT_EUliE_EEviT1_)
        /*07f4*/ 	.word	0x00000000


	//----- nvinfo : EIATTR_MIN_STACK_SIZE
	.align		4
.L_383:
        /*07f8*/ 	.byte	0x04, 0x12
        /*07fa*/ 	.short	(.L_385 - .L_384)
	.align		4
.L_384:
        /*07fc*/ 	.word	index@(_ZN2at6native18elementwise_kernelILi128ELi4EZNS0_15gpu_kernel_implIZZZNS0_61_GLOBAL__N__132982cb_23_ActivationSiluKernel_cu_1520ed90_293320silu_backward_kernelERNS_18TensorIteratorBaseEENKUlvE_clEvENKUlvE2_clEvEUlN3c108BFloat16ES9_E_EEvS5_RKT_EUliE_EEviT1_)
        /*0800*/ 	.word	0x00000000


	//----- nvinfo : EIATTR_MIN_STACK_SIZE
	.align		4
.L_385:
        /*0804*/ 	.byte	0x04, 0x12
        /*0806*/ 	.short	(.L_387 - .L_386)
	.align		4
.L_386:
        /*0808*/ 	.word	index@(_ZN2at6native27unrolled_elementwise_kernelIZZZNS0_61_GLOBAL__N__132982cb_23_ActivationSiluKernel_cu_1520ed90_293320silu_backward_kernelERNS_18TensorIteratorBaseEENKUlvE_clEvENKUlvE2_clEvEUlN3c108BFloat16ES8_E_St5arrayIPcLm3EELi4E23TrivialOffsetCalculatorILi2EjESD_ILi1EjENS0_6memory12LoadWithCastILi2EEENSG_13StoreWithCastILi1EEEEEviT_T0_T2_T3_T4_T5_)
        /*080c*/ 	.word	0x00000000


	//----- nvinfo : EIATTR_MIN_STACK_SIZE
	.align		4
.L_387:
        /*0810*/ 	.byte	0x04, 0x12
        /*0812*/ 	.short	(.L_389 - .L_388)
	.align		4
.L_388:
        /*0814*/ 	.word	index@(_ZN2at6native18elementwise_kernelILi128ELi4EZNS0_22gpu_kernel_impl_nocastIZZZNS0_61_GLOBAL__N__132982cb_23_ActivationSiluKernel_cu_1520ed90_293320silu_backward_kernelERNS_18TensorIteratorBaseEENKUlvE_clEvENKUlvE2_clEvEUlN3c108BFloat16ES9_E_EEvS5_RKT_EUliE_EEviT1_)
        /*0818*/ 	.word	0x00000000


	//----- nvinfo : EIATTR_MIN_STACK_SIZE
	.align		4
.L_389:
        /*081c*/ 	.byte	0x04, 0x12
        /*081e*/ 	.short	(.L_391 - .L_390)
	.align		4
.L_390:
        /*0820*/ 	.word	index@(_ZN2at6native27unrolled_elementwise_kernelIZZZNS0_61_GLOBAL__N__132982cb_23_ActivationSiluKernel_cu_1520ed90_293320silu_backward_kernelERNS_18TensorIteratorBaseEENKUlvE_clEvENKUlvE2_clEvEUlN3c108BFloat16ES8_E_St5arrayIPcLm3EELi4E23TrivialOffsetCalculatorILi2EjESD_ILi1EjENS0_6memory15LoadWithoutCastENSG_16StoreWithoutCastEEEviT_T0_T2_T3_T4_T5_)
        /*0824*/ 	.word	0x00000000


	//----- nvinfo : EIATTR_MIN_STACK_SIZE
	.align		4
.L_391:
        /*0828*/ 	.byte	0x04, 0x12
        /*082a*/ 	.short	(.L_393 - .L_392)
	.align		4
.L_392:
        /*082c*/ 	.word	index@(_ZN2at6native29vectorized_elementwise_kernelILi2EZZZNS0_61_GLOBAL__N__132982cb_23_ActivationSiluKernel_cu_1520ed90_293320silu_backward_kernelERNS_18TensorIteratorBaseEENKUlvE_clEvENKUlvE2_clEvEUlN3c108BFloat16ES8_E_St5arrayIPcLm3EEEEviT0_T1_)
        /*0830*/ 	.word	0x00000000


	//----- nvinfo : EIATTR_MIN_STACK_SIZE
	.align		4
.L_393:
        /*0834*/ 	.byte	0x04, 0x12
        /*0836*/ 	.short	(.L_395 - .L_394)
	.align		4
.L_394:
        /*0838*/ 	.word	index@(_ZN2at6native29vectorized_elementwise_kernelILi4EZZZNS0_61_GLOBAL__N__132982cb_23_ActivationSiluKernel_cu_1520ed90_293320silu_backward_kernelERNS_18TensorIteratorBaseEENKUlvE_clEvENKUlvE2_clEvEUlN3c108BFloat16ES8_E_St5arrayIPcLm3EEEEviT0_T1_)
        /*083c*/ 	.word	0x00000000


	//----- nvinfo : EIATTR_MIN_STACK_SIZE
	.align		4
.L_395:
        /*0840*/ 	.byte	0x04, 0x12
        /*0842*/ 	.short	(.L_397 - .L_396)
	.align		4
.L_396:
        /*0844*/ 	.word	index@(_ZN2at6native29vectorized_elementwise_kernelILi8EZZZNS0_61_GLOBAL__N__132982cb_23_ActivationSiluKernel_cu_1520ed90_293320silu_backward_kernelERNS_18TensorIteratorBaseEENKUlvE_clEvENKUlvE2_clEvEUlN3c108BFloat16ES8_E_St5arrayIPcLm3EEEEviT0_T1_)
        /*0848*/ 	.word	0x00000000


	//----- nvinfo : EIATTR_MIN_STACK_SIZE
	.align		4
.L_397:
        /*084c*/ 	.byte	0x04, 0x12
        /*084e*/ 	.short	(.L_399 - .L_398)
	.align		4
.L_398:
        /*0850*/ 	.word	index@(_ZN2at6native18elementwise_kernelILi128ELi4EZNS0_15gpu_kernel_implIZZZNS0_61_GLOBAL__N__132982cb_23_ActivationSiluKernel_cu_1520ed90_293320silu_backward_kernelERNS_18TensorIteratorBaseEENKUlvE_clEvENKUlvE1_clEvEUlN3c104HalfES9_E_EEvS5_RKT_EUliE_EEviT1_)
        /*0854*/ 	.word	0x00000000


	//----- nvinfo : EIATTR_MIN_STACK_SIZE
	.align		4
.L_399:
        /*0858*/ 	.byte	0x04, 0x12
        /*085a*/ 	.short	(.L_401 - .L_400)
	.align		4
.L_400:
        /*085c*/ 	.word	index@(_ZN2at6native27unrolled_elementwise_kernelIZZZNS0_61_GLOBAL__N__132982cb_23_ActivationSiluKernel_cu_1520ed90_293320silu_backward_kernelERNS_18TensorIteratorBaseEENKUlvE_clEvENKUlvE1_clEvEUlN3c104HalfES8_E_St5arrayIPcLm3EELi4E23TrivialOffsetCalculatorILi2EjESD_ILi1EjENS0_6memory12LoadWithCastILi2EEENSG_13StoreWithCastILi1EEEEEviT_T0_T2_T3_T4_T5_)
        /*0860*/ 	.word	0x00000000


	//----- nvinfo : EIATTR_MIN_STACK_SIZE
	.align		4
.L_401:
        /*0864*/ 	.byte	0x04, 0x12
        /*0866*/ 	.short	(.L_403 - .L_402)
	.align		4
.L_402:
        /*0868*/ 	.word	index@(_ZN2at6native18elementwise_kernelILi128ELi4EZNS0_22gpu_kernel_impl_nocastIZZZNS0_61_GLOBAL__N__132982cb_23_ActivationSiluKernel_cu_1520ed90_293320silu_backward_kernelERNS_18TensorIteratorBaseEENKUlvE_clEvENKUlvE1_clEvEUlN3c104HalfES9_E_EEvS5_RKT_EUliE_EEviT1_)
        /*086c*/ 	.word	0x00000000


	//----- nvinfo : EIATTR_MIN_STACK_SIZE
	.align		4
.L_403:
        /*0870*/ 	.byte	0x04, 0x12
        /*0872*/ 	.short	(.L_405 - .L_404)
	.align		4
.L_404:
        /*0874*/ 	.word	index@(_ZN2at6native27unrolled_elementwise_kernelIZZZNS0_61_GLOBAL__N__132982cb_23_ActivationSiluKernel_cu_1520ed90_293320silu_backward_kernelERNS_18TensorIteratorBaseEENKUlvE_clEvENKUlvE1_clEvEUlN3c104HalfES8_E_St5arrayIPcLm3EELi4E23TrivialOffsetCalculatorILi2EjESD_ILi1EjENS0_6memory15LoadWithoutCastENSG_16StoreWithoutCastEEEviT_T0_T2_T3_T4_T5_)
        /*0878*/ 	.word	0x00000000


	//----- nvinfo : EIATTR_MIN_STACK_SIZE
	.align		4
.L_405:
        /*087c*/ 	.byte	0x04, 0x12
        /*087e*/ 	.short	(.L_407 - .L_406)
	.align		4
.L_406:
        /*0880*/ 	.word	index@(_ZN2at6native29vectorized_elementwise_kernelILi2EZZZNS0_61_GLOBAL__N__132982cb_23_ActivationSiluKernel_cu_1520ed90_293320silu_backward_kernelERNS_18TensorIteratorBaseEENKUlvE_clEvENKUlvE1_clEvEUlN3c104HalfES8_E_St5arrayIPcLm3EEEEviT0_T1_)
        /*0884*/ 	.word	0x00000000


	//----- nvinfo : EIATTR_MIN_STACK_SIZE
	.align		4
.L_407:
        /*0888*/ 	.byte	0x04, 0x12
        /*088a*/ 	.short	(.L_409 - .L_408)
	.align		4
.L_408:
        /*088c*/ 	.word	index@(_ZN2at6native29vectorized_elementwise_kernelILi4EZZZNS0_61_GLOBAL__N__132982cb_23_ActivationSiluKernel_cu_1520ed90_293320silu_backward_kernelERNS_18TensorIteratorBaseEENKUlvE_clEvENKUlvE1_clEvEUlN3c104HalfES8_E_St5arrayIPcLm3EEEEviT0_T1_)
        /*0890*/ 	.word	0x00000000


	//----- nvinfo : EIATTR_MIN_STACK_SIZE
	.align		4
.L_409:
        /*0894*/ 	.byte	0x04, 0x12
        /*0896*/ 	.short	(.L_411 - .L_410)
	.align		4
.L_410:
        /*0898*/ 	.word	index@(_ZN2at6native29vectorized_elementwise_kernelILi8EZZZNS0_61_GLOBAL__N__132982cb_23_ActivationSiluKernel_cu_1520ed90_293320silu_backward_kernelERNS_18TensorIteratorBaseEENKUlvE_clEvENKUlvE1_clEvEUlN3c104HalfES8_E_St5arrayIPcLm3EEEEviT0_T1_)
        /*089c*/ 	.word	0x00000000


	//----- nvinfo : EIATTR_MIN_STACK_SIZE
	.align		4
.L_411:
        /*08a0*/ 	.byte	0x04, 0x12
        /*08a2*/ 	.short	(.L_413 - .L_412)
	.align		4
.L_412:
        /*08a4*/ 	.word	index@(_ZN2at6native18elementwise_kernelILi128ELi4EZNS0_15gpu_kernel_implIZZZNS0_61_GLOBAL__N__132982cb_23_ActivationSiluKernel_cu_1520ed90_293320silu_backward_kernelERNS_18TensorIteratorBaseEENKUlvE_clEvENKUlvE0_clEvEUlffE_EEvS5_RKT_EUliE_EEviT1_)
        /*08a8*/ 	.word	0x00000000


	//----- nvinfo : EIATTR_MIN_STACK_SIZE
	.align		4
.L_413:
        /*08ac*/ 	.byte	0x04, 0x12
        /*08ae*/ 	.short	(.L_415 - .L_414)
	.align		4
.L_414:
        /*08b0*/ 	.word	index@(_ZN2at6native27unrolled_elementwise_kernelIZZZNS0_61_GLOBAL__N__132982cb_23_ActivationSiluKernel_cu_1520ed90_293320silu_backward_kernelERNS_18TensorIteratorBaseEENKUlvE_clEvENKUlvE0_clEvEUlffE_St5arrayIPcLm3EELi4E23TrivialOffsetCalculatorILi2EjESB_ILi1EjENS0_6memory12LoadWithCastILi2EEENSE_13StoreWithCastILi1EEEEEviT_T0_T2_T3_T4_T5_)
        /*08b4*/ 	.word	0x00000000


	//----- nvinfo : EIATTR_MIN_STACK_SIZE
	.align		4
.L_415:
        /*08b8*/ 	.byte	0x04, 0x12
        /*08ba*/ 	.short	(.L_417 - .L_416)
	.align		4
.L_416:
        /*08bc*/ 	.word	index@(_ZN2at6native18elementwise_kernelILi128ELi2EZNS0_22gpu_kernel_impl_nocastIZZZNS0_61_GLOBAL__N__132982cb_23_ActivationSiluKernel_cu_1520ed90_293320silu_backward_kernelERNS_18TensorIteratorBaseEENKUlvE_clEvENKUlvE0_clEvEUlffE_EEvS5_RKT_EUliE_EEviT1_)
        /*08c0*/ 	.word	0x00000000


	//----- nvinfo : EIATTR_MIN_STACK_SIZE
	.align		4
.L_417:
        /*08c4*/ 	.byte	0x04, 0x12
        /*08c6*/ 	.short	(.L_419 - .L_418)
	.align		4
.L_418:
        /*08c8*/ 	.word	index@(_ZN2at6native27unrolled_elementwise_kernelIZZZNS0_61_GLOBAL__N__132982cb_23_ActivationSiluKernel_cu_1520ed90_293320silu_backward_kernelERNS_18TensorIteratorBaseEENKUlvE_clEvENKUlvE0_clEvEUlffE_St5arrayIPcLm3EELi4E23TrivialOffsetCalculatorILi2EjESB_ILi1EjENS0_6memory15LoadWithoutCastENSE_16StoreWithoutCastEEEviT_T0_T2_T3_T4_T5_)
        /*08cc*/ 	.word	0x00000000


	//----- nvinfo : EIATTR_MIN_STACK_SIZE
	.align		4
.L_419:
        /*08d0*/ 	.byte	0x04, 0x12
        /*08d2*/ 	.short	(.L_421 - .L_420)
	.align		4
.L_420:
        /*08d4*/ 	.word	index@(_ZN2at6native29vectorized_elementwise_kernelILi2EZZZNS0_61_GLOBAL__N__132982cb_23_ActivationSiluKernel_cu_1520ed90_293320silu_backward_kernelERNS_18TensorIteratorBaseEENKUlvE_clEvENKUlvE0_clEvEUlffE_St5arrayIPcLm3EEEEviT0_T1_)
        /*08d8*/ 	.word	0x00000000


	//----- nvinfo : EIATTR_MIN_STACK_SIZE
	.align		4
.L_421:
        /*08dc*/ 	.byte	0x04, 0x12
        /*08de*/ 	.short	(.L_423 - .L_422)
	.align		4
.L_422:
        /*08e0*/ 	.word	index@(_ZN2at6native29vectorized_elementwise_kernelILi4EZZZNS0_61_GLOBAL__N__132982cb_23_ActivationSiluKernel_cu_1520ed90_293320silu_backward_kernelERNS_18TensorIteratorBaseEENKUlvE_clEvENKUlvE0_clEvEUlffE_St5arrayIPcLm3EEEEviT0_T1_)
        /*08e4*/ 	.word	0x00000000


	//----- nvinfo : EIATTR_MIN_STACK_SIZE
	.align		4
.L_423:
        /*08e8*/ 	.byte	0x04, 0x12
        /*08ea*/ 	.short	(.L_425 - .L_424)
	.align		4
.L_424:
        /*08ec*/ 	.word	index@(_ZN2at6native29vectorized_elementwise_kernelILi8EZZZNS0_61_GLOBAL__N__132982cb_23_ActivationSiluKernel_cu_1520ed90_293320silu_backward_kernelERNS_18TensorIteratorBaseEENKUlvE_clEvENKUlvE0_clEvEUlffE_St5arrayIPcLm3EEEEviT0_T1_)
        /*08f0*/ 	.word	0x00000000


	//----- nvinfo : EIATTR_MIN_STACK_SIZE
	.align		4
.L_425:
        /*08f4*/ 	.byte	0x04, 0x12
        /*08f6*/ 	.short	(.L_427 - .L_426)
	.align		4
.L_426:
        /*08f8*/ 	.word	index@(_ZN2at6native18elementwise_kernelILi128ELi4EZNS0_15gpu_kernel_implIZZZNS0_61_GLOBAL__N__132982cb_23_ActivationSiluKernel_cu_1520ed90_293320silu_backward_kernelERNS_18TensorIteratorBaseEENKUlvE_clEvENKUlvE_clEvEUlddE_EEvS5_RKT_EUliE_EEviT1_)
        /*08fc*/ 	.word	0x00000000


	//----- nvinfo : EIATTR_MIN_STACK_SIZE
	.align		4
.L_427:
        /*0900*/ 	.byte	0x04, 0x12
        /*0902*/ 	.short	(.L_429 - .L_428)
	.align		4
.L_428:
        /*0904*/ 	.word	index@(_ZN2at6native27unrolled_elementwise_kernelIZZZNS0_61_GLOBAL__N__132982cb_23_ActivationSiluKernel_cu_1520ed90_293320silu_backward_kernelERNS_18TensorIteratorBaseEENKUlvE_clEvENKUlvE_clEvEUlddE_St5arrayIPcLm3EELi4E23TrivialOffsetCalculatorILi2EjESB_ILi1EjENS0_6memory12LoadWithCastILi2EEENSE_13StoreWithCastILi1EEEEEviT_T0_T2_T3_T4_T5_)
        /*0908*/ 	.word	0x00000000


	//----- nvinfo : EIATTR_MIN_STACK_SIZE
	.align		4
.L_429:
        /*090c*/ 	.byte	0x04, 0x12
        /*090e*/ 	.short	(.L_431 - .L_430)
	.align		4
.L_430:
        /*0910*/ 	.word	index@(_ZN2at6native18elementwise_kernelILi128ELi2EZNS0_22gpu_kernel_impl_nocastIZZZNS0_61_GLOBAL__N__132982cb_23_ActivationSiluKernel_cu_1520ed90_293320silu_backward_kernelERNS_18TensorIteratorBaseEENKUlvE_clEvENKUlvE_clEvEUlddE_EEvS5_RKT_EUliE_EEviT1_)
        /*0914*/ 	.word	0x00000000


	//----- nvinfo : EIATTR_MIN_STACK_SIZE
	.align		4
.L_431:
        /*0918*/ 	.byte	0x04, 0x12
        /*091a*/ 	.short	(.L_433 - .L_432)
	.align		4
.L_432:
        /*091c*/ 	.word	index@(_ZN2at6native27unrolled_elementwise_kernelIZZZNS0_61_GLOBAL__N__132982cb_23_ActivationSiluKernel_cu_1520ed90_293320silu_backward_kernelERNS_18TensorIteratorBaseEENKUlvE_clEvENKUlvE_clEvEUlddE_St5arrayIPcLm3EELi4E23TrivialOffsetCalculatorILi2EjESB_ILi1EjENS0_6memory15LoadWithoutCastENSE_16StoreWithoutCastEEEviT_T0_T2_T3_T4_T5_)
        /*0920*/ 	.word	0x00000000


	//----- nvinfo : EIATTR_MIN_STACK_SIZE
	.align		4
.L_433:
        /*0924*/ 	.byte	0x04, 0x12
        /*0926*/ 	.short	(.L_435 - .L_434)
	.align		4
.L_434:
        /*0928*/ 	.word	index@(_ZN2at6native29vectorized_elementwise_kernelILi2EZZZNS0_61_GLOBAL__N__132982cb_23_ActivationSiluKernel_cu_1520ed90_293320silu_backward_kernelERNS_18TensorIteratorBaseEENKUlvE_clEvENKUlvE_clEvEUlddE_St5arrayIPcLm3EEEEviT0_T1_)
        /*092c*/ 	.word	0x00000000


	//----- nvinfo : EIATTR_MIN_STACK_SIZE
	.align		4
.L_435:
        /*0930*/ 	.byte	0x04, 0x12
        /*0932*/ 	.short	(.L_437 - .L_436)
	.align		4
.L_436:
        /*0934*/ 	.word	index@(_ZN2at6native29vectorized_elementwise_kernelILi4EZZZNS0_61_GLOBAL__N__132982cb_23_ActivationSiluKernel_cu_1520ed90_293320silu_backward_kernelERNS_18TensorIteratorBaseEENKUlvE_clEvENKUlvE_clEvEUlddE_St5arrayIPcLm3EEEEviT0_T1_)
        /*0938*/ 	.word	0x00000000


	//----- nvinfo : EIATTR_MIN_STACK_SIZE
	.align		4
.L_437:
        /*093c*/ 	.byte	0x04, 0x12
        /*093e*/ 	.short	(.L_439 - .L_438)
	.align		4
.L_438:
        /*0940*/ 	.word	index@(_ZN2at6native29vectorized_elementwise_kernelILi8EZZZNS0_61_GLOBAL__N__132982cb_23_ActivationSiluKernel_cu_1520ed90_293320silu_backward_kernelERNS_18TensorIteratorBaseEENKUlvE_clEvENKUlvE_clEvEUlddE_St5arrayIPcLm3EEEEviT0_T1_)
        /*0944*/ 	.word	0x00000000


	//----- nvinfo : EIATTR_MIN_STACK_SIZE
	.align		4
.L_439:
        /*0948*/ 	.byte	0x04, 0x12
        /*094a*/ 	.short	(.L_441 - .L_440)
	.align		4
.L_440:
        /*094c*/ 	.word	index@(_ZN2at6native18elementwise_kernelILi128ELi4EZNS0_15gpu_kernel_implIZZZNS0_61_GLOBAL__N__132982cb_23_ActivationSiluKernel_cu_1520ed90_293311silu_kernelERNS_18TensorIteratorBaseEENKUlvE_clEvENKUlvE4_clEvEUlN3c108BFloat16EE_EEvS5_RKT_EUliE_EEviT1_)
        /*0950*/ 	.word	0x00000000


	//----- nvinfo : EIATTR_MIN_STACK_SIZE
	.align		4
.L_441:
        /*0954*/ 	.byte	0x04, 0x12
        /*0956*/ 	.short	(.L_443 - .L_442)
	.align		4
.L_442:
        /*0958*/ 	.word	index@(_ZN2at6native27unrolled_elementwise_kernelIZZZNS0_61_GLOBAL__N__132982cb_23_ActivationSiluKernel_cu_1520ed90_293311silu_kernelERNS_18TensorIteratorBaseEENKUlvE_clEvENKUlvE4_clEvEUlN3c108BFloat16EE_St5arrayIPcLm2EELi4E23TrivialOffsetCalculatorILi1EjESE_NS0_6memory12LoadWithCastILi1EEENSF_13StoreWithCastILi1EEEEEviT_T0_T2_T3_T4_T5_)
        /*095c*/ 	.word	0x00000000


	//----- nvinfo : EIATTR_MIN_STACK_SIZE
	.align		4
.L_443:
        /*0960*/ 	.byte	0x04, 0x12
        /*0962*/ 	.short	(.L_445 - .L_444)
	.align		4
.L_444:
        /*0964*/ 	.word	index@(_ZN2at6native18elementwise_kernelILi128ELi4EZNS0_22gpu_kernel_impl_nocastIZZZNS0_61_GLOBAL__N__132982cb_23_ActivationSiluKernel_cu_1520ed90_293311silu_kernelERNS_18TensorIteratorBaseEENKUlvE_clEvENKUlvE4_clEvEUlN3c108BFloat16EE_EEvS5_RKT_EUliE_EEviT1_)
        /*0968*/ 	.word	0x00000000


	//----- nvinfo : EIATTR_MIN_STACK_SIZE
	.align		4
.L_445:
        /*096c*/ 	.byte	0x04, 0x12
        /*096e*/ 	.short	(.L_447 - .L_446)
	.align		4
.L_446:
        /*0970*/ 	.word	index@(_ZN2at6native27unrolled_elementwise_kernelIZZZNS0_61_GLOBAL__N__132982cb_23_ActivationSiluKernel_cu_1520ed90_293311silu_kernelERNS_18TensorIteratorBaseEENKUlvE_clEvENKUlvE4_clEvEUlN3c108BFloat16EE_St5arrayIPcLm2EELi4E23TrivialOffsetCalculatorILi1EjESE_NS0_6memory15LoadWithoutCastENSF_16StoreWithoutCastEEEviT_T0_T2_T3_T4_T5_)
        /*0974*/ 	.word	0x00000000


	//----- nvinfo : EIATTR_MIN_STACK_SIZE
	.align		4
.L_447:
        /*0978*/ 	.byte	0x04, 0x12
        /*097a*/ 	.short	(.L_449 - .L_448)
	.align		4
.L_448:
        /*097c*/ 	.word	index@(_ZN2at6native29vectorized_elementwise_kernelILi2EZZZNS0_61_GLOBAL__N__132982cb_23_ActivationSiluKernel_cu_1520ed90_293311silu_kernelERNS_18TensorIteratorBaseEENKUlvE_clEvENKUlvE4_clEvEUlN3c108BFloat16EE_St5arrayIPcLm2EEEEviT0_T1_)
        /*0980*/ 	.word	0x00000000


	//----- nvinfo : EIATTR_MIN_STACK_SIZE
	.align		4
.L_449:
        /*0984*/ 	.byte	0x04, 0x12
        /*0986*/ 	.short	(.L_451 - .L_450)
	.align		4
.L_450:
        /*0988*/ 	.word	index@(_ZN2at6native29vectorized_elementwise_kernelILi4EZZZNS0_61_GLOBAL__N__132982cb_23_ActivationSiluKernel_cu_1520ed90_293311silu_kernelERNS_18TensorIteratorBaseEENKUlvE_clEvENKUlvE4_clEvEUlN3c108BFloat16EE_St5arrayIPcLm2EEEEviT0_T1_)
        /*098c*/ 	.word	0x00000000


	//----- nvinfo : EIATTR_MIN_STACK_SIZE
	.align		4
.L_451:
        /*0990*/ 	.byte	0x04, 0x12
        /*0992*/ 	.short	(.L_453 - .L_452)
	.align		4
.L_452:
        /*0994*/ 	.word	index@(_ZN2at6native29vectorized_elementwise_kernelILi8EZZZNS0_61_GLOBAL__N__132982cb_23_ActivationSiluKernel_cu_1520ed90_293311silu_kernelERNS_18TensorIteratorBaseEENKUlvE_clEvENKUlvE4_clEvEUlN3c108BFloat16EE_St5arrayIPcLm2EEEEviT0_T1_)
        /*0998*/ 	.word	0x00000000


	//----- nvinfo : EIATTR_MIN_STACK_SIZE
	.align		4
.L_453:
        /*099c*/ 	.byte	0x04, 0x12
        /*099e*/ 	.short	(.L_455 - .L_454)
	.align		4
.L_454:
        /*09a0*/ 	.word	index@(_ZN2at6native18elementwise_kernelILi128ELi4EZNS0_15gpu_kernel_implIZZZNS0_61_GLOBAL__N__132982cb_23_ActivationSiluKernel_cu_1520ed90_293311silu_kernelERNS_18TensorIteratorBaseEENKUlvE_clEvENKUlvE3_clEvEUlN3c104HalfEE_EEvS5_RKT_EUliE_EEviT1_)
        /*09a4*/ 	.word	0x00000000


	//----- nvinfo : EIATTR_MIN_STACK_SIZE
	.align		4
.L_455:
        /*09a8*/ 	.byte	0x04, 0x12
        /*09aa*/ 	.short	(.L_457 - .L_456)
	.align		4
.L_456:
        /*09ac*/ 	.word	index@(_ZN2at6native27unrolled_elementwise_kernelIZZZNS0_61_GLOBAL__N__132982cb_23_ActivationSiluKernel_cu_1520ed90_293311silu_kernelERNS_18TensorIteratorBaseEENKUlvE_clEvENKUlvE3_clEvEUlN3c104HalfEE_St5arrayIPcLm2EELi4E23TrivialOffsetCalculatorILi1EjESE_NS0_6memory12LoadWithCastILi1EEENSF_13StoreWithCastILi1EEEEEviT_T0_T2_T3_T4_T5_)
        /*09b0*/ 	.word	0x00000000


	//----- nvinfo : EIATTR_MIN_STACK_SIZE
	.align		4
.L_457:
        /*09b4*/ 	.byte	0x04, 0x12
        /*09b6*/ 	.short	(.L_459 - .L_458)
	.align		4
.L_458:
        /*09b8*/ 	.word	index@(_ZN2at6native18elementwise_kernelILi128ELi4EZNS0_22gpu_kernel_impl_nocastIZZZNS0_61_GLOBAL__N__132982cb_23_ActivationSiluKernel_cu_1520ed90_293311silu_kernelERNS_18TensorIteratorBaseEENKUlvE_clEvENKUlvE3_clEvEUlN3c104HalfEE_EEvS5_RKT_EUliE_EEviT1_)
        /*09bc*/ 	.word	0x00000000


	//----- nvinfo : EIATTR_MIN_STACK_SIZE
	.align		4
.L_459:
        /*09c0*/ 	.byte	0x04, 0x12
        /*09c2*/ 	.short	(.L_461 - .L_460)
	.align		4
.L_460:
        /*09c4*/ 	.word	index@(_ZN2at6native27unrolled_elementwise_kernelIZZZNS0_61_GLOBAL__N__132982cb_23_ActivationSiluKernel_cu_1520ed90_293311silu_kernelERNS_18TensorIteratorBaseEENKUlvE_clEvENKUlvE3_clEvEUlN3c104HalfEE_St5arrayIPcLm2EELi4E23TrivialOffsetCalculatorILi1EjESE_NS0_6memory15LoadWithoutCastENSF_16StoreWithoutCastEEEviT_T0_T2_T3_T4_T5_)
        /*09c8*/ 	.word	0x00000000


	//----- nvinfo : EIATTR_MIN_STACK_SIZE
	.align		4
.L_461:
        /*09cc*/ 	.byte	0x04, 0x12
        /*09ce*/ 	.short	(.L_463 - .L_462)
	.align		4
.L_462:
        /*09d0*/ 	.word	index@(_ZN2at6native29vectorized_elementwise_kernelILi2EZZZNS0_61_GLOBAL__N__132982cb_23_ActivationSiluKernel_cu_1520ed90_293311silu_kernelERNS_18TensorIteratorBaseEENKUlvE_clEvENKUlvE3_clEvEUlN3c104HalfEE_St5arrayIPcLm2EEEEviT0_T1_)
        /*09d4*/ 	.word	0x00000000


	//----- nvinfo : EIATTR_MIN_STACK_SIZE
	.align		4
.L_463:
        /*09d8*/ 	.byte	0x04, 0x12
        /*09da*/ 	.short	(.L_465 - .L_464)
	.align		4
.L_464:
        /*09dc*/ 	.word	index@(_ZN2at6native29vectorized_elementwise_kernelILi4EZZZNS0_61_GLOBAL__N__132982cb_23_ActivationSiluKernel_cu_1520ed90_293311silu_kernelERNS_18TensorIteratorBaseEENKUlvE_clEvENKUlvE3_clEvEUlN3c104HalfEE_St5arrayIPcLm2EEEEviT0_T1_)
        /*09e0*/ 	.word	0x00000000


	//----- nvinfo : EIATTR_MIN_STACK_SIZE
	.align		4
.L_465:
        /*09e4*/ 	.byte	0x04, 0x12
        /*09e6*/ 	.short	(.L_467 - .L_466)
	.align		4
.L_466:
        /*09e8*/ 	.word	index@(_ZN2at6native29vectorized_elementwise_kernelILi8EZZZNS0_61_GLOBAL__N__132982cb_23_ActivationSiluKernel_cu_1520ed90_293311silu_kernelERNS_18TensorIteratorBaseEENKUlvE_clEvENKUlvE3_clEvEUlN3c104HalfEE_St5arrayIPcLm2EEEEviT0_T1_)
        /*09ec*/ 	.word	0x00000000


	//----- nvinfo : EIATTR_MIN_STACK_SIZE
	.align		4
.L_467:
        /*09f0*/ 	.byte	0x04, 0x12
        /*09f2*/ 	.short	(.L_469 - .L_468)
	.align		4
.L_468:
        /*09f4*/ 	.word	index@(_ZN2at6native18elementwise_kernelILi128ELi4EZNS0_15gpu_kernel_implIZZZNS0_61_GLOBAL__N__132982cb_23_ActivationSiluKernel_cu_1520ed90_293311silu_kernelERNS_18TensorIteratorBaseEENKUlvE_clEvENKUlvE2_clEvEUlN3c107complexIfEEE_EEvS5_RKT_EUliE_EEviT1_)
        /*09f8*/ 	.word	0x00000000


	//----- nvinfo : EIATTR_MIN_STACK_SIZE
	.align		4
.L_469:
        /*09fc*/ 	.byte	0x04, 0x12
        /*09fe*/ 	.short	(.L_471 - .L_470)
	.align		4
.L_470:
        /*0a00*/ 	.word	index@(_ZN2at6native27unrolled_elementwise_kernelIZZZNS0_61_GLOBAL__N__132982cb_23_ActivationSiluKernel_cu_1520ed90_293311silu_kernelERNS_18TensorIteratorBaseEENKUlvE_clEvENKUlvE2_clEvEUlN3c107complexIfEEE_St5arrayIPcLm2EELi4E23TrivialOffsetCalculatorILi1EjESF_NS0_6memory12LoadWithCastILi1EEENSG_13StoreWithCastILi1EEEEEviT_T0_T2_T3_T4_T5_)
        /*0a04*/ 	.word	0x00000000


	//----- nvinfo : EIATTR_MIN_STACK_SIZE
	.align		4
.L_471:
        /*0a08*/ 	.byte	0x04, 0x12
        /*0a0a*/ 	.short	(.L_473 - .L_472)
	.align		4
.L_472:
        /*0a0c*/ 	.word	index@(_ZN2at6native18elementwise_kernelILi128ELi2EZNS0_22gpu_kernel_impl_nocastIZZZNS0_61_GLOBAL__N__132982cb_23_ActivationSiluKernel_cu_1520ed90_293311silu_kernelERNS_18TensorIteratorBaseEENKUlvE_clEvENKUlvE2_clEvEUlN3c107complexIfEEE_EEvS5_RKT_EUliE_EEviT1_)
        /*0a10*/ 	.word	0x00000000


	//----- nvinfo : EIATTR_MIN_STACK_SIZE
	.align		4
.L_473:
        /*0a14*/ 	.byte	0x04, 0x12
        /*0a16*/ 	.short	(.L_475 - .L_474)
	.align		4
.L_474:
        /*0a18*/ 	.word	index@(_ZN2at6native27unrolled_elementwise_kernelIZZZNS0_61_GLOBAL__N__132982cb_23_ActivationSiluKernel_cu_1520ed90_293311silu_kernelERNS_18TensorIteratorBaseEENKUlvE_clEvENKUlvE2_clEvEUlN3c107complexIfEEE_St5arrayIPcLm2EELi4E23TrivialOffsetCalculatorILi1EjESF_NS0_6memory15LoadWithoutCastENSG_16StoreWithoutCastEEEviT_T0_T2_T3_T4_T5_)
        /*0a1c*/ 	.word	0x00000000


	//----- nvinfo : EIATTR_MIN_STACK_SIZE
	.align		4
.L_475:
        /*0a20*/ 	.byte	0x04, 0x12
        /*0a22*/ 	.short	(.L_477 - .L_476)
	.align		4
.L_476:
        /*0a24*/ 	.word	index@(_ZN2at6native29vectorized_elementwise_kernelILi2EZZZNS0_61_GLOBAL__N__132982cb_23_ActivationSiluKernel_cu_1520ed90_293311silu_kernelERNS_18TensorIteratorBaseEENKUlvE_clEvENKUlvE2_clEvEUlN3c107complexIfEEE_St5arrayIPcLm2EEEEviT0_T1_)
        /*0a28*/ 	.word	0x00000000


	//----- nvinfo : EIATTR_MIN_STACK_SIZE
	.align		4
.L_477:
        /*0a2c*/ 	.byte	0x04, 0x12
        /*0a2e*/ 	.short	(.L_479 - .L_478)
	.align		4
.L_478:
        /*0a30*/ 	.word	index@(_ZN2at6native29vectorized_elementwise_kernelILi4EZZZNS0_61_GLOBAL__N__132982cb_23_ActivationSiluKernel_cu_1520ed90_293311silu_kernelERNS_18TensorIteratorBaseEENKUlvE_clEvENKUlvE2_clEvEUlN3c107complexIfEEE_St5arrayIPcLm2EEEEviT0_T1_)
        /*0a34*/ 	.word	0x00000000


	//----- nvinfo : EIATTR_MIN_STACK_SIZE
	.align		4
.L_479:
        /*0a38*/ 	.byte	0x04, 0x12
        /*0a3a*/ 	.short	(.L_481 - .L_480)
	.align		4
.L_480:
        /*0a3c*/ 	.word	index@(_ZN2at6native29vectorized_elementwise_kernelILi8EZZZNS0_61_GLOBAL__N__132982cb_23_ActivationSiluKernel_cu_1520ed90_293311silu_kernelERNS_18TensorIteratorBaseEENKUlvE_clEvENKUlvE2_clEvEUlN3c107complexIfEEE_St5arrayIPcLm2EEEEviT0_T1_)
        /*0a40*/ 	.word	0x00000000


	//----- nvinfo : EIATTR_MIN_STACK_SIZE
	.align		4
.L_481:
        /*0a44*/ 	.byte	0x04, 0x12
        /*0a46*/ 	.short	(.L_483 - .L_482)
	.align		4
.L_482:
        /*0a48*/ 	.word	index@(_ZN2at6native18elementwise_kernelILi128ELi4EZNS0_15gpu_kernel_implIZZZNS0_61_GLOBAL__N__132982cb_23_ActivationSiluKernel_cu_1520ed90_293311silu_kernelERNS_18TensorIteratorBaseEENKUlvE_clEvENKUlvE1_clEvEUlN3c107complexIdEEE_EEvS5_RKT_EUliE_EEviT1_)
        /*0a4c*/ 	.word	0x00000028


	//----- nvinfo : EIATTR_MIN_STACK_SIZE
	.align		4
.L_483:
        /*0a50*/ 	.byte	0x04, 0x12
        /*0a52*/ 	.short	(.L_485 - .L_484)
	.align		4
.L_484:
        /*0a54*/ 	.word	index@(_ZN2at6native27unrolled_elementwise_kernelIZZZNS0_61_GLOBAL__N__132982cb_23_ActivationSiluKernel_cu_1520ed90_293311silu_kernelERNS_18TensorIteratorBaseEENKUlvE_clEvENKUlvE1_clEvEUlN3c107complexIdEEE_St5arrayIPcLm2EELi4E23TrivialOffsetCalculatorILi1EjESF_NS0_6memory12LoadWithCastILi1EEENSG_13StoreWithCastILi1EEEEEviT_T0_T2_T3_T4_T5_)
        /*0a58*/ 	.word	0x00000030


	//----- nvinfo : EIATTR_MIN_STACK_SIZE
	.align		4
.L_485:
        /*0a5c*/ 	.byte	0x04, 0x12
        /*0a5e*/ 	.short	(.L_487 - .L_486)
	.align		4
.L_486:
        /*0a60*/ 	.word	index@(_ZN2at6native18elementwise_kernelILi128ELi2EZNS0_22gpu_kernel_impl_nocastIZZZNS0_61_GLOBAL__N__132982cb_23_ActivationSiluKernel_cu_1520ed90_293311silu_kernelERNS_18TensorIteratorBaseEENKUlvE_clEvENKUlvE1_clEvEUlN3c107complexIdEEE_EEvS5_RKT_EUliE_EEviT1_)
        /*0a64*/ 	.word	0x00000028


	//----- nvinfo : EIATTR_MIN_STACK_SIZE
	.align		4
.L_487:
        /*0a68*/ 	.byte	0x04, 0x12
        /*0a6a*/ 	.short	(.L_489 - .L_488)
	.align		4
.L_488:
        /*0a6c*/ 	.word	index@(_ZN2at6native27unrolled_elementwise_kernelIZZZNS0_61_GLOBAL__N__132982cb_23_ActivationSiluKernel_cu_1520ed90_293311silu_kernelERNS_18TensorIteratorBaseEENKUlvE_clEvENKUlvE1_clEvEUlN3c107complexIdEEE_St5arrayIPcLm2EELi4E23TrivialOffsetCalculatorILi1EjESF_NS0_6memory15LoadWithoutCastENSG_16StoreWithoutCastEEEviT_T0_T2_T3_T4_T5_)
        /*0a70*/ 	.word	0x00000028


	//----- nvinfo : EIATTR_MIN_STACK_SIZE
	.align		4
.L_489:
        /*0a74*/ 	.byte	0x04, 0x12
        /*0a76*/ 	.short	(.L_491 - .L_490)
	.align		4
.L_490:
        /*0a78*/ 	.word	index@(_ZN2at6native29vectorized_elementwise_kernelILi2EZZZNS0_61_GLOBAL__N__132982cb_23_ActivationSiluKernel_cu_1520ed90_293311silu_kernelERNS_18TensorIteratorBaseEENKUlvE_clEvENKUlvE1_clEvEUlN3c107complexIdEEE_St5arrayIPcLm2EEEEviT0_T1_)
        /*0a7c*/ 	.word	0x00000028


	//----- nvinfo : EIATTR_MIN_STACK_SIZE
	.align		4
.L_491:
        /*0a80*/ 	.byte	0x04, 0x12
        /*0a82*/ 	.short	(.L_493 - .L_492)
	.align		4
.L_492:
        /*0a84*/ 	.word	index@(_ZN2at6native29vectorized_elementwise_kernelILi4EZZZNS0_61_GLOBAL__N__132982cb_23_ActivationSiluKernel_cu_1520ed90_293311silu_kernelERNS_18TensorIteratorBaseEENKUlvE_clEvENKUlvE1_clEvEUlN3c107complexIdEEE_St5arrayIPcLm2EEEEviT0_T1_)
        /*0a88*/ 	.word	0x00000028


	//----- nvinfo : EIATTR_MIN_STACK_SIZE
	.align		4
.L_493:
        /*0a8c*/ 	.byte	0x04, 0x12
        /*0a8e*/ 	.short	(.L_495 - .L_494)
	.align		4
.L_494:
        /*0a90*/ 	.word	index@(_ZN2at6native29vectorized_elementwise_kernelILi8EZZZNS0_61_GLOBAL__N__132982cb_23_ActivationSiluKernel_cu_1520ed90_293311silu_kernelERNS_18TensorIteratorBaseEENKUlvE_clEvENKUlvE1_clEvEUlN3c107complexIdEEE_St5arrayIPcLm2EEEEviT0_T1_)
        /*0a94*/ 	.word	0x00000000


	//----- nvinfo : EIATTR_MIN_STACK_SIZE
	.align		4
.L_495:
        /*0a98*/ 	.byte	0x04, 0x12
        /*0a9a*/ 	.short	(.L_497 - .L_496)
	.align		4
.L_496:
        /*0a9c*/ 	.word	index@(_ZN2at6native18elementwise_kernelILi128ELi4EZNS0_15gpu_kernel_implIZZZNS0_61_GLOBAL__N__132982cb_23_ActivationSiluKernel_cu_1520ed90_293311silu_kernelERNS_18TensorIteratorBaseEENKUlvE_clEvENKUlvE0_clEvEUlfE_EEvS5_RKT_EUliE_EEviT1_)
        /*0aa0*/ 	.word	0x00000000


	//----- nvinfo : EIATTR_MIN_STACK_SIZE
	.align		4
.L_497:
        /*0aa4*/ 	.byte	0x04, 0x12
        /*0aa6*/ 	.short	(.L_499 - .L_498)
	.align		4
.L_498:
        /*0aa8*/ 	.word	index@(_ZN2at6native27unrolled_elementwise_kernelIZZZNS0_61_GLOBAL__N__132982cb_23_ActivationSiluKernel_cu_1520ed90_293311silu_kernelERNS_18TensorIteratorBaseEENKUlvE_clEvENKUlvE0_clEvEUlfE_St5arrayIPcLm2EELi4E23TrivialOffsetCalculatorILi1EjESC_NS0_6memory12LoadWithCastILi1EEENSD_13StoreWithCastILi1EEEEEviT_T0_T2_T3_T4_T5_)
        /*0aac*/ 	.word	0x00000000


	//----- nvinfo : EIATTR_MIN_STACK_SIZE
	.align		4
.L_499:
        /*0ab0*/ 	.byte	0x04, 0x12
        /*0ab2*/ 	.short	(.L_501 - .L_500)
	.align		4
.L_500:
        /*0ab4*/ 	.word	index@(_ZN2at6native18elementwise_kernelILi128ELi2EZNS0_22gpu_kernel_impl_nocastIZZZNS0_61_GLOBAL__N__132982cb_23_ActivationSiluKernel_cu_1520ed90_293311silu_kernelERNS_18TensorIteratorBaseEENKUlvE_clEvENKUlvE0_clEvEUlfE_EEvS5_RKT_EUliE_EEviT1_)
        /*0ab8*/ 	.word	0x00000000


	//----- nvinfo : EIATTR_MIN_STACK_SIZE
	.align		4
.L_501:
        /*0abc*/ 	.byte	0x04, 0x12
        /*0abe*/ 	.short	(.L_503 - .L_502)
	.align		4
.L_502:
        /*0ac0*/ 	.word	index@(_ZN2at6native27unrolled_elementwise_kernelIZZZNS0_61_GLOBAL__N__132982cb_23_ActivationSiluKernel_cu_1520ed90_293311silu_kernelERNS_18TensorIteratorBaseEENKUlvE_clEvENKUlvE0_clEvEUlfE_St5arrayIPcLm2EELi4E23TrivialOffsetCalculatorILi1EjESC_NS0_6memory15LoadWithoutCastENSD_16StoreWithoutCastEEEviT_T0_T2_T3_T4_T5_)
        /*0ac4*/ 	.word	0x00000000


	//----- nvinfo : EIATTR_MIN_STACK_SIZE
	.align		4
.L_503:
        /*0ac8*/ 	.byte	0x04, 0x12
        /*0aca*/ 	.short	(.L_505 - .L_504)
	.align		4
.L_504:
        /*0acc*/ 	.word	index@(_ZN2at6native29vectorized_elementwise_kernelILi2EZZZNS0_61_GLOBAL__N__132982cb_23_ActivationSiluKernel_cu_1520ed90_293311silu_kernelERNS_18TensorIteratorBaseEENKUlvE_clEvENKUlvE0_clEvEUlfE_St5arrayIPcLm2EEEEviT0_T1_)
        /*0ad0*/ 	.word	0x00000000


	//----- nvinfo : EIATTR_MIN_STACK_SIZE
	.align		4
.L_505:
        /*0ad4*/ 	.byte	0x04, 0x12
        /*0ad6*/ 	.short	(.L_507 - .L_506)
	.align		4
.L_506:
        /*0ad8*/ 	.word	index@(_ZN2at6native29vectorized_elementwise_kernelILi4EZZZNS0_61_GLOBAL__N__132982cb_23_ActivationSiluKernel_cu_1520ed90_293311silu_kernelERNS_18TensorIteratorBaseEENKUlvE_clEvENKUlvE0_clEvEUlfE_St5arrayIPcLm2EEEEviT0_T1_)
        /*0adc*/ 	.word	0x00000000


	//----- nvinfo : EIATTR_MIN_STACK_SIZE
	.align		4
.L_507:
        /*0ae0*/ 	.byte	0x04, 0x12
        /*0ae2*/ 	.short	(.L_509 - .L_508)
	.align		4
.L_508:
        /*0ae4*/ 	.word	index@(_ZN2at6native29vectorized_elementwise_kernelILi8EZZZNS0_61_GLOBAL__N__132982cb_23_ActivationSiluKernel_cu_1520ed90_293311silu_kernelERNS_18TensorIteratorBaseEENKUlvE_clEvENKUlvE0_clEvEUlfE_St5arrayIPcLm2EEEEviT0_T1_)
        /*0ae8*/ 	.word	0x00000000


	//----- nvinfo : EIATTR_MIN_STACK_SIZE
	.align		4
.L_509:
        /*0aec*/ 	.byte	0x04, 0x12
        /*0aee*/ 	.short	(.L_511 - .L_510)
	.align		4
.L_510:
        /*0af0*/ 	.word	index@(_ZN2at6native18elementwise_kernelILi128ELi4EZNS0_15gpu_kernel_implIZZZNS0_61_GLOBAL__N__132982cb_23_ActivationSiluKernel_cu_1520ed90_293311silu_kernelERNS_18TensorIteratorBaseEENKUlvE_clEvENKUlvE_clEvEUldE_EEvS5_RKT_EUliE_EEviT1_)
        /*0af4*/ 	.word	0x00000000


	//----- nvinfo : EIATTR_MIN_STACK_SIZE
	.align		4
.L_511:
        /*0af8*/ 	.byte	0x04, 0x12
        /*0afa*/ 	.short	(.L_513 - .L_512)
	.align		4
.L_512:
        /*0afc*/ 	.word	index@(_ZN2at6native27unrolled_elementwise_kernelIZZZNS0_61_GLOBAL__N__132982cb_23_ActivationSiluKernel_cu_1520ed90_293311silu_kernelERNS_18TensorIteratorBaseEENKUlvE_clEvENKUlvE_clEvEUldE_St5arrayIPcLm2EELi4E23TrivialOffsetCalculatorILi1EjESC_NS0_6memory12LoadWithCastILi1EEENSD_13StoreWithCastILi1EEEEEviT_T0_T2_T3_T4_T5_)
        /*0b00*/ 	.word	0x00000000


	//----- nvinfo : EIATTR_MIN_STACK_SIZE
	.align		4
.L_513:
        /*0b04*/ 	.byte	0x04, 0x12
        /*0b06*/ 	.short	(.L_515 - .L_514)
	.align		4
.L_514:
        /*0b08*/ 	.word	index@(_ZN2at6native18elementwise_kernelILi128ELi2EZNS0_22gpu_kernel_impl_nocastIZZZNS0_61_GLOBAL__N__132982cb_23_ActivationSiluKernel_cu_1520ed90_293311silu_kernelERNS_18TensorIteratorBaseEENKUlvE_clEvENKUlvE_clEvEUldE_EEvS5_RKT_EUliE_EEviT1_)
        /*0b0c*/ 	.word	0x00000000


	//----- nvinfo : EIATTR_MIN_STACK_SIZE
	.align		4
.L_515:
        /*0b10*/ 	.byte	0x04, 0x12
        /*0b12*/ 	.short	(.L_517 - .L_516)
	.align		4
.L_516:
        /*0b14*/ 	.word	index@(_ZN2at6native27unrolled_elementwise_kernelIZZZNS0_61_GLOBAL__N__132982cb_23_ActivationSiluKernel_cu_1520ed90_293311silu_kernelERNS_18TensorIteratorBaseEENKUlvE_clEvENKUlvE_clEvEUldE_St5arrayIPcLm2EELi4E23TrivialOffsetCalculatorILi1EjESC_NS0_6memory15LoadWithoutCastENSD_16StoreWithoutCastEEEviT_T0_T2_T3_T4_T5_)
        /*0b18*/ 	.word	0x00000000


	//----- nvinfo : EIATTR_MIN_STACK_SIZE
	.align		4
.L_517:
        /*0b1c*/ 	.byte	0x04, 0x12
        /*0b1e*/ 	.short	(.L_519 - .L_518)
	.align		4
.L_518:
        /*0b20*/ 	.word	index@(_ZN2at6native29vectorized_elementwise_kernelILi2EZZZNS0_61_GLOBAL__N__132982cb_23_ActivationSiluKernel_cu_1520ed90_293311silu_kernelERNS_18TensorIteratorBaseEENKUlvE_clEvENKUlvE_clEvEUldE_St5arrayIPcLm2EEEEviT0_T1_)
        /*0b24*/ 	.word	0x00000000


	//----- nvinfo : EIATTR_MIN_STACK_SIZE
	.align		4
.L_519:
        /*0b28*/ 	.byte	0x04, 0x12
        /*0b2a*/ 	.short	(.L_521 - .L_520)
	.align		4
.L_520:
        /*0b2c*/ 	.word	index@(_ZN2at6native29vectorized_elementwise_kernelILi4EZZZNS0_61_GLOBAL__N__132982cb_23_ActivationSiluKernel_cu_1520ed90_293311silu_kernelERNS_18TensorIteratorBaseEENKUlvE_clEvENKUlvE_clEvEUldE_St5arrayIPcLm2EEEEviT0_T1_)
        /*0b30*/ 	.word	0x00000000


	//----- nvinfo : EIATTR_MIN_STACK_SIZE
	.align		4
.L_521:
        /*0b34*/ 	.byte	0x04, 0x12
        /*0b36*/ 	.short	(.L_523 - .L_522)
	.align		4
.L_522:
        /*0b38*/ 	.word	index@(_ZN2at6native29vectorized_elementwise_kernelILi8EZZZNS0_61_GLOBAL__N__132982cb_23_ActivationSiluKernel_cu_1520ed90_293311silu_kernelERNS_18TensorIteratorBaseEENKUlvE_clEvENKUlvE_clEvEUldE_St5arrayIPcLm2EEEEviT0_T1_)
        /*0b3c*/ 	.word	0x00000000
.L_523:


//--------------------- .nv.compat                --------------------------
	.section	.nv.compat,"",@"SHT_CUDA_COMPAT_INFO"
	.align	4
        /*0000*/ 	.byte	0x02, 0x09, 0x01, 0x00, 0x02, 0x02, 0x01, 0x00, 0x02, 0x05, 0x05, 0x00, 0x03, 0x07, 0x01, 0x01
        /*0010*/ 	.byte	0x02, 0x03, 0x00, 0x00, 0x02, 0x06, 0x01, 0x00, 0x04, 0x0b, 0x08, 0x00, 0x00, 0x00, 0x00, 0x00
        /*0020*/ 	.byte	0x00, 0x00, 0x00, 0x00


//--------------------- .nv.info._ZN2at6native18elementwise_kernelILi128ELi4EZNS0_15gpu_kernel_implIZZZNS0_61_GLOBAL__N__132982cb_23_ActivationSiluKernel_cu_1520ed90_293320silu_backward_kernelERNS_18TensorIteratorBaseEENKUlvE_clEvENKUlvE2_clEvEUlN3c108BFloat16ES9_E_EEvS5_RKT_EUliE_EEviT1_ --------------------------
	.section	.nv.info._ZN2at6native18elementwise_kernelILi128ELi4EZNS0_15gpu_kernel_implIZZZNS0_61_GLOBAL__N__132982cb_23_ActivationSiluKernel_cu_1520ed90_293320silu_backward_kernelERNS_18TensorIteratorBaseEENKUlvE_clEvENKUlvE2_clEvEUlN3c108BFloat16ES9_E_EEvS5_RKT_EUliE_EEviT1_,"",@"SHT_CUDA_INFO"
	.sectionflags	@""
	.align	4


	//----- nvinfo : EIATTR_CUDA_API_VERSION
	.align		4
        /*0000*/ 	.byte	0x04, 0x37
        /*0002*/ 	.short	(.L_525 - .L_524)
.L_524:
        /*0004*/ 	.word	0x00000082


	//----- nvinfo : EIATTR_KPARAM_INFO
	.align		4
.L_525:
        /*0008*/ 	.byte	0x04, 0x17
        /*000a*/ 	.short	(.L_527 - .L_526)
.L_526:
        /*000c*/ 	.word	0x00000000
        /*0010*/ 	.short	0x0001
        /*0012*/ 	.short	0x0008
        /*0014*/ 	.byte	0x00, 0xf0, 0x21, 0x0a


	//----- nvinfo : EIATTR_KPARAM_INFO
	.align		4
.L_527:
        /*0018*/ 	.byte	0x04, 0x17
        /*001a*/ 	.short	(.L_529 - .L_528)
.L_528:
        /*001c*/ 	.word	0x00000000
        /*0020*/ 	.short	0x0000
        /*0022*/ 	.short	0x0000
        /*0024*/ 	.byte	0x00, 0xf0, 0x11, 0x00


	//----- nvinfo : EIATTR_SPARSE_MMA_MASK
	.align		4
.L_529:
        /*0028*/ 	.byte	0x03, 0x50
        /*002a*/ 	.short	0x0000


	//----- nvinfo : EIATTR_MAXREG_COUNT
	.align		4
        /*002c*/ 	.byte	0x03, 0x1b
        /*002e*/ 	.short	0x0080


	//----- nvinfo : EIATTR_EXTERNS
	.align		4
        /*0030*/ 	.byte	0x04, 0x0f
        /*0032*/ 	.short	(.L_531 - .L_530)


	//   ....[0]....
	.align		4
.L_530:
        /*0034*/ 	.word	index@(__assertfail)


	//----- nvinfo : EIATTR_MERCURY_ISA_VERSION
	.align		4
.L_531:
        /*0038*/ 	.byte	0x03, 0x5f
        /*003a*/ 	.short	0x0101


	//----- nvinfo : EIATTR_VRC_CTA_INIT_COUNT
	.align		4
        /*003c*/ 	.byte	0x02, 0x4a
	.zero		1
	.zero		1


	//----- nvinfo : EIATTR_SYSCALL_OFFSETS
	.align		4
        /*0040*/ 	.byte	0x04, 0x46
        /*0042*/ 	.short	(.L_533 - .L_532)


	//   ....[0]....
.L_532:
        /*0044*/ 	.word	0x000026b0


	//   ....[1]....
        /*0048*/ 	.word	0x000036d0


	//   ....[2]....
        /*004c*/ 	.word	0x00004660


	//   ....[3]....
        /*0050*/ 	.word	0x00006eb0


	//   ....[4]....
        /*0054*/ 	.word	0x00007ec0


	//   ....[5]....
        /*0058*/ 	.word	0x00008ca0


	//   ....[6]....
        /*005c*/ 	.word	0x0000b5e0


	//   ....[7]....
        /*0060*/ 	.word	0x0000c5f0


	//   ....[8]....
        /*0064*/ 	.word	0x0000d3d0


	//   ....[9]....
        /*0068*/ 	.word	0x0000fd30


	//   ....[10]....
        /*006c*/ 	.word	0x00010d40


	//   ....[11]....
        /*0070*/ 	.word	0x00011af0


	//----- nvinfo : EIATTR_EXIT_INSTR_OFFSETS
	.align		4
.L_533:
        /*0074*/ 	.byte	0x04, 0x1c
        /*0076*/ 	.short	(.L_535 - .L_534)


	//   ....[0]....
.L_534:
        /*0078*/ 	.word	0x0000d690


	//   ....[1]....
        /*007c*/ 	.word	0x00010f70


	//   ....[2]....
        /*0080*/ 	.word	0x00010fb0


	//   ....[3]....
        /*0084*/ 	.word	0x00011050


	//   ....[4]....
        /*0088*/ 	.word	0x00011090


	//   ....[5]....
        /*008c*/ 	.word	0x000110d0


	//   ....[6]....
        /*0090*/ 	.word	0x00011160


	//   ....[7]....
        /*0094*/ 	.word	0x000111a0


	//   ....[8]....
        /*0098*/ 	.word	0x00011240


	//   ....[9]....
        /*009c*/ 	.word	0x00011290


	//   ....[10]....
        /*00a0*/ 	.word	0x000112e0


	//   ....[11]....
        /*00a4*/ 	.word	0x000113c0


	//   ....[12]....
        /*00a8*/ 	.word	0x00011530


	//   ....[13]....
        /*00ac*/ 	.word	0x000116a0


	//   ....[14]....
        /*00b0*/ 	.word	0x00011800


	//   ....[15]....
        /*00b4*/ 	.word	0x00011840


	//   ....[16]....
        /*00b8*/ 	.word	0x00011880


	//   ....[17]....
        /*00bc*/ 	.word	0x00011930


	//   ....[18]....
        /*00c0*/ 	.word	0x00011990


	//   ....[19]....
        /*00c4*/ 	.word	0x00011b00


	//   ....[20]....
        /*00c8*/ 	.word	0x00011c10


	//   ....[21]....
        /*00cc*/ 	.word	0x00011d50


	//   ....[22]....
        /*00d0*/ 	.word	0x00011d70


	//----- nvinfo : EIATTR_MAX_THREADS
	.align		4
.L_535:
        /*00d4*/ 	.byte	0x04, 0x05
        /*00d6*/ 	.short	(.L_537 - .L_536)
.L_536:
        /*00d8*/ 	.word	0x00000080
        /*00dc*/ 	.word	0x00000001
        /*00e0*/ 	.word	0x00000001


	//----- nvinfo : EIATTR_CRS_STACK_SIZE
	.align		4
.L_537:
        /*00e4*/ 	.byte	0x04, 0x1e
        /*00e6*/ 	.short	(.L_539 - .L_538)
.L_538:
        /*00e8*/ 	.word	0x00000000


	//----- nvinfo : EIATTR_CBANK_PARAM_SIZE
	.align		4
.L_539:
        /*00ec*/ 	.byte	0x03, 0x19
        /*00ee*/ 	.short	0x0290


	//----- nvinfo : EIATTR_PARAM_CBANK
	.align		4
        /*00f0*/ 	.byte	0x04, 0x0a
        /*00f2*/ 	.short	(.L_541 - .L_540)
	.align		4
.L_540:
        /*00f4*/ 	.word	index@(.nv.constant0._ZN2at6native18elementwise_kernelILi128ELi4EZNS0_15gpu_kernel_implIZZZNS0_61_GLOBAL__N__132982cb_23_ActivationSiluKernel_cu_1520ed90_293320silu_backward_kernelERNS_18TensorIteratorBaseEENKUlvE_clEvENKUlvE2_clEvEUlN3c108BFloat16ES9_E_EEvS5_RKT_EUliE_EEviT1_)
        /*00f8*/ 	.short	0x0380
        /*00fa*/ 	.short	0x0290


	//----- nvinfo : EIATTR_SW_WAR
	.align		4
.L_541:
        /*00fc*/ 	.byte	0x04, 0x36
        /*00fe*/ 	.short	(.L_543 - .L_542)
.L_542:
        /*0100*/ 	.word	0x00000008
.L_543:


//--------------------- .nv.info._ZN2at6native27unrolled_elementwise_kernelIZZZNS0_61_GLOBAL__N__132982cb_23_ActivationSiluKernel_cu_1520ed90_293320silu_backward_kernelERNS_18TensorIteratorBaseEENKUlvE_clEvENKUlvE2_clEvEUlN3c108BFloat16ES8_E_St5arrayIPcLm3EELi4E23TrivialOffsetCalculatorILi2EjESD_ILi1EjENS0_6memory12LoadWithCastILi2EEENSG_13StoreWithCastILi1EEEEEviT_T0_T2_T3_T4_T5_ --------------------------
	.section	.nv.info._ZN2at6native27unrolled_elementwise_kernelIZZZNS0_61_GLOBAL__N__132982cb_23_ActivationSiluKernel_cu_1520ed90_293320silu_backward_kernelERNS_18TensorIteratorBaseEENKUlvE_clEvENKUlvE2_clEvEUlN3c108BFloat16ES8_E_St5arrayIPcLm3EELi4E23TrivialOffsetCalculatorILi2EjESD_ILi1EjENS0_6memory12LoadWithCastILi2EEENSG_13StoreWithCastILi1EEEEEviT_T0_T2_T3_T4_T5_,"",@"SHT_CUDA_INFO"
	.sectionflags	@""
	.align	4


	//----- nvinfo : EIATTR_CUDA_API_VERSION
	.align		4
        /*0000*/ 	.byte	0x04, 0x37
        /*0002*/ 	.short	(.L_545 - .L_544)
.L_544:
        /*0004*/ 	.word	0x00000082


	//----- nvinfo : EIATTR_KPARAM_INFO
	.align		4
.L_545:
        /*0008*/ 	.byte	0x04, 0x17
        /*000a*/ 	.short	(.L_547 - .L_546)
.L_546:
        /*000c*/ 	.word	0x00000000
        /*0010*/ 	.short	0x0006
        /*0012*/ 	.short	0x0030
        /*0014*/ 	.byte	0x00, 0xf0, 0x21, 0x00


	//----- nvinfo : EIATTR_KPARAM_INFO
	.align		4
.L_547:
        /*0018*/ 	.byte	0x04, 0x17
        /*001a*/ 	.short	(.L_549 - .L_548)
.L_548:
        /*001c*/ 	.word	0x00000000
        /*0020*/ 	.short	0x0005
        /*0022*/ 	.short	0x0024
        /*0024*/ 	.byte	0x00, 0xf0, 0x31, 0x00


	//----- nvinfo : EIATTR_KPARAM_INFO
	.align		4
.L_549:
        /*0028*/ 	.byte	0x04, 0x17
        /*002a*/ 	.short	(.L_551 - .L_550)
.L_550:
        /*002c*/ 	.word	0x00000000
        /*0030*/ 	.short	0x0004
        /*0032*/ 	.short	0x0021
        /*0034*/ 	.byte	0x00, 0xf0, 0x05, 0x00


	//----- nvinfo : EIATTR_KPARAM_INFO
	.align		4
.L_551:
        /*0038*/ 	.byte	0x04, 0x17
        /*003a*/ 	.short	(.L_553 - .L_552)
.L_552:
        /*003c*/ 	.word	0x00000000
        /*0040*/ 	.short	0x0003
        /*0042*/ 	.short	0x0020
        /*0044*/ 	.byte	0x00, 0xf0, 0x05, 0x00


	//----- nvinfo : EIATTR_KPARAM_INFO
	.align		4
.L_553:
        /*0048*/ 	.byte	0x04, 0x17
        /*004a*/ 	.short	(.L_555 - .L_554)
.L_554:
        /*004c*/ 	.word	0x00000000
        /*0050*/ 	.short	0x0002
        /*0052*/ 	.short	0x0008
        /*0054*/ 	.byte	0x00, 0xf0, 0x61, 0x00


	//----- nvinfo : EIATTR_KPARAM_INFO
	.align		4
.L_555:
        /*0058*/ 	.byte	0x04, 0x17
        /*005a*/ 	.short	(.L_557 - .L_556)
.L_556:
        /*005c*/ 	.word	0x00000000
        /*0060*/ 	.short	0x0001
        /*0062*/ 	.short	0x0004
        /*0064*/ 	.byte	0x00, 0xf0, 0x05, 0x00


	//----- nvinfo : EIATTR_KPARAM_INFO
	.align		4
.L_557:
        /*0068*/ 	.byte	0x04, 0x17
        /*006a*/ 	.short	(.L_559 - .L_558)
.L_558:
        /*006c*/ 	.word	0x00000000
        /*0070*/ 	.short	0x0000
        /*0072*/ 	.short	0x0000
        /*0074*/ 	.byte	0x00, 0xf0, 0x11, 0x00


	//----- nvinfo : EIATTR_SPARSE_MMA_MASK
	.align		4
.L_559:
        /*0078*/ 	.byte	0x03, 0x50
        /*007a*/ 	.short	0x0000


	//----- nvinfo : EIATTR_MAXREG_COUNT
	.align		4
        /*007c*/ 	.byte	0x03, 0x1b
        /*007e*/ 	.short	0x00ff


	//----- nvinfo : EIATTR_EXTERNS
	.align		4
        /*0080*/ 	.byte	0x04, 0x0f
        /*0082*/ 	.short	(.L_561 - .L_560)


	//   ....[0]....
	.align		4
.L_560:
        /*0084*/ 	.word	index@(__assertfail)


	//----- nvinfo : EIATTR_MERCURY_ISA_VERSION
	.align		4
.L_561:
        /*0088*/ 	.byte	0x03, 0x5f
        /*008a*/ 	.short	0x0101


	//----- nvinfo : EIATTR_VRC_CTA_INIT_COUNT
	.align		4
        /*008c*/ 	.byte	0x02, 0x4a
	.zero		1
	.zero		1


	//----- nvinfo : EIATTR_SYSCALL_OFFSETS
	.align		4
        /*0090*/ 	.byte	0x04, 0x46
        /*0092*/ 	.short	(.L_563 - .L_562)


	//   ....[0]....
.L_562:
        /*0094*/ 	.word	0x000010a0


	//   ....[1]....
        /*0098*/ 	.word	0x000021d0


	//   ....[2]....
        /*009c*/ 	.word	0x00003440


	//   ....[3]....
        /*00a0*/ 	.word	0x00004570


	//   ....[4]....
        /*00a4*/ 	.word	0x00005720


	//   ....[5]....
        /*00a8*/ 	.word	0x00006860


	//   ....[6]....
        /*00ac*/ 	.word	0x00007a10


	//   ....[7]....
        /*00b0*/ 	.word	0x00008a60


	//   ....[8]....
        /*00b4*/ 	.word	0x00009e20


	//   ....[9]....
        /*00b8*/ 	.word	0x0000ad00


	//   ....[10]....
        /*00bc*/ 	.word	0x0000bc80


	//   ....[11]....
        /*00c0*/ 	.word	0x0000cc00


	//----- nvinfo : EIATTR_EXIT_INSTR_OFFSETS
	.align		4
.L_563:
        /*00c4*/ 	.byte	0x04, 0x1c
        /*00c6*/ 	.short	(.L_565 - .L_564)


	//   ....[0]....
.L_564:
        /*00c8*/ 	.word	0x0000bf30


	//   ....[1]....
        /*00cc*/ 	.word	0x0000c080


	//   ....[2]....
        /*00d0*/ 	.word	0x0000c0c0


	//   ....[3]....
        /*00d4*/ 	.word	0x0000c160


	//   ....[4]....
        /*00d8*/ 	.word	0x0000c1a0


	//   ....[5]....
        /*00dc*/ 	.word	0x0000c1e0


	//   ....[6]....
        /*00e0*/ 	.word	0x0000c270


	//   ....[7]....
        /*00e4*/ 	.word	0x0000c2b0


	//   ....[8]....
        /*00e8*/ 	.word	0x0000c350


	//   ....[9]....
        /*00ec*/ 	.word	0x0000c3a0


	//   ....[10]....
        /*00f0*/ 	.word	0x0000c3f0


	//   ....[11]....
        /*00f4*/ 	.word	0x0000c4d0


	//   ....[12]....
        /*00f8*/ 	.word	0x0000c640


	//   ....[13]....
        /*00fc*/ 	.word	0x0000c7b0


	//   ....[14]....
        /*0100*/ 	.word	0x0000c910


	//   ....[15]....
        /*0104*/ 	.word	0x0000c950


	//   ....[16]....
        /*0108*/ 	.word	0x0000c990


	//   ....[17]....
        /*010c*/ 	.word	0x0000ca40


	//   ....[18]....
        /*0110*/ 	.word	0x0000caa0


	//   ....[19]....
        /*0114*/ 	.word	0x0000cc10


	//   ....[20]....
        /*0118*/ 	.word	0x0000cd20


	//   ....[21]....
        /*011c*/ 	.word	0x0000ce60


	//   ....[22]....
        /*0120*/ 	.word	0x0000ce80


	//----- nvinfo : EIATTR_MAX_THREADS
	.align		4
.L_565:
        /*0124*/ 	.byte	0x04, 0x05
        /*0126*/ 	.short	(.L_567 - .L_566)
.L_566:
        /*0128*/ 	.word	0x00000080
        /*012c*/ 	.word	0x00000001
        /*0130*/ 	.word	0x00000001


	//----- nvinfo : EIATTR_CRS_STACK_SIZE
	.align		4
.L_567:
        /*0134*/ 	.byte	0x04, 0x1e
        /*0136*/ 	.short	(.L_569 - .L_568)
.L_568:
        /*0138*/ 	.word	0x00000000


	//----- nvinfo : EIATTR_CBANK_PARAM_SIZE
	.align		4
.L_569:
        /*013c*/ 	.byte	0x03, 0x19
        /*013e*/ 	.short	0x0038


	//----- nvinfo : EIATTR_PARAM_CBANK
	.align		4
        /*0140*/ 	.byte	0x04, 0x0a
        /*0142*/ 	.short	(.L_571 - .L_570)
	.align		4
.L_570:
        /*0144*/ 	.word	index@(.nv.constant0._ZN2at6native27unrolled_elementwise_kernelIZZZNS0_61_GLOBAL__N__132982cb_23_ActivationSiluKernel_cu_1520ed90_293320silu_backward_kernelERNS_18TensorIteratorBaseEENKUlvE_clEvENKUlvE2_clEvEUlN3c108BFloat16ES8_E_St5arrayIPcLm3EELi4E23TrivialOffsetCalculatorILi2EjESD_ILi1EjENS0_6memory12LoadWithCastILi2EEENSG_13StoreWithCastILi1EEEEEviT_T0_T2_T3_T4_T5_)
        /*0148*/ 	.short	0x0380
        /*014a*/ 	.short	0x0038


	//----- nvinfo : EIATTR_SW_WAR
	.align		4
.L_571:
        /*014c*/ 	.byte	0x04, 0x36
        /*014e*/ 	.short	(.L_573 - .L_572)
.L_572:
        /*0150*/ 	.word	0x00000008
.L_573:


//--------------------- .nv.info._ZN2at6native18elementwise_kernelILi128ELi4EZNS0_22gpu_kernel_impl_nocastIZZZNS0_61_GLOBAL__N__132982cb_23_ActivationSiluKernel_cu_1520ed90_293320silu_backward_kernelERNS_18TensorIteratorBaseEENKUlvE_clEvENKUlvE2_clEvEUlN3c108BFloat16ES9_E_EEvS5_RKT_EUliE_EEviT1_ --------------------------
	.section	.nv.info._ZN2at6native18elementwise_kernelILi128ELi4EZNS0_22gpu_kernel_impl_nocastIZZZNS0_61_GLOBAL__N__132982cb_23_ActivationSiluKernel_cu_1520ed90_293320silu_backward_kernelERNS_18TensorIteratorBaseEENKUlvE_clEvENKUlvE2_clEvEUlN3c108BFloat16ES9_E_EEvS5_RKT_EUliE_EEviT1_,"",@"SHT_CUDA_INFO"
	.sectionflags	@""
	.align	4


	//----- nvinfo : EIATTR_CUDA_API_VERSION
	.align		4
        /*0000*/ 	.byte	0x04, 0x37
        /*0002*/ 	.short	(.L_575 - .L_574)
.L_574:
        /*0004*/ 	.word	0x00000082


	//----- nvinfo : EIATTR_KPARAM_INFO
	.align		4
.L_575:
        /*0008*/ 	.byte	0x04, 0x17
        /*000a*/ 	.short	(.L_577 - .L_576)
.L_576:
        /*000c*/ 	.word	0x00000000
        /*0010*/ 	.short	0x0001
        /*0012*/ 	.short	0x0008
        /*0014*/ 	.byte	0x00, 0xf0, 0x21, 0x0a


	//----- nvinfo : EIATTR_KPARAM_INFO
	.align		4
.L_577:
        /*0018*/ 	.byte	0x04, 0x17
        /*001a*/ 	.short	(.L_579 - .L_578)
.L_578:
        /*001c*/ 	.word	0x00000000
        /*0020*/ 	.short	0x0000
        /*0022*/ 	.short	0x0000
        /*0024*/ 	.byte	0x00, 0xf0, 0x11, 0x00


	//----- nvinfo : EIATTR_SPARSE_MMA_MASK
	.align		4
.L_579:
        /*0028*/ 	.byte	0x03, 0x50
        /*002a*/ 	.short	0x0000


	//----- nvinfo : EIATTR_MAXREG_COUNT
	.align		4
        /*002c*/ 	.byte	0x03, 0x1b
        /*002e*/ 	.short	0x0080


	//----- nvinfo : EIATTR_MERCURY_ISA_VERSION
	.align		4
        /*0030*/ 	.byte	0x03, 0x5f
        /*0032*/ 	.short	0x0101


	//----- nvinfo : EIATTR_VRC_CTA_INIT_COUNT
	.align		4
        /*0034*/ 	.byte	0x02, 0x4a
	.zero		1
	.zero		1


	//----- nvinfo : EIATTR_EXIT_INSTR_OFFSETS
	.align		4
        /*0038*/ 	.byte	0x04, 0x1c
        /*003a*/ 	.short	(.L_581 - .L_580)


	//   ....[0]....
.L_580:
        /*003c*/ 	.word	0x000004e0


	//   ....[1]....
        /*0040*/ 	.word	0x00000600


	//   ....[2]....
        /*0044*/ 	.word	0x00004cc0


	//   ....[3]....
        /*0048*/ 	.word	0x000063f0


	//----- nvinfo : EIATTR_MAX_THREADS
	.align		4
.L_581:
        /*004c*/ 	.byte	0x04, 0x05
        /*004e*/ 	.short	(.L_583 - .L_582)
.L_582:
        /*0050*/ 	.word	0x00000080
        /*0054*/ 	.word	0x00000001
        /*0058*/ 	.word	0x00000001


	//----- nvinfo : EIATTR_CRS_STACK_SIZE
	.align		4
.L_583:
        /*005c*/ 	.byte	0x04, 0x1e
        /*005e*/ 	.short	(.L_585 - .L_584)
.L_584:
        /*0060*/ 	.word	0x00000000


	//----- nvinfo : EIATTR_CBANK_PARAM_SIZE
	.align		4
.L_585:
        /*0064*/ 	.byte	0x03, 0x19
        /*0066*/ 	.short	0x0290


	//----- nvinfo : EIATTR_PARAM_CBANK
	.align		4
        /*0068*/ 	.byte	0x04, 0x0a
        /*006a*/ 	.short	(.L_587 - .L_586)
	.align		4
.L_586:
        /*006c*/ 	.word	index@(.nv.constant0._ZN2at6native18elementwise_kernelILi128ELi4EZNS0_22gpu_kernel_impl_nocastIZZZNS0_61_GLOBAL__N__132982cb_23_ActivationSiluKernel_cu_1520ed90_293320silu_backward_kernelERNS_18TensorIteratorBaseEENKUlvE_clEvENKUlvE2_clEvEUlN3c108BFloat16ES9_E_EEvS5_RKT_EUliE_EEviT1_)
        /*0070*/ 	.short	0x0380
        /*0072*/ 	.short	0x0290


	//----- nvinfo : EIATTR_SW_WAR
	.align		4
.L_587:
        /*0074*/ 	.byte	0x04, 0x36
        /*0076*/ 	.short	(.L_589 - .L_588)
.L_588:
        /*0078*/ 	.word	0x00000008
.L_589:


//--------------------- .nv.info._ZN2at6native27unrolled_elementwise_kernelIZZZNS0_61_GLOBAL__N__132982cb_23_ActivationSiluKernel_cu_1520ed90_293320silu_backward_kernelERNS_18TensorIteratorBaseEENKUlvE_clEvENKUlvE2_clEvEUlN3c108BFloat16ES8_E_St5arrayIPcLm3EELi4E23TrivialOffsetCalculatorILi2EjESD_ILi1EjENS0_6memory15LoadWithoutCastENSG_16StoreWithoutCastEEEviT_T0_T2_T3_T4_T5_ --------------------------
	.section	.nv.info._ZN2at6native27unrolled_elementwise_kernelIZZZNS0_61_GLOBAL__N__132982cb_23_ActivationSiluKernel_cu_1520ed90_293320silu_backward_kernelERNS_18TensorIteratorBaseEENKUlvE_clEvENKUlvE2_clEvEUlN3c108BFloat16ES8_E_St5arrayIPcLm3EELi4E23TrivialOffsetCalculatorILi2EjESD_ILi1EjENS0_6memory15LoadWithoutCastENSG_16StoreWithoutCastEEEviT_T0_T2_T3_T4_T5_,"",@"SHT_CUDA_INFO"
	.sectionflags	@""
	.align	4


	//----- nvinfo : EIATTR_CUDA_API_VERSION
	.align		4
        /*0000*/ 	.byte	0x04, 0x37
        /*0002*/ 	.short	(.L_591 - .L_590)
.L_590:
        /*0004*/ 	.word	0x00000082


	//----- nvinfo : EIATTR_KPARAM_INFO
	.align		4
.L_591:
        /*0008*/ 	.byte	0x04, 0x17
        /*000a*/ 	.short	(.L_593 - .L_592)
.L_592:
        /*000c*/ 	.word	0x00000000
        /*0010*/ 	.short	0x0006
        /*0012*/ 	.short	0x0023
        /*0014*/ 	.byte	0x00, 0xf0, 0x05, 0x00


	//----- nvinfo : EIATTR_KPARAM_INFO
	.align		4
.L_593:
        /*0018*/ 	.byte	0x04, 0x17
        /*001a*/ 	.short	(.L_595 - .L_594)
.L_594:
        /*001c*/ 	.word	0x00000000
        /*0020*/ 	.short	0x0005
        /*0022*/ 	.short	0x0022
        /*0024*/ 	.byte	0x00, 0xf0, 0x05, 0x00


	//----- nvinfo : EIATTR_KPARAM_INFO
	.align		4
.L_595:
        /*0028*/ 	.byte	0x04, 0x17
        /*002a*/ 	.short	(.L_597 - .L_596)
.L_596:
        /*002c*/ 	.word	0x00000000
        /*0030*/ 	.short	0x0004
        /*0032*/ 	.short	0x0021
        /*0034*/ 	.byte	0x00, 0xf0, 0x05, 0x00


	//----- nvinfo : EIATTR_KPARAM_INFO
	.align		4
.L_597:
        /*0038*/ 	.byte	0x04, 0x17
        /*003a*/ 	.short	(.L_599 - .L_598)
.L_598:
        /*003c*/ 	.word	0x00000000
        /*0040*/ 	.short	0x0003
        /*0042*/ 	.short	0x0020
        /*0044*/ 	.byte	0x00, 0xf0, 0x05, 0x00


	//----- nvinfo : EIATTR_KPARAM_INFO
	.align		4
.L_599:
        /*0048*/ 	.byte	0x04, 0x17
        /*004a*/ 	.short	(.L_601 - .L_600)
.L_600:
        /*004c*/ 	.word	0x00000000
        /*0050*/ 	.short	0x0002
        /*0052*/ 	.short	0x0008
        /*0054*/ 	.byte	0x00, 0xf0, 0x61, 0x00


	//----- nvinfo : EIATTR_KPARAM_INFO
	.align		4
.L_601:
        /*0058*/ 	.byte	0x04, 0x17
        /*005a*/ 	.short	(.L_603 - .L_602)
.L_602:
        /*005c*/ 	.word	0x00000000
        /*0060*/ 	.short	0x0001
        /*0062*/ 	.short	0x0004
        /*0064*/ 	.byte	0x00, 0xf0, 0x05, 0x00


	//----- nvinfo : EIATTR_KPARAM_INFO
	.align		4
.L_603:
        /*0068*/ 	.byte	0x04, 0x17
        /*006a*/ 	.short	(.L_605 - .L_604)
.L_604:
        /*006c*/ 	.word	0x00000000
        /*0070*/ 	.short	0x0000
        /*0072*/ 	.short	0x0000
        /*0074*/ 	.byte	0x00, 0xf0, 0x11, 0x00


	//----- nvinfo : EIATTR_SPARSE_MMA_MASK
	.align		4
.L_605:
        /*0078*/ 	.byte	0x03, 0x50
        /*007a*/ 	.short	0x0000


	//----- nvinfo : EIATTR_MAXREG_COUNT
	.align		4
        /*007c*/ 	.byte	0x03, 0x1b
        /*007e*/ 	.short	0x00ff


	//----- nvinfo : EIATTR_MERCURY_ISA_VERSION
	.align		4
        /*0080*/ 	.byte	0x03, 0x5f
        /*0082*/ 	.short	0x0101


	//----- nvinfo : EIATTR_VRC_CTA_INIT_COUNT
	.align		4
        /*0084*/ 	.byte	0x02, 0x4a
	.zero		1
	.zero		1


	//----- nvinfo : EIATTR_EXIT_INSTR_OFFSETS
	.align		4
        /*0088*/ 	.byte	0x04, 0x1c
        /*008a*/ 	.short	(.L_607 - .L_606)


	//   ....[0]....
.L_606:
        /*008c*/ 	.word	0x00000850


	//   ....[1]....
        /*0090*/ 	.word	0x000008a0


	//----- nvinfo : EIATTR_MAX_THREADS
	.align		4
.L_607:
        /*0094*/ 	.byte	0x04, 0x05
        /*0096*/ 	.short	(.L_609 - .L_608)
.L_608:
        /*0098*/ 	.word	0x00000080
        /*009c*/ 	.word	0x00000001
        /*00a0*/ 	.word	0x00000001


	//----- nvinfo : EIATTR_CRS_STACK_SIZE
	.align		4
.L_609:
        /*00a4*/ 	.byte	0x04, 0x1e
        /*00a6*/ 	.short	(.L_611 - .L_610)
.L_610:
        /*00a8*/ 	.word	0x00000000


	//----- nvinfo : EIATTR_CBANK_PARAM_SIZE
	.align		4
.L_611:
        /*00ac*/ 	.byte	0x03, 0x19
        /*00ae*/ 	.short	0x0024


	//----- nvinfo : EIATTR_PARAM_CBANK
	.align		4
        /*00b0*/ 	.byte	0x04, 0x0a
        /*00b2*/ 	.short	(.L_613 - .L_612)
	.align		4
.L_612:
        /*00b4*/ 	.word	index@(.nv.constant0._ZN2at6native27unrolled_elementwise_kernelIZZZNS0_61_GLOBAL__N__132982cb_23_ActivationSiluKernel_cu_1520ed90_293320silu_backward_kernelERNS_18TensorIteratorBaseEENKUlvE_clEvENKUlvE2_clEvEUlN3c108BFloat16ES8_E_St5arrayIPcLm3EELi4E23TrivialOffsetCalculatorILi2EjESD_ILi1EjENS0_6memory15LoadWithoutCastENSG_16StoreWithoutCastEEEviT_T0_T2_T3_T4_T5_)
        /*00b8*/ 	.short	0x0380
        /*00ba*/ 	.short	0x0024


	//----- nvinfo : EIATTR_SW_WAR
	.align		4
.L_613:
        /*00bc*/ 	.byte	0x04, 0x36
        /*00be*/ 	.short	(.L_615 - .L_614)
.L_614:
        /*00c0*/ 	.word	0x00000008
.L_615:


//--------------------- .nv.info._ZN2at6native29vectorized_elementwise_kernelILi2EZZZNS0_61_GLOBAL__N__132982cb_23_ActivationSiluKernel_cu_1520ed90_293320silu_backward_kernelERNS_18TensorIteratorBaseEENKUlvE_clEvENKUlvE2_clEvEUlN3c108BFloat16ES8_E_St5arrayIPcLm3EEEEviT0_T1_ --------------------------
	.section	.nv.info._ZN2at6native29vectorized_elementwise_kernelILi2EZZZNS0_61_GLOBAL__N__132982cb_23_ActivationSiluKernel_cu_1520ed90_293320silu_backward_kernelERNS_18TensorIteratorBaseEENKUlvE_clEvENKUlvE2_clEvEUlN3c108BFloat16ES8_E_St5arrayIPcLm3EEEEviT0_T1_,"",@"SHT_CUDA_INFO"
	.sectionflags	@""
	.align	4


	//----- nvinfo : EIATTR_CUDA_API_VERSION
	.align		4
        /*0000*/ 	.byte	0x04, 0x37
        /*0002*/ 	.short	(.L_617 - .L_616)
.L_616:
        /*0004*/ 	.word	0x00000082


	//----- nvinfo : EIATTR_KPARAM_INFO
	.align		4
.L_617:
        /*0008*/ 	.byte	0x04, 0x17
        /*000a*/ 	.short	(.L_619 - .L_618)
.L_618:
        /*000c*/ 	.word	0x00000000
        /*0010*/ 	.short	0x0002
        /*0012*/ 	.short	0x0008
        /*0014*/ 	.byte	0x00, 0xf0, 0x61, 0x00


	//----- nvinfo : EIATTR_KPARAM_INFO
	.align		4
.L_619:
        /*0018*/ 	.byte	0x04, 0x17
        /*001a*/ 	.short	(.L_621 - .L_620)
.L_620:
        /*001c*/ 	.word	0x00000000
        /*0020*/ 	.short	0x0001
        /*0022*/ 	.short	0x0004
        /*0024*/ 	.byte	0x00, 0xf0, 0x05, 0x00


	//----- nvinfo : EIATTR_KPARAM_INFO
	.align		4
.L_621:
        /*0028*/ 	.byte	0x04, 0x17
        /*002a*/ 	.short	(.L_623 - .L_622)
.L_622:
        /*002c*/ 	.word	0x00000000
        /*0030*/ 	.short	0x0000
        /*0032*/ 	.short	0x0000
        /*0034*/ 	.byte	0x00, 0xf0, 0x11, 0x00


	//----- nvinfo : EIATTR_SPARSE_MMA_MASK
	.align		4
.L_623:
        /*0038*/ 	.byte	0x03, 0x50
        /*003a*/ 	.short	0x0000


	//----- nvinfo : EIATTR_MAXREG_COUNT
	.align		4
        /*003c*/ 	.byte	0x03, 0x1b
        /*003e*/ 	.short	0x00ff


	//----- nvinfo : EIATTR_MERCURY_ISA_VERSION
	.align		4
        /*0040*/ 	.byte	0x03, 0x5f
        /*0042*/ 	.short	0x0101


	//----- nvinfo : EIATTR_VRC_CTA_INIT_COUNT
	.align		4
        /*0044*/ 	.byte	0x02, 0x4a
	.zero		1
	.zero		1


	//----- nvinfo : EIATTR_EXIT_INSTR_OFFSETS
	.align		4
        /*0048*/ 	.byte	0x04, 0x1c
        /*004a*/ 	.short	(.L_625 - .L_624)


	//   ....[0]....
.L_624:
        /*004c*/ 	.word	0x00001170


	//   ....[1]....
        /*0050*/ 	.word	0x000011c0


	//   ....[2]....
        /*0054*/ 	.word	0x000018f0


	//----- nvinfo : EIATTR_MAX_THREADS
	.align		4
.L_625:
        /*0058*/ 	.byte	0x04, 0x05
        /*005a*/ 	.short	(.L_627 - .L_626)
.L_626:
        /*005c*/ 	.word	0x00000080
        /*0060*/ 	.word	0x00000001
        /*0064*/ 	.word	0x00000001


	//----- nvinfo : EIATTR_CRS_STACK_SIZE
	.align		4
.L_627:
        /*0068*/ 	.byte	0x04, 0x1e
        /*006a*/ 	.short	(.L_629 - .L_628)
.L_628:
        /*006c*/ 	.word	0x00000000


	//----- nvinfo : EIATTR_CBANK_PARAM_SIZE
	.align		4
.L_629:
        /*0070*/ 	.byte	0x03, 0x19
        /*0072*/ 	.short	0x0020


	//----- nvinfo : EIATTR_PARAM_CBANK
	.align		4
        /*0074*/ 	.byte	0x04, 0x0a
        /*0076*/ 	.short	(.L_631 - .L_630)
	.align		4
.L_630:
        /*0078*/ 	.word	index@(.nv.constant0._ZN2at6native29vectorized_elementwise_kernelILi2EZZZNS0_61_GLOBAL__N__132982cb_23_ActivationSiluKernel_cu_1520ed90_293320silu_backward_kernelERNS_18TensorIteratorBaseEENKUlvE_clEvENKUlvE2_clEvEUlN3c108BFloat16ES8_E_St5arrayIPcLm3EEEEviT0_T1_)
        /*007c*/ 	.short	0x0380
        /*007e*/ 	.short	0x0020


	//----- nvinfo : EIATTR_SW_WAR
	.align		4
.L_631:
        /*0080*/ 	.byte	0x04, 0x36
        /*0082*/ 	.short	(.L_633 - .L_632)
.L_632:
        /*0084*/ 	.word	0x00000008
.L_633:


//--------------------- .nv.info._ZN2at6native29vectorized_elementwise_kernelILi4EZZZNS0_61_GLOBAL__N__132982cb_23_ActivationSiluKernel_cu_1520ed90_293320silu_backward_kernelERNS_18TensorIteratorBaseEENKUlvE_clEvENKUlvE2_clEvEUlN3c108BFloat16ES8_E_St5arrayIPcLm3EEEEviT0_T1_ --------------------------
	.section	.nv.info._ZN2at6native29vectorized_elementwise_kernelILi4EZZZNS0_61_GLOBAL__N__132982cb_23_ActivationSiluKernel_cu_1520ed90_293320silu_backward_kernelERNS_18TensorIteratorBaseEENKUlvE_clEvENKUlvE2_clEvEUlN3c108BFloat16ES8_E_St5arrayIPcLm3EEEEviT0_T1_,"",@"SHT_CUDA_INFO"
	.sectionflags	@""
	.align	4


	//----- nvinfo : EIATTR_CUDA_API_VERSION
	.align		4
        /*0000*/ 	.byte	0x04, 0x37
        /*0002*/ 	.short	(.L_635 - .L_634)
.L_634:
        /*0004*/ 	.word	0x00000082


	//----- nvinfo : EIATTR_KPARAM_INFO
	.align		4
.L_635:
        /*0008*/ 	.byte	0x04, 0x17
        /*000a*/ 	.short	(.L_637 - .L_636)
.L_636:
        /*000c*/ 	.word	0x00000000
        /*0010*/ 	.short	0x0002
        /*0012*/ 	.short	0x0008
        /*0014*/ 	.byte	0x00, 0xf0, 0x61, 0x00


	//----- nvinfo : EIATTR_KPARAM_INFO
	.align		4
.L_637:
        /*0018*/ 	.byte	0x04, 0x17
        /*001a*/ 	.short	(.L_639 - .L_638)
.L_638:
        /*001c*/ 	.word	0x00000000
        /*0020*/ 	.short	0x0001
        /*0022*/ 	.short	0x0004
        /*0024*/ 	.byte	0x00, 0xf0, 0x05, 0x00


	//----- nvinfo : EIATTR_KPARAM_INFO
	.align		4
.L_639:
        /*0028*/ 	.byte	0x04, 0x17
        /*002a*/ 	.short	(.L_641 - .L_640)
.L_640:
        /*002c*/ 	.word	0x00000000
        /*0030*/ 	.short	0x0000
        /*0032*/ 	.short	0x0000
        /*0034*/ 	.byte	0x00, 0xf0, 0x11, 0x00


	//----- nvinfo : EIATTR_SPARSE_MMA_MASK
	.align		4
.L_641:
        /*0038*/ 	.byte	0x03, 0x50
        /*003a*/ 	.short	0x0000


	//----- nvinfo : EIATTR_MAXREG_COUNT
	.align		4
        /*003c*/ 	.byte	0x03, 0x1b
        /*003e*/ 	.short	0x00ff


	//----- nvinfo : EIATTR_MERCURY_ISA_VERSION
	.align		4
        /*0040*/ 	.byte	0x03, 0x5f
        /*0042*/ 	.short	0x0101


	//----- nvinfo : EIATTR_VRC_CTA_INIT_COUNT
	.align		4
        /*0044*/ 	.byte	0x02, 0x4a
	.zero		1
	.zero		1


	//----- nvinfo : EIATTR_EXIT_INSTR_OFFSETS
	.align		4
        /*0048*/ 	.byte	0x04, 0x1c
        /*004a*/ 	.short	(.L_643 - .L_642)


	//   ....[0]....
.L_642:
        /*004c*/ 	.word	0x00001170


	//   ....[1]....
        /*0050*/ 	.word	0x000011c0


	//   ....[2]....
        /*0054*/ 	.word	0x00001890


	//----- nvinfo : EIATTR_MAX_THREADS
	.align		4
.L_643:
        /*0058*/ 	.byte	0x04, 0x05
        /*005a*/ 	.short	(.L_645 - .L_644)
.L_644:
        /*005c*/ 	.word	0x00000080
        /*0060*/ 	.word	0x00000001
        /*0064*/ 	.word	0x00000001


	//----- nvinfo : EIATTR_CRS_STACK_SIZE
	.align		4
.L_645:
        /*0068*/ 	.byte	0x04, 0x1e
        /*006a*/ 	.short	(.L_647 - .L_646)
.L_646:
        /*006c*/ 	.word	0x00000000


	//----- nvinfo : EIATTR_CBANK_PARAM_SIZE
	.align		4
.L_647:
        /*0070*/ 	.byte	0x03, 0x19
        /*0072*/ 	.short	0x0020


	//----- nvinfo : EIATTR_PARAM_CBANK
	.align		4
        /*0074*/ 	.byte	0x04, 0x0a
        /*0076*/ 	.short	(.L_649 - .L_648)
	.align		4
.L_648:
        /*0078*/ 	.word	index@(.nv.constant0._ZN2at6native29vectorized_elementwise_kernelILi4EZZZNS0_61_GLOBAL__N__132982cb_23_ActivationSiluKernel_cu_1520ed90_293320silu_backward_kernelERNS_18TensorIteratorBaseEENKUlvE_clEvENKUlvE2_clEvEUlN3c108BFloat16ES8_E_St5arrayIPcLm3EEEEviT0_T1_)
        /*007c*/ 	.short	0x0380
        /*007e*/ 	.short	0x0020


	//----- nvinfo : EIATTR_SW_WAR
	.align		4
.L_649:
        /*0080*/ 	.byte	0x04, 0x36
        /*0082*/ 	.short	(.L_651 - .L_650)
.L_650:
        /*0084*/ 	.word	0x00000008
.L_651:


//--------------------- .nv.info._ZN2at6native29vectorized_elementwise_kernelILi8EZZZNS0_61_GLOBAL__N__132982cb_23_ActivationSiluKernel_cu_1520ed90_293320silu_backward_kernelERNS_18TensorIteratorBaseEENKUlvE_clEvENKUlvE2_clEvEUlN3c108BFloat16ES8_E_St5arrayIPcLm3EEEEviT0_T1_ --------------------------
	.section	.nv.info._ZN2at6native29vectorized_elementwise_kernelILi8EZZZNS0_61_GLOBAL__N__132982cb_23_ActivationSiluKernel_cu_1520ed90_293320silu_backward_kernelERNS_18TensorIteratorBaseEENKUlvE_clEvENKUlvE2_clEvEUlN3c108BFloat16ES8_E_St5arrayIPcLm3EEEEviT0_T1_,"",@"SHT_CUDA_INFO"
	.sectionflags	@""
	.align	4


	//----- nvinfo : EIATTR_CUDA_API_VERSION
	.align		4
        /*0000*/ 	.byte	0x04, 0x37
        /*0002*/ 	.short	(.L_653 - .L_652)
.L_652:
        /*0004*/ 	.word	0x00000082


	//----- nvinfo : EIATTR_KPARAM_INFO
	.align		4
.L_653:
        /*0008*/ 	.byte	0x04, 0x17
        /*000a*/ 	.short	(.L_655 - .L_654)
.L_654:
        /*000c*/ 	.word	0x00000000
        /*0010*/ 	.short	0x0002
        /*0012*/ 	.short	0x0008
        /*0014*/ 	.byte	0x00, 0xf0, 0x61, 0x00


	//----- nvinfo : EIATTR_KPARAM_INFO
	.align		4
.L_655:
        /*0018*/ 	.byte	0x04, 0x17
        /*001a*/ 	.short	(.L_657 - .L_656)
.L_656:
        /*001c*/ 	.word	0x00000000
        /*0020*/ 	.short	0x0001
        /*0022*/ 	.short	0x0004
        /*0024*/ 	.byte	0x00, 0xf0, 0x05, 0x00


	//----- nvinfo : EIATTR_KPARAM_INFO
	.align		4
.L_657:
        /*0028*/ 	.byte	0x04, 0x17
        /*002a*/ 	.short	(.L_659 - .L_658)
.L_658:
        /*002c*/ 	.word	0x00000000
        /*0030*/ 	.short	0x0000
        /*0032*/ 	.short	0x0000
        /*0034*/ 	.byte	0x00, 0xf0, 0x11, 0x00


	//----- nvinfo : EIATTR_SPARSE_MMA_MASK
	.align		4
.L_659:
        /*0038*/ 	.byte	0x03, 0x50
        /*003a*/ 	.short	0x0000


	//----- nvinfo : EIATTR_MAXREG_COUNT
	.align		4
        /*003c*/ 	.byte	0x03, 0x1b
        /*003e*/ 	.short	0x00ff


	//----- nvinfo : EIATTR_MERCURY_ISA_VERSION
	.align		4
        /*0040*/ 	.byte	0x03, 0x5f
        /*0042*/ 	.short	0x0101


	//----- nvinfo : EIATTR_VRC_CTA_INIT_COUNT
	.align		4
        /*0044*/ 	.byte	0x02, 0x4a
	.zero		1
	.zero		1


	//----- nvinfo : EIATTR_EXIT_INSTR_OFFSETS
	.align		4
        /*0048*/ 	.byte	0x04, 0x1c
        /*004a*/ 	.short	(.L_661 - .L_660)


	//   ....[0]....
.L_660:
        /*004c*/ 	.word	0x00000010


	//----- nvinfo : EIATTR_MAX_THREADS
	.align		4
.L_661:
        /*0050*/ 	.byte	0x04, 0x05
        /*0052*/ 	.short	(.L_663 - .L_662)
.L_662:
        /*0054*/ 	.word	0x00000080
        /*0058*/ 	.word	0x00000001
        /*005c*/ 	.word	0x00000001


	//----- nvinfo : EIATTR_CBANK_PARAM_SIZE
	.align		4
.L_663:
        /*0060*/ 	.byte	0x03, 0x19
        /*0062*/ 	.short	0x0020


	//----- nvinfo : EIATTR_PARAM_CBANK
	.align		4
        /*0064*/ 	.byte	0x04, 0x0a
        /*0066*/ 	.short	(.L_665 - .L_664)
	.align		4
.L_664:
        /*0068*/ 	.word	index@(.nv.constant0._ZN2at6native29vectorized_elementwise_kernelILi8EZZZNS0_61_GLOBAL__N__132982cb_23_ActivationSiluKernel_cu_1520ed90_293320silu_backward_kernelERNS_18TensorIteratorBaseEENKUlvE_clEvENKUlvE2_clEvEUlN3c108BFloat16ES8_E_St5arrayIPcLm3EEEEviT0_T1_)
        /*006c*/ 	.short	0x0380
        /*006e*/ 	.short	0x0020


	//----- nvinfo : EIATTR_SW_WAR
	.align		4
.L_665:
        /*0070*/ 	.byte	0x04, 0x36
        /*0072*/ 	.short	(.L_667 - .L_666)
.L_666:
        /*0074*/ 	.word	0x00000008
.L_667:


//--------------------- .nv.info._ZN2at6native18elementwise_kernelILi128ELi4EZNS0_15gpu_kernel_implIZZZNS0_61_GLOBAL__N__132982cb_23_ActivationSiluKernel_cu_1520ed90_293320silu_backward_kernelERNS_18TensorIteratorBaseEENKUlvE_clEvENKUlvE1_clEvEUlN3c104HalfES9_E_EEvS5_RKT_EUliE_EEviT1_ --------------------------
	.section	.nv.info._ZN2at6native18elementwise_kernelILi128ELi4EZNS0_15gpu_kernel_implIZZZNS0_61_GLOBAL__N__132982cb_23_ActivationSiluKernel_cu_1520ed90_293320silu_backward_kernelERNS_18TensorIteratorBaseEENKUlvE_clEvENKUlvE1_clEvEUlN3c104HalfES9_E_EEvS5_RKT_EUliE_EEviT1_,"",@"SHT_CUDA_INFO"
	.sectionflags	@""
	.align	4


	//----- nvinfo : EIATTR_CUDA_API_VERSION
	.align		4
        /*0000*/ 	.byte	0x04, 0x37
        /*0002*/ 	.short	(.L_669 - .L_668)
.L_668:
        /*0004*/ 	.word	0x00000082


	//----- nvinfo : EIATTR_KPARAM_INFO
	.align		4
.L_669:
        /*0008*/ 	.byte	0x04, 0x17
        /*000a*/ 	.short	(.L_671 - .L_670)
.L_670:
        /*000c*/ 	.word	0x00000000
        /*0010*/ 	.short	0x0001
        /*0012*/ 	.short	0x0008
        /*0014*/ 	.byte	0x00, 0xf0, 0x21, 0x0a


	//----- nvinfo : EIATTR_KPARAM_INFO
	.align		4
.L_671:
        /*0018*/ 	.byte	0x04, 0x17
        /*001a*/ 	.short	(.L_673 - .L_672)
.L_672:
        /*001c*/ 	.word	0x00000000
        /*0020*/ 	.short	0x0000
        /*0022*/ 	.short	0x0000
        /*0024*/ 	.byte	0x00, 0xf0, 0x11, 0x00


	//----- nvinfo : EIATTR_SPARSE_MMA_MASK
	.align		4
.L_673:
        /*0028*/ 	.byte	0x03, 0x50
        /*002a*/ 	.short	0x0000


	//----- nvinfo : EIATTR_MAXREG_COUNT
	.align		4
        /*002c*/ 	.byte	0x03, 0x1b
        /*002e*/ 	.short	0x0080


	//----- nvinfo : EIATTR_EXTERNS
	.align		4
        /*0030*/ 	.byte	0x04, 0x0f
        /*0032*/ 	.short	(.L_675 - .L_674)


	//   ....[0]....
	.align		4
.L_674:
        /*0034*/ 	.word	index@(__assertfail)


	//----- nvinfo : EIATTR_MERCURY_ISA_VERSION
	.align		4
.L_675:
        /*0038*/ 	.byte	0x03, 0x5f
        /*003a*/ 	.short	0x0101


	//----- nvinfo : EIATTR_VRC_CTA_INIT_COUNT
	.align		4
        /*003c*/ 	.byte	0x02, 0x4a
	.zero		1
	.zero		1


	//----- nvinfo : EIATTR_SYSCALL_OFFSETS
	.align		4
        /*0040*/ 	.byte	0x04, 0x46
        /*0042*/ 	.short	(.L_677 - .L_676)


	//   ....[0]....
.L_676:
        /*0044*/ 	.word	0x00002680


	//   ....[1]....
        /*0048*/ 	.word	0x00003680


	//   ....[2]....
        /*004c*/ 	.word	0x00004610


	//   ....[3]....
        /*0050*/ 	.word	0x00006e30


	//   ....[4]....
        /*0054*/ 	.word	0x00007e20


	//   ....[5]....
        /*0058*/ 	.word	0x00008be0


	//   ....[6]....
        /*005c*/ 	.word	0x0000b510


	//   ....[7]....
        /*0060*/ 	.word	0x0000c500


	//   ....[8]....
        /*0064*/ 	.word	0x0000d2c0


	//   ....[9]....
        /*0068*/ 	.word	0x0000fc10


	//   ....[10]....
        /*006c*/ 	.word	0x00010c00


	//   ....[11]....
        /*0070*/ 	.word	0x00011990


	//----- nvinfo : EIATTR_EXIT_INSTR_OFFSETS
	.align		4
.L_677:
        /*0074*/ 	.byte	0x04, 0x1c
        /*0076*/ 	.short	(.L_679 - .L_678)


	//   ....[0]....
.L_678:
        /*0078*/ 	.word	0x0000d5a0


	//   ....[1]....
        /*007c*/ 	.word	0x00010e30


	//   ....[2]....
        /*0080*/ 	.word	0x00010e70


	//   ....[3]....
        /*0084*/ 	.word	0x00010f10


	//   ....[4]....
        /*0088*/ 	.word	0x00010f50


	//   ....[5]....
        /*008c*/ 	.word	0x00010f90


	//   ....[6]....
        /*0090*/ 	.word	0x00011020


	//   ....[7]....
        /*0094*/ 	.word	0x00011040


	//   ....[8]....
        /*0098*/ 	.word	0x000110e0


	//   ....[9]....
        /*009c*/ 	.word	0x00011130


	//   ....[10]....
        /*00a0*/ 	.word	0x00011180


	//   ....[11]....
        /*00a4*/ 	.word	0x00011260


	//   ....[12]....
        /*00a8*/ 	.word	0x000113d0


	//   ....[13]....
        /*00ac*/ 	.word	0x00011540


	//   ....[14]....
        /*00b0*/ 	.word	0x000116a0


	//   ....[15]....
        /*00b4*/ 	.word	0x000116e0


	//   ....[16]....
        /*00b8*/ 	.word	0x00011720


	//   ....[17]....
        /*00bc*/ 	.word	0x000117d0


	//   ....[18]....
        /*00c0*/ 	.word	0x00011830


	//   ....[19]....
        /*00c4*/ 	.word	0x000119a0


	//   ....[20]....
        /*00c8*/ 	.word	0x00011ab0


	//   ....[21]....
        /*00cc*/ 	.word	0x00011bf0


	//   ....[22]....
        /*00d0*/ 	.word	0x00011c30


	//----- nvinfo : EIATTR_MAX_THREADS
	.align		4
.L_679:
        /*00d4*/ 	.byte	0x04, 0x05
        /*00d6*/ 	.short	(.L_681 - .L_680)
.L_680:
        /*00d8*/ 	.word	0x00000080
        /*00dc*/ 	.word	0x00000001
        /*00e0*/ 	.word	0x00000001


	//----- nvinfo : EIATTR_CRS_STACK_SIZE
	.align		4
.L_681:
        /*00e4*/ 	.byte	0x04, 0x1e
        /*00e6*/ 	.short	(.L_683 - .L_682)
.L_682:
        /*00e8*/ 	.word	0x00000000


	//----- nvinfo : EIATTR_CBANK_PARAM_SIZE
	.align		4
.L_683:
        /*00ec*/ 	.byte	0x03, 0x19
        /*00ee*/ 	.short	0x0290


	//----- nvinfo : EIATTR_PARAM_CBANK
	.align		4
        /*00f0*/ 	.byte	0x04, 0x0a
        /*00f2*/ 	.short	(.L_685 - .L_684)
	.align		4
.L_684:
        /*00f4*/ 	.word	index@(.nv.constant0._ZN2at6native18elementwise_kernelILi128ELi4EZNS0_15gpu_kernel_implIZZZNS0_61_GLOBAL__N__132982cb_23_ActivationSiluKernel_cu_1520ed90_293320silu_backward_kernelERNS_18TensorIteratorBaseEENKUlvE_clEvENKUlvE1_clEvEUlN3c104HalfES9_E_EEvS5_RKT_EUliE_EEviT1_)
        /*00f8*/ 	.short	0x0380
        /*00fa*/ 	.short	0x0290


	//----- nvinfo : EIATTR_SW_WAR
	.align		4
.L_685:
        /*00fc*/ 	.byte	0x04, 0x36
        /*00fe*/ 	.short	(.L_687 - .L_686)
.L_686:
        /*0100*/ 	.word	0x00000008
.L_687:


//--------------------- .nv.info._ZN2at6native27unrolled_elementwise_kernelIZZZNS0_61_GLOBAL__N__132982cb_23_ActivationSiluKernel_cu_1520ed90_293320silu_backward_kernelERNS_18TensorIteratorBaseEENKUlvE_clEvENKUlvE1_clEvEUlN3c104HalfES8_E_St5arrayIPcLm3EELi4E23TrivialOffsetCalculatorILi2EjESD_ILi1EjENS0_6memory12LoadWithCastILi2EEENSG_13StoreWithCastILi1EEEEEviT_T0_T2_T3_T4_T5_ --------------------------
	.section	.nv.info._ZN2at6native27unrolled_elementwise_kernelIZZZNS0_61_GLOBAL__N__132982cb_23_ActivationSiluKernel_cu_1520ed90_293320silu_backward_kernelERNS_18TensorIteratorBaseEENKUlvE_clEvENKUlvE1_clEvEUlN3c104HalfES8_E_St5arrayIPcLm3EELi4E23TrivialOffsetCalculatorILi2EjESD_ILi1EjENS0_6memory12LoadWithCastILi2EEENSG_13StoreWithCastILi1EEEEEviT_T0_T2_T3_T4_T5_,"",@"SHT_CUDA_INFO"
	.sectionflags	@""
	.align	4


	//----- nvinfo : EIATTR_CUDA_API_VERSION
	.align		4
        /*0000*/ 	.byte	0x04, 0x37
        /*0002*/ 	.short	(.L_689 - .L_688)
.L_688:
        /*0004*/ 	.word	0x00000082


	//----- nvinfo : EIATTR_KPARAM_INFO
	.align		4
.L_689:
        /*0008*/ 	.byte	0x04, 0x17
        /*000a*/ 	.short	(.L_691 - .L_690)
.L_690:
        /*000c*/ 	.word	0x00000000
        /*0010*/ 	.short	0x0006
        /*0012*/ 	.short	0x0030
        /*0014*/ 	.byte	0x00, 0xf0, 0x21, 0x00


	//----- nvinfo : EIATTR_KPARAM_INFO
	.align		4
.L_691:
        /*0018*/ 	.byte	0x04, 0x17
        /*001a*/ 	.short	(.L_693 - .L_692)
.L_692:
        /*001c*/ 	.word	0x00000000
        /*0020*/ 	.short	0x0005
        /*0022*/ 	.short	0x0024
        /*0024*/ 	.byte	0x00, 0xf0, 0x31, 0x00


	//----- nvinfo : EIATTR_KPARAM_INFO
	.align		4
.L_693:
        /*0028*/ 	.byte	0x04, 0x17
        /*002a*/ 	.short	(.L_695 - .L_694)
.L_694:
        /*002c*/ 	.word	0x00000000
        /*0030*/ 	.short	0x0004
        /*0032*/ 	.short	0x0021
        /*0034*/ 	.byte	0x00, 0xf0, 0x05, 0x00


	//----- nvinfo : EIATTR_KPARAM_INFO
	.align		4
.L_695:
        /*0038*/ 	.byte	0x04, 0x17
        /*003a*/ 	.short	(.L_697 - .L_696)
.L_696:
        /*003c*/ 	.word	0x00000000
        /*0040*/ 	.short	0x0003
        /*0042*/ 	.short	0x0020
        /*0044*/ 	.byte	0x00, 0xf0, 0x05, 0x00


	//----- nvinfo : EIATTR_KPARAM_INFO
	.align		4
.L_697:
        /*0048*/ 	.byte	0x04, 0x17
        /*004a*/ 	.short	(.L_699 - .L_698)
.L_698:
        /*004c*/ 	.word	0x00000000
        /*0050*/ 	.short	0x0002
        /*0052*/ 	.short	0x0008
        /*0054*/ 	.byte	0x00, 0xf0, 0x61, 0x00


	//----- nvinfo : EIATTR_KPARAM_INFO
	.align		4
.L_699:
        /*0058*/ 	.byte	0x04, 0x17
        /*005a*/ 	.short	(.L_701 - .L_700)
.L_700:
        /*005c*/ 	.word	0x00000000
        /*0060*/ 	.short	0x0001
        /*0062*/ 	.short	0x0004
        /*0064*/ 	.byte	0x00, 0xf0, 0x05, 0x00


	//----- nvinfo : EIATTR_KPARAM_INFO
	.align		4
.L_701:
        /*0068*/ 	.byte	0x04, 0x17
        /*006a*/ 	.short	(.L_703 - .L_702)
.L_702:
        /*006c*/ 	.word	0x00000000
        /*0070*/ 	.short	0x0000
        /*0072*/ 	.short	0x0000
        /*0074*/ 	.byte	0x00, 0xf0, 0x11, 0x00


	//----- nvinfo : EIATTR_SPARSE_MMA_MASK
	.align		4
.L_703:
        /*0078*/ 	.byte	0x03, 0x50
        /*007a*/ 	.short	0x0000


	//----- nvinfo : EIATTR_MAXREG_COUNT
	.align		4
        /*007c*/ 	.byte	0x03, 0x1b
        /*007e*/ 	.short	0x00ff


	//----- nvinfo : EIATTR_EXTERNS
	.align		4
        /*0080*/ 	.byte	0x04, 0x0f
        /*0082*/ 	.short	(.L_705 - .L_704)


	//   ....[0]....
	.align		4
.L_704:
        /*0084*/ 	.word	index@(__assertfail)


	//----- nvinfo : EIATTR_MERCURY_ISA_VERSION
	.align		4
.L_705:
        /*0088*/ 	.byte	0x03, 0x5f
        /*008a*/ 	.short	0x0101


	//----- nvinfo : EIATTR_VRC_CTA_INIT_COUNT
	.align		4
        /*008c*/ 	.byte	0x02, 0x4a
	.zero		1
	.zero		1


	//----- nvinfo : EIATTR_SYSCALL_OFFSETS
	.align		4
        /*0090*/ 	.byte	0x04, 0x46
        /*0092*/ 	.short	(.L_707 - .L_706)


	//   ....[0]....
.L_706:
        /*0094*/ 	.word	0x00001070


	//   ....[1]....
        /*0098*/ 	.word	0x00002170


	//   ....[2]....
        /*009c*/ 	.word	0x000033b0


	//   ....[3]....
        /*00a0*/ 	.word	0x000044b0


	//   ....[4]....
        /*00a4*/ 	.word	0x00005630


	//   ....[5]....
        /*00a8*/ 	.word	0x00006740


	//   ....[6]....
        /*00ac*/ 	.word	0x000078c0


	//   ....[7]....
        /*00b0*/ 	.word	0x000088f0


	//   ....[8]....
        /*00b4*/ 	.word	0x00009cb0


	//   ....[9]....
        /*00b8*/ 	.word	0x0000ab70


	//   ....[10]....
        /*00bc*/ 	.word	0x0000baf0


	//   ....[11]....
        /*00c0*/ 	.word	0x0000ca70


	//----- nvinfo : EIATTR_EXIT_INSTR_OFFSETS
	.align		4
.L_707:
        /*00c4*/ 	.byte	0x04, 0x1c
        /*00c6*/ 	.short	(.L_709 - .L_708)


	//   ....[0]....
.L_708:
        /*00c8*/ 	.word	0x0000bdc0


	//   ....[1]....
        /*00cc*/ 	.word	0x0000bf10


	//   ....[2]....
        /*00d0*/ 	.word	0x0000bf50


	//   ....[3]....
        /*00d4*/ 	.word	0x0000bff0


	//   ....[4]....
        /*00d8*/ 	.word	0x0000c030


	//   ....[5]....
        /*00dc*/ 	.word	0x0000c070


	//   ....[6]....
        /*00e0*/ 	.word	0x0000c100


	//   ....[7]....
        /*00e4*/ 	.word	0x0000c120


	//   ....[8]....
        /*00e8*/ 	.word	0x0000c1c0


	//   ....[9]....
        /*00ec*/ 	.word	0x0000c210


	//   ....[10]....
        /*00f0*/ 	.word	0x0000c260


	//   ....[11]....
        /*00f4*/ 	.word	0x0000c340


	//   ....[12]....
        /*00f8*/ 	.word	0x0000c4b0


	//   ....[13]....
        /*00fc*/ 	.word	0x0000c620


	//   ....[14]....
        /*0100*/ 	.word	0x0000c780


	//   ....[15]....
        /*0104*/ 	.word	0x0000c7c0


	//   ....[16]....
        /*0108*/ 	.word	0x0000c800


	//   ....[17]....
        /*010c*/ 	.word	0x0000c8b0


	//   ....[18]....
        /*0110*/ 	.word	0x0000c910


	//   ....[19]....
        /*0114*/ 	.word	0x0000ca80


	//   ....[20]....
        /*0118*/ 	.word	0x0000cb90


	//   ....[21]....
        /*011c*/ 	.word	0x0000ccd0


	//   ....[22]....
        /*0120*/ 	.word	0x0000cd10


	//----- nvinfo : EIATTR_MAX_THREADS
	.align		4
.L_709:
        /*0124*/ 	.byte	0x04, 0x05
        /*0126*/ 	.short	(.L_711 - .L_710)
.L_710:
        /*0128*/ 	.word	0x00000080
        /*012c*/ 	.word	0x00000001
        /*0130*/ 	.word	0x00000001


	//----- nvinfo : EIATTR_CRS_STACK_SIZE
	.align		4
.L_711:
        /*0134*/ 	.byte	0x04, 0x1e
        /*0136*/ 	.short	(.L_713 - .L_712)
.L_712:
        /*0138*/ 	.word	0x00000000


	//----- nvinfo : EIATTR_CBANK_PARAM_SIZE
	.align		4
.L_713:
        /*013c*/ 	.byte	0x03, 0x19
        /*013e*/ 	.short	0x0038


	//----- nvinfo : EIATTR_PARAM_CBANK
	.align		4
        /*0140*/ 	.byte	0x04, 0x0a
        /*0142*/ 	.short	(.L_715 - .L_714)
	.align		4
.L_714:
        /*0144*/ 	.word	index@(.nv.constant0._ZN2at6native27unrolled_elementwise_kernelIZZZNS0_61_GLOBAL__N__132982cb_23_ActivationSiluKernel_cu_1520ed90_293320silu_backward_kernelERNS_18TensorIteratorBaseEENKUlvE_clEvENKUlvE1_clEvEUlN3c104HalfES8_E_St5arrayIPcLm3EELi4E23TrivialOffsetCalculatorILi2EjESD_ILi1EjENS0_6memory12LoadWithCastILi2EEENSG_13StoreWithCastILi1EEEEEviT_T0_T2_T3_T4_T5_)
        /*0148*/ 	.short	0x0380
        /*014a*/ 	.short	0x0038


	//----- nvinfo : EIATTR_SW_WAR
	.align		4
.L_715:
        /*014c*/ 	.byte	0x04, 0x36
        /*014e*/ 	.short	(.L_717 - .L_716)
.L_716:
        /*0150*/ 	.word	0x00000008
.L_717:


//--------------------- .nv.info._ZN2at6native18elementwise_kernelILi128ELi4EZNS0_22gpu_kernel_impl_nocastIZZZNS0_61_GLOBAL__N__132982cb_23_ActivationSiluKernel_cu_1520ed90_293320silu_backward_kernelERNS_18TensorIteratorBaseEENKUlvE_clEvENKUlvE1_clEvEUlN3c104HalfES9_E_EEvS5_RKT_EUliE_EEviT1_ --------------------------
	.section	.nv.info._ZN2at6native18elementwise_kernelILi128ELi4EZNS0_22gpu_kernel_impl_nocastIZZZNS0_61_GLOBAL__N__132982cb_23_ActivationSiluKernel_cu_1520ed90_293320silu_backward_kernelERNS_18TensorIteratorBaseEENKUlvE_clEvENKUlvE1_clEvEUlN3c104HalfES9_E_EEvS5_RKT_EUliE_EEviT1_,"",@"SHT_CUDA_INFO"
	.sectionflags	@""
	.align	4


	//----- nvinfo : EIATTR_CUDA_API_VERSION
	.align		4
        /*0000*/ 	.byte	0x04, 0x37
        /*0002*/ 	.short	(.L_719 - .L_718)
.L_718:
        /*0004*/ 	.word	0x00000082


	//----- nvinfo : EIATTR_KPARAM_INFO
	.align		4
.L_719:
        /*0008*/ 	.byte	0x04, 0x17
        /*000a*/ 	.short	(.L_721 - .L_720)
.L_720:
        /*000c*/ 	.word	0x00000000
        /*0010*/ 	.short	0x0001
        /*0012*/ 	.short	0x0008
        /*0014*/ 	.byte	0x00, 0xf0, 0x21, 0x0a


	//----- nvinfo : EIATTR_KPARAM_INFO
	.align		4
.L_721:
        /*0018*/ 	.byte	0x04, 0x17
        /*001a*/ 	.short	(.L_723 - .L_722)
.L_722:
        /*001c*/ 	.word	0x00000000
        /*0020*/ 	.short	0x0000
        /*0022*/ 	.short	0x0000
        /*0024*/ 	.byte	0x00, 0xf0, 0x11, 0x00


	//----- nvinfo : EIATTR_SPARSE_MMA_MASK
	.align		4
.L_723:
        /*0028*/ 	.byte	0x03, 0x50
        /*002a*/ 	.short	0x0000


	//----- nvinfo : EIATTR_MAXREG_COUNT
	.align		4
        /*002c*/ 	.byte	0x03, 0x1b
        /*002e*/ 	.short	0x0080


	//----- nvinfo : EIATTR_MERCURY_ISA_VERSION
	.align		4
        /*0030*/ 	.byte	0x03, 0x5f
        /*0032*/ 	.short	0x0101


	//----- nvinfo : EIATTR_VRC_CTA_INIT_COUNT
	.align		4
        /*0034*/ 	.byte	0x02, 0x4a
	.zero		1
	.zero		1


	//----- nvinfo : EIATTR_EXIT_INSTR_OFFSETS
	.align		4
        /*0038*/ 	.byte	0x04, 0x1c
        /*003a*/ 	.short	(.L_725 - .L_724)


	//   ....[0]....
.L_724:
        /*003c*/ 	.word	0x000004e0


	//   ....[1]....
        /*0040*/ 	.word	0x00000600


	//   ....[2]....
        /*0044*/ 	.word	0x00004cc0


	//   ....[3]....
        /*0048*/ 	.word	0x000063f0


	//----- nvinfo : EIATTR_MAX_THREADS
	.align		4
.L_725:
        /*004c*/ 	.byte	0x04, 0x05
        /*004e*/ 	.short	(.L_727 - .L_726)
.L_726:
        /*0050*/ 	.word	0x00000080
        /*0054*/ 	.word	0x00000001
        /*0058*/ 	.word	0x00000001


	//----- nvinfo : EIATTR_CRS_STACK_SIZE
	.align		4
.L_727:
        /*005c*/ 	.byte	0x04, 0x1e
        /*005e*/ 	.short	(.L_729 - .L_728)
.L_728:
        /*0060*/ 	.word	0x00000000


	//----- nvinfo : EIATTR_CBANK_PARAM_SIZE
	.align		4
.L_729:
        /*0064*/ 	.byte	0x03, 0x19
        /*0066*/ 	.short	0x0290


	//----- nvinfo : EIATTR_PARAM_CBANK
	.align		4
        /*0068*/ 	.byte	0x04, 0x0a
        /*006a*/ 	.short	(.L_731 - .L_730)
	.align		4
.L_730:
        /*006c*/ 	.word	index@(.nv.constant0._ZN2at6native18elementwise_kernelILi128ELi4EZNS0_22gpu_kernel_impl_nocastIZZZNS0_61_GLOBAL__N__132982cb_23_ActivationSiluKernel_cu_1520ed90_293320silu_backward_kernelERNS_18TensorIteratorBaseEENKUlvE_clEvENKUlvE1_clEvEUlN3c104HalfES9_E_EEvS5_RKT_EUliE_EEviT1_)
        /*0070*/ 	.short	0x0380
        /*0072*/ 	.short	0x0290


	//----- nvinfo : EIATTR_SW_WAR
	.align		4
.L_731:
        /*0074*/ 	.byte	0x04, 0x36
        /*0076*/ 	.short	(.L_733 - .L_732)
.L_732:
        /*0078*/ 	.word	0x00000008
.L_733:


//--------------------- .nv.info._ZN2at6native27unrolled_elementwise_kernelIZZZNS0_61_GLOBAL__N__132982cb_23_ActivationSiluKernel_cu_1520ed90_293320silu_backward_kernelERNS_18TensorIteratorBaseEENKUlvE_clEvENKUlvE1_clEvEUlN3c104HalfES8_E_St5arrayIPcLm3EELi4E23TrivialOffsetCalculatorILi2EjESD_ILi1EjENS0_6memory15LoadWithoutCastENSG_16StoreWithoutCastEEEviT_T0_T2_T3_T4_T5_ --------------------------
	.section	.nv.info._ZN2at6native27unrolled_elementwise_kernelIZZZNS0_61_GLOBAL__N__132982cb_23_ActivationSiluKernel_cu_1520ed90_293320silu_backward_kernelERNS_18TensorIteratorBaseEENKUlvE_clEvENKUlvE1_clEvEUlN3c104HalfES8_E_St5arrayIPcLm3EELi4E23TrivialOffsetCalculatorILi2EjESD_ILi1EjENS0_6memory15LoadWithoutCastENSG_16StoreWithoutCastEEEviT_T0_T2_T3_T4_T5_,"",@"SHT_CUDA_INFO"
	.sectionflags	@""
	.align	4


	//----- nvinfo : EIATTR_CUDA_API_VERSION
	.align		4
        /*0000*/ 	.byte	0x04, 0x37
        /*0002*/ 	.short	(.L_735 - .L_734)
.L_734:
        /*0004*/ 	.word	0x00000082


	//----- nvinfo : EIATTR_KPARAM_INFO
	.align		4
.L_735:
        /*0008*/ 	.byte	0x04, 0x17
        /*000a*/ 	.short	(.L_737 - .L_736)
.L_736:
        /*000c*/ 	.word	0x00000000
        /*0010*/ 	.short	0x0006
        /*0012*/ 	.short	0x0023
        /*0014*/ 	.byte	0x00, 0xf0, 0x05, 0x00


	//----- nvinfo : EIATTR_KPARAM_INFO
	.align		4
.L_737:
        /*0018*/ 	.byte	0x04, 0x17
        /*001a*/ 	.short	(.L_739 - .L_738)
.L_738:
        /*001c*/ 	.word	0x00000000
        /*0020*/ 	.short	0x0005
        /*0022*/ 	.short	0x0022
        /*0024*/ 	.byte	0x00, 0xf0, 0x05, 0x00


	//----- nvinfo : EIATTR_KPARAM_INFO
	.align		4
.L_739:
        /*0028*/ 	.byte	0x04, 0x17
        /*002a*/ 	.short	(.L_741 - .L_740)
.L_740:
        /*002c*/ 	.word	0x00000000
        /*0030*/ 	.short	0x0004
        /*0032*/ 	.short	0x0021
        /*0034*/ 	.byte	0x00, 0xf0, 0x05, 0x00


	//----- nvinfo : EIATTR_KPARAM_INFO
	.align		4
.L_741:
        /*0038*/ 	.byte	0x04, 0x17
        /*003a*/ 	.short	(.L_743 - .L_742)
.L_742:
        /*003c*/ 	.word	0x00000000
        /*0040*/ 	.short	0x0003
        /*0042*/ 	.short	0x0020
        /*0044*/ 	.byte	0x00, 0xf0, 0x05, 0x00


	//----- nvinfo : EIATTR_KPARAM_INFO
	.align		4
.L_743:
        /*0048*/ 	.byte	0x04, 0x17
        /*004a*/ 	.short	(.L_745 - .L_744)
.L_744:
        /*004c*/ 	.word	0x00000000
        /*0050*/ 	.short	0x0002
        /*0052*/ 	.short	0x0008
        /*0054*/ 	.byte	0x00, 0xf0, 0x61, 0x00


	//----- nvinfo : EIATTR_KPARAM_INFO
	.align		4
.L_745:
        /*0058*/ 	.byte	0x04, 0x17
        /*005a*/ 	.short	(.L_747 - .L_746)
.L_746:
        /*005c*/ 	.word	0x00000000
        /*0060*/ 	.short	0x0001
        /*0062*/ 	.short	0x0004
        /*0064*/ 	.byte	0x00, 0xf0, 0x05, 0x00


	//----- nvinfo : EIATTR_KPARAM_INFO
	.align		4
.L_747:
        /*0068*/ 	.byte	0x04, 0x17
        /*006a*/ 	.short	(.L_749 - .L_748)
.L_748:
        /*006c*/ 	.word	0x00000000
        /*0070*/ 	.short	0x0000
        /*0072*/ 	.short	0x0000
        /*0074*/ 	.byte	0x00, 0xf0, 0x11, 0x00


	//----- nvinfo : EIATTR_SPARSE_MMA_MASK
	.align		4
.L_749:
        /*0078*/ 	.byte	0x03, 0x50
        /*007a*/ 	.short	0x0000


	//----- nvinfo : EIATTR_MAXREG_COUNT
	.align		4
        /*007c*/ 	.byte	0x03, 0x1b
        /*007e*/ 	.short	0x00ff


	//----- nvinfo : EIATTR_MERCURY_ISA_VERSION
	.align		4
        /*0080*/ 	.byte	0x03, 0x5f
        /*0082*/ 	.short	0x0101


	//----- nvinfo : EIATTR_VRC_CTA_INIT_COUNT
	.align		4
        /*0084*/ 	.byte	0x02, 0x4a
	.zero		1
	.zero		1


	//----- nvinfo : EIATTR_EXIT_INSTR_OFFSETS
	.align		4
        /*0088*/ 	.byte	0x04, 0x1c
        /*008a*/ 	.short	(.L_751 - .L_750)


	//   ....[0]....
.L_750:
        /*008c*/ 	.word	0x00000850


	//   ....[1]....
        /*0090*/ 	.word	0x000008a0


	//----- nvinfo : EIATTR_MAX_THREADS
	.align		4
.L_751:
        /*0094*/ 	.byte	0x04, 0x05
        /*0096*/ 	.short	(.L_753 - .L_752)
.L_752:
        /*0098*/ 	.word	0x00000080
        /*009c*/ 	.word	0x00000001
        /*00a0*/ 	.word	0x00000001


	//----- nvinfo : EIATTR_CRS_STACK_SIZE
	.align		4
.L_753:
        /*00a4*/ 	.byte	0x04, 0x1e
        /*00a6*/ 	.short	(.L_755 - .L_754)
.L_754:
        /*00a8*/ 	.word	0x00000000


	//----- nvinfo : EIATTR_CBANK_PARAM_SIZE
	.align		4
.L_755:
        /*00ac*/ 	.byte	0x03, 0x19
        /*00ae*/ 	.short	0x0024


	//----- nvinfo : EIATTR_PARAM_CBANK
	.align		4
        /*00b0*/ 	.byte	0x04, 0x0a
        /*00b2*/ 	.short	(.L_757 - .L_756)
	.align		4
.L_756:
        /*00b4*/ 	.word	index@(.nv.constant0._ZN2at6native27unrolled_elementwise_kernelIZZZNS0_61_GLOBAL__N__132982cb_23_ActivationSiluKernel_cu_1520ed90_293320silu_backward_kernelERNS_18TensorIteratorBaseEENKUlvE_clEvENKUlvE1_clEvEUlN3c104HalfES8_E_St5arrayIPcLm3EELi4E23TrivialOffsetCalculatorILi2EjESD_ILi1EjENS0_6memory15LoadWithoutCastENSG_16StoreWithoutCastEEEviT_T0_T2_T3_T4_T5_)
        /*00b8*/ 	.short	0x0380
        /*00ba*/ 	.short	0x0024


	//----- nvinfo : EIATTR_SW_WAR
	.align		4
.L_757:
        /*00bc*/ 	.byte	0x04, 0x36
        /*00be*/ 	.short	(.L_759 - .L_758)
.L_758:
        /*00c0*/ 	.word	0x00000008
.L_759:


//--------------------- .nv.info._ZN2at6native29vectorized_elementwise_kernelILi2EZZZNS0_61_GLOBAL__N__132982cb_23_ActivationSiluKernel_cu_1520ed90_293320silu_backward_kernelERNS_18TensorIteratorBaseEENKUlvE_clEvENKUlvE1_clEvEUlN3c104HalfES8_E_St5arrayIPcLm3EEEEviT0_T1_ --------------------------
	.section	.nv.info._ZN2at6native29vectorized_elementwise_kernelILi2EZZZNS0_61_GLOBAL__N__132982cb_23_ActivationSiluKernel_cu_1520ed90_293320silu_backward_kernelERNS_18TensorIteratorBaseEENKUlvE_clEvENKUlvE1_clEvEUlN3c104HalfES8_E_St5arrayIPcLm3EEEEviT0_T1_,"",@"SHT_CUDA_INFO"
	.sectionflags	@""
	.align	4


	//----- nvinfo : EIATTR_CUDA_API_VERSION
	.align		4
        /*0000*/ 	.byte	0x04, 0x37
        /*0002*/ 	.short	(.L_761 - .L_760)
.L_760:
        /*0004*/ 	.word	0x00000082


	//----- nvinfo : EIATTR_KPARAM_INFO
	.align		4
.L_761:
        /*0008*/ 	.byte	0x04, 0x17
        /*000a*/ 	.short	(.L_763 - .L_762)
.L_762:
        /*000c*/ 	.word	0x00000000
        /*0010*/ 	.short	0x0002
        /*0012*/ 	.short	0x0008
        /*0014*/ 	.byte	0x00, 0xf0, 0x61, 0x00


	//----- nvinfo : EIATTR_KPARAM_INFO
	.align		4
.L_763:
        /*0018*/ 	.byte	0x04, 0x17
        /*001a*/ 	.short	(.L_765 - .L_764)
.L_764:
        /*001c*/ 	.word	0x00000000
        /*0020*/ 	.short	0x0001
        /*0022*/ 	.short	0x0004
        /*0024*/ 	.byte	0x00, 0xf0, 0x05, 0x00


	//----- nvinfo : EIATTR_KPARAM_INFO
	.align		4
.L_765:
        /*0028*/ 	.byte	0x04, 0x17
        /*002a*/ 	.short	(.L_767 - .L_766)
.L_766:
        /*002c*/ 	.word	0x00000000
        /*0030*/ 	.short	0x0000
        /*0032*/ 	.short	0x0000
        /*0034*/ 	.byte	0x00, 0xf0, 0x11, 0x00


	//----- nvinfo : EIATTR_SPARSE_MMA_MASK
	.align		4
.L_767:
        /*0038*/ 	.byte	0x03, 0x50
        /*003a*/ 	.short	0x0000


	//----- nvinfo : EIATTR_MAXREG_COUNT
	.align		4
        /*003c*/ 	.byte	0x03, 0x1b
        /*003e*/ 	.short	0x00ff


	//----- nvinfo : EIATTR_MERCURY_ISA_VERSION
	.align		4
        /*0040*/ 	.byte	0x03, 0x5f
        /*0042*/ 	.short	0x0101


	//----- nvinfo : EIATTR_VRC_CTA_INIT_COUNT
	.align		4
        /*0044*/ 	.byte	0x02, 0x4a
	.zero		1
	.zero		1


	//----- nvinfo : EIATTR_EXIT_INSTR_OFFSETS
	.align		4
        /*0048*/ 	.byte	0x04, 0x1c
        /*004a*/ 	.short	(.L_769 - .L_768)


	//   ....[0]....
.L_768:
        /*004c*/ 	.word	0x00001170


	//   ....[1]....
        /*0050*/ 	.word	0x000011c0


	//   ....[2]....
        /*0054*/ 	.word	0x00001870


	//----- nvinfo : EIATTR_MAX_THREADS
	.align		4
.L_769:
        /*0058*/ 	.byte	0x04, 0x05
        /*005a*/ 	.short	(.L_771 - .L_770)
.L_770:
        /*005c*/ 	.word	0x00000080
        /*0060*/ 	.word	0x00000001
        /*0064*/ 	.word	0x00000001


	//----- nvinfo : EIATTR_CRS_STACK_SIZE
	.align		4
.L_771:
        /*0068*/ 	.byte	0x04, 0x1e
        /*006a*/ 	.short	(.L_773 - .L_772)
.L_772:
        /*006c*/ 	.word	0x00000000


	//----- nvinfo : EIATTR_CBANK_PARAM_SIZE
	.align		4
.L_773:
        /*0070*/ 	.byte	0x03, 0x19
        /*0072*/ 	.short	0x0020


	//----- nvinfo : EIATTR_PARAM_CBANK
	.align		4
        /*0074*/ 	.byte	0x04, 0x0a
        /*0076*/ 	.short	(.L_775 - .L_774)
	.align		4
.L_774:
        /*0078*/ 	.word	index@(.nv.constant0._ZN2at6native29vectorized_elementwise_kernelILi2EZZZNS0_61_GLOBAL__N__132982cb_23_ActivationSiluKernel_cu_1520ed90_293320silu_backward_kernelERNS_18TensorIteratorBaseEENKUlvE_clEvENKUlvE1_clEvEUlN3c104HalfES8_E_St5arrayIPcLm3EEEEviT0_T1_)
        /*007c*/ 	.short	0x0380
        /*007e*/ 	.short	0x0020


	//----- nvinfo : EIATTR_SW_WAR
	.align		4
.L_775:
        /*0080*/ 	.byte	0x04, 0x36
        /*0082*/ 	.short	(.L_777 - .L_776)
.L_776:
        /*0084*/ 	.word	0x00000008
.L_777:


//--------------------- .nv.info._ZN2at6native29vectorized_elementwise_kernelILi4EZZZNS0_61_GLOBAL__N__132982cb_23_ActivationSiluKernel_cu_1520ed90_293320silu_backward_kernelERNS_18TensorIteratorBaseEENKUlvE_clEvENKUlvE1_clEvEUlN3c104HalfES8_E_St5arrayIPcLm3EEEEviT0_T1_ --------------------------
	.section	.nv.info._ZN2at6native29vectorized_elementwise_kernelILi4EZZZNS0_61_GLOBAL__N__132982cb_23_ActivationSiluKernel_cu_1520ed90_293320silu_backward_kernelERNS_18TensorIteratorBaseEENKUlvE_clEvENKUlvE1_clEvEUlN3c104HalfES8_E_St5arrayIPcLm3EEEEviT0_T1_,"",@"SHT_CUDA_INFO"
	.sectionflags	@""
	.align	4


	//----- nvinfo : EIATTR_CUDA_API_VERSION
	.align		4
        /*0000*/ 	.byte	0x04, 0x37
        /*0002*/ 	.short	(.L_779 - .L_778)
.L_778:
        /*0004*/ 	.word	0x00000082


	//----- nvinfo : EIATTR_KPARAM_INFO
	.align		4
.L_779:
        /*0008*/ 	.byte	0x04, 0x17
        /*000a*/ 	.short	(.L_781 - .L_780)
.L_780:
        /*000c*/ 	.word	0x00000000
        /*0010*/ 	.short	0x0002
        /*0012*/ 	.short	0x0008
        /*0014*/ 	.byte	0x00, 0xf0, 0x61, 0x00


	//----- nvinfo : EIATTR_KPARAM_INFO
	.align		4
.L_781:
        /*0018*/ 	.byte	0x04, 0x17
        /*001a*/ 	.short	(.L_783 - .L_782)
.L_782:
        /*001c*/ 	.word	0x00000000
        /*0020*/ 	.short	0x0001
        /*0022*/ 	.short	0x0004
        /*0024*/ 	.byte	0x00, 0xf0, 0x05, 0x00


	//----- nvinfo : EIATTR_KPARAM_INFO
	.align		4
.L_783:
        /*0028*/ 	.byte	0x04, 0x17
        /*002a*/ 	.short	(.L_785 - .L_784)
.L_784:
        /*002c*/ 	.word	0x00000000
        /*0030*/ 	.short	0x0000
        /*0032*/ 	.short	0x0000
        /*0034*/ 	.byte	0x00, 0xf0, 0x11, 0x00


	//----- nvinfo : EIATTR_SPARSE_MMA_MASK
	.align		4
.L_785:
        /*0038*/ 	.byte	0x03, 0x50
        /*003a*/ 	.short	0x0000


	//----- nvinfo : EIATTR_MAXREG_COUNT
	.align		4
        /*003c*/ 	.byte	0x03, 0x1b
        /*003e*/ 	.short	0x00ff


	//----- nvinfo : EIATTR_MERCURY_ISA_VERSION
	.align		4
        /*0040*/ 	.byte	0x03, 0x5f
        /*0042*/ 	.short	0x0101


	//----- nvinfo : EIATTR_VRC_CTA_INIT_COUNT
	.align		4
        /*0044*/ 	.byte	0x02, 0x4a
	.zero		1
	.zero		1


	//----- nvinfo : EIATTR_EXIT_INSTR_OFFSETS
	.align		4
        /*0048*/ 	.byte	0x04, 0x1c
        /*004a*/ 	.short	(.L_787 - .L_786)


	//   ....[0]....
.L_786:
        /*004c*/ 	.word	0x00001170


	//   ....[1]....
        /*0050*/ 	.word	0x000011c0


	//   ....[2]....
        /*0054*/ 	.word	0x00001810


	//----- nvinfo : EIATTR_MAX_THREADS
	.align		4
.L_787:
        /*0058*/ 	.byte	0x04, 0x05
        /*005a*/ 	.short	(.L_789 - .L_788)
.L_788:
        /*005c*/ 	.word	0x00000080
        /*0060*/ 	.word	0x00000001
        /*0064*/ 	.word	0x00000001


	//----- nvinfo : EIATTR_CRS_STACK_SIZE
	.align		4
.L_789:
        /*0068*/ 	.byte	0x04, 0x1e
        /*006a*/ 	.short	(.L_791 - .L_790)
.L_790:
        /*006c*/ 	.word	0x00000000


	//----- nvinfo : EIATTR_CBANK_PARAM_SIZE
	.align		4
.L_791:
        /*0070*/ 	.byte	0x03, 0x19
        /*0072*/ 	.short	0x0020


	//----- nvinfo : EIATTR_PARAM_CBANK
	.align		4
        /*0074*/ 	.byte	0x04, 0x0a
        /*0076*/ 	.short	(.L_793 - .L_792)
	.align		4
.L_792:
        /*0078*/ 	.word	index@(.nv.constant0._ZN2at6native29vectorized_elementwise_kernelILi4EZZZNS0_61_GLOBAL__N__132982cb_23_ActivationSiluKernel_cu_1520ed90_293320silu_backward_kernelERNS_18TensorIteratorBaseEENKUlvE_clEvENKUlvE1_clEvEUlN3c104HalfES8_E_St5arrayIPcLm3EEEEviT0_T1_)
        /*007c*/ 	.short	0x0380
        /*007e*/ 	.short	0x0020


	//----- nvinfo : EIATTR_SW_WAR
	.align		4
.L_793:
        /*0080*/ 	.byte	0x04, 0x36
        /*0082*/ 	.short	(.L_795 - .L_794)
.L_794:
        /*0084*/ 	.word	0x00000008
.L_795:


//--------------------- .nv.info._ZN2at6native29vectorized_elementwise_kernelILi8EZZZNS0_61_GLOBAL__N__132982cb_23_ActivationSiluKernel_cu_1520ed90_293320silu_backward_kernelERNS_18TensorIteratorBaseEENKUlvE_clEvENKUlvE1_clEvEUlN3c104HalfES8_E_St5arrayIPcLm3EEEEviT0_T1_ --------------------------
	.section	.nv.info._ZN2at6native29vectorized_elementwise_kernelILi8EZZZNS0_61_GLOBAL__N__132982cb_23_ActivationSiluKernel_cu_1520ed90_293320silu_backward_kernelERNS_18TensorIteratorBaseEENKUlvE_clEvENKUlvE1_clEvEUlN3c104HalfES8_E_St5arrayIPcLm3EEEEviT0_T1_,"",@"SHT_CUDA_INFO"
	.sectionflags	@""
	.align	4


	//----- nvinfo : EIATTR_CUDA_API_VERSION
	.align		4
        /*0000*/ 	.byte	0x04, 0x37
        /*0002*/ 	.short	(.L_797 - .L_796)
.L_796:
        /*0004*/ 	.word	0x00000082


	//----- nvinfo : EIATTR_KPARAM_INFO
	.align		4
.L_797:
        /*0008*/ 	.byte	0x04, 0x17
        /*000a*/ 	.short	(.L_799 - .L_798)
.L_798:
        /*000c*/ 	.word	0x00000000
        /*0010*/ 	.short	0x0002
        /*0012*/ 	.short	0x0008
        /*0014*/ 	.byte	0x00, 0xf0, 0x61, 0x00


	//----- nvinfo : EIATTR_KPARAM_INFO
	.align		4
.L_799:
        /*0018*/ 	.byte	0x04, 0x17
        /*001a*/ 	.short	(.L_801 - .L_800)
.L_800:
        /*001c*/ 	.word	0x00000000
        /*0020*/ 	.short	0x0001
        /*0022*/ 	.short	0x0004
        /*0024*/ 	.byte	0x00, 0xf0, 0x05, 0x00


	//----- nvinfo : EIATTR_KPARAM_INFO
	.align		4
.L_801:
        /*0028*/ 	.byte	0x04, 0x17
        /*002a*/ 	.short	(.L_803 - .L_802)
.L_802:
        /*002c*/ 	.word	0x00000000
        /*0030*/ 	.short	0x0000
        /*0032*/ 	.short	0x0000
        /*0034*/ 	.byte	0x00, 0xf0, 0x11, 0x00


	//----- nvinfo : EIATTR_SPARSE_MMA_MASK
	.align		4
.L_803:
        /*0038*/ 	.byte	0x03, 0x50
        /*003a*/ 	.short	0x0000


	//----- nvinfo : EIATTR_MAXREG_COUNT
	.align		4
        /*003c*/ 	.byte	0x03, 0x1b
        /*003e*/ 	.short	0x00ff


	//----- nvinfo : EIATTR_MERCURY_ISA_VERSION
	.align		4
        /*0040*/ 	.byte	0x03, 0x5f
        /*0042*/ 	.short	0x0101


	//----- nvinfo : EIATTR_VRC_CTA_INIT_COUNT
	.align		4
        /*0044*/ 	.byte	0x02, 0x4a
	.zero		1
	.zero		1


	//----- nvinfo : EIATTR_EXIT_INSTR_OFFSETS
	.align		4
        /*0048*/ 	.byte	0x04, 0x1c
        /*004a*/ 	.short	(.L_805 - .L_804)


	//   ....[0]....
.L_804:
        /*004c*/ 	.word	0x00000010


	//----- nvinfo : EIATTR_MAX_THREADS
	.align		4
.L_805:
        /*0050*/ 	.byte	0x04, 0x05
        /*0052*/ 	.short	(.L_807 - .L_806)
.L_806:
        /*0054*/ 	.word	0x00000080
        /*0058*/ 	.word	0x00000001
        /*005c*/ 	.word	0x00000001


	//----- nvinfo : EIATTR_CBANK_PARAM_SIZE
	.align		4
.L_807:
        /*0060*/ 	.byte	0x03, 0x19
        /*0062*/ 	.short	0x0020


	//----- nvinfo : EIATTR_PARAM_CBANK
	.align		4
        /*0064*/ 	.byte	0x04, 0x0a
        /*0066*/ 	.short	(.L_809 - .L_808)
	.align		4
.L_808:
        /*0068*/ 	.word	index@(.nv.constant0._ZN2at6native29vectorized_elementwise_kernelILi8EZZZNS0_61_GLOBAL__N__132982cb_23_ActivationSiluKernel_cu_1520ed90_293320silu_backward_kernelERNS_18TensorIteratorBaseEENKUlvE_clEvENKUlvE1_clEvEUlN3c104HalfES8_E_St5arrayIPcLm3EEEEviT0_T1_)
        /*006c*/ 	.short	0x0380
        /*006e*/ 	.short	0x0020


	//----- nvinfo : EIATTR_SW_WAR
	.align		4
.L_809:
        /*0070*/ 	.byte	0x04, 0x36
        /*0072*/ 	.short	(.L_811 - .L_810)
.L_810:
        /*0074*/ 	.word	0x00000008
.L_811:


//--------------------- .nv.info._ZN2at6native18elementwise_kernelILi128ELi4EZNS0_15gpu_kernel_implIZZZNS0_61_GLOBAL__N__132982cb_23_ActivationSiluKernel_cu_1520ed90_293320silu_backward_kernelERNS_18TensorIteratorBaseEENKUlvE_clEvENKUlvE0_clEvEUlffE_EEvS5_RKT_EUliE_EEviT1_ --------------------------
	.section	.nv.info._ZN2at6native18elementwise_kernelILi128ELi4EZNS0_15gpu_kernel_implIZZZNS0_61_GLOBAL__N__132982cb_23_ActivationSiluKernel_cu_1520ed90_293320silu_backward_kernelERNS_18TensorIteratorBaseEENKUlvE_clEvENKUlvE0_clEvEUlffE_EEvS5_RKT_EUliE_EEviT1_,"",@"SHT_CUDA_INFO"
	.sectionflags	@""
	.align	4


	//----- nvinfo : EIATTR_CUDA_API_VERSION
	.align		4
        /*0000*/ 	.byte	0x04, 0x37
        /*0002*/ 	.short	(.L_813 - .L_812)
.L_812:
        /*0004*/ 	.word	0x00000082


	//----- nvinfo : EIATTR_KPARAM_INFO
	.align		4
.L_813:
        /*0008*/ 	.byte	0x04, 0x17
        /*000a*/ 	.short	(.L_815 - .L_814)
.L_814:
        /*000c*/ 	.word	0x00000000
        /*0010*/ 	.short	0x0001
        /*0012*/ 	.short	0x0008
        /*0014*/ 	.byte	0x00, 0xf0, 0x21, 0x0a


	//----- nvinfo : EIATTR_KPARAM_INFO
	.align		4
.L_815:
        /*0018*/ 	.byte	0x04, 0x17
        /*001a*/ 	.short	(.L_817 - .L_816)
.L_816:
        /*001c*/ 	.word	0x00000000
        /*0020*/ 	.short	0x0000
        /*0022*/ 	.short	0x0000
        /*0024*/ 	.byte	0x00, 0xf0, 0x11, 0x00


	//----- nvinfo : EIATTR_SPARSE_MMA_MASK
	.align		4
.L_817:
        /*0028*/ 	.byte	0x03, 0x50
        /*002a*/ 	.short	0x0000


	//----- nvinfo : EIATTR_MAXREG_COUNT
	.align		4
        /*002c*/ 	.byte	0x03, 0x1b
        /*002e*/ 	.short	0x0080


	//----- nvinfo : EIATTR_EXTERNS
	.align		4
        /*0030*/ 	.byte	0x04, 0x0f
        /*0032*/ 	.short	(.L_819 - .L_818)


	//   ....[0]....
	.align		4
.L_818:
        /*0034*/ 	.word	index@(__assertfail)


	//----- nvinfo : EIATTR_MERCURY_ISA_VERSION
	.align		4
.L_819:
        /*0038*/ 	.byte	0x03, 0x5f
        /*003a*/ 	.short	0x0101


	//----- nvinfo : EIATTR_VRC_CTA_INIT_COUNT
	.align		4
        /*003c*/ 	.byte	0x02, 0x4a
	.zero		1
	.zero		1


	//----- nvinfo : EIATTR_SYSCALL_OFFSETS
	.align		4
        /*0040*/ 	.byte	0x04, 0x46
        /*0042*/ 	.short	(.L_821 - .L_820)


	//   ....[0]....
.L_820:
        /*0044*/ 	.word	0x00002490


	//   ....[1]....
        /*0048*/ 	.word	0x00003300


	//   ....[2]....
        /*004c*/ 	.word	0x00004130


	//   ....[3]....
        /*0050*/ 	.word	0x000066f0


	//   ....[4]....
        /*0054*/ 	.word	0x00007560


	//   ....[5]....
        /*0058*/ 	.word	0x000081f0


	//   ....[6]....
        /*005c*/ 	.word	0x0000a8c0


	//   ....[7]....
        /*0060*/ 	.word	0x0000b730


	//   ....[8]....
        /*0064*/ 	.word	0x0000c3c0


	//   ....[9]....
        /*0068*/ 	.word	0x0000eab0


	//   ....[10]....
        /*006c*/ 	.word	0x0000f920


	//   ....[11]....
        /*0070*/ 	.word	0x00010580


	//----- nvinfo : EIATTR_EXIT_INSTR_OFFSETS
	.align		4
.L_821:
        /*0074*/ 	.byte	0x04, 0x1c
        /*0076*/ 	.short	(.L_823 - .L_822)


	//   ....[0]....
.L_822:
        /*0078*/ 	.word	0x0000c670


	//   ....[1]....
        /*007c*/ 	.word	0x0000fb00


	//   ....[2]....
        /*0080*/ 	.word	0x0000fb40


	//   ....[3]....
        /*0084*/ 	.word	0x0000fbd0


	//   ....[4]....
        /*0088*/ 	.word	0x0000fc00


	//   ....[5]....
        /*008c*/ 	.word	0x0000fc30


	//   ....[6]....
        /*0090*/ 	.word	0x0000fcb0


	//   ....[7]....
        /*0094*/ 	.word	0x0000fce0


	//   ....[8]....
        /*0098*/ 	.word	0x0000fd70


	//   ....[9]....
        /*009c*/ 	.word	0x0000fdb0


	//   ....[10]....
        /*00a0*/ 	.word	0x0000fdf0


	//   ....[11]....
        /*00a4*/ 	.word	0x0000fec0


	//   ....[12]....
        /*00a8*/ 	.word	0x00010020


	//   ....[13]....
        /*00ac*/ 	.word	0x00010180


	//   ....[14]....
        /*00b0*/ 	.word	0x000102d0


	//   ....[15]....
        /*00b4*/ 	.word	0x00010300


	//   ....[16]....
        /*00b8*/ 	.word	0x00010330


	//   ....[17]....
        /*00bc*/ 	.word	0x000103d0


	//   ....[18]....
        /*00c0*/ 	.word	0x00010420


	//   ....[19]....
        /*00c4*/ 	.word	0x00010590


	//   ....[20]....
        /*00c8*/ 	.word	0x00010690


	//   ....[21]....
        /*00cc*/ 	.word	0x000107c0


	//   ....[22]....
        /*00d0*/ 	.word	0x000107f0


	//----- nvinfo : EIATTR_MAX_THREADS
	.align		4
.L_823:
        /*00d4*/ 	.byte	0x04, 0x05
        /*00d6*/ 	.short	(.L_825 - .L_824)
.L_824:
        /*00d8*/ 	.word	0x00000080
        /*00dc*/ 	.word	0x00000001
        /*00e0*/ 	.word	0x00000001


	//----- nvinfo : EIATTR_CRS_STACK_SIZE
	.align		4
.L_825:
        /*00e4*/ 	.byte	0x04, 0x1e
        /*00e6*/ 	.short	(.L_827 - .L_826)
.L_826:
        /*00e8*/ 	.word	0x00000000


	//----- nvinfo : EIATTR_CBANK_PARAM_SIZE
	.align		4
.L_827:
        /*00ec*/ 	.byte	0x03, 0x19
        /*00ee*/ 	.short	0x0290


	//----- nvinfo : EIATTR_PARAM_CBANK
	.align		4
        /*00f0*/ 	.byte	0x04, 0x0a
        /*00f2*/ 	.short	(.L_829 - .L_828)
	.align		4
.L_828:
        /*00f4*/ 	.word	index@(.nv.constant0._ZN2at6native18elementwise_kernelILi128ELi4EZNS0_15gpu_kernel_implIZZZNS0_61_GLOBAL__N__132982cb_23_ActivationSiluKernel_cu_1520ed90_293320silu_backward_kernelERNS_18TensorIteratorBaseEENKUlvE_clEvENKUlvE0_clEvEUlffE_EEvS5_RKT_EUliE_EEviT1_)
        /*00f8*/ 	.short	0x0380
        /*00fa*/ 	.short	0x0290


	//----- nvinfo : EIATTR_SW_WAR
	.align		4
.L_829:
        /*00fc*/ 	.byte	0x04, 0x36
        /*00fe*/ 	.short	(.L_831 - .L_830)
.L_830:
        /*0100*/ 	.word	0x00000008
.L_831:


//--------------------- .nv.info._ZN2at6native27unrolled_elementwise_kernelIZZZNS0_61_GLOBAL__N__132982cb_23_ActivationSiluKernel_cu_1520ed90_293320silu_backward_kernelERNS_18TensorIteratorBaseEENKUlvE_clEvENKUlvE0_clEvEUlffE_St5arrayIPcLm3EELi4E23TrivialOffsetCalculatorILi2EjESB_ILi1EjENS0_6memory12LoadWithCastILi2EEENSE_13StoreWithCastILi1EEEEEviT_T0_T2_T3_T4_T5_ --------------------------
	.section	.nv.info._ZN2at6native27unrolled_elementwise_kernelIZZZNS0_61_GLOBAL__N__132982cb_23_ActivationSiluKernel_cu_1520ed90_293320silu_backward_kernelERNS_18TensorIteratorBaseEENKUlvE_clEvENKUlvE0_clEvEUlffE_St5arrayIPcLm3EELi4E23TrivialOffsetCalculatorILi2EjESB_ILi1EjENS0_6memory12LoadWithCastILi2EEENSE_13StoreWithCastILi1EEEEEviT_T0_T2_T3_T4_T5_,"",@"SHT_CUDA_INFO"
	.sectionflags	@""
	.align	4


	//----- nvinfo : EIATTR_CUDA_API_VERSION
	.align		4
        /*0000*/ 	.byte	0x04, 0x37
        /*0002*/ 	.short	(.L_833 - .L_832)
.L_832:
        /*0004*/ 	.word	0x00000082


	//----- nvinfo : EIATTR_KPARAM_INFO
	.align		4
.L_833:
        /*0008*/ 	.byte	0x04, 0x17
        /*000a*/ 	.short	(.L_835 - .L_834)
.L_834:
        /*000c*/ 	.word	0x00000000
        /*0010*/ 	.short	0x0006
        /*0012*/ 	.short	0x0030
        /*0014*/ 	.byte	0x00, 0xf0, 0x21, 0x00


	//----- nvinfo : EIATTR_KPARAM_INFO
	.align		4
.L_835:
        /*0018*/ 	.byte	0x04, 0x17
        /*001a*/ 	.short	(.L_837 - .L_836)
.L_836:
        /*001c*/ 	.word	0x00000000
        /*0020*/ 	.short	0x0005
        /*0022*/ 	.short	0x0024
        /*0024*/ 	.byte	0x00, 0xf0, 0x31, 0x00


	//----- nvinfo : EIATTR_KPARAM_INFO
	.align		4
.L_837:
        /*0028*/ 	.byte	0x04, 0x17
        /*002a*/ 	.short	(.L_839 - .L_838)
.L_838:
        /*002c*/ 	.word	0x00000000
        /*0030*/ 	.short	0x0004
        /*0032*/ 	.short	0x0021
        /*0034*/ 	.byte	0x00, 0xf0, 0x05, 0x00


	//----- nvinfo : EIATTR_KPARAM_INFO
	.align		4
.L_839:
        /*0038*/ 	.byte	0x04, 0x17
        /*003a*/ 	.short	(.L_841 - .L_840)
.L_840:
        /*003c*/ 	.word	0x00000000
        /*0040*/ 	.short	0x0003
        /*0042*/ 	.short	0x0020
        /*0044*/ 	.byte	0x00, 0xf0, 0x05, 0x00


	//----- nvinfo : EIATTR_KPARAM_INFO
	.align		4
.L_841:
        /*0048*/ 	.byte	0x04, 0x17
        /*004a*/ 	.short	(.L_843 - .L_842)
.L_842:
        /*004c*/ 	.word	0x00000000
        /*0050*/ 	.short	0x0002
        /*0052*/ 	.short	0x0008
        /*0054*/ 	.byte	0x00, 0xf0, 0x61, 0x00


	//----- nvinfo : EIATTR_KPARAM_INFO
	.align		4
.L_843:
        /*0058*/ 	.byte	0x04, 0x17
        /*005a*/ 	.short	(.L_845 - .L_844)
.L_844:
        /*005c*/ 	.word	0x00000000
        /*0060*/ 	.short	0x0001
        /*0062*/ 	.short	0x0004
        /*0064*/ 	.byte	0x00, 0xf0, 0x05, 0x00


	//----- nvinfo : EIATTR_KPARAM_INFO
	.align		4
.L_845:
        /*0068*/ 	.byte	0x04, 0x17
        /*006a*/ 	.short	(.L_847 - .L_846)
.L_846:
        /*006c*/ 	.word	0x00000000
        /*0070*/ 	.short	0x0000
        /*0072*/ 	.short	0x0000
        /*0074*/ 	.byte	0x00, 0xf0, 0x11, 0x00


	//----- nvinfo : EIATTR_SPARSE_MMA_MASK
	.align		4
.L_847:
        /*0078*/ 	.byte	0x03, 0x50
        /*007a*/ 	.short	0x0000


	//----- nvinfo : EIATTR_MAXREG_COUNT
	.align		4
        /*007c*/ 	.byte	0x03, 0x1b
        /*007e*/ 	.short	0x00ff


	//----- nvinfo : EIATTR_EXTERNS
	.align		4
        /*0080*/ 	.byte	0x04, 0x0f
        /*0082*/ 	.short	(.L_849 - .L_848)


	//   ....[0]....
	.align		4
.L_848:
        /*0084*/ 	.word	index@(__assertfail)


	//----- nvinfo : EIATTR_MERCURY_ISA_VERSION
	.align		4
.L_849:
        /*0088*/ 	.byte	0x03, 0x5f
        /*008a*/ 	.short	0x0101


	//----- nvinfo : EIATTR_VRC_CTA_INIT_COUNT
	.align		4
        /*008c*/ 	.byte	0x02, 0x4a
	.zero		1
	.zero		1


	//----- nvinfo : EIATTR_SYSCALL_OFFSETS
	.align		4
        /*0090*/ 	.byte	0x04, 0x46
        /*0092*/ 	.short	(.L_851 - .L_850)


	//   ....[0]....
.L_850:
        /*0094*/ 	.word	0x00000e60


	//   ....[1]....
        /*0098*/ 	.word	0x00001d00


	//   ....[2]....
        /*009c*/ 	.word	0x00002ca0


	//   ....[3]....
        /*00a0*/ 	.word	0x00003b40


	//   ....[4]....
        /*00a4*/ 	.word	0x00004a50


	//   ....[5]....
        /*00a8*/ 	.word	0x000058f0


	//   ....[6]....
        /*00ac*/ 	.word	0x00006800


	//   ....[7]....
        /*00b0*/ 	.word	0x00007670


	//   ....[8]....
        /*00b4*/ 	.word	0x00008790


	//   ....[9]....
        /*00b8*/ 	.word	0x00009530


	//   ....[10]....
        /*00bc*/ 	.word	0x0000a390


	//   ....[11]....
        /*00c0*/ 	.word	0x0000b1f0


	//----- nvinfo : EIATTR_EXIT_INSTR_OFFSETS
	.align		4
.L_851:
        /*00c4*/ 	.byte	0x04, 0x1c
        /*00c6*/ 	.short	(.L_853 - .L_852)


	//   ....[0]....
.L_852:
        /*00c8*/ 	.word	0x0000a630


	//   ....[1]....
        /*00cc*/ 	.word	0x0000a770


	//   ....[2]....
        /*00d0*/ 	.word	0x0000a7b0


	//   ....[3]....
        /*00d4*/ 	.word	0x0000a840


	//   ....[4]....
        /*00d8*/ 	.word	0x0000a870


	//   ....[5]....
        /*00dc*/ 	.word	0x0000a8a0


	//   ....[6]....
        /*00e0*/ 	.word	0x0000a920


	//   ....[7]....
        /*00e4*/ 	.word	0x0000a950


	//   ....[8]....
        /*00e8*/ 	.word	0x0000a9e0


	//   ....[9]....
        /*00ec*/ 	.word	0x0000aa20


	//   ....[10]....
        /*00f0*/ 	.word	0x0000aa60


	//   ....[11]....
        /*00f4*/ 	.word	0x0000ab30


	//   ....[12]....
        /*00f8*/ 	.word	0x0000ac90


	//   ....[13]....
        /*00fc*/ 	.word	0x0000adf0


	//   ....[14]....
        /*0100*/ 	.word	0x0000af40


	//   ....[15]....
        /*0104*/ 	.word	0x0000af70


	//   ....[16]....
        /*0108*/ 	.word	0x0000afa0


	//   ....[17]....
        /*010c*/ 	.word	0x0000b040


	//   ....[18]....
        /*0110*/ 	.word	0x0000b090


	//   ....[19]....
        /*0114*/ 	.word	0x0000b200


	//   ....[20]....
        /*0118*/ 	.word	0x0000b300


	//   ....[21]....
        /*011c*/ 	.word	0x0000b430


	//   ....[22]....
        /*0120*/ 	.word	0x0000b460


	//----- nvinfo : EIATTR_MAX_THREADS
	.align		4
.L_853:
        /*0124*/ 	.byte	0x04, 0x05
        /*0126*/ 	.short	(.L_855 - .L_854)
.L_854:
        /*0128*/ 	.word	0x00000080
        /*012c*/ 	.word	0x00000001
        /*0130*/ 	.word	0x00000001


	//----- nvinfo : EIATTR_CRS_STACK_SIZE
	.align		4
.L_855:
        /*0134*/ 	.byte	0x04, 0x1e
        /*0136*/ 	.short	(.L_857 - .L_856)
.L_856:
        /*0138*/ 	.word	0x00000000


	//----- nvinfo : EIATTR_CBANK_PARAM_SIZE
	.align		4
.L_857:
        /*013c*/ 	.byte	0x03, 0x19
        /*013e*/ 	.short	0x0038


	//----- nvinfo : EIATTR_PARAM_CBANK
	.align		4
        /*0140*/ 	.byte	0x04, 0x0a
        /*0142*/ 	.short	(.L_859 - .L_858)
	.align		4
.L_858:
        /*0144*/ 	.word	index@(.nv.constant0._ZN2at6native27unrolled_elementwise_kernelIZZZNS0_61_GLOBAL__N__132982cb_23_ActivationSiluKernel_cu_1520ed90_293320silu_backward_kernelERNS_18TensorIteratorBaseEENKUlvE_clEvENKUlvE0_clEvEUlffE_St5arrayIPcLm3EELi4E23TrivialOffsetCalculatorILi2EjESB_ILi1EjENS0_6memory12LoadWithCastILi2EEENSE_13StoreWithCastILi1EEEEEviT_T0_T2_T3_T4_T5_)
        /*0148*/ 	.short	0x0380
        /*014a*/ 	.short	0x0038


	//----- nvinfo : EIATTR_SW_WAR
	.align		4
.L_859:
        /*014c*/ 	.byte	0x04, 0x36
        /*014e*/ 	.short	(.L_861 - .L_860)
.L_860:
        /*0150*/ 	.word	0x00000008
.L_861:


//--------------------- .nv.info._ZN2at6native18elementwise_kernelILi128ELi2EZNS0_22gpu_kernel_impl_nocastIZZZNS0_61_GLOBAL__N__132982cb_23_ActivationSiluKernel_cu_1520ed90_293320silu_backward_kernelERNS_18TensorIteratorBaseEENKUlvE_clEvENKUlvE0_clEvEUlffE_EEvS5_RKT_EUliE_EEviT1_ --------------------------
	.section	.nv.info._ZN2at6native18elementwise_kernelILi128ELi2EZNS0_22gpu_kernel_impl_nocastIZZZNS0_61_GLOBAL__N__132982cb_23_ActivationSiluKernel_cu_1520ed90_293320silu_backward_kernelERNS_18TensorIteratorBaseEENKUlvE_clEvENKUlvE0_clEvEUlffE_EEvS5_RKT_EUliE_EEviT1_,"",@"SHT_CUDA_INFO"
	.sectionflags	@""
	.align	4


	//----- nvinfo : EIATTR_CUDA_API_VERSION
	.align		4
        /*0000*/ 	.byte	0x04, 0x37
        /*0002*/ 	.short	(.L_863 - .L_862)
.L_862:
        /*0004*/ 	.word	0x00000082


	//----- nvinfo : EIATTR_KPARAM_INFO
	.align		4
.L_863:
        /*0008*/ 	.byte	0x04, 0x17
        /*000a*/ 	.short	(.L_865 - .L_864)
.L_864:
        /*000c*/ 	.word	0x00000000
        /*0010*/ 	.short	0x0001
        /*0012*/ 	.short	0x0008
        /*0014*/ 	.byte	0x00, 0xf0, 0x21, 0x0a


	//----- nvinfo : EIATTR_KPARAM_INFO
	.align		4
.L_865:
        /*0018*/ 	.byte	0x04, 0x17
        /*001a*/ 	.short	(.L_867 - .L_866)
.L_866:
        /*001c*/ 	.word	0x00000000
        /*0020*/ 	.short	0x0000
        /*0022*/ 	.short	0x0000
        /*0024*/ 	.byte	0x00, 0xf0, 0x11, 0x00


	//----- nvinfo : EIATTR_SPARSE_MMA_MASK
	.align		4
.L_867:
        /*0028*/ 	.byte	0x03, 0x50
        /*002a*/ 	.short	0x0000


	//----- nvinfo : EIATTR_MAXREG_COUNT
	.align		4
        /*002c*/ 	.byte	0x03, 0x1b
        /*002e*/ 	.short	0x0080


	//----- nvinfo : EIATTR_MERCURY_ISA_VERSION
	.align		4
        /*0030*/ 	.byte	0x03, 0x5f
        /*0032*/ 	.short	0x0101


	//----- nvinfo : EIATTR_VRC_CTA_INIT_COUNT
	.align		4
        /*0034*/ 	.byte	0x02, 0x4a
	.zero		1
	.zero		1


	//----- nvinfo : EIATTR_EXIT_INSTR_OFFSETS
	.align		4
        /*0038*/ 	.byte	0x04, 0x1c
        /*003a*/ 	.short	(.L_869 - .L_868)


	//   ....[0]....
.L_868:
        /*003c*/ 	.word	0x000001e0


	//   ....[1]....
        /*0040*/ 	.word	0x000002d0


	//   ....[2]....
        /*0044*/ 	.word	0x00001a70


	//   ....[3]....
        /*0048*/ 	.word	0x00003170


	//----- nvinfo : EIATTR_MAX_THREADS
	.align		4
.L_869:
        /*004c*/ 	.byte	0x04, 0x05
        /*004e*/ 	.short	(.L_871 - .L_870)
.L_870:
        /*0050*/ 	.word	0x00000080
        /*0054*/ 	.word	0x00000001
        /*0058*/ 	.word	0x00000001


	//----- nvinfo : EIATTR_CRS_STACK_SIZE
	.align		4
.L_871:
        /*005c*/ 	.byte	0x04, 0x1e
        /*005e*/ 	.short	(.L_873 - .L_872)
.L_872:
        /*0060*/ 	.word	0x00000000


	//----- nvinfo : EIATTR_CBANK_PARAM_SIZE
	.align		4
.L_873:
        /*0064*/ 	.byte	0x03, 0x19
        /*0066*/ 	.short	0x0290


	//----- nvinfo : EIATTR_PARAM_CBANK
	.align		4
        /*0068*/ 	.byte	0x04, 0x0a
        /*006a*/ 	.short	(.L_875 - .L_874)
	.align		4
.L_874:
        /*006c*/ 	.word	index@(.nv.constant0._ZN2at6native18elementwise_kernelILi128ELi2EZNS0_22gpu_kernel_impl_nocastIZZZNS0_61_GLOBAL__N__132982cb_23_ActivationSiluKernel_cu_1520ed90_293320silu_backward_kernelERNS_18TensorIteratorBaseEENKUlvE_clEvENKUlvE0_clEvEUlffE_EEvS5_RKT_EUliE_EEviT1_)
        /*0070*/ 	.short	0x0380
        /*0072*/ 	.short	0x0290


	//----- nvinfo : EIATTR_SW_WAR
	.align		4
.L_875:
        /*0074*/ 	.byte	0x04, 0x36
        /*0076*/ 	.short	(.L_877 - .L_876)
.L_876:
        /*0078*/ 	.word	0x00000008
.L_877:


//--------------------- .nv.info._ZN2at6native27unrolled_elementwise_kernelIZZZNS0_61_GLOBAL__N__132982cb_23_ActivationSiluKernel_cu_1520ed90_293320silu_backward_kernelERNS_18TensorIteratorBaseEENKUlvE_clEvENKUlvE0_clEvEUlffE_St5arrayIPcLm3EELi4E23TrivialOffsetCalculatorILi2EjESB_ILi1EjENS0_6memory15LoadWithoutCastENSE_16StoreWithoutCastEEEviT_T0_T2_T3_T4_T5_ --------------------------
	.section	.nv.info._ZN2at6native27unrolled_elementwise_kernelIZZZNS0_61_GLOBAL__N__132982cb_23_ActivationSiluKernel_cu_1520ed90_293320silu_backward_kernelERNS_18TensorIteratorBaseEENKUlvE_clEvENKUlvE0_clEvEUlffE_St5arrayIPcLm3EELi4E23TrivialOffsetCalculatorILi2EjESB_ILi1EjENS0_6memory15LoadWithoutCastENSE_16StoreWithoutCastEEEviT_T0_T2_T3_T4_T5_,"",@"SHT_CUDA_INFO"
	.sectionflags	@""
	.align	4


	//----- nvinfo : EIATTR_CUDA_API_VERSION
	.align		4
        /*0000*/ 	.byte	0x04, 0x37
        /*0002*/ 	.short	(.L_879 - .L_878)
.L_878:
        /*0004*/ 	.word	0x00000082


	//----- nvinfo : EIATTR_KPARAM_INFO
	.align		4
.L_879:
        /*0008*/ 	.byte	0x04, 0x17
        /*000a*/ 	.short	(.L_881 - .L_880)
.L_880:
        /*000c*/ 	.word	0x00000000
        /*0010*/ 	.short	0x0006
        /*0012*/ 	.short	0x0023
        /*0014*/ 	.byte	0x00, 0xf0, 0x05, 0x00


	//----- nvinfo : EIATTR_KPARAM_INFO
	.align		4
.L_881:
        /*0018*/ 	.byte	0x04, 0x17
        /*001a*/ 	.short	(.L_883 - .L_882)
.L_882:
        /*001c*/ 	.word	0x00000000
        /*0020*/ 	.short	0x0005
        /*0022*/ 	.short	0x0022
        /*0024*/ 	.byte	0x00, 0xf0, 0x05, 0x00


	//----- nvinfo : EIATTR_KPARAM_INFO
	.align		4
.L_883:
        /*0028*/ 	.byte	0x04, 0x17
        /*002a*/ 	.short	(.L_885 - .L_884)
.L_884:
        /*002c*/ 	.word	0x00000000
        /*0030*/ 	.short	0x0004
        /*0032*/ 	.short	0x0021
        /*0034*/ 	.byte	0x00, 0xf0, 0x05, 0x00


	//----- nvinfo : EIATTR_KPARAM_INFO
	.align		4
.L_885:
        /*0038*/ 	.byte	0x04, 0x17
        /*003a*/ 	.short	(.L_887 - .L_886)
.L_886:
        /*003c*/ 	.word	0x00000000
        /*0040*/ 	.short	0x0003
        /*0042*/ 	.short	0x0020
        /*0044*/ 	.byte	0x00, 0xf0, 0x05, 0x00


	//----- nvinfo : EIATTR_KPARAM_INFO
	.align		4
.L_887:
        /*0048*/ 	.byte	0x04, 0x17
        /*004a*/ 	.short	(.L_889 - .L_888)
.L_888:
        /*004c*/ 	.word	0x00000000
        /*0050*/ 	.short	0x0002
        /*0052*/ 	.short	0x0008
        /*0054*/ 	.byte	0x00, 0xf0, 0x61, 0x00


	//----- nvinfo : EIATTR_KPARAM_INFO
	.align		4
.L_889:
        /*0058*/ 	.byte	0x04, 0x17
        /*005a*/ 	.short	(.L_891 - .L_890)
.L_890:
        /*005c*/ 	.word	0x00000000
        /*0060*/ 	.short	0x0001
        /*0062*/ 	.short	0x0004
        /*0064*/ 	.byte	0x00, 0xf0, 0x05, 0x00


	//----- nvinfo : EIATTR_KPARAM_INFO
	.align		4
.L_891:
        /*0068*/ 	.byte	0x04, 0x17
        /*006a*/ 	.short	(.L_893 - .L_892)
.L_892:
        /*006c*/ 	.word	0x00000000
        /*0070*/ 	.short	0x0000
        /*0072*/ 	.short	0x0000
        /*0074*/ 	.byte	0x00, 0xf0, 0x11, 0x00


	//----- nvinfo : EIATTR_SPARSE_MMA_MASK
	.align		4
.L_893:
        /*0078*/ 	.byte	0x03, 0x50
        /*007a*/ 	.short	0x0000


	//----- nvinfo : EIATTR_MAXREG_COUNT
	.align		4
        /*007c*/ 	.byte	0x03, 0x1b
        /*007e*/ 	.short	0x00ff


	//----- nvinfo : EIATTR_MERCURY_ISA_VERSION
	.align		4
        /*0080*/ 	.byte	0x03, 0x5f
        /*0082*/ 	.short	0x0101


	//----- nvinfo : EIATTR_VRC_CTA_INIT_COUNT
	.align		4
        /*0084*/ 	.byte	0x02, 0x4a
	.zero		1
	.zero		1


	//----- nvinfo : EIATTR_EXIT_INSTR_OFFSETS
	.align		4
        /*0088*/ 	.byte	0x04, 0x1c
        /*008a*/ 	.short	(.L_895 - .L_894)


	//   ....[0]....
.L_894:
        /*008c*/ 	.word	0x00000680


	//   ....[1]....
        /*0090*/ 	.word	0x00000710


	//----- nvinfo : EIATTR_MAX_THREADS
	.align		4
.L_895:
        /*0094*/ 	.byte	0x04, 0x05
        /*0096*/ 	.short	(.L_897 - .L_896)
.L_896:
        /*0098*/ 	.word	0x00000080
        /*009c*/ 	.word	0x00000001
        /*00a0*/ 	.word	0x00000001


	//----- nvinfo : EIATTR_CRS_STACK_SIZE
	.align		4
.L_897:
        /*00a4*/ 	.byte	0x04, 0x1e
        /*00a6*/ 	.short	(.L_899 - .L_898)
.L_898:
        /*00a8*/ 	.word	0x00000000


	//----- nvinfo : EIATTR_CBANK_PARAM_SIZE
	.align		4
.L_899:
        /*00ac*/ 	.byte	0x03, 0x19
        /*00ae*/ 	.short	0x0024


	//----- nvinfo : EIATTR_PARAM_CBANK
	.align		4
        /*00b0*/ 	.byte	0x04, 0x0a
        /*00b2*/ 	.short	(.L_901 - .L_900)
	.align		4
.L_900:
        /*00b4*/ 	.word	index@(.nv.constant0._ZN2at6native27unrolled_elementwise_kernelIZZZNS0_61_GLOBAL__N__132982cb_23_ActivationSiluKernel_cu_1520ed90_293320silu_backward_kernelERNS_18TensorIteratorBaseEENKUlvE_clEvENKUlvE0_clEvEUlffE_St5arrayIPcLm3EELi4E23TrivialOffsetCalculatorILi2EjESB_ILi1EjENS0_6memory15LoadWithoutCastENSE_16StoreWithoutCastEEEviT_T0_T2_T3_T4_T5_)
        /*00b8*/ 	.short	0x0380
        /*00ba*/ 	.short	0x0024


	//----- nvinfo : EIATTR_SW_WAR
	.align		4
.L_901:
        /*00bc*/ 	.byte	0x04, 0x36
        /*00be*/ 	.short	(.L_903 - .L_902)
.L_902:
        /*00c0*/ 	.word	0x00000008
.L_903:


//--------------------- .nv.info._ZN2at6native29vectorized_elementwise_kernelILi2EZZZNS0_61_GLOBAL__N__132982cb_23_ActivationSiluKernel_cu_1520ed90_293320silu_backward_kernelERNS_18TensorIteratorBaseEENKUlvE_clEvENKUlvE0_clEvEUlffE_St5arrayIPcLm3EEEEviT0_T1_ --------------------------
	.section	.nv.info._ZN2at6native29vectorized_elementwise_kernelILi2EZZZNS0_61_GLOBAL__N__132982cb_23_ActivationSiluKernel_cu_1520ed90_293320silu_backward_kernelERNS_18TensorIteratorBaseEENKUlvE_clEvENKUlvE0_clEvEUlffE_St5arrayIPcLm3EEEEviT0_T1_,"",@"SHT_CUDA_INFO"
	.sectionflags	@""
	.align	4


	//----- nvinfo : EIATTR_CUDA_API_VERSION
	.align		4
        /*0000*/ 	.byte	0x04, 0x37
        /*0002*/ 	.short	(.L_905 - .L_904)
.L_904:
        /*0004*/ 	.word	0x00000082


	//----- nvinfo : EIATTR_KPARAM_INFO
	.align		4
.L_905:
        /*0008*/ 	.byte	0x04, 0x17
        /*000a*/ 	.short	(.L_907 - .L_906)
.L_906:
        /*000c*/ 	.word	0x00000000
        /*0010*/ 	.short	0x0002
        /*0012*/ 	.short	0x0008
        /*0014*/ 	.byte	0x00, 0xf0, 0x61, 0x00


	//----- nvinfo : EIATTR_KPARAM_INFO
	.align		4
.L_907:
        /*0018*/ 	.byte	0x04, 0x17
        /*001a*/ 	.short	(.L_909 - .L_908)
.L_908:
        /*001c*/ 	.word	0x00000000
        /*0020*/ 	.short	0x0001
        /*0022*/ 	.short	0x0004
        /*0024*/ 	.byte	0x00, 0xf0, 0x05, 0x00


	//----- nvinfo : EIATTR_KPARAM_INFO
	.align		4
.L_909:
        /*0028*/ 	.byte	0x04, 0x17
        /*002a*/ 	.short	(.L_911 - .L_910)
.L_910:
        /*002c*/ 	.word	0x00000000
        /*0030*/ 	.short	0x0000
        /*0032*/ 	.short	0x0000
        /*0034*/ 	.byte	0x00, 0xf0, 0x11, 0x00


	//----- nvinfo : EIATTR_SPARSE_MMA_MASK
	.align		4
.L_911:
        /*0038*/ 	.byte	0x03, 0x50
        /*003a*/ 	.short	0x0000


	//----- nvinfo : EIATTR_MAXREG_COUNT
	.align		4
        /*003c*/ 	.byte	0x03, 0x1b
        /*003e*/ 	.short	0x00ff


	//----- nvinfo : EIATTR_MERCURY_ISA_VERSION
	.align		4
        /*0040*/ 	.byte	0x03, 0x5f
        /*0042*/ 	.short	0x0101


	//----- nvinfo : EIATTR_VRC_CTA_INIT_COUNT
	.align		4
        /*0044*/ 	.byte	0x02, 0x4a
	.zero		1
	.zero		1


	//----- nvinfo : EIATTR_EXIT_INSTR_OFFSETS
	.align		4
        /*0048*/ 	.byte	0x04, 0x1c
        /*004a*/ 	.short	(.L_913 - .L_912)


	//   ....[0]....
.L_912:
        /*004c*/ 	.word	0x00000e20


	//   ....[1]....
        /*0050*/ 	.word	0x00000e70


	//   ....[2]....
        /*0054*/ 	.word	0x000013e0


	//----- nvinfo : EIATTR_MAX_THREADS
	.align		4
.L_913:
        /*0058*/ 	.byte	0x04, 0x05
        /*005a*/ 	.short	(.L_915 - .L_914)
.L_914:
        /*005c*/ 	.word	0x00000080
        /*0060*/ 	.word	0x00000001
        /*0064*/ 	.word	0x00000001


	//----- nvinfo : EIATTR_CRS_STACK_SIZE
	.align		4
.L_915:
        /*0068*/ 	.byte	0x04, 0x1e
        /*006a*/ 	.short	(.L_917 - .L_916)
.L_916:
        /*006c*/ 	.word	0x00000000


	//----- nvinfo : EIATTR_CBANK_PARAM_SIZE
	.align		4
.L_917:
        /*0070*/ 	.byte	0x03, 0x19
        /*0072*/ 	.short	0x0020


	//----- nvinfo : EIATTR_PARAM_CBANK
	.align		4
        /*0074*/ 	.byte	0x04, 0x0a
        /*0076*/ 	.short	(.L_919 - .L_918)
	.align		4
.L_918:
        /*0078*/ 	.word	index@(.nv.constant0._ZN2at6native29vectorized_elementwise_kernelILi2EZZZNS0_61_GLOBAL__N__132982cb_23_ActivationSiluKernel_cu_1520ed90_293320silu_backward_kernelERNS_18TensorIteratorBaseEENKUlvE_clEvENKUlvE0_clEvEUlffE_St5arrayIPcLm3EEEEviT0_T1_)
        /*007c*/ 	.short	0x0380
        /*007e*/ 	.short	0x0020


	//----- nvinfo : EIATTR_SW_WAR
	.align		4
.L_919:
        /*0080*/ 	.byte	0x04, 0x36
        /*0082*/ 	.short	(.L_921 - .L_920)
.L_920:
        /*0084*/ 	.word	0x00000008
.L_921:


//--------------------- .nv.info._ZN2at6native29vectorized_elementwise_kernelILi4EZZZNS0_61_GLOBAL__N__132982cb_23_ActivationSiluKernel_cu_1520ed90_293320silu_backward_kernelERNS_18TensorIteratorBaseEENKUlvE_clEvENKUlvE0_clEvEUlffE_St5arrayIPcLm3EEEEviT0_T1_ --------------------------
	.section	.nv.info._ZN2at6native29vectorized_elementwise_kernelILi4EZZZNS0_61_GLOBAL__N__132982cb_23_ActivationSiluKernel_cu_1520ed90_293320silu_backward_kernelERNS_18TensorIteratorBaseEENKUlvE_clEvENKUlvE0_clEvEUlffE_St5arrayIPcLm3EEEEviT0_T1_,"",@"SHT_CUDA_INFO"
	.sectionflags	@""
	.align	4


	//----- nvinfo : EIATTR_CUDA_API_VERSION
	.align		4
        /*0000*/ 	.byte	0x04, 0x37
        /*0002*/ 	.short	(.L_923 - .L_922)
.L_922:
        /*0004*/ 	.word	0x00000082


	//----- nvinfo : EIATTR_KPARAM_INFO
	.align		4
.L_923:
        /*0008*/ 	.byte	0x04, 0x17
        /*000a*/ 	.short	(.L_925 - .L_924)
.L_924:
        /*000c*/ 	.word	0x00000000
        /*0010*/ 	.short	0x0002
        /*0012*/ 	.short	0x0008
        /*0014*/ 	.byte	0x00, 0xf0, 0x61, 0x00


	//----- nvinfo : EIATTR_KPARAM_INFO
	.align		4
.L_925:
        /*0018*/ 	.byte	0x04, 0x17
        /*001a*/ 	.short	(.L_927 - .L_926)
.L_926:
        /*001c*/ 	.word	0x00000000
        /*0020*/ 	.short	0x0001
        /*0022*/ 	.short	0x0004
        /*0024*/ 	.byte	0x00, 0xf0, 0x05, 0x00


	//----- nvinfo : EIATTR_KPARAM_INFO
	.align		4
.L_927:
        /*0028*/ 	.byte	0x04, 0x17
        /*002a*/ 	.short	(.L_929 - .L_928)
.L_928:
        /*002c*/ 	.word	0x00000000
        /*0030*/ 	.short	0x0000
        /*0032*/ 	.short	0x0000
        /*0034*/ 	.byte	0x00, 0xf0, 0x11, 0x00


	//----- nvinfo : EIATTR_SPARSE_MMA_MASK
	.align		4
.L_929:
        /*0038*/ 	.byte	0x03, 0x50
        /*003a*/ 	.short	0x0000


	//----- nvinfo : EIATTR_MAXREG_COUNT
	.align		4
        /*003c*/ 	.byte	0x03, 0x1b
        /*003e*/ 	.short	0x00ff


	//----- nvinfo : EIATTR_MERCURY_ISA_VERSION
	.align		4
        /*0040*/ 	.byte	0x03, 0x5f
        /*0042*/ 	.short	0x0101


	//----- nvinfo : EIATTR_VRC_CTA_INIT_COUNT
	.align		4
        /*0044*/ 	.byte	0x02, 0x4a
	.zero		1
	.zero		1


	//----- nvinfo : EIATTR_EXIT_INSTR_OFFSETS
	.align		4
        /*0048*/ 	.byte	0x04, 0x1c
        /*004a*/ 	.short	(.L_931 - .L_930)


	//   ....[0]....
.L_930:
        /*004c*/ 	.word	0x00000e20


	//   ....[1]....
        /*0050*/ 	.word	0x00000e70


	//   ....[2]....
        /*0054*/ 	.word	0x00001380


	//----- nvinfo : EIATTR_MAX_THREADS
	.align		4
.L_931:
        /*0058*/ 	.byte	0x04, 0x05
        /*005a*/ 	.short	(.L_933 - .L_932)
.L_932:
        /*005c*/ 	.word	0x00000080
        /*0060*/ 	.word	0x00000001
        /*0064*/ 	.word	0x00000001


	//----- nvinfo : EIATTR_CRS_STACK_SIZE
	.align		4
.L_933:
        /*0068*/ 	.byte	0x04, 0x1e
        /*006a*/ 	.short	(.L_935 - .L_934)
.L_934:
        /*006c*/ 	.word	0x00000000


	//----- nvinfo : EIATTR_CBANK_PARAM_SIZE
	.align		4
.L_935:
        /*0070*/ 	.byte	0x03, 0x19
        /*0072*/ 	.short	0x0020


	//----- nvinfo : EIATTR_PARAM_CBANK
	.align		4
        /*0074*/ 	.byte	0x04, 0x0a
        /*0076*/ 	.short	(.L_937 - .L_936)
	.align		4
.L_936:
        /*0078*/ 	.word	index@(.nv.constant0._ZN2at6native29vectorized_elementwise_kernelILi4EZZZNS0_61_GLOBAL__N__132982cb_23_ActivationSiluKernel_cu_1520ed90_293320silu_backward_kernelERNS_18TensorIteratorBaseEENKUlvE_clEvENKUlvE0_clEvEUlffE_St5arrayIPcLm3EEEEviT0_T1_)
        /*007c*/ 	.short	0x0380
        /*007e*/ 	.short	0x0020


	//----- nvinfo : EIATTR_SW_WAR
	.align		4
.L_937:
        /*0080*/ 	.byte	0x04, 0x36
        /*0082*/ 	.short	(.L_939 - .L_938)
.L_938:
        /*0084*/ 	.word	0x00000008
.L_939:


//--------------------- .nv.info._ZN2at6native29vectorized_elementwise_kernelILi8EZZZNS0_61_GLOBAL__N__132982cb_23_ActivationSiluKernel_cu_1520ed90_293320silu_backward_kernelERNS_18TensorIteratorBaseEENKUlvE_clEvENKUlvE0_clEvEUlffE_St5arrayIPcLm3EEEEviT0_T1_ --------------------------
	.section	.nv.info._ZN2at6native29vectorized_elementwise_kernelILi8EZZZNS0_61_GLOBAL__N__132982cb_23_ActivationSiluKernel_cu_1520ed90_293320silu_backward_kernelERNS_18TensorIteratorBaseEENKUlvE_clEvENKUlvE0_clEvEUlffE_St5arrayIPcLm3EEEEviT0_T1_,"",@"SHT_CUDA_INFO"
	.sectionflags	@""
	.align	4


	//----- nvinfo : EIATTR_CUDA_API_VERSION
	.align		4
        /*0000*/ 	.byte	0x04, 0x37
        /*0002*/ 	.short	(.L_941 - .L_940)
.L_940:
        /*0004*/ 	.word	0x00000082


	//----- nvinfo : EIATTR_KPARAM_INFO
	.align		4
.L_941:
        /*0008*/ 	.byte	0x04, 0x17
        /*000a*/ 	.short	(.L_943 - .L_942)
.L_942:
        /*000c*/ 	.word	0x00000000
        /*0010*/ 	.short	0x0002
        /*0012*/ 	.short	0x0008
        /*0014*/ 	.byte	0x00, 0xf0, 0x61, 0x00


	//----- nvinfo : EIATTR_KPARAM_INFO
	.align		4
.L_943:
        /*0018*/ 	.byte	0x04, 0x17
        /*001a*/ 	.short	(.L_945 - .L_944)
.L_944:
        /*001c*/ 	.word	0x00000000
        /*0020*/ 	.short	0x0001
        /*0022*/ 	.short	0x0004
        /*0024*/ 	.byte	0x00, 0xf0, 0x05, 0x00


	//----- nvinfo : EIATTR_KPARAM_INFO
	.align		4
.L_945:
        /*0028*/ 	.byte	0x04, 0x17
        /*002a*/ 	.short	(.L_947 - .L_946)
.L_946:
        /*002c*/ 	.word	0x00000000
        /*0030*/ 	.short	0x0000
        /*0032*/ 	.short	0x0000
        /*0034*/ 	.byte	0x00, 0xf0, 0x11, 0x00


	//----- nvinfo : EIATTR_SPARSE_MMA_MASK
	.align		4
.L_947:
        /*0038*/ 	.byte	0x03, 0x50
        /*003a*/ 	.short	0x0000


	//----- nvinfo : EIATTR_MAXREG_COUNT
	.align		4
        /*003c*/ 	.byte	0x03, 0x1b
        /*003e*/ 	.short	0x00ff


	//----- nvinfo : EIATTR_MERCURY_ISA_VERSION
	.align		4
        /*0040*/ 	.byte	0x03, 0x5f
        /*0042*/ 	.short	0x0101


	//----- nvinfo : EIATTR_VRC_CTA_INIT_COUNT
	.align		4
        /*0044*/ 	.byte	0x02, 0x4a
	.zero		1
	.zero		1


	//----- nvinfo : EIATTR_EXIT_INSTR_OFFSETS
	.align		4
        /*0048*/ 	.byte	0x04, 0x1c
        /*004a*/ 	.short	(.L_949 - .L_948)


	//   ....[0]....
.L_948:
        /*004c*/ 	.word	0x00000010


	//----- nvinfo : EIATTR_MAX_THREADS
	.align		4
.L_949:
        /*0050*/ 	.byte	0x04, 0x05
        /*0052*/ 	.short	(.L_951 - .L_950)
.L_950:
        /*0054*/ 	.word	0x00000080
        /*0058*/ 	.word	0x00000001
        /*005c*/ 	.word	0x00000001


	//----- nvinfo : EIATTR_CBANK_PARAM_SIZE
	.align		4
.L_951:
        /*0060*/ 	.byte	0x03, 0x19
        /*0062*/ 	.short	0x0020


	//----- nvinfo : EIATTR_PARAM_CBANK
	.align		4
        /*0064*/ 	.byte	0x04, 0x0a
        /*0066*/ 	.short	(.L_953 - .L_952)
	.align		4
.L_952:
        /*0068*/ 	.word	index@(.nv.constant0._ZN2at6native29vectorized_elementwise_kernelILi8EZZZNS0_61_GLOBAL__N__132982cb_23_ActivationSiluKernel_cu_1520ed90_293320silu_backward_kernelERNS_18TensorIteratorBaseEENKUlvE_clEvENKUlvE0_clEvEUlffE_St5arrayIPcLm3EEEEviT0_T1_)
        /*006c*/ 	.short	0x0380
        /*006e*/ 	.short	0x0020


	//----- nvinfo : EIATTR_SW_WAR
	.align		4
.L_953:
        /*0070*/ 	.byte	0x04, 0x36
        /*0072*/ 	.short	(.L_955 - .L_954)
.L_954:
        /*0074*/ 	.word	0x00000008
.L_955:


//--------------------- .nv.info._ZN2at6native18elementwise_kernelILi128ELi4EZNS0_15gpu_kernel_implIZZZNS0_61_GLOBAL__N__132982cb_23_ActivationSiluKernel_cu_1520ed90_293320silu_backward_kernelERNS_18TensorIteratorBaseEENKUlvE_clEvENKUlvE_clEvEUlddE_EEvS5_RKT_EUliE_EEviT1_ --------------------------
	.section	.nv.info._ZN2at6native18elementwise_kernelILi128ELi4EZNS0_15gpu_kernel_implIZZZNS0_61_GLOBAL__N__132982cb_23_ActivationSiluKernel_cu_1520ed90_293320silu_backward_kernelERNS_18TensorIteratorBaseEENKUlvE_clEvENKUlvE_clEvEUlddE_EEvS5_RKT_EUliE_EEviT1_,"",@"SHT_CUDA_INFO"
	.sectionflags	@""
	.align	4


	//----- nvinfo : EIATTR_CUDA_API_VERSION
	.align		4
        /*0000*/ 	.byte	0x04, 0x37
        /*0002*/ 	.short	(.L_957 - .L_956)
.L_956:
        /*0004*/ 	.word	0x00000082


	//----- nvinfo : EIATTR_KPARAM_INFO
	.align		4
.L_957:
        /*0008*/ 	.byte	0x04, 0x17
        /*000a*/ 	.short	(.L_959 - .L_958)
.L_958:
        /*000c*/ 	.word	0x00000000
        /*0010*/ 	.short	0x0001
        /*0012*/ 	.short	0x0008
        /*0014*/ 	.byte	0x00, 0xf0, 0x21, 0x0a


	//----- nvinfo : EIATTR_KPARAM_INFO
	.align		4
.L_959:
        /*0018*/ 	.byte	0x04, 0x17
        /*001a*/ 	.short	(.L_961 - .L_960)
.L_960:
        /*001c*/ 	.word	0x00000000
        /*0020*/ 	.short	0x0000
        /*0022*/ 	.short	0x0000
        /*0024*/ 	.byte	0x00, 0xf0, 0x11, 0x00


	//----- nvinfo : EIATTR_SPARSE_MMA_MASK
	.align		4
.L_961:
        /*0028*/ 	.byte	0x03, 0x50
        /*002a*/ 	.short	0x0000


	//----- nvinfo : EIATTR_MAXREG_COUNT
	.align		4
        /*002c*/ 	.byte	0x03, 0x1b
        /*002e*/ 	.short	0x0080


	//----- nvinfo : EIATTR_EXTERNS
	.align		4
        /*0030*/ 	.byte	0x04, 0x0f
        /*0032*/ 	.short	(.L_963 - .L_962)


	//   ....[0]....
	.align		4
.L_962:
        /*0034*/ 	.word	index@(__assertfail)


	//----- nvinfo : EIATTR_MERCURY_ISA_VERSION
	.align		4
.L_963:
        /*0038*/ 	.byte	0x03, 0x5f
        /*003a*/ 	.short	0x0101


	//----- nvinfo : EIATTR_VRC_CTA_INIT_COUNT
	.align		4
        /*003c*/ 	.byte	0x02, 0x4a
	.zero		1
	.zero		1


	//----- nvinfo : EIATTR_SYSCALL_OFFSETS
	.align		4
        /*0040*/ 	.byte	0x04, 0x46
        /*0042*/ 	.short	(.L_965 - .L_964)


	//   ....[0]....
.L_964:
        /*0044*/ 	.word	0x000024c0


	//   ....[1]....
        /*0048*/ 	.word	0x000033a0


	//   ....[2]....
        /*004c*/ 	.word	0x000051a0


	//   ....[3]....
        /*0050*/ 	.word	0x00007860


	//   ....[4]....
        /*0054*/ 	.word	0x00008740


	//   ....[5]....
        /*0058*/ 	.word	0x0000a220


	//   ....[6]....
        /*005c*/ 	.word	0x0000cb10


	//   ....[7]....
        /*0060*/ 	.word	0x0000d9f0


	//   ....[8]....
        /*0064*/ 	.word	0x0000f4d0


	//   ....[9]....
        /*0068*/ 	.word	0x00011de0


	//   ....[10]....
        /*006c*/ 	.word	0x00012cc0


	//   ....[11]....
        /*0070*/ 	.word	0x00014770


	//----- nvinfo : EIATTR_EXIT_INSTR_OFFSETS
	.align		4
.L_965:
        /*0074*/ 	.byte	0x04, 0x1c
        /*0076*/ 	.short	(.L_967 - .L_966)


	//   ....[0]....
.L_966:
        /*0078*/ 	.word	0x0000f930


	//   ....[1]....
        /*007c*/ 	.word	0x00013940


	//   ....[2]....
        /*0080*/ 	.word	0x00013980


	//   ....[3]....
        /*0084*/ 	.word	0x00013a10


	//   ....[4]....
        /*0088*/ 	.word	0x00013a40


	//   ....[5]....
        /*008c*/ 	.word	0x00013a70


	//   ....[6]....
        /*0090*/ 	.word	0x00013b80


	//   ....[7]....
        /*0094*/ 	.word	0x00013c40


	//   ....[8]....
        /*0098*/ 	.word	0x00013d60


	//   ....[9]....
        /*009c*/ 	.word	0x00013e30


	//   ....[10]....
        /*00a0*/ 	.word	0x00013e50


	//   ....[11]....
        /*00a4*/ 	.word	0x00013f20


	//   ....[12]....
        /*00a8*/ 	.word	0x00014110


	//   ....[13]....
        /*00ac*/ 	.word	0x00014300


	//   ....[14]....
        /*00b0*/ 	.word	0x000144e0


	//   ....[15]....
        /*00b4*/ 	.word	0x00014510


	//   ....[16]....
        /*00b8*/ 	.word	0x00014540


	//   ....[17]....
        /*00bc*/ 	.word	0x000145e0


	//   ....[18]....
        /*00c0*/ 	.word	0x00014610


	//   ....[19]....
        /*00c4*/ 	.word	0x00014780


	//   ....[20]....
        /*00c8*/ 	.word	0x00014910


	//   ....[21]....
        /*00cc*/ 	.word	0x00014ad0


	//   ....[22]....
        /*00d0*/ 	.word	0x00014b90


	//----- nvinfo : EIATTR_MAX_THREADS
	.align		4
.L_967:
        /*00d4*/ 	.byte	0x04, 0x05
        /*00d6*/ 	.short	(.L_969 - .L_968)
.L_968:
        /*00d8*/ 	.word	0x00000080
        /*00dc*/ 	.word	0x00000001
        /*00e0*/ 	.word	0x00000001


	//----- nvinfo : EIATTR_CRS_STACK_SIZE
	.align		4
.L_969:
        /*00e4*/ 	.byte	0x04, 0x1e
        /*00e6*/ 	.short	(.L_971 - .L_970)
.L_970:
        /*00e8*/ 	.word	0x00000000


	//----- nvinfo : EIATTR_CBANK_PARAM_SIZE
	.align		4
.L_971:
        /*00ec*/ 	.byte	0x03, 0x19
        /*00ee*/ 	.short	0x0290


	//----- nvinfo : EIATTR_PARAM_CBANK
	.align		4
        /*00f0*/ 	.byte	0x04, 0x0a
        /*00f2*/ 	.short	(.L_973 - .L_972)
	.align		4
.L_972:
        /*00f4*/ 	.word	index@(.nv.constant0._ZN2at6native18elementwise_kernelILi128ELi4EZNS0_15gpu_kernel_implIZZZNS0_61_GLOBAL__N__132982cb_23_ActivationSiluKernel_cu_1520ed90_293320silu_backward_kernelERNS_18TensorIteratorBaseEENKUlvE_clEvENKUlvE_clEvEUlddE_EEvS5_RKT_EUliE_EEviT1_)
        /*00f8*/ 	.short	0x0380
        /*00fa*/ 	.short	0x0290


	//----- nvinfo : EIATTR_SW_WAR
	.align		4
.L_973:
        /*00fc*/ 	.byte	0x04, 0x36
        /*00fe*/ 	.short	(.L_975 - .L_974)
.L_974:
        /*0100*/ 	.word	0x00000008
.L_975:


//--------------------- .nv.info._ZN2at6native27unrolled_elementwise_kernelIZZZNS0_61_GLOBAL__N__132982cb_23_ActivationSiluKernel_cu_1520ed90_293320silu_backward_kernelERNS_18TensorIteratorBaseEENKUlvE_clEvENKUlvE_clEvEUlddE_St5arrayIPcLm3EELi4E23TrivialOffsetCalculatorILi2EjESB_ILi1EjENS0_6memory12LoadWithCastILi2EEENSE_13StoreWithCastILi1EEEEEviT_T0_T2_T3_T4_T5_ --------------------------
	.section	.nv.info._ZN2at6native27unrolled_elementwise_kernelIZZZNS0_61_GLOBAL__N__132982cb_23_ActivationSiluKernel_cu_1520ed90_293320silu_backward_kernelERNS_18TensorIteratorBaseEENKUlvE_clEvENKUlvE_clEvEUlddE_St5arrayIPcLm3EELi4E23TrivialOffsetCalculatorILi2EjESB_ILi1EjENS0_6memory12LoadWithCastILi2EEENSE_13StoreWithCastILi1EEEEEviT_T0_T2_T3_T4_T5_,"",@"SHT_CUDA_INFO"
	.sectionflags	@""
	.align	4


	//----- nvinfo : EIATTR_CUDA_API_VERSION
	.align		4
        /*0000*/ 	.byte	0x04, 0x37
        /*0002*/ 	.short	(.L_977 - .L_976)
.L_976:
        /*0004*/ 	.word	0x00000082


	//----- nvinfo : EIATTR_KPARAM_INFO
	.align		4
.L_977:
        /*0008*/ 	.byte	0x04, 0x17
        /*000a*/ 	.short	(.L_979 - .L_978)
.L_978:
        /*000c*/ 	.word	0x00000000
        /*0010*/ 	.short	0x0006
        /*0012*/ 	.short	0x0030
        /*0014*/ 	.byte	0x00, 0xf0, 0x21, 0x00


	//----- nvinfo : EIATTR_KPARAM_INFO
	.align		4
.L_979:
        /*0018*/ 	.byte	0x04, 0x17
        /*001a*/ 	.short	(.L_981 - .L_980)
.L_980:
        /*001c*/ 	.word	0x00000000
        /*0020*/ 	.short	0x0005
        /*0022*/ 	.short	0x0024
        /*0024*/ 	.byte	0x00, 0xf0, 0x31, 0x00


	//----- nvinfo : EIATTR_KPARAM_INFO
	.align		4
.L_981:
        /*0028*/ 	.byte	0x04, 0x17
        /*002a*/ 	.short	(.L_983 - .L_982)
.L_982:
        /*002c*/ 	.word	0x00000000
        /*0030*/ 	.short	0x0004
        /*0032*/ 	.short	0x0021
        /*0034*/ 	.byte	0x00, 0xf0, 0x05, 0x00


	//----- nvinfo : EIATTR_KPARAM_INFO
	.align		4
.L_983:
        /*0038*/ 	.byte	0x04, 0x17
        /*003a*/ 	.short	(.L_985 - .L_984)
.L_984:
        /*003c*/ 	.word	0x00000000
        /*0040*/ 	.short	0x0003
        /*0042*/ 	.short	0x0020
        /*0044*/ 	.byte	0x00, 0xf0, 0x05, 0x00


	//----- nvinfo : EIATTR_KPARAM_INFO
	.align		4
.L_985:
        /*0048*/ 	.byte	0x04, 0x17
        /*004a*/ 	.short	(.L_987 - .L_986)
.L_986:
        /*004c*/ 	.word	0x00000000
        /*0050*/ 	.short	0x0002
        /*0052*/ 	.short	0x0008
        /*0054*/ 	.byte	0x00, 0xf0, 0x61, 0x00


	//----- nvinfo : EIATTR_KPARAM_INFO
	.align		4
.L_987:
        /*0058*/ 	.byte	0x04, 0x17
        /*005a*/ 	.short	(.L_989 - .L_988)
.L_988:
        /*005c*/ 	.word	0x00000000
        /*0060*/ 	.short	0x0001
        /*0062*/ 	.short	0x0004
        /*0064*/ 	.byte	0x00, 0xf0, 0x05, 0x00


	//----- nvinfo : EIATTR_KPARAM_INFO
	.align		4
.L_989:
        /*0068*/ 	.byte	0x04, 0x17
        /*006a*/ 	.short	(.L_991 - .L_990)
.L_990:
        /*006c*/ 	.word	0x00000000
        /*0070*/ 	.short	0x0000
        /*0072*/ 	.short	0x0000
        /*0074*/ 	.byte	0x00, 0xf0, 0x11, 0x00


	//----- nvinfo : EIATTR_SPARSE_MMA_MASK
	.align		4
.L_991:
        /*0078*/ 	.byte	0x03, 0x50
        /*007a*/ 	.short	0x0000


	//----- nvinfo : EIATTR_MAXREG_COUNT
	.align		4
        /*007c*/ 	.byte	0x03, 0x1b
        /*007e*/ 	.short	0x00ff


	//----- nvinfo : EIATTR_EXTERNS
	.align		4
        /*0080*/ 	.byte	0x04, 0x0f
        /*0082*/ 	.short	(.L_993 - .L_992)


	//   ....[0]....
	.align		4
.L_992:
        /*0084*/ 	.word	index@(__assertfail)


	//----- nvinfo : EIATTR_MERCURY_ISA_VERSION
	.align		4
.L_993:
        /*0088*/ 	.byte	0x03, 0x5f
        /*008a*/ 	.short	0x0101


	//----- nvinfo : EIATTR_VRC_CTA_INIT_COUNT
	.align		4
        /*008c*/ 	.byte	0x02, 0x4a
	.zero		1
	.zero		1


	//----- nvinfo : EIATTR_SYSCALL_OFFSETS
	.align		4
        /*0090*/ 	.byte	0x04, 0x46
        /*0092*/ 	.short	(.L_995 - .L_994)


	//   ....[0]....
.L_994:
        /*0094*/ 	.word	0x00000eb0


	//   ....[1]....
        /*0098*/ 	.word	0x00001dc0


	//   ....[2]....
        /*009c*/ 	.word	0x00002e10


	//   ....[3]....
        /*00a0*/ 	.word	0x00003d20


	//   ....[4]....
        /*00a4*/ 	.word	0x00004cb0


	//   ....[5]....
        /*00a8*/ 	.word	0x00005bc0


	//   ....[6]....
        /*00ac*/ 	.word	0x00006b50


	//   ....[7]....
        /*00b0*/ 	.word	0x00007a30


	//   ....[8]....
        /*00b4*/ 	.word	0x0000bb30


	//   ....[9]....
        /*00b8*/ 	.word	0x0000cd00


	//   ....[10]....
        /*00bc*/ 	.word	0x0000e0e0


	//   ....[11]....
        /*00c0*/ 	.word	0x0000f4a0


	//----- nvinfo : EIATTR_EXIT_INSTR_OFFSETS
	.align		4
.L_995:
        /*00c4*/ 	.byte	0x04, 0x1c
        /*00c6*/ 	.short	(.L_997 - .L_996)


	//   ....[0]....
.L_996:
        /*00c8*/ 	.word	0x0000e530


	//   ....[1]....
        /*00cc*/ 	.word	0x0000e670


	//   ....[2]....
        /*00d0*/ 	.word	0x0000e6b0


	//   ....[3]....
        /*00d4*/ 	.word	0x0000e740


	//   ....[4]....
        /*00d8*/ 	.word	0x0000e770


	//   ....[5]....
        /*00dc*/ 	.word	0x0000e7a0


	//   ....[6]....
        /*00e0*/ 	.word	0x0000e8b0


	//   ....[7]....
        /*00e4*/ 	.word	0x0000e970


	//   ....[8]....
        /*00e8*/ 	.word	0x0000ea90


	//   ....[9]....
        /*00ec*/ 	.word	0x0000eb60


	//   ....[10]....
        /*00f0*/ 	.word	0x0000eb80


	//   ....[11]....
        /*00f4*/ 	.word	0x0000ec50


	//   ....[12]....
        /*00f8*/ 	.word	0x0000ee40


	//   ....[13]....
        /*00fc*/ 	.word	0x0000f030


	//   ....[14]....
        /*0100*/ 	.word	0x0000f210


	//   ....[15]....
        /*0104*/ 	.word	0x0000f240


	//   ....[16]....
        /*0108*/ 	.word	0x0000f270


	//   ....[17]....
        /*010c*/ 	.word	0x0000f310


	//   ....[18]....
        /*0110*/ 	.word	0x0000f340


	//   ....[19]....
        /*0114*/ 	.word	0x0000f4b0


	//   ....[20]....
        /*0118*/ 	.word	0x0000f640


	//   ....[21]....
        /*011c*/ 	.word	0x0000f800


	//   ....[22]....
        /*0120*/ 	.word	0x0000f8c0


	//----- nvinfo : EIATTR_MAX_THREADS
	.align		4
.L_997:
        /*0124*/ 	.byte	0x04, 0x05
        /*0126*/ 	.short	(.L_999 - .L_998)
.L_998:
        /*0128*/ 	.word	0x00000080
        /*012c*/ 	.word	0x00000001
        /*0130*/ 	.word	0x00000001


	//----- nvinfo : EIATTR_CRS_STACK_SIZE
	.align		4
.L_999:
        /*0134*/ 	.byte	0x04, 0x1e
        /*0136*/ 	.short	(.L_1001 - .L_1000)
.L_1000:
        /*0138*/ 	.word	0x00000000


	//----- nvinfo : EIATTR_CBANK_PARAM_SIZE
	.align		4
.L_1001:
        /*013c*/ 	.byte	0x03, 0x19
        /*013e*/ 	.short	0x0038


	//----- nvinfo : EIATTR_PARAM_CBANK
	.align		4
        /*0140*/ 	.byte	0x04, 0x0a
        /*0142*/ 	.short	(.L_1003 - .L_1002)
	.align		4
.L_1002:
        /*0144*/ 	.word	index@(.nv.constant0._ZN2at6native27unrolled_elementwise_kernelIZZZNS0_61_GLOBAL__N__132982cb_23_ActivationSiluKernel_cu_1520ed90_293320silu_backward_kernelERNS_18TensorIteratorBaseEENKUlvE_clEvENKUlvE_clEvEUlddE_St5arrayIPcLm3EELi4E23TrivialOffsetCalculatorILi2EjESB_ILi1EjENS0_6memory12LoadWithCastILi2EEENSE_13StoreWithCastILi1EEEEEviT_T0_T2_T3_T4_T5_)
        /*0148*/ 	.short	0x0380
        /*014a*/ 	.short	0x0038


	//----- nvinfo : EIATTR_SW_WAR
	.align		4
.L_1003:
        /*014c*/ 	.byte	0x04, 0x36
        /*014e*/ 	.short	(.L_1005 - .L_1004)
.L_1004:
        /*0150*/ 	.word	0x00000008
.L_1005:


//--------------------- .nv.info._ZN2at6native18elementwise_kernelILi128ELi2EZNS0_22gpu_kernel_impl_nocastIZZZNS0_61_GLOBAL__N__132982cb_23_ActivationSiluKernel_cu_1520ed90_293320silu_backward_kernelERNS_18TensorIteratorBaseEENKUlvE_clEvENKUlvE_clEvEUlddE_EEvS5_RKT_EUliE_EEviT1_ --------------------------
	.section	.nv.info._ZN2at6native18elementwise_kernelILi128ELi2EZNS0_22gpu_kernel_impl_nocastIZZZNS0_61_GLOBAL__N__132982cb_23_ActivationSiluKernel_cu_1520ed90_293320silu_backward_kernelERNS_18TensorIteratorBaseEENKUlvE_clEvENKUlvE_clEvEUlddE_EEvS5_RKT_EUliE_EEviT1_,"",@"SHT_CUDA_INFO"
	.sectionflags	@""
	.align	4


	//----- nvinfo : EIATTR_CUDA_API_VERSION
	.align		4
        /*0000*/ 	.byte	0x04, 0x37
        /*0002*/ 	.short	(.L_1007 - .L_1006)
.L_1006:
        /*0004*/ 	.word	0x00000082


	//----- nvinfo : EIATTR_KPARAM_INFO
	.align		4
.L_1007:
        /*0008*/ 	.byte	0x04, 0x17
        /*000a*/ 	.short	(.L_1009 - .L_1008)
.L_1008:
        /*000c*/ 	.word	0x00000000
        /*0010*/ 	.short	0x0001
        /*0012*/ 	.short	0x0008
        /*0014*/ 	.byte	0x00, 0xf0, 0x21, 0x0a


	//----- nvinfo : EIATTR_KPARAM_INFO
	.align		4
.L_1009:
        /*0018*/ 	.byte	0x04, 0x17
        /*001a*/ 	.short	(.L_1011 - .L_1010)
.L_1010:
        /*001c*/ 	.word	0x00000000
        /*0020*/ 	.short	0x0000
        /*0022*/ 	.short	0x0000
        /*0024*/ 	.byte	0x00, 0xf0, 0x11, 0x00


	//----- nvinfo : EIATTR_SPARSE_MMA_MASK
	.align		4
.L_1011:
        /*0028*/ 	.byte	0x03, 0x50
        /*002a*/ 	.short	0x0000


	//----- nvinfo : EIATTR_MAXREG_COUNT
	.align		4
        /*002c*/ 	.byte	0x03, 0x1b
        /*002e*/ 	.short	0x0080


	//----- nvinfo : EIATTR_MERCURY_ISA_VERSION
	.align		4
        /*0030*/ 	.byte	0x03, 0x5f
        /*0032*/ 	.short	0x0101


	//----- nvinfo : EIATTR_VRC_CTA_INIT_COUNT
	.align		4
        /*0034*/ 	.byte	0x02, 0x4a
	.zero		1
	.zero		1


	//----- nvinfo : EIATTR_EXIT_INSTR_OFFSETS
	.align		4
        /*0038*/ 	.byte	0x04, 0x1c
        /*003a*/ 	.short	(.L_1013 - .L_1012)


	//   ....[0]....
.L_1012:
        /*003c*/ 	.word	0x00000c60


	//   ....[1]....
        /*0040*/ 	.word	0x000017a0


	//   ....[2]....
        /*0044*/ 	.word	0x000039b0


	//   ....[3]....
        /*0048*/ 	.word	0x00005b60


	//----- nvinfo : EIATTR_MAX_THREADS
	.align		4
.L_1013:
        /*004c*/ 	.byte	0x04, 0x05
        /*004e*/ 	.short	(.L_1015 - .L_1014)
.L_1014:
        /*0050*/ 	.word	0x00000080
        /*0054*/ 	.word	0x00000001
        /*0058*/ 	.word	0x00000001


	//----- nvinfo : EIATTR_CRS_STACK_SIZE
	.align		4
.L_1015:
        /*005c*/ 	.byte	0x04, 0x1e
        /*005e*/ 	.short	(.L_1017 - .L_1016)
.L_1016:
        /*0060*/ 	.word	0x00000000


	//----- nvinfo : EIATTR_CBANK_PARAM_SIZE
	.align		4
.L_1017:
        /*0064*/ 	.byte	0x03, 0x19
        /*0066*/ 	.short	0x0290


	//----- nvinfo : EIATTR_PARAM_CBANK
	.align		4
        /*0068*/ 	.byte	0x04, 0x0a
        /*006a*/ 	.short	(.L_1019 - .L_1018)
	.align		4
.L_1018:
        /*006c*/ 	.word	index@(.nv.constant0._ZN2at6native18elementwise_kernelILi128ELi2EZNS0_22gpu_kernel_impl_nocastIZZZNS0_61_GLOBAL__N__132982cb_23_ActivationSiluKernel_cu_1520ed90_293320silu_backward_kernelERNS_18TensorIteratorBaseEENKUlvE_clEvENKUlvE_clEvEUlddE_EEvS5_RKT_EUliE_EEviT1_)
        /*0070*/ 	.short	0x0380
        /*0072*/ 	.short	0x0290


	//----- nvinfo : EIATTR_SW_WAR
	.align		4
.L_1019:
        /*0074*/ 	.byte	0x04, 0x36
        /*0076*/ 	.short	(.L_1021 - .L_1020)
.L_1020:
        /*0078*/ 	.word	0x00000008
.L_1021:


//--------------------- .nv.info._ZN2at6native27unrolled_elementwise_kernelIZZZNS0_61_GLOBAL__N__132982cb_23_ActivationSiluKernel_cu_1520ed90_293320silu_backward_kernelERNS_18TensorIteratorBaseEENKUlvE_clEvENKUlvE_clEvEUlddE_St5arrayIPcLm3EELi4E23TrivialOffsetCalculatorILi2EjESB_ILi1EjENS0_6memory15LoadWithoutCastENSE_16StoreWithoutCastEEEviT_T0_T2_T3_T4_T5_ --------------------------
	.section	.nv.info._ZN2at6native27unrolled_elementwise_kernelIZZZNS0_61_GLOBAL__N__132982cb_23_ActivationSiluKernel_cu_1520ed90_293320silu_backward_kernelERNS_18TensorIteratorBaseEENKUlvE_clEvENKUlvE_clEvEUlddE_St5arrayIPcLm3EELi4E23TrivialOffsetCalculatorILi2EjESB_ILi1EjENS0_6memory15LoadWithoutCastENSE_16StoreWithoutCastEEEviT_T0_T2_T3_T4_T5_,"",@"SHT_CUDA_INFO"
	.sectionflags	@""
	.align	4


	//----- nvinfo : EIATTR_CUDA_API_VERSION
	.align		4
        /*0000*/ 	.byte	0x04, 0x37
        /*0002*/ 	.short	(.L_1023 - .L_1022)
.L_1022:
        /*0004*/ 	.word	0x00000082


	//----- nvinfo : EIATTR_KPARAM_INFO
	.align		4
.L_1023:
        /*0008*/ 	.byte	0x04, 0x17
        /*000a*/ 	.short	(.L_1025 - .L_1024)
.L_1024:
        /*000c*/ 	.word	0x00000000
        /*0010*/ 	.short	0x0006
        /*0012*/ 	.short	0x0023
        /*0014*/ 	.byte	0x00, 0xf0, 0x05, 0x00


	//----- nvinfo : EIATTR_KPARAM_INFO
	.align		4
.L_1025:
        /*0018*/ 	.byte	0x04, 0x17
        /*001a*/ 	.short	(.L_1027 - .L_1026)
.L_1026:
        /*001c*/ 	.word	0x00000000
        /*0020*/ 	.short	0x0005
        /*0022*/ 	.short	0x0022
        /*0024*/ 	.byte	0x00, 0xf0, 0x05, 0x00


	//----- nvinfo : EIATTR_KPARAM_INFO
	.align		4
.L_1027:
        /*0028*/ 	.byte	0x04, 0x17
        /*002a*/ 	.short	(.L_1029 - .L_1028)
.L_1028:
        /*002c*/ 	.word	0x00000000
        /*0030*/ 	.short	0x0004
        /*0032*/ 	.short	0x0021
        /*0034*/ 	.byte	0x00, 0xf0, 0x05, 0x00


	//----- nvinfo : EIATTR_KPARAM_INFO
	.align		4
.L_1029:
        /*0038*/ 	.byte	0x04, 0x17
        /*003a*/ 	.short	(.L_1031 - .L_1030)
.L_1030:
        /*003c*/ 	.word	0x00000000
        /*0040*/ 	.short	0x0003
        /*0042*/ 	.short	0x0020
        /*0044*/ 	.byte	0x00, 0xf0, 0x05, 0x00


	//----- nvinfo : EIATTR_KPARAM_INFO
	.align		4
.L_1031:
        /*0048*/ 	.byte	0x04, 0x17
        /*004a*/ 	.short	(.L_1033 - .L_1032)
.L_1032:
        /*004c*/ 	.word	0x00000000
        /*0050*/ 	.short	0x0002
        /*0052*/ 	.short	0x0008
        /*0054*/ 	.byte	0x00, 0xf0, 0x61, 0x00


	//----- nvinfo : EIATTR_KPARAM_INFO
	.align		4
.L_1033:
        /*0058*/ 	.byte	0x04, 0x17
        /*005a*/ 	.short	(.L_1035 - .L_1034)
.L_1034:
        /*005c*/ 	.word	0x00000000
        /*0060*/ 	.short	0x0001
        /*0062*/ 	.short	0x0004
        /*0064*/ 	.byte	0x00, 0xf0, 0x05, 0x00


	//----- nvinfo : EIATTR_KPARAM_INFO
	.align		4
.L_1035:
        /*0068*/ 	.byte	0x04, 0x17
        /*006a*/ 	.short	(.L_1037 - .L_1036)
.L_1036:
        /*006c*/ 	.word	0x00000000
        /*0070*/ 	.short	0x0000
        /*0072*/ 	.short	0x0000
        /*0074*/ 	.byte	0x00, 0xf0, 0x11, 0x00


	//----- nvinfo : EIATTR_SPARSE_MMA_MASK
	.align		4
.L_1037:
        /*0078*/ 	.byte	0x03, 0x50
        /*007a*/ 	.short	0x0000


	//----- nvinfo : EIATTR_MAXREG_COUNT
	.align		4
        /*007c*/ 	.byte	0x03, 0x1b
        /*007e*/ 	.short	0x00ff


	//----- nvinfo : EIATTR_MERCURY_ISA_VERSION
	.align		4
        /*0080*/ 	.byte	0x03, 0x5f
        /*0082*/ 	.short	0x0101


	//----- nvinfo : EIATTR_VRC_CTA_INIT_COUNT
	.align		4
        /*0084*/ 	.byte	0x02, 0x4a
	.zero		1
	.zero		1


	//----- nvinfo : EIATTR_EXIT_INSTR_OFFSETS
	.align		4
        /*0088*/ 	.byte	0x04, 0x1c
        /*008a*/ 	.short	(.L_1039 - .L_1038)


	//   ....[0]....
.L_1038:
        /*008c*/ 	.word	0x00003250


	//   ....[1]....
        /*0090*/ 	.word	0x000032a0


	//----- nvinfo : EIATTR_MAX_THREADS
	.align		4
.L_1039:
        /*0094*/ 	.byte	0x04, 0x05
        /*0096*/ 	.short	(.L_1041 - .L_1040)
.L_1040:
        /*0098*/ 	.word	0x00000080
        /*009c*/ 	.word	0x00000001
        /*00a0*/ 	.word	0x00000001


	//----- nvinfo : EIATTR_CRS_STACK_SIZE
	.align		4
.L_1041:
        /*00a4*/ 	.byte	0x04, 0x1e
        /*00a6*/ 	.short	(.L_1043 - .L_1042)
.L_1042:
        /*00a8*/ 	.word	0x00000000


	//----- nvinfo : EIATTR_CBANK_PARAM_SIZE
	.align		4
.L_1043:
        /*00ac*/ 	.byte	0x03, 0x19
        /*00ae*/ 	.short	0x0024


	//----- nvinfo : EIATTR_PARAM_CBANK
	.align		4
        /*00b0*/ 	.byte	0x04, 0x0a
        /*00b2*/ 	.short	(.L_1045 - .L_1044)
	.align		4
.L_1044:
        /*00b4*/ 	.word	index@(.nv.constant0._ZN2at6native27unrolled_elementwise_kernelIZZZNS0_61_GLOBAL__N__132982cb_23_ActivationSiluKernel_cu_1520ed90_293320silu_backward_kernelERNS_18TensorIteratorBaseEENKUlvE_clEvENKUlvE_clEvEUlddE_St5arrayIPcLm3EELi4E23TrivialOffsetCalculatorILi2EjESB_ILi1EjENS0_6memory15LoadWithoutCastENSE_16StoreWithoutCastEEEviT_T0_T2_T3_T4_T5_)
        /*00b8*/ 	.short	0x0380
        /*00ba*/ 	.short	0x0024


	//----- nvinfo : EIATTR_SW_WAR
	.align		4
.L_1045:
        /*00bc*/ 	.byte	0x04, 0x36
        /*00be*/ 	.short	(.L_1047 - .L_1046)
.L_1046:
        /*00c0*/ 	.word	0x00000008
.L_1047:


//--------------------- .nv.info._ZN2at6native29vectorized_elementwise_kernelILi2EZZZNS0_61_GLOBAL__N__132982cb_23_ActivationSiluKernel_cu_1520ed90_293320silu_backward_kernelERNS_18TensorIteratorBaseEENKUlvE_clEvENKUlvE_clEvEUlddE_St5arrayIPcLm3EEEEviT0_T1_ --------------------------
	.section	.nv.info._ZN2at6native29vectorized_elementwise_kernelILi2EZZZNS0_61_GLOBAL__N__132982cb_23_ActivationSiluKernel_cu_1520ed90_293320silu_backward_kernelERNS_18TensorIteratorBaseEENKUlvE_clEvENKUlvE_clEvEUlddE_St5arrayIPcLm3EEEEviT0_T1_,"",@"SHT_CUDA_INFO"
	.sectionflags	@""
	.align	4


	//----- nvinfo : EIATTR_CUDA_API_VERSION
	.align		4
        /*0000*/ 	.byte	0x04, 0x37
        /*0002*/ 	.short	(.L_1049 - .L_1048)
.L_1048:
        /*0004*/ 	.word	0x00000082


	//----- nvinfo : EIATTR_KPARAM_INFO
	.align		4
.L_1049:
        /*0008*/ 	.byte	0x04, 0x17
        /*000a*/ 	.short	(.L_1051 - .L_1050)
.L_1050:
        /*000c*/ 	.word	0x00000000
        /*0010*/ 	.short	0x0002
        /*0012*/ 	.short	0x0008
        /*0014*/ 	.byte	0x00, 0xf0, 0x61, 0x00


	//----- nvinfo : EIATTR_KPARAM_INFO
	.align		4
.L_1051:
        /*0018*/ 	.byte	0x04, 0x17
        /*001a*/ 	.short	(.L_1053 - .L_1052)
.L_1052:
        /*001c*/ 	.word	0x00000000
        /*0020*/ 	.short	0x0001
        /*0022*/ 	.short	0x0004
        /*0024*/ 	.byte	0x00, 0xf0, 0x05, 0x00


	//----- nvinfo : EIATTR_KPARAM_INFO
	.align		4
.L_1053:
        /*0028*/ 	.byte	0x04, 0x17
        /*002a*/ 	.short	(.L_1055 - .L_1054)
.L_1054:
        /*002c*/ 	.word	0x00000000
        /*0030*/ 	.short	0x0000
        /*0032*/ 	.short	0x0000
        /*0034*/ 	.byte	0x00, 0xf0, 0x11, 0x00


	//----- nvinfo : EIATTR_SPARSE_MMA_MASK
	.align		4
.L_1055:
        /*0038*/ 	.byte	0x03, 0x50
        /*003a*/ 	.short	0x0000


	//----- nvinfo : EIATTR_MAXREG_COUNT
	.align		4
        /*003c*/ 	.byte	0x03, 0x1b
        /*003e*/ 	.short	0x00ff


	//----- nvinfo : EIATTR_MERCURY_ISA_VERSION
	.align		4
        /*0040*/ 	.byte	0x03, 0x5f
        /*0042*/ 	.short	0x0101


	//----- nvinfo : EIATTR_VRC_CTA_INIT_COUNT
	.align		4
        /*0044*/ 	.byte	0x02, 0x4a
	.zero		1
	.zero		1


	//----- nvinfo : EIATTR_EXIT_INSTR_OFFSETS
	.align		4
        /*0048*/ 	.byte	0x04, 0x1c
        /*004a*/ 	.short	(.L_1057 - .L_1056)


	//   ....[0]....
.L_1056:
        /*004c*/ 	.word	0x00006570


	//   ....[1]....
        /*0050*/ 	.word	0x000065c0


	//   ....[2]....
        /*0054*/ 	.word	0x0000c190


	//----- nvinfo : EIATTR_MAX_THREADS
	.align		4
.L_1057:
        /*0058*/ 	.byte	0x04, 0x05
        /*005a*/ 	.short	(.L_1059 - .L_1058)
.L_1058:
        /*005c*/ 	.word	0x00000080
        /*0060*/ 	.word	0x00000001
        /*0064*/ 	.word	0x00000001


	//----- nvinfo : EIATTR_CRS_STACK_SIZE
	.align		4
.L_1059:
        /*0068*/ 	.byte	0x04, 0x1e
        /*006a*/ 	.short	(.L_1061 - .L_1060)
.L_1060:
        /*006c*/ 	.word	0x00000000


	//----- nvinfo : EIATTR_CBANK_PARAM_SIZE
	.align		4
.L_1061:
        /*0070*/ 	.byte	0x03, 0x19
        /*0072*/ 	.short	0x0020


	//----- nvinfo : EIATTR_PARAM_CBANK
	.align		4
        /*0074*/ 	.byte	0x04, 0x0a
        /*0076*/ 	.short	(.L_1063 - .L_1062)
	.align		4
.L_1062:
        /*0078*/ 	.word	index@(.nv.constant0._ZN2at6native29vectorized_elementwise_kernelILi2EZZZNS0_61_GLOBAL__N__132982cb_23_ActivationSiluKernel_cu_1520ed90_293320silu_backward_kernelERNS_18TensorIteratorBaseEENKUlvE_clEvENKUlvE_clEvEUlddE_St5arrayIPcLm3EEEEviT0_T1_)
        /*007c*/ 	.short	0x0380
        /*007e*/ 	.short	0x0020


	//----- nvinfo : EIATTR_SW_WAR
	.align		4
.L_1063:
        /*0080*/ 	.byte	0x04, 0x36
        /*0082*/ 	.short	(.L_1065 - .L_1064)
.L_1064:
        /*0084*/ 	.word	0x00000008
.L_1065:


//--------------------- .nv.info._ZN2at6native29vectorized_elementwise_kernelILi4EZZZNS0_61_GLOBAL__N__132982cb_23_ActivationSiluKernel_cu_1520ed90_293320silu_backward_kernelERNS_18TensorIteratorBaseEENKUlvE_clEvENKUlvE_clEvEUlddE_St5arrayIPcLm3EEEEviT0_T1_ --------------------------
	.section	.nv.info._ZN2at6native29vectorized_elementwise_kernelILi4EZZZNS0_61_GLOBAL__N__132982cb_23_ActivationSiluKernel_cu_1520ed90_293320silu_backward_kernelERNS_18TensorIteratorBaseEENKUlvE_clEvENKUlvE_clEvEUlddE_St5arrayIPcLm3EEEEviT0_T1_,"",@"SHT_CUDA_INFO"
	.sectionflags	@""
	.align	4


	//----- nvinfo : EIATTR_CUDA_API_VERSION
	.align		4
        /*0000*/ 	.byte	0x04, 0x37
        /*0002*/ 	.short	(.L_1067 - .L_1066)
.L_1066:
        /*0004*/ 	.word	0x00000082


	//----- nvinfo : EIATTR_KPARAM_INFO
	.align		4
.L_1067:
        /*0008*/ 	.byte	0x04, 0x17
        /*000a*/ 	.short	(.L_1069 - .L_1068)
.L_1068:
        /*000c*/ 	.word	0x00000000
        /*0010*/ 	.short	0x0002
        /*0012*/ 	.short	0x0008
        /*0014*/ 	.byte	0x00, 0xf0, 0x61, 0x00


	//----- nvinfo : EIATTR_KPARAM_INFO
	.align		4
.L_1069:
        /*0018*/ 	.byte	0x04, 0x17
        /*001a*/ 	.short	(.L_1071 - .L_1070)
.L_1070:
        /*001c*/ 	.word	0x00000000
        /*0020*/ 	.short	0x0001
        /*0022*/ 	.short	0x0004
        /*0024*/ 	.byte	0x00, 0xf0, 0x05, 0x00


	//----- nvinfo : EIATTR_KPARAM_INFO
	.align		4
.L_1071:
        /*0028*/ 	.byte	0x04, 0x17
        /*002a*/ 	.short	(.L_1073 - .L_1072)
.L_1072:
        /*002c*/ 	.word	0x00000000
        /*0030*/ 	.short	0x0000
        /*0032*/ 	.short	0x0000
        /*0034*/ 	.byte	0x00, 0xf0, 0x11, 0x00


	//----- nvinfo : EIATTR_SPARSE_MMA_MASK
	.align		4
.L_1073:
        /*0038*/ 	.byte	0x03, 0x50
        /*003a*/ 	.short	0x0000


	//----- nvinfo : EIATTR_MAXREG_COUNT
	.align		4
        /*003c*/ 	.byte	0x03, 0x1b
        /*003e*/ 	.short	0x00ff


	//----- nvinfo : EIATTR_MERCURY_ISA_VERSION
	.align		4
        /*0040*/ 	.byte	0x03, 0x5f
        /*0042*/ 	.short	0x0101


	//----- nvinfo : EIATTR_VRC_CTA_INIT_COUNT
	.align		4
        /*0044*/ 	.byte	0x02, 0x4a
	.zero		1
	.zero		1


	//----- nvinfo : EIATTR_EXIT_INSTR_OFFSETS
	.align		4
        /*0048*/ 	.byte	0x04, 0x1c
        /*004a*/ 	.short	(.L_1075 - .L_1074)


	//   ....[0]....
.L_1074:
        /*004c*/ 	.word	0x00006570


	//   ....[1]....
        /*0050*/ 	.word	0x000065c0


	//   ....[2]....
        /*0054*/ 	.word	0x0000c120


	//----- nvinfo : EIATTR_MAX_THREADS
	.align		4
.L_1075:
        /*0058*/ 	.byte	0x04, 0x05
        /*005a*/ 	.short	(.L_1077 - .L_1076)
.L_1076:
        /*005c*/ 	.word	0x00000080
        /*0060*/ 	.word	0x00000001
        /*0064*/ 	.word	0x00000001


	//----- nvinfo : EIATTR_CRS_STACK_SIZE
	.align		4
.L_1077:
        /*0068*/ 	.byte	0x04, 0x1e
        /*006a*/ 	.short	(.L_1079 - .L_1078)
.L_1078:
        /*006c*/ 	.word	0x00000000


	//----- nvinfo : EIATTR_CBANK_PARAM_SIZE
	.align		4
.L_1079:
        /*0070*/ 	.byte	0x03, 0x19
        /*0072*/ 	.short	0x0020


	//----- nvinfo : EIATTR_PARAM_CBANK
	.align		4
        /*0074*/ 	.byte	0x04, 0x0a
        /*0076*/ 	.short	(.L_1081 - .L_1080)
	.align		4
.L_1080:
        /*0078*/ 	.word	index@(.nv.constant0._ZN2at6native29vectorized_elementwise_kernelILi4EZZZNS0_61_GLOBAL__N__132982cb_23_ActivationSiluKernel_cu_1520ed90_293320silu_backward_kernelERNS_18TensorIteratorBaseEENKUlvE_clEvENKUlvE_clEvEUlddE_St5arrayIPcLm3EEEEviT0_T1_)
        /*007c*/ 	.short	0x0380
        /*007e*/ 	.short	0x0020


	//----- nvinfo : EIATTR_SW_WAR
	.align		4
.L_1081:
        /*0080*/ 	.byte	0x04, 0x36
        /*0082*/ 	.short	(.L_1083 - .L_1082)
.L_1082:
        /*0084*/ 	.word	0x00000008
.L_1083:


//--------------------- .nv.info._ZN2at6native29vectorized_elementwise_kernelILi8EZZZNS0_61_GLOBAL__N__132982cb_23_ActivationSiluKernel_cu_1520ed90_293320silu_backward_kernelERNS_18TensorIteratorBaseEENKUlvE_clEvENKUlvE_clEvEUlddE_St5arrayIPcLm3EEEEviT0_T1_ --------------------------
	.section	.nv.info._ZN2at6native29vectorized_elementwise_kernelILi8EZZZNS0_61_GLOBAL__N__132982cb_23_ActivationSiluKernel_cu_1520ed90_293320silu_backward_kernelERNS_18TensorIteratorBaseEENKUlvE_clEvENKUlvE_clEvEUlddE_St5arrayIPcLm3EEEEviT0_T1_,"",@"SHT_CUDA_INFO"
	.sectionflags	@""
	.align	4


	//----- nvinfo : EIATTR_CUDA_API_VERSION
	.align		4
        /*0000*/ 	.byte	0x04, 0x37
        /*0002*/ 	.short	(.L_1085 - .L_1084)
.L_1084:
        /*0004*/ 	.word	0x00000082


	//----- nvinfo : EIATTR_KPARAM_INFO
	.align		4
.L_1085:
        /*0008*/ 	.byte	0x04, 0x17
        /*000a*/ 	.short	(.L_1087 - .L_1086)
.L_1086:
        /*000c*/ 	.word	0x00000000
        /*0010*/ 	.short	0x0002
        /*0012*/ 	.short	0x0008
        /*0014*/ 	.byte	0x00, 0xf0, 0x61, 0x00


	//----- nvinfo : EIATTR_KPARAM_INFO
	.align		4
.L_1087:
        /*0018*/ 	.byte	0x04, 0x17
        /*001a*/ 	.short	(.L_1089 - .L_1088)
.L_1088:
        /*001c*/ 	.word	0x00000000
        /*0020*/ 	.short	0x0001
        /*0022*/ 	.short	0x0004
        /*0024*/ 	.byte	0x00, 0xf0, 0x05, 0x00


	//----- nvinfo : EIATTR_KPARAM_INFO
	.align		4
.L_1089:
        /*0028*/ 	.byte	0x04, 0x17
        /*002a*/ 	.short	(.L_1091 - .L_1090)
.L_1090:
        /*002c*/ 	.word	0x00000000
        /*0030*/ 	.short	0x0000
        /*0032*/ 	.short	0x0000
        /*0034*/ 	.byte	0x00, 0xf0, 0x11, 0x00


	//----- nvinfo : EIATTR_SPARSE_MMA_MASK
	.align		4
.L_1091:
        /*0038*/ 	.byte	0x03, 0x50
        /*003a*/ 	.short	0x0000


	//----- nvinfo : EIATTR_MAXREG_COUNT
	.align		4
        /*003c*/ 	.byte	0x03, 0x1b
        /*003e*/ 	.short	0x00ff


	//----- nvinfo : EIATTR_MERCURY_ISA_VERSION
	.align		4
        /*0040*/ 	.byte	0x03, 0x5f
        /*0042*/ 	.short	0x0101


	//----- nvinfo : EIATTR_VRC_CTA_INIT_COUNT
	.align		4
        /*0044*/ 	.byte	0x02, 0x4a
	.zero		1
	.zero		1


	//----- nvinfo : EIATTR_EXIT_INSTR_OFFSETS
	.align		4
        /*0048*/ 	.byte	0x04, 0x1c
        /*004a*/ 	.short	(.L_1093 - .L_1092)


	//   ....[0]....
.L_1092:
        /*004c*/ 	.word	0x00000010


	//----- nvinfo : EIATTR_MAX_THREADS
	.align		4
.L_1093:
        /*0050*/ 	.byte	0x04, 0x05
        /*0052*/ 	.short	(.L_1095 - .L_1094)
.L_1094:
        /*0054*/ 	.word	0x00000080
        /*0058*/ 	.word	0x00000001
        /*005c*/ 	.word	0x00000001


	//----- nvinfo : EIATTR_CBANK_PARAM_SIZE
	.align		4
.L_1095:
        /*0060*/ 	.byte	0x03, 0x19
        /*0062*/ 	.short	0x0020


	//----- nvinfo : EIATTR_PARAM_CBANK
	.align		4
        /*0064*/ 	.byte	0x04, 0x0a
        /*0066*/ 	.short	(.L_1097 - .L_1096)
	.align		4
.L_1096:
        /*0068*/ 	.word	index@(.nv.constant0._ZN2at6native29vectorized_elementwise_kernelILi8EZZZNS0_61_GLOBAL__N__132982cb_23_ActivationSiluKernel_cu_1520ed90_293320silu_backward_kernelERNS_18TensorIteratorBaseEENKUlvE_clEvENKUlvE_clEvEUlddE_St5arrayIPcLm3EEEEviT0_T1_)
        /*006c*/ 	.short	0x0380
        /*006e*/ 	.short	0x0020


	//----- nvinfo : EIATTR_SW_WAR
	.align		4
.L_1097:
        /*0070*/ 	.byte	0x04, 0x36
        /*0072*/ 	.short	(.L_1099 - .L_1098)
.L_1098:
        /*0074*/ 	.word	0x00000008
.L_1099:


//--------------------- .nv.info._ZN2at6native18elementwise_kernelILi128ELi4EZNS0_15gpu_kernel_implIZZZNS0_61_GLOBAL__N__132982cb_23_ActivationSiluKernel_cu_1520ed90_293311silu_kernelERNS_18TensorIteratorBaseEENKUlvE_clEvENKUlvE4_clEvEUlN3c108BFloat16EE_EEvS5_RKT_EUliE_EEviT1_ --------------------------
	.section	.nv.info._ZN2at6native18elementwise_kernelILi128ELi4EZNS0_15gpu_kernel_implIZZZNS0_61_GLOBAL__N__132982cb_23_ActivationSiluKernel_cu_1520ed90_293311silu_kernelERNS_18TensorIteratorBaseEENKUlvE_clEvENKUlvE4_clEvEUlN3c108BFloat16EE_EEvS5_RKT_EUliE_EEviT1_,"",@"SHT_CUDA_INFO"
	.sectionflags	@""
	.align	4


	//----- nvinfo : EIATTR_CUDA_API_VERSION
	.align		4
        /*0000*/ 	.byte	0x04, 0x37
        /*0002*/ 	.short	(.L_1101 - .L_1100)
.L_1100:
        /*0004*/ 	.word	0x00000082


	//----- nvinfo : EIATTR_KPARAM_INFO
	.align		4
.L_1101:
        /*0008*/ 	.byte	0x04, 0x17
        /*000a*/ 	.short	(.L_1103 - .L_1102)
.L_1102:
        /*000c*/ 	.word	0x00000000
        /*0010*/ 	.short	0x0001
        /*0012*/ 	.short	0x0008
        /*0014*/ 	.byte	0x00, 0xf0, 0x61, 0x08


	//----- nvinfo : EIATTR_KPARAM_INFO
	.align		4
.L_1103:
        /*0018*/ 	.byte	0x04, 0x17
        /*001a*/ 	.short	(.L_1105 - .L_1104)
.L_1104:
        /*001c*/ 	.word	0x00000000
        /*0020*/ 	.short	0x0000
        /*0022*/ 	.short	0x0000
        /*0024*/ 	.byte	0x00, 0xf0, 0x11, 0x00


	//----- nvinfo : EIATTR_SPARSE_MMA_MASK
	.align		4
.L_1105:
        /*0028*/ 	.byte	0x03, 0x50
        /*002a*/ 	.short	0x0000


	//----- nvinfo : EIATTR_MAXREG_COUNT
	.align		4
        /*002c*/ 	.byte	0x03, 0x1b
        /*002e*/ 	.short	0x0080


	//----- nvinfo : EIATTR_EXTERNS
	.align		4
        /*0030*/ 	.byte	0x04, 0x0f
        /*0032*/ 	.short	(.L_1107 - .L_1106)


	//   ....[0]....
	.align		4
.L_1106:
        /*0034*/ 	.word	index@(__assertfail)


	//----- nvinfo : EIATTR_MERCURY_ISA_VERSION
	.align		4
.L_1107:
        /*0038*/ 	.byte	0x03, 0x5f
        /*003a*/ 	.short	0x0101


	//----- nvinfo : EIATTR_VRC_CTA_INIT_COUNT
	.align		4
        /*003c*/ 	.byte	0x02, 0x4a
	.zero		1
	.zero		1


	//----- nvinfo : EIATTR_SYSCALL_OFFSETS
	.align		4
        /*0040*/ 	.byte	0x04, 0x46
        /*0042*/ 	.short	(.L_1109 - .L_1108)


	//   ....[0]....
.L_1108:
        /*0044*/ 	.word	0x00002290


	//   ....[1]....
        /*0048*/ 	.word	0x000031e0


	//   ....[2]....
        /*004c*/ 	.word	0x00005610


	//   ....[3]....
        /*0050*/ 	.word	0x000063b0


	//   ....[4]....
        /*0054*/ 	.word	0x000088d0


	//   ....[5]....
        /*0058*/ 	.word	0x00009670


	//   ....[6]....
        /*005c*/ 	.word	0x0000bba0


	//   ....[7]....
        /*0060*/ 	.word	0x0000c910


	//----- nvinfo : EIATTR_EXIT_INSTR_OFFSETS
	.align		4
.L_1109:
        /*0064*/ 	.byte	0x04, 0x1c
        /*0066*/ 	.short	(.L_1111 - .L_1110)


	//   ....[0]....
.L_1110:
        /*0068*/ 	.word	0x00009930


	//   ....[1]....
        /*006c*/ 	.word	0x0000bd90


	//   ....[2]....
        /*0070*/ 	.word	0x0000bdd0


	//   ....[3]....
        /*0074*/ 	.word	0x0000be70


	//   ....[4]....
        /*0078*/ 	.word	0x0000beb0


	//   ....[5]....
        /*007c*/ 	.word	0x0000bef0


	//   ....[6]....
        /*0080*/ 	.word	0x0000bf80


	//   ....[7]....
        /*0084*/ 	.word	0x0000bfc0


	//   ....[8]....
        /*0088*/ 	.word	0x0000c060


	//   ....[9]....
        /*008c*/ 	.word	0x0000c0b0


	//   ....[10]....
        /*0090*/ 	.word	0x0000c100


	//   ....[11]....
        /*0094*/ 	.word	0x0000c1e0


	//   ....[12]....
        /*0098*/ 	.word	0x0000c350


	//   ....[13]....
        /*009c*/ 	.word	0x0000c4c0


	//   ....[14]....
        /*00a0*/ 	.word	0x0000c620


	//   ....[15]....
        /*00a4*/ 	.word	0x0000c660


	//   ....[16]....
        /*00a8*/ 	.word	0x0000c6a0


	//   ....[17]....
        /*00ac*/ 	.word	0x0000c750


	//   ....[18]....
        /*00b0*/ 	.word	0x0000c7b0


	//   ....[19]....
        /*00b4*/ 	.word	0x0000c920


	//   ....[20]....
        /*00b8*/ 	.word	0x0000ca30


	//   ....[21]....
        /*00bc*/ 	.word	0x0000cb70


	//   ....[22]....
        /*00c0*/ 	.word	0x0000cb90


	//----- nvinfo : EIATTR_MAX_THREADS
	.align		4
.L_1111:
        /*00c4*/ 	.byte	0x04, 0x05
        /*00c6*/ 	.short	(.L_1113 - .L_1112)
.L_1112:
        /*00c8*/ 	.word	0x00000080
        /*00cc*/ 	.word	0x00000001
        /*00d0*/ 	.word	0x00000001


	//----- nvinfo : EIATTR_CRS_STACK_SIZE
	.align		4
.L_1113:
        /*00d4*/ 	.byte	0x04, 0x1e
        /*00d6*/ 	.short	(.L_1115 - .L_1114)
.L_1114:
        /*00d8*/ 	.word	0x00000000


	//----- nvinfo : EIATTR_CBANK_PARAM_SIZE
	.align		4
.L_1115:
        /*00dc*/ 	.byte	0x03, 0x19
        /*00de*/ 	.short	0x0220


	//----- nvinfo : EIATTR_PARAM_CBANK
	.align		4
        /*00e0*/ 	.byte	0x04, 0x0a
        /*00e2*/ 	.short	(.L_1117 - .L_1116)
	.align		4
.L_1116:
        /*00e4*/ 	.word	index@(.nv.constant0._ZN2at6native18elementwise_kernelILi128ELi4EZNS0_15gpu_kernel_implIZZZNS0_61_GLOBAL__N__132982cb_23_ActivationSiluKernel_cu_1520ed90_293311silu_kernelERNS_18TensorIteratorBaseEENKUlvE_clEvENKUlvE4_clEvEUlN3c108BFloat16EE_EEvS5_RKT_EUliE_EEviT1_)
        /*00e8*/ 	.short	0x0380
        /*00ea*/ 	.short	0x0220


	//----- nvinfo : EIATTR_SW_WAR
	.align		4
.L_1117:
        /*00ec*/ 	.byte	0x04, 0x36
        /*00ee*/ 	.short	(.L_1119 - .L_1118)
.L_1118:
        /*00f0*/ 	.word	0x00000008
.L_1119:


//--------------------- .nv.info._ZN2at6native27unrolled_elementwise_kernelIZZZNS0_61_GLOBAL__N__132982cb_23_ActivationSiluKernel_cu_1520ed90_293311silu_kernelERNS_18TensorIteratorBaseEENKUlvE_clEvENKUlvE4_clEvEUlN3c108BFloat16EE_St5arrayIPcLm2EELi4E23TrivialOffsetCalculatorILi1EjESE_NS0_6memory12LoadWithCastILi1EEENSF_13StoreWithCastILi1EEEEEviT_T0_T2_T3_T4_T5_ --------------------------
	.section	.nv.info._ZN2at6native27unrolled_elementwise_kernelIZZZNS0_61_GLOBAL__N__132982cb_23_ActivationSiluKernel_cu_1520ed90_293311silu_kernelERNS_18TensorIteratorBaseEENKUlvE_clEvENKUlvE4_clEvEUlN3c108BFloat16EE_St5arrayIPcLm2EELi4E23TrivialOffsetCalculatorILi1EjESE_NS0_6memory12LoadWithCastILi1EEENSF_13StoreWithCastILi1EEEEEviT_T0_T2_T3_T4_T5_,"",@"SHT_CUDA_INFO"
	.sectionflags	@""
	.align	4


	//----- nvinfo : EIATTR_CUDA_API_VERSION
	.align		4
        /*0000*/ 	.byte	0x04, 0x37
        /*0002*/ 	.short	(.L_1121 - .L_1120)
.L_1120:
        /*0004*/ 	.word	0x00000082


	//----- nvinfo : EIATTR_KPARAM_INFO
	.align		4
.L_1121:
        /*0008*/ 	.byte	0x04, 0x17
        /*000a*/ 	.short	(.L_1123 - .L_1122)
.L_1122:
        /*000c*/ 	.word	0x00000000
        /*0010*/ 	.short	0x0006
        /*0012*/ 	.short	0x0024
        /*0014*/ 	.byte	0x00, 0xf0, 0x21, 0x00


	//----- nvinfo : EIATTR_KPARAM_INFO
	.align		4
.L_1123:
        /*0018*/ 	.byte	0x04, 0x17
        /*001a*/ 	.short	(.L_1125 - .L_1124)
.L_1124:
        /*001c*/ 	.word	0x00000000
        /*0020*/ 	.short	0x0005
        /*0022*/ 	.short	0x001c
        /*0024*/ 	.byte	0x00, 0xf0, 0x21, 0x00


	//----- nvinfo : EIATTR_KPARAM_INFO
	.align		4
.L_1125:
        /*0028*/ 	.byte	0x04, 0x17
        /*002a*/ 	.short	(.L_1127 - .L_1126)
.L_1126:
        /*002c*/ 	.word	0x00000000
        /*0030*/ 	.short	0x0004
        /*0032*/ 	.short	0x0019
        /*0034*/ 	.byte	0x00, 0xf0, 0x05, 0x00


	//----- nvinfo : EIATTR_KPARAM_INFO
	.align		4
.L_1127:
        /*0038*/ 	.byte	0x04, 0x17
        /*003a*/ 	.short	(.L_1129 - .L_1128)
.L_1128:
        /*003c*/ 	.word	0x00000000
        /*0040*/ 	.short	0x0003
        /*0042*/ 	.short	0x0018
        /*0044*/ 	.byte	0x00, 0xf0, 0x05, 0x00


	//----- nvinfo : EIATTR_KPARAM_INFO
	.align		4
.L_1129:
        /*0048*/ 	.byte	0x04, 0x17
        /*004a*/ 	.short	(.L_1131 - .L_1130)
.L_1130:
        /*004c*/ 	.word	0x00000000
        /*0050*/ 	.short	0x0002
        /*0052*/ 	.short	0x0008
        /*0054*/ 	.byte	0x00, 0xf0, 0x41, 0x00


	//----- nvinfo : EIATTR_KPARAM_INFO
	.align		4
.L_1131:
        /*0058*/ 	.byte	0x04, 0x17
        /*005a*/ 	.short	(.L_1133 - .L_1132)
.L_1132:
        /*005c*/ 	.word	0x00000000
        /*0060*/ 	.short	0x0001
        /*0062*/ 	.short	0x0004
        /*0064*/ 	.byte	0x00, 0xf0, 0x05, 0x00


	//----- nvinfo : EIATTR_KPARAM_INFO
	.align		4
.L_1133:
        /*0068*/ 	.byte	0x04, 0x17
        /*006a*/ 	.short	(.L_1135 - .L_1134)
.L_1134:
        /*006c*/ 	.word	0x00000000
        /*0070*/ 	.short	0x0000
        /*0072*/ 	.short	0x0000
        /*0074*/ 	.byte	0x00, 0xf0, 0x11, 0x00


	//----- nvinfo : EIATTR_SPARSE_MMA_MASK
	.align		4
.L_1135:
        /*0078*/ 	.byte	0x03, 0x50
        /*007a*/ 	.short	0x0000


	//----- nvinfo : EIATTR_MAXREG_COUNT
	.align		4
        /*007c*/ 	.byte	0x03, 0x1b
        /*007e*/ 	.short	0x00ff


	//----- nvinfo : EIATTR_EXTERNS
	.align		4
        /*0080*/ 	.byte	0x04, 0x0f
        /*0082*/ 	.short	(.L_1137 - .L_1136)


	//   ....[0]....
	.align		4
.L_1136:
        /*0084*/ 	.word	index@(__assertfail)


	//----- nvinfo : EIATTR_MERCURY_ISA_VERSION
	.align		4
.L_1137:
        /*0088*/ 	.byte	0x03, 0x5f
        /*008a*/ 	.short	0x0101


	//----- nvinfo : EIATTR_VRC_CTA_INIT_COUNT
	.align		4
        /*008c*/ 	.byte	0x02, 0x4a
	.zero		1
	.zero		1


	//----- nvinfo : EIATTR_SYSCALL_OFFSETS
	.align		4
        /*0090*/ 	.byte	0x04, 0x46
        /*0092*/ 	.short	(.L_1139 - .L_1138)


	//   ....[0]....
.L_1138:
        /*0094*/ 	.word	0x00001080


	//   ....[1]....
        /*0098*/ 	.word	0x000022e0


	//   ....[2]....
        /*009c*/ 	.word	0x00003480


	//   ....[3]....
        /*00a0*/ 	.word	0x00004530


	//   ....[4]....
        /*00a4*/ 	.word	0x00005730


	//   ....[5]....
        /*00a8*/ 	.word	0x00006610


	//   ....[6]....
        /*00ac*/ 	.word	0x00007590


	//   ....[7]....
        /*00b0*/ 	.word	0x00008510


	//----- nvinfo : EIATTR_EXIT_INSTR_OFFSETS
	.align		4
.L_1139:
        /*00b4*/ 	.byte	0x04, 0x1c
        /*00b6*/ 	.short	(.L_1141 - .L_1140)


	//   ....[0]....
.L_1140:
        /*00b8*/ 	.word	0x00007840


	//   ....[1]....
        /*00bc*/ 	.word	0x00007990


	//   ....[2]....
        /*00c0*/ 	.word	0x000079d0


	//   ....[3]....
        /*00c4*/ 	.word	0x00007a70


	//   ....[4]....
        /*00c8*/ 	.word	0x00007ab0


	//   ....[5]....
        /*00cc*/ 	.word	0x00007af0


	//   ....[6]....
        /*00d0*/ 	.word	0x00007b80


	//   ....[7]....
        /*00d4*/ 	.word	0x00007bc0


	//   ....[8]....
        /*00d8*/ 	.word	0x00007c60


	//   ....[9]....
        /*00dc*/ 	.word	0x00007cb0


	//   ....[10]....
        /*00e0*/ 	.word	0x00007d00


	//   ....[11]....
        /*00e4*/ 	.word	0x00007de0


	//   ....[12]....
        /*00e8*/ 	.word	0x00007f50


	//   ....[13]....
        /*00ec*/ 	.word	0x000080c0


	//   ....[14]....
        /*00f0*/ 	.word	0x00008220


	//   ....[15]....
        /*00f4*/ 	.word	0x00008260


	//   ....[16]....
        /*00f8*/ 	.word	0x000082a0


	//   ....[17]....
        /*00fc*/ 	.word	0x00008350


	//   ....[18]....
        /*0100*/ 	.word	0x000083b0


	//   ....[19]....
        /*0104*/ 	.word	0x00008520


	//   ....[20]....
        /*0108*/ 	.word	0x00008630


	//   ....[21]....
        /*010c*/ 	.word	0x00008770


	//   ....[22]....
        /*0110*/ 	.word	0x00008790


	//----- nvinfo : EIATTR_MAX_THREADS
	.align		4
.L_1141:
        /*0114*/ 	.byte	0x04, 0x05
        /*0116*/ 	.short	(.L_1143 - .L_1142)
.L_1142:
        /*0118*/ 	.word	0x00000080
        /*011c*/ 	.word	0x00000001
        /*0120*/ 	.word	0x00000001


	//----- nvinfo : EIATTR_CRS_STACK_SIZE
	.align		4
.L_1143:
        /*0124*/ 	.byte	0x04, 0x1e
        /*0126*/ 	.short	(.L_1145 - .L_1144)
.L_1144:
        /*0128*/ 	.word	0x00000000


	//----- nvinfo : EIATTR_CBANK_PARAM_SIZE
	.align		4
.L_1145:
        /*012c*/ 	.byte	0x03, 0x19
        /*012e*/ 	.short	0x002c


	//----- nvinfo : EIATTR_PARAM_CBANK
	.align		4
        /*0130*/ 	.byte	0x04, 0x0a
        /*0132*/ 	.short	(.L_1147 - .L_1146)
	.align		4
.L_1146:
        /*0134*/ 	.word	index@(.nv.constant0._ZN2at6native27unrolled_elementwise_kernelIZZZNS0_61_GLOBAL__N__132982cb_23_ActivationSiluKernel_cu_1520ed90_293311silu_kernelERNS_18TensorIteratorBaseEENKUlvE_clEvENKUlvE4_clEvEUlN3c108BFloat16EE_St5arrayIPcLm2EELi4E23TrivialOffsetCalculatorILi1EjESE_NS0_6memory12LoadWithCastILi1EEENSF_13StoreWithCastILi1EEEEEviT_T0_T2_T3_T4_T5_)
        /*0138*/ 	.short	0x0380
        /*013a*/ 	.short	0x002c


	//----- nvinfo : EIATTR_SW_WAR
	.align		4
.L_1147:
        /*013c*/ 	.byte	0x04, 0x36
        /*013e*/ 	.short	(.L_1149 - .L_1148)
.L_1148:
        /*0140*/ 	.word	0x00000008
.L_1149:


//--------------------- .nv.info._ZN2at6native18elementwise_kernelILi128ELi4EZNS0_22gpu_kernel_impl_nocastIZZZNS0_61_GLOBAL__N__132982cb_23_ActivationSiluKernel_cu_1520ed90_293311silu_kernelERNS_18TensorIteratorBaseEENKUlvE_clEvENKUlvE4_clEvEUlN3c108BFloat16EE_EEvS5_RKT_EUliE_EEviT1_ --------------------------
	.section	.nv.info._ZN2at6native18elementwise_kernelILi128ELi4EZNS0_22gpu_kernel_impl_nocastIZZZNS0_61_GLOBAL__N__132982cb_23_ActivationSiluKernel_cu_1520ed90_293311silu_kernelERNS_18TensorIteratorBaseEENKUlvE_clEvENKUlvE4_clEvEUlN3c108BFloat16EE_EEvS5_RKT_EUliE_EEviT1_,"",@"SHT_CUDA_INFO"
	.sectionflags	@""
	.align	4


	//----- nvinfo : EIATTR_CUDA_API_VERSION
	.align		4
        /*0000*/ 	.byte	0x04, 0x37
        /*0002*/ 	.short	(.L_1151 - .L_1150)
.L_1150:
        /*0004*/ 	.word	0x00000082


	//----- nvinfo : EIATTR_KPARAM_INFO
	.align		4
.L_1151:
        /*0008*/ 	.byte	0x04, 0x17
        /*000a*/ 	.short	(.L_1153 - .L_1152)
.L_1152:
        /*000c*/ 	.word	0x00000000
        /*0010*/ 	.short	0x0001
        /*0012*/ 	.short	0x0008
        /*0014*/ 	.byte	0x00, 0xf0, 0x61, 0x08


	//----- nvinfo : EIATTR_KPARAM_INFO
	.align		4
.L_1153:
        /*0018*/ 	.byte	0x04, 0x17
        /*001a*/ 	.short	(.L_1155 - .L_1154)
.L_1154:
        /*001c*/ 	.word	0x00000000
        /*0020*/ 	.short	0x0000
        /*0022*/ 	.short	0x0000
        /*0024*/ 	.byte	0x00, 0xf0, 0x11, 0x00


	//----- nvinfo : EIATTR_SPARSE_MMA_MASK
	.align		4
.L_1155:
        /*0028*/ 	.byte	0x03, 0x50
        /*002a*/ 	.short	0x0000


	//----- nvinfo : EIATTR_MAXREG_COUNT
	.align		4
        /*002c*/ 	.byte	0x03, 0x1b
        /*002e*/ 	.short	0x0080


	//----- nvinfo : EIATTR_MERCURY_ISA_VERSION
	.align		4
        /*0030*/ 	.byte	0x03, 0x5f
        /*0032*/ 	.short	0x0101


	//----- nvinfo : EIATTR_VRC_CTA_INIT_COUNT
	.align		4
        /*0034*/ 	.byte	0x02, 0x4a
	.zero		1
	.zero		1


	//----- nvinfo : EIATTR_EXIT_INSTR_OFFSETS
	.align		4
        /*0038*/ 	.byte	0x04, 0x1c
        /*003a*/ 	.short	(.L_1157 - .L_1156)


	//   ....[0]....
.L_1156:
        /*003c*/ 	.word	0x000003c0


	//   ....[1]....
        /*0040*/ 	.word	0x00000480


	//   ....[2]....
        /*0044*/ 	.word	0x00004060


	//   ....[3]....
        /*0048*/ 	.word	0x000053f0


	//----- nvinfo : EIATTR_MAX_THREADS
	.align		4
.L_1157:
        /*004c*/ 	.byte	0x04, 0x05
        /*004e*/ 	.short	(.L_1159 - .L_1158)
.L_1158:
        /*0050*/ 	.word	0x00000080
        /*0054*/ 	.word	0x00000001
        /*0058*/ 	.word	0x00000001


	//----- nvinfo : EIATTR_CRS_STACK_SIZE
	.align		4
.L_1159:
        /*005c*/ 	.byte	0x04, 0x1e
        /*005e*/ 	.short	(.L_1161 - .L_1160)
.L_1160:
        /*0060*/ 	.word	0x00000000


	//----- nvinfo : EIATTR_CBANK_PARAM_SIZE
	.align		4
.L_1161:
        /*0064*/ 	.byte	0x03, 0x19
        /*0066*/ 	.short	0x0220


	//----- nvinfo : EIATTR_PARAM_CBANK
	.align		4
        /*0068*/ 	.byte	0x04, 0x0a
        /*006a*/ 	.short	(.L_1163 - .L_1162)
	.align		4
.L_1162:
        /*006c*/ 	.word	index@(.nv.constant0._ZN2at6native18elementwise_kernelILi128ELi4EZNS0_22gpu_kernel_impl_nocastIZZZNS0_61_GLOBAL__N__132982cb_23_ActivationSiluKernel_cu_1520ed90_293311silu_kernelERNS_18TensorIteratorBaseEENKUlvE_clEvENKUlvE4_clEvEUlN3c108BFloat16EE_EEvS5_RKT_EUliE_EEviT1_)
        /*0070*/ 	.short	0x0380
        /*0072*/ 	.short	0x0220


	//----- nvinfo : EIATTR_SW_WAR
	.align		4
.L_1163:
        /*0074*/ 	.byte	0x04, 0x36
        /*0076*/ 	.short	(.L_1165 - .L_1164)
.L_1164:
        /*0078*/ 	.word	0x00000008
.L_1165:


//--------------------- .nv.info._ZN2at6native27unrolled_elementwise_kernelIZZZNS0_61_GLOBAL__N__132982cb_23_ActivationSiluKernel_cu_1520ed90_293311silu_kernelERNS_18TensorIteratorBaseEENKUlvE_clEvENKUlvE4_clEvEUlN3c108BFloat16EE_St5arrayIPcLm2EELi4E23TrivialOffsetCalculatorILi1EjESE_NS0_6memory15LoadWithoutCastENSF_16StoreWithoutCastEEEviT_T0_T2_T3_T4_T5_ --------------------------
	.section	.nv.info._ZN2at6native27unrolled_elementwise_kernelIZZZNS0_61_GLOBAL__N__132982cb_23_ActivationSiluKernel_cu_1520ed90_293311silu_kernelERNS_18TensorIteratorBaseEENKUlvE_clEvENKUlvE4_clEvEUlN3c108BFloat16EE_St5arrayIPcLm2EELi4E23TrivialOffsetCalculatorILi1EjESE_NS0_6memory15LoadWithoutCastENSF_16StoreWithoutCastEEEviT_T0_T2_T3_T4_T5_,"",@"SHT_CUDA_INFO"
	.sectionflags	@""
	.align	4


	//----- nvinfo : EIATTR_CUDA_API_VERSION
	.align		4
        /*0000*/ 	.byte	0x04, 0x37
        /*0002*/ 	.short	(.L_1167 - .L_1166)
.L_1166:
        /*0004*/ 	.word	0x00000082


	//----- nvinfo : EIATTR_KPARAM_INFO
	.align		4
.L_1167:
        /*0008*/ 	.byte	0x04, 0x17
        /*000a*/ 	.short	(.L_1169 - .L_1168)
.L_1168:
        /*000c*/ 	.word	0x00000000
        /*0010*/ 	.short	0x0006
        /*0012*/ 	.short	0x001b
        /*0014*/ 	.byte	0x00, 0xf0, 0x05, 0x00


	//----- nvinfo : EIATTR_KPARAM_INFO
	.align		4
.L_1169:
        /*0018*/ 	.byte	0x04, 0x17
        /*001a*/ 	.short	(.L_1171 - .L_1170)
.L_1170:
        /*001c*/ 	.word	0x00000000
        /*0020*/ 	.short	0x0005
        /*0022*/ 	.short	0x001a
        /*0024*/ 	.byte	0x00, 0xf0, 0x05, 0x00


	//----- nvinfo : EIATTR_KPARAM_INFO
	.align		4
.L_1171:
        /*0028*/ 	.byte	0x04, 0x17
        /*002a*/ 	.short	(.L_1173 - .L_1172)
.L_1172:
        /*002c*/ 	.word	0x00000000
        /*0030*/ 	.short	0x0004
        /*0032*/ 	.short	0x0019
        /*0034*/ 	.byte	0x00, 0xf0, 0x05, 0x00


	//----- nvinfo : EIATTR_KPARAM_INFO
	.align		4
.L_1173:
        /*0038*/ 	.byte	0x04, 0x17
        /*003a*/ 	.short	(.L_1175 - .L_1174)
.L_1174:
        /*003c*/ 	.word	0x00000000
        /*0040*/ 	.short	0x0003
        /*0042*/ 	.short	0x0018
        /*0044*/ 	.byte	0x00, 0xf0, 0x05, 0x00


	//----- nvinfo : EIATTR_KPARAM_INFO
	.align		4
.L_1175:
        /*0048*/ 	.byte	0x04, 0x17
        /*004a*/ 	.short	(.L_1177 - .L_1176)
.L_1176:
        /*004c*/ 	.word	0x00000000
        /*0050*/ 	.short	0x0002
        /*0052*/ 	.short	0x0008
        /*0054*/ 	.byte	0x00, 0xf0, 0x41, 0x00


	//----- nvinfo : EIATTR_KPARAM_INFO
	.align		4
.L_1177:
        /*0058*/ 	.byte	0x04, 0x17
        /*005a*/ 	.short	(.L_1179 - .L_1178)
.L_1178:
        /*005c*/ 	.word	0x00000000
        /*0060*/ 	.short	0x0001
        /*0062*/ 	.short	0x0004
        /*0064*/ 	.byte	0x00, 0xf0, 0x05, 0x00


	//----- nvinfo : EIATTR_KPARAM_INFO
	.align		4
.L_1179:
        /*0068*/ 	.byte	0x04, 0x17
        /*006a*/ 	.short	(.L_1181 - .L_1180)
.L_1180:
        /*006c*/ 	.word	0x00000000
        /*0070*/ 	.short	0x0000
        /*0072*/ 	.short	0x0000
        /*0074*/ 	.byte	0x00, 0xf0, 0x11, 0x00


	//----- nvinfo : EIATTR_SPARSE_MMA_MASK
	.align		4
.L_1181:
        /*0078*/ 	.byte	0x03, 0x50
        /*007a*/ 	.short	0x0000


	//----- nvinfo : EIATTR_MAXREG_COUNT
	.align		4
        /*007c*/ 	.byte	0x03, 0x1b
        /*007e*/ 	.short	0x00ff


	//----- nvinfo : EIATTR_MERCURY_ISA_VERSION
	.align		4
        /*0080*/ 	.byte	0x03, 0x5f
        /*0082*/ 	.short	0x0101


	//----- nvinfo : EIATTR_VRC_CTA_INIT_COUNT
	.align		4
        /*0084*/ 	.byte	0x02, 0x4a
	.zero		1
	.zero		1


	//----- nvinfo : EIATTR_EXIT_INSTR_OFFSETS
	.align		4
        /*0088*/ 	.byte	0x04, 0x1c
        /*008a*/ 	.short	(.L_1183 - .L_1182)


	//   ....[0]....
.L_1182:
        /*008c*/ 	.word	0x00000580


	//   ....[1]....
        /*0090*/ 	.word	0x00000600


	//----- nvinfo : EIATTR_MAX_THREADS
	.align		4
.L_1183:
        /*0094*/ 	.byte	0x04, 0x05
        /*0096*/ 	.short	(.L_1185 - .L_1184)
.L_1184:
        /*0098*/ 	.word	0x00000080
        /*009c*/ 	.word	0x00000001
        /*00a0*/ 	.word	0x00000001


	//----- nvinfo : EIATTR_CRS_STACK_SIZE
	.align		4
.L_1185:
        /*00a4*/ 	.byte	0x04, 0x1e
        /*00a6*/ 	.short	(.L_1187 - .L_1186)
.L_1186:
        /*00a8*/ 	.word	0x00000000


	//----- nvinfo : EIATTR_CBANK_PARAM_SIZE
	.align		4
.L_1187:
        /*00ac*/ 	.byte	0x03, 0x19
        /*00ae*/ 	.short	0x001c


	//----- nvinfo : EIATTR_PARAM_CBANK
	.align		4
        /*00b0*/ 	.byte	0x04, 0x0a
        /*00b2*/ 	.short	(.L_1189 - .L_1188)
	.align		4
.L_1188:
        /*00b4*/ 	.word	index@(.nv.constant0._ZN2at6native27unrolled_elementwise_kernelIZZZNS0_61_GLOBAL__N__132982cb_23_ActivationSiluKernel_cu_1520ed90_293311silu_kernelERNS_18TensorIteratorBaseEENKUlvE_clEvENKUlvE4_clEvEUlN3c108BFloat16EE_St5arrayIPcLm2EELi4E23TrivialOffsetCalculatorILi1EjESE_NS0_6memory15LoadWithoutCastENSF_16StoreWithoutCastEEEviT_T0_T2_T3_T4_T5_)
        /*00b8*/ 	.short	0x0380
        /*00ba*/ 	.short	0x001c


	//----- nvinfo : EIATTR_SW_WAR
	.align		4
.L_1189:
        /*00bc*/ 	.byte	0x04, 0x36
        /*00be*/ 	.short	(.L_1191 - .L_1190)
.L_1190:
        /*00c0*/ 	.word	0x00000008
.L_1191:


//--------------------- .nv.info._ZN2at6native29vectorized_elementwise_kernelILi2EZZZNS0_61_GLOBAL__N__132982cb_23_ActivationSiluKernel_cu_1520ed90_293311silu_kernelERNS_18TensorIteratorBaseEENKUlvE_clEvENKUlvE4_clEvEUlN3c108BFloat16EE_St5arrayIPcLm2EEEEviT0_T1_ --------------------------
	.section	.nv.info._ZN2at6native29vectorized_elementwise_kernelILi2EZZZNS0_61_GLOBAL__N__132982cb_23_ActivationSiluKernel_cu_1520ed90_293311silu_kernelERNS_18TensorIteratorBaseEENKUlvE_clEvENKUlvE4_clEvEUlN3c108BFloat16EE_St5arrayIPcLm2EEEEviT0_T1_,"",@"SHT_CUDA_INFO"
	.sectionflags	@""
	.align	4


	//----- nvinfo : EIATTR_CUDA_API_VERSION
	.align		4
        /*0000*/ 	.byte	0x04, 0x37
        /*0002*/ 	.short	(.L_1193 - .L_1192)
.L_1192:
        /*0004*/ 	.word	0x00000082


	//----- nvinfo : EIATTR_KPARAM_INFO
	.align		4
.L_1193:
        /*0008*/ 	.byte	0x04, 0x17
        /*000a*/ 	.short	(.L_1195 - .L_1194)
.L_1194:
        /*000c*/ 	.word	0x00000000
        /*0010*/ 	.short	0x0002
        /*0012*/ 	.short	0x0008
        /*0014*/ 	.byte	0x00, 0xf0, 0x41, 0x00


	//----- nvinfo : EIATTR_KPARAM_INFO
	.align		4
.L_1195:
        /*0018*/ 	.byte	0x04, 0x17
        /*001a*/ 	.short	(.L_1197 - .L_1196)
.L_1196:
        /*001c*/ 	.word	0x00000000
        /*0020*/ 	.short	0x0001
        /*0022*/ 	.short	0x0004
        /*0024*/ 	.byte	0x00, 0xf0, 0x05, 0x00


	//----- nvinfo : EIATTR_KPARAM_INFO
	.align		4
.L_1197:
        /*0028*/ 	.byte	0x04, 0x17
        /*002a*/ 	.short	(.L_1199 - .L_1198)
.L_1198:
        /*002c*/ 	.word	0x00000000
        /*0030*/ 	.short	0x0000
        /*0032*/ 	.short	0x0000
        /*0034*/ 	.byte	0x00, 0xf0, 0x11, 0x00


	//----- nvinfo : EIATTR_SPARSE_MMA_MASK
	.align		4
.L_1199:
        /*0038*/ 	.byte	0x03, 0x50
        /*003a*/ 	.short	0x0000


	//----- nvinfo : EIATTR_MAXREG_COUNT
	.align		4
        /*003c*/ 	.byte	0x03, 0x1b
        /*003e*/ 	.short	0x00ff


	//----- nvinfo : EIATTR_MERCURY_ISA_VERSION
	.align		4
        /*0040*/ 	.byte	0x03, 0x5f
        /*0042*/ 	.short	0x0101


	//----- nvinfo : EIATTR_VRC_CTA_INIT_COUNT
	.align		4
        /*0044*/ 	.byte	0x02, 0x4a
	.zero		1
	.zero		1


	//----- nvinfo : EIATTR_EXIT_INSTR_OFFSETS
	.align		4
        /*0048*/ 	.byte	0x04, 0x1c
        /*004a*/ 	.short	(.L_1201 - .L_1200)


	//   ....[0]....
.L_1200:
        /*004c*/ 	.word	0x00000bd0


	//   ....[1]....
        /*0050*/ 	.word	0x00000c20


	//   ....[2]....
        /*0054*/ 	.word	0x000010a0


	//----- nvinfo : EIATTR_MAX_THREADS
	.align		4
.L_1201:
        /*0058*/ 	.byte	0x04, 0x05
        /*005a*/ 	.short	(.L_1203 - .L_1202)
.L_1202:
        /*005c*/ 	.word	0x00000080
        /*0060*/ 	.word	0x00000001
        /*0064*/ 	.word	0x00000001


	//----- nvinfo : EIATTR_CRS_STACK_SIZE
	.align		4
.L_1203:
        /*0068*/ 	.byte	0x04, 0x1e
        /*006a*/ 	.short	(.L_1205 - .L_1204)
.L_1204:
        /*006c*/ 	.word	0x00000000


	//----- nvinfo : EIATTR_CBANK_PARAM_SIZE
	.align		4
.L_1205:
        /*0070*/ 	.byte	0x03, 0x19
        /*0072*/ 	.short	0x0018


	//----- nvinfo : EIATTR_PARAM_CBANK
	.align		4
        /*0074*/ 	.byte	0x04, 0x0a
        /*0076*/ 	.short	(.L_1207 - .L_1206)
	.align		4
.L_1206:
        /*0078*/ 	.word	index@(.nv.constant0._ZN2at6native29vectorized_elementwise_kernelILi2EZZZNS0_61_GLOBAL__N__132982cb_23_ActivationSiluKernel_cu_1520ed90_293311silu_kernelERNS_18TensorIteratorBaseEENKUlvE_clEvENKUlvE4_clEvEUlN3c108BFloat16EE_St5arrayIPcLm2EEEEviT0_T1_)
        /*007c*/ 	.short	0x0380
        /*007e*/ 	.short	0x0018


	//----- nvinfo : EIATTR_SW_WAR
	.align		4
.L_1207:
        /*0080*/ 	.byte	0x04, 0x36
        /*0082*/ 	.short	(.L_1209 - .L_1208)
.L_1208:
        /*0084*/ 	.word	0x00000008
.L_1209:


//--------------------- .nv.info._ZN2at6native29vectorized_elementwise_kernelILi4EZZZNS0_61_GLOBAL__N__132982cb_23_ActivationSiluKernel_cu_1520ed90_293311silu_kernelERNS_18TensorIteratorBaseEENKUlvE_clEvENKUlvE4_clEvEUlN3c108BFloat16EE_St5arrayIPcLm2EEEEviT0_T1_ --------------------------
	.section	.nv.info._ZN2at6native29vectorized_elementwise_kernelILi4EZZZNS0_61_GLOBAL__N__132982cb_23_ActivationSiluKernel_cu_1520ed90_293311silu_kernelERNS_18TensorIteratorBaseEENKUlvE_clEvENKUlvE4_clEvEUlN3c108BFloat16EE_St5arrayIPcLm2EEEEviT0_T1_,"",@"SHT_CUDA_INFO"
	.sectionflags	@""
	.align	4


	//----- nvinfo : EIATTR_CUDA_API_VERSION
	.align		4
        /*0000*/ 	.byte	0x04, 0x37
        /*0002*/ 	.short	(.L_1211 - .L_1210)
.L_1210:
        /*0004*/ 	.word	0x00000082


	//----- nvinfo : EIATTR_KPARAM_INFO
	.align		4
.L_1211:
        /*0008*/ 	.byte	0x04, 0x17
        /*000a*/ 	.short	(.L_1213 - .L_1212)
.L_1212:
        /*000c*/ 	.word	0x00000000
        /*0010*/ 	.short	0x0002
        /*0012*/ 	.short	0x0008
        /*0014*/ 	.byte	0x00, 0xf0, 0x41, 0x00


	//----- nvinfo : EIATTR_KPARAM_INFO
	.align		4
.L_1213:
        /*0018*/ 	.byte	0x04, 0x17
        /*001a*/ 	.short	(.L_1215 - .L_1214)
.L_1214:
        /*001c*/ 	.word	0x00000000
        /*0020*/ 	.short	0x0001
        /*0022*/ 	.short	0x0004
        /*0024*/ 	.byte	0x00, 0xf0, 0x05, 0x00


	//----- nvinfo : EIATTR_KPARAM_INFO
	.align		4
.L_1215:
        /*0028*/ 	.byte	0x04, 0x17
        /*002a*/ 	.short	(.L_1217 - .L_1216)
.L_1216:
        /*002c*/ 	.word	0x00000000
        /*0030*/ 	.short	0x0000
        /*0032*/ 	.short	0x0000
        /*0034*/ 	.byte	0x00, 0xf0, 0x11, 0x00


	//----- nvinfo : EIATTR_SPARSE_MMA_MASK
	.align		4
.L_1217:
        /*0038*/ 	.byte	0x03, 0x50
        /*003a*/ 	.short	0x0000


	//----- nvinfo : EIATTR_MAXREG_COUNT
	.align		4
        /*003c*/ 	.byte	0x03, 0x1b
        /*003e*/ 	.short	0x00ff


	//----- nvinfo : EIATTR_MERCURY_ISA_VERSION
	.align		4
        /*0040*/ 	.byte	0x03, 0x5f
        /*0042*/ 	.short	0x0101


	//----- nvinfo : EIATTR_VRC_CTA_INIT_COUNT
	.align		4
        /*0044*/ 	.byte	0x02, 0x4a
	.zero		1
	.zero		1


	//----- nvinfo : EIATTR_EXIT_INSTR_OFFSETS
	.align		4
        /*0048*/ 	.byte	0x04, 0x1c
        /*004a*/ 	.short	(.L_1219 - .L_1218)


	//   ....[0]....
.L_1218:
        /*004c*/ 	.word	0x00000bd0


	//   ....[1]....
        /*0050*/ 	.word	0x00000c20


	//   ....[2]....
        /*0054*/ 	.word	0x00001060


	//----- nvinfo : EIATTR_MAX_THREADS
	.align		4
.L_1219:
        /*0058*/ 	.byte	0x04, 0x05
        /*005a*/ 	.short	(.L_1221 - .L_1220)
.L_1220:
        /*005c*/ 	.word	0x00000080
        /*0060*/ 	.word	0x00000001
        /*0064*/ 	.word	0x00000001


	//----- nvinfo : EIATTR_CRS_STACK_SIZE
	.align		4
.L_1221:
        /*0068*/ 	.byte	0x04, 0x1e
        /*006a*/ 	.short	(.L_1223 - .L_1222)
.L_1222:
        /*006c*/ 	.word	0x00000000


	//----- nvinfo : EIATTR_CBANK_PARAM_SIZE
	.align		4
.L_1223:
        /*0070*/ 	.byte	0x03, 0x19
        /*0072*/ 	.short	0x0018


	//----- nvinfo : EIATTR_PARAM_CBANK
	.align		4
        /*0074*/ 	.byte	0x04, 0x0a
        /*0076*/ 	.short	(.L_1225 - .L_1224)
	.align		4
.L_1224:
        /*0078*/ 	.word	index@(.nv.constant0._ZN2at6native29vectorized_elementwise_kernelILi4EZZZNS0_61_GLOBAL__N__132982cb_23_ActivationSiluKernel_cu_1520ed90_293311silu_kernelERNS_18TensorIteratorBaseEENKUlvE_clEvENKUlvE4_clEvEUlN3c108BFloat16EE_St5arrayIPcLm2EEEEviT0_T1_)
        /*007c*/ 	.short	0x0380
        /*007e*/ 	.short	0x0018


	//----- nvinfo : EIATTR_SW_WAR
	.align		4
.L_1225:
        /*0080*/ 	.byte	0x04, 0x36
        /*0082*/ 	.short	(.L_1227 - .L_1226)
.L_1226:
        /*0084*/ 	.word	0x00000008
.L_1227:


//--------------------- .nv.info._ZN2at6native29vectorized_elementwise_kernelILi8EZZZNS0_61_GLOBAL__N__132982cb_23_ActivationSiluKernel_cu_1520ed90_293311silu_kernelERNS_18TensorIteratorBaseEENKUlvE_clEvENKUlvE4_clEvEUlN3c108BFloat16EE_St5arrayIPcLm2EEEEviT0_T1_ --------------------------
	.section	.nv.info._ZN2at6native29vectorized_elementwise_kernelILi8EZZZNS0_61_GLOBAL__N__132982cb_23_ActivationSiluKernel_cu_1520ed90_293311silu_kernelERNS_18TensorIteratorBaseEENKUlvE_clEvENKUlvE4_clEvEUlN3c108BFloat16EE_St5arrayIPcLm2EEEEviT0_T1_,"",@"SHT_CUDA_INFO"
	.sectionflags	@""
	.align	4


	//----- nvinfo : EIATTR_CUDA_API_VERSION
	.align		4
        /*0000*/ 	.byte	0x04, 0x37
        /*0002*/ 	.short	(.L_1229 - .L_1228)
.L_1228:
        /*0004*/ 	.word	0x00000082


	//----- nvinfo : EIATTR_KPARAM_INFO
	.align		4
.L_1229:
        /*0008*/ 	.byte	0x04, 0x17
        /*000a*/ 	.short	(.L_1231 - .L_1230)
.L_1230:
        /*000c*/ 	.word	0x00000000
        /*0010*/ 	.short	0x0002
        /*0012*/ 	.short	0x0008
        /*0014*/ 	.byte	0x00, 0xf0, 0x41, 0x00


	//----- nvinfo : EIATTR_KPARAM_INFO
	.align		4
.L_1231:
        /*0018*/ 	.byte	0x04, 0x17
        /*001a*/ 	.short	(.L_1233 - .L_1232)
.L_1232:
        /*001c*/ 	.word	0x00000000
        /*0020*/ 	.short	0x0001
        /*0022*/ 	.short	0x0004
        /*0024*/ 	.byte	0x00, 0xf0, 0x05, 0x00


	//----- nvinfo : EIATTR_KPARAM_INFO
	.align		4
.L_1233:
        /*0028*/ 	.byte	0x04, 0x17
        /*002a*/ 	.short	(.L_1235 - .L_1234)
.L_1234:
        /*002c*/ 	.word	0x00000000
        /*0030*/ 	.short	0x0000
        /*0032*/ 	.short	0x0000
        /*0034*/ 	.byte	0x00, 0xf0, 0x11, 0x00


	//----- nvinfo : EIATTR_SPARSE_MMA_MASK
	.align		4
.L_1235:
        /*0038*/ 	.byte	0x03, 0x50
        /*003a*/ 	.short	0x0000


	//----- nvinfo : EIATTR_MAXREG_COUNT
	.align		4
        /*003c*/ 	.byte	0x03, 0x1b
        /*003e*/ 	.short	0x00ff


	//----- nvinfo : EIATTR_MERCURY_ISA_VERSION
	.align		4
        /*0040*/ 	.byte	0x03, 0x5f
        /*0042*/ 	.short	0x0101


	//----- nvinfo : EIATTR_VRC_CTA_INIT_COUNT
	.align		4
        /*0044*/ 	.byte	0x02, 0x4a
	.zero		1
	.zero		1


	//----- nvinfo : EIATTR_EXIT_INSTR_OFFSETS
	.align		4
        /*0048*/ 	.byte	0x04, 0x1c
        /*004a*/ 	.short	(.L_1237 - .L_1236)


	//   ....[0]....
.L_1236:
        /*004c*/ 	.word	0x00000010


	//----- nvinfo : EIATTR_MAX_THREADS
	.align		4
.L_1237:
        /*0050*/ 	.byte	0x04, 0x05
        /*0052*/ 	.short	(.L_1239 - .L_1238)
.L_1238:
        /*0054*/ 	.word	0x00000080
        /*0058*/ 	.word	0x00000001
        /*005c*/ 	.word	0x00000001


	//----- nvinfo : EIATTR_CBANK_PARAM_SIZE
	.align		4
.L_1239:
        /*0060*/ 	.byte	0x03, 0x19
        /*0062*/ 	.short	0x0018


	//----- nvinfo : EIATTR_PARAM_CBANK
	.align		4
        /*0064*/ 	.byte	0x04, 0x0a
        /*0066*/ 	.short	(.L_1241 - .L_1240)
	.align		4
.L_1240:
        /*0068*/ 	.word	index@(.nv.constant0._ZN2at6native29vectorized_elementwise_kernelILi8EZZZNS0_61_GLOBAL__N__132982cb_23_ActivationSiluKernel_cu_1520ed90_293311silu_kernelERNS_18TensorIteratorBaseEENKUlvE_clEvENKUlvE4_clEvEUlN3c108BFloat16EE_St5arrayIPcLm2EEEEviT0_T1_)
        /*006c*/ 	.short	0x0380
        /*006e*/ 	.short	0x0018


	//----- nvinfo : EIATTR_SW_WAR
	.align		4
.L_1241:
        /*0070*/ 	.byte	0x04, 0x36
        /*0072*/ 	.short	(.L_1243 - .L_1242)
.L_1242:
        /*0074*/ 	.word	0x00000008
.L_1243:


//--------------------- .nv.info._ZN2at6native18elementwise_kernelILi128ELi4EZNS0_15gpu_kernel_implIZZZNS0_61_GLOBAL__N__132982cb_23_ActivationSiluKernel_cu_1520ed90_293311silu_kernelERNS_18TensorIteratorBaseEENKUlvE_clEvENKUlvE3_clEvEUlN3c104HalfEE_EEvS5_RKT_EUliE_EEviT1_ --------------------------
	.section	.nv.info._ZN2at6native18elementwise_kernelILi128ELi4EZNS0_15gpu_kernel_implIZZZNS0_61_GLOBAL__N__132982cb_23_ActivationSiluKernel_cu_1520ed90_293311silu_kernelERNS_18TensorIteratorBaseEENKUlvE_clEvENKUlvE3_clEvEUlN3c104HalfEE_EEvS5_RKT_EUliE_EEviT1_,"",@"SHT_CUDA_INFO"
	.sectionflags	@""
	.align	4


	//----- nvinfo : EIATTR_CUDA_API_VERSION
	.align		4
        /*0000*/ 	.byte	0x04, 0x37
        /*0002*/ 	.short	(.L_1245 - .L_1244)
.L_1244:
        /*0004*/ 	.word	0x00000082


	//----- nvinfo : EIATTR_KPARAM_INFO
	.align		4
.L_1245:
        /*0008*/ 	.byte	0x04, 0x17
        /*000a*/ 	.short	(.L_1247 - .L_1246)
.L_1246:
        /*000c*/ 	.word	0x00000000
        /*0010*/ 	.short	0x0001
        /*0012*/ 	.short	0x0008
        /*0014*/ 	.byte	0x00, 0xf0, 0x61, 0x08


	//----- nvinfo : EIATTR_KPARAM_INFO
	.align		4
.L_1247:
        /*0018*/ 	.byte	0x04, 0x17
        /*001a*/ 	.short	(.L_1249 - .L_1248)
.L_1248:
        /*001c*/ 	.word	0x00000000
        /*0020*/ 	.short	0x0000
        /*0022*/ 	.short	0x0000
        /*0024*/ 	.byte	0x00, 0xf0, 0x11, 0x00


	//----- nvinfo : EIATTR_SPARSE_MMA_MASK
	.align		4
.L_1249:
        /*0028*/ 	.byte	0x03, 0x50
        /*002a*/ 	.short	0x0000


	//----- nvinfo : EIATTR_MAXREG_COUNT
	.align		4
        /*002c*/ 	.byte	0x03, 0x1b
        /*002e*/ 	.short	0x0080


	//----- nvinfo : EIATTR_EXTERNS
	.align		4
        /*0030*/ 	.byte	0x04, 0x0f
        /*0032*/ 	.short	(.L_1251 - .L_1250)


	//   ....[0]....
	.align		4
.L_1250:
        /*0034*/ 	.word	index@(__assertfail)


	//----- nvinfo : EIATTR_MERCURY_ISA_VERSION
	.align		4
.L_1251:
        /*0038*/ 	.byte	0x03, 0x5f
        /*003a*/ 	.short	0x0101


	//----- nvinfo : EIATTR_VRC_CTA_INIT_COUNT
	.align		4
        /*003c*/ 	.byte	0x02, 0x4a
	.zero		1
	.zero		1


	//----- nvinfo : EIATTR_SYSCALL_OFFSETS
	.align		4
        /*0040*/ 	.byte	0x04, 0x46
        /*0042*/ 	.short	(.L_1253 - .L_1252)


	//   ....[0]....
.L_1252:
        /*0044*/ 	.word	0x00002270


	//   ....[1]....
        /*0048*/ 	.word	0x000031c0


	//   ....[2]....
        /*004c*/ 	.word	0x000055d0


	//   ....[3]....
        /*0050*/ 	.word	0x00006350


	//   ....[4]....
        /*0054*/ 	.word	0x00008870


	//   ....[5]....
        /*0058*/ 	.word	0x000095f0


	//   ....[6]....
        /*005c*/ 	.word	0x0000bb20


	//   ....[7]....
        /*0060*/ 	.word	0x0000c870


	//----- nvinfo : EIATTR_EXIT_INSTR_OFFSETS
	.align		4
.L_1253:
        /*0064*/ 	.byte	0x04, 0x1c
        /*0066*/ 	.short	(.L_1255 - .L_1254)


	//   ....[0]....
.L_1254:
        /*0068*/ 	.word	0x000098d0


	//   ....[1]....
        /*006c*/ 	.word	0x0000bd10


	//   ....[2]....
        /*0070*/ 	.word	0x0000bd50


	//   ....[3]....
        /*0074*/ 	.word	0x0000bdf0


	//   ....[4]....
        /*0078*/ 	.word	0x0000be30


	//   ....[5]....
        /*007c*/ 	.word	0x0000be70


	//   ....[6]....
        /*0080*/ 	.word	0x0000bf00


	//   ....[7]....
        /*0084*/ 	.word	0x0000bf20


	//   ....[8]....
        /*0088*/ 	.word	0x0000bfc0


	//   ....[9]....
        /*008c*/ 	.word	0x0000c010


	//   ....[10]....
        /*0090*/ 	.word	0x0000c060


	//   ....[11]....
        /*0094*/ 	.word	0x0000c140


	//   ....[12]....
        /*0098*/ 	.word	0x0000c2b0


	//   ....[13]....
        /*009c*/ 	.word	0x0000c420


	//   ....[14]....
        /*00a0*/ 	.word	0x0000c580


	//   ....[15]....
        /*00a4*/ 	.word	0x0000c5c0


	//   ....[16]....
        /*00a8*/ 	.word	0x0000c600


	//   ....[17]....
        /*00ac*/ 	.word	0x0000c6b0


	//   ....[18]....
        /*00b0*/ 	.word	0x0000c710


	//   ....[19]....
        /*00b4*/ 	.word	0x0000c880


	//   ....[20]....
        /*00b8*/ 	.word	0x0000c990


	//   ....[21]....
        /*00bc*/ 	.word	0x0000cad0


	//   ....[22]....
        /*00c0*/ 	.word	0x0000cb10


	//----- nvinfo : EIATTR_MAX_THREADS
	.align		4
.L_1255:
        /*00c4*/ 	.byte	0x04, 0x05
        /*00c6*/ 	.short	(.L_1257 - .L_1256)
.L_1256:
        /*00c8*/ 	.word	0x00000080
        /*00cc*/ 	.word	0x00000001
        /*00d0*/ 	.word	0x00000001


	//----- nvinfo : EIATTR_CRS_STACK_SIZE
	.align		4
.L_1257:
        /*00d4*/ 	.byte	0x04, 0x1e
        /*00d6*/ 	.short	(.L_1259 - .L_1258)
.L_1258:
        /*00d8*/ 	.word	0x00000000


	//----- nvinfo : EIATTR_CBANK_PARAM_SIZE
	.align		4
.L_1259:
        /*00dc*/ 	.byte	0x03, 0x19
        /*00de*/ 	.short	0x0220


	//----- nvinfo : EIATTR_PARAM_CBANK
	.align		4
        /*00e0*/ 	.byte	0x04, 0x0a
        /*00e2*/ 	.short	(.L_1261 - .L_1260)
	.align		4
.L_1260:
        /*00e4*/ 	.word	index@(.nv.constant0._ZN2at6native18elementwise_kernelILi128ELi4EZNS0_15gpu_kernel_implIZZZNS0_61_GLOBAL__N__132982cb_23_ActivationSiluKernel_cu_1520ed90_293311silu_kernelERNS_18TensorIteratorBaseEENKUlvE_clEvENKUlvE3_clEvEUlN3c104HalfEE_EEvS5_RKT_EUliE_EEviT1_)
        /*00e8*/ 	.short	0x0380
        /*00ea*/ 	.short	0x0220


	//----- nvinfo : EIATTR_SW_WAR
	.align		4
.L_1261:
        /*00ec*/ 	.byte	0x04, 0x36
        /*00ee*/ 	.short	(.L_1263 - .L_1262)
.L_1262:
        /*00f0*/ 	.word	0x00000008
.L_1263:


//--------------------- .nv.info._ZN2at6native27unrolled_elementwise_kernelIZZZNS0_61_GLOBAL__N__132982cb_23_ActivationSiluKernel_cu_1520ed90_293311silu_kernelERNS_18TensorIteratorBaseEENKUlvE_clEvENKUlvE3_clEvEUlN3c104HalfEE_St5arrayIPcLm2EELi4E23TrivialOffsetCalculatorILi1EjESE_NS0_6memory12LoadWithCastILi1EEENSF_13StoreWithCastILi1EEEEEviT_T0_T2_T3_T4_T5_ --------------------------
	.section	.nv.info._ZN2at6native27unrolled_elementwise_kernelIZZZNS0_61_GLOBAL__N__132982cb_23_ActivationSiluKernel_cu_1520ed90_293311silu_kernelERNS_18TensorIteratorBaseEENKUlvE_clEvENKUlvE3_clEvEUlN3c104HalfEE_St5arrayIPcLm2EELi4E23TrivialOffsetCalculatorILi1EjESE_NS0_6memory12LoadWithCastILi1EEENSF_13StoreWithCastILi1EEEEEviT_T0_T2_T3_T4_T5_,"",@"SHT_CUDA_INFO"
	.sectionflags	@""
	.align	4


	//----- nvinfo : EIATTR_CUDA_API_VERSION
	.align		4
        /*0000*/ 	.byte	0x04, 0x37
        /*0002*/ 	.short	(.L_1265 - .L_1264)
.L_1264:
        /*0004*/ 	.word	0x00000082


	//----- nvinfo : EIATTR_KPARAM_INFO
	.align		4
.L_1265:
        /*0008*/ 	.byte	0x04, 0x17
        /*000a*/ 	.short	(.L_1267 - .L_1266)
.L_1266:
        /*000c*/ 	.word	0x00000000
        /*0010*/ 	.short	0x0006
        /*0012*/ 	.short	0x0024
        /*0014*/ 	.byte	0x00, 0xf0, 0x21, 0x00


	//----- nvinfo : EIATTR_KPARAM_INFO
	.align		4
.L_1267:
        /*0018*/ 	.byte	0x04, 0x17
        /*001a*/ 	.short	(.L_1269 - .L_1268)
.L_1268:
        /*001c*/ 	.word	0x00000000
        /*0020*/ 	.short	0x0005
        /*0022*/ 	.short	0x001c
        /*0024*/ 	.byte	0x00, 0xf0, 0x21, 0x00


	//----- nvinfo : EIATTR_KPARAM_INFO
	.align		4
.L_1269:
        /*0028*/ 	.byte	0x04, 0x17
        /*002a*/ 	.short	(.L_1271 - .L_1270)
.L_1270:
        /*002c*/ 	.word	0x00000000
        /*0030*/ 	.short	0x0004
        /*0032*/ 	.short	0x0019
        /*0034*/ 	.byte	0x00, 0xf0, 0x05, 0x00


	//----- nvinfo : EIATTR_KPARAM_INFO
	.align		4
.L_1271:
        /*0038*/ 	.byte	0x04, 0x17
        /*003a*/ 	.short	(.L_1273 - .L_1272)
.L_1272:
        /*003c*/ 	.word	0x00000000
        /*0040*/ 	.short	0x0003
        /*0042*/ 	.short	0x0018
        /*0044*/ 	.byte	0x00, 0xf0, 0x05, 0x00


	//----- nvinfo : EIATTR_KPARAM_INFO
	.align		4
.L_1273:
        /*0048*/ 	.byte	0x04, 0x17
        /*004a*/ 	.short	(.L_1275 - .L_1274)
.L_1274:
        /*004c*/ 	.word	0x00000000
        /*0050*/ 	.short	0x0002
        /*0052*/ 	.short	0x0008
        /*0054*/ 	.byte	0x00, 0xf0, 0x41, 0x00


	//----- nvinfo : EIATTR_KPARAM_INFO
	.align		4
.L_1275:
        /*0058*/ 	.byte	0x04, 0x17
        /*005a*/ 	.short	(.L_1277 - .L_1276)
.L_1276:
        /*005c*/ 	.word	0x00000000
        /*0060*/ 	.short	0x0001
        /*0062*/ 	.short	0x0004
        /*0064*/ 	.byte	0x00, 0xf0, 0x05, 0x00


	//----- nvinfo : EIATTR_KPARAM_INFO
	.align		4
.L_1277:
        /*0068*/ 	.byte	0x04, 0x17
        /*006a*/ 	.short	(.L_1279 - .L_1278)
.L_1278:
        /*006c*/ 	.word	0x00000000
        /*0070*/ 	.short	0x0000
        /*0072*/ 	.short	0x0000
        /*0074*/ 	.byte	0x00, 0xf0, 0x11, 0x00


	//----- nvinfo : EIATTR_SPARSE_MMA_MASK
	.align		4
.L_1279:
        /*0078*/ 	.byte	0x03, 0x50
        /*007a*/ 	.short	0x0000


	//----- nvinfo : EIATTR_MAXREG_COUNT
	.align		4
        /*007c*/ 	.byte	0x03, 0x1b
        /*007e*/ 	.short	0x00ff


	//----- nvinfo : EIATTR_EXTERNS
	.align		4
        /*0080*/ 	.byte	0x04, 0x0f
        /*0082*/ 	.short	(.L_1281 - .L_1280)


	//   ....[0]....
	.align		4
.L_1280:
        /*0084*/ 	.word	index@(__assertfail)


	//----- nvinfo : EIATTR_MERCURY_ISA_VERSION
	.align		4
.L_1281:
        /*0088*/ 	.byte	0x03, 0x5f
        /*008a*/ 	.short	0x0101


	//----- nvinfo : EIATTR_VRC_CTA_INIT_COUNT
	.align		4
        /*008c*/ 	.byte	0x02, 0x4a
	.zero		1
	.zero		1


	//----- nvinfo : EIATTR_SYSCALL_OFFSETS
	.align		4
        /*0090*/ 	.byte	0x04, 0x46
        /*0092*/ 	.short	(.L_1283 - .L_1282)


	//   ....[0]....
.L_1282:
        /*0094*/ 	.word	0x00001040


	//   ....[1]....
        /*0098*/ 	.word	0x00002260


	//   ....[2]....
        /*009c*/ 	.word	0x000033c0


	//   ....[3]....
        /*00a0*/ 	.word	0x00004440


	//   ....[4]....
        /*00a4*/ 	.word	0x00005640


	//   ....[5]....
        /*00a8*/ 	.word	0x00006500


	//   ....[6]....
        /*00ac*/ 	.word	0x00007480


	//   ....[7]....
        /*00b0*/ 	.word	0x00008400


	//----- nvinfo : EIATTR_EXIT_INSTR_OFFSETS
	.align		4
.L_1283:
        /*00b4*/ 	.byte	0x04, 0x1c
        /*00b6*/ 	.short	(.L_1285 - .L_1284)


	//   ....[0]....
.L_1284:
        /*00b8*/ 	.word	0x00007750


	//   ....[1]....
        /*00bc*/ 	.word	0x000078a0


	//   ....[2]....
        /*00c0*/ 	.word	0x000078e0


	//   ....[3]....
        /*00c4*/ 	.word	0x00007980


	//   ....[4]....
        /*00c8*/ 	.word	0x000079c0


	//   ....[5]....
        /*00cc*/ 	.word	0x00007a00


	//   ....[6]....
        /*00d0*/ 	.word	0x00007a90


	//   ....[7]....
        /*00d4*/ 	.word	0x00007ab0


	//   ....[8]....
        /*00d8*/ 	.word	0x00007b50


	//   ....[9]....
        /*00dc*/ 	.word	0x00007ba0


	//   ....[10]....
        /*00e0*/ 	.word	0x00007bf0


	//   ....[11]....
        /*00e4*/ 	.word	0x00007cd0


	//   ....[12]....
        /*00e8*/ 	.word	0x00007e40


	//   ....[13]....
        /*00ec*/ 	.word	0x00007fb0


	//   ....[14]....
        /*00f0*/ 	.word	0x00008110


	//   ....[15]....
        /*00f4*/ 	.word	0x00008150


	//   ....[16]....
        /*00f8*/ 	.word	0x00008190


	//   ....[17]....
        /*00fc*/ 	.word	0x00008240


	//   ....[18]....
        /*0100*/ 	.word	0x000082a0


	//   ....[19]....
        /*0104*/ 	.word	0x00008410


	//   ....[20]....
        /*0108*/ 	.word	0x00008520


	//   ....[21]....
        /*010c*/ 	.word	0x00008660


	//   ....[22]....
        /*0110*/ 	.word	0x000086a0


	//----- nvinfo : EIATTR_MAX_THREADS
	.align		4
.L_1285:
        /*0114*/ 	.byte	0x04, 0x05
        /*0116*/ 	.short	(.L_1287 - .L_1286)
.L_1286:
        /*0118*/ 	.word	0x00000080
        /*011c*/ 	.word	0x00000001
        /*0120*/ 	.word	0x00000001


	//----- nvinfo : EIATTR_CRS_STACK_SIZE
	.align		4
.L_1287:
        /*0124*/ 	.byte	0x04, 0x1e
        /*0126*/ 	.short	(.L_1289 - .L_1288)
.L_1288:
        /*0128*/ 	.word	0x00000000


	//----- nvinfo : EIATTR_CBANK_PARAM_SIZE
	.align		4
.L_1289:
        /*012c*/ 	.byte	0x03, 0x19
        /*012e*/ 	.short	0x002c


	//----- nvinfo : EIATTR_PARAM_CBANK
	.align		4
        /*0130*/ 	.byte	0x04, 0x0a
        /*0132*/ 	.short	(.L_1291 - .L_1290)
	.align		4
.L_1290:
        /*0134*/ 	.word	index@(.nv.constant0._ZN2at6native27unrolled_elementwise_kernelIZZZNS0_61_GLOBAL__N__132982cb_23_ActivationSiluKernel_cu_1520ed90_293311silu_kernelERNS_18TensorIteratorBaseEENKUlvE_clEvENKUlvE3_clEvEUlN3c104HalfEE_St5arrayIPcLm2EELi4E23TrivialOffsetCalculatorILi1EjESE_NS0_6memory12LoadWithCastILi1EEENSF_13StoreWithCastILi1EEEEEviT_T0_T2_T3_T4_T5_)
        /*0138*/ 	.short	0x0380
        /*013a*/ 	.short	0x002c


	//----- nvinfo : EIATTR_SW_WAR
	.align		4
.L_1291:
        /*013c*/ 	.byte	0x04, 0x36
        /*013e*/ 	.short	(.L_1293 - .L_1292)
.L_1292:
        /*0140*/ 	.word	0x00000008
.L_1293:


//--------------------- .nv.info._ZN2at6native18elementwise_kernelILi128ELi4EZNS0_22gpu_kernel_impl_nocastIZZZNS0_61_GLOBAL__N__132982cb_23_ActivationSiluKernel_cu_1520ed90_293311silu_kernelERNS_18TensorIteratorBaseEENKUlvE_clEvENKUlvE3_clEvEUlN3c104HalfEE_EEvS5_RKT_EUliE_EEviT1_ --------------------------
	.section	.nv.info._ZN2at6native18elementwise_kernelILi128ELi4EZNS0_22gpu_kernel_impl_nocastIZZZNS0_61_GLOBAL__N__132982cb_23_ActivationSiluKernel_cu_1520ed90_293311silu_kernelERNS_18TensorIteratorBaseEENKUlvE_clEvENKUlvE3_clEvEUlN3c104HalfEE_EEvS5_RKT_EUliE_EEviT1_,"",@"SHT_CUDA_INFO"
	.sectionflags	@""
	.align	4


	//----- nvinfo : EIATTR_CUDA_API_VERSION
	.align		4
        /*0000*/ 	.byte	0x04, 0x37
        /*0002*/ 	.short	(.L_1295 - .L_1294)
.L_1294:
        /*0004*/ 	.word	0x00000082


	//----- nvinfo : EIATTR_KPARAM_INFO
	.align		4
.L_1295:
        /*0008*/ 	.byte	0x04, 0x17
        /*000a*/ 	.short	(.L_1297 - .L_1296)
.L_1296:
        /*000c*/ 	.word	0x00000000
        /*0010*/ 	.short	0x0001
        /*0012*/ 	.short	0x0008
        /*0014*/ 	.byte	0x00, 0xf0, 0x61, 0x08


	//----- nvinfo : EIATTR_KPARAM_INFO
	.align		4
.L_1297:
        /*0018*/ 	.byte	0x04, 0x17
        /*001a*/ 	.short	(.L_1299 - .L_1298)
.L_1298:
        /*001c*/ 	.word	0x00000000
        /*0020*/ 	.short	0x0000
        /*0022*/ 	.short	0x0000
        /*0024*/ 	.byte	0x00, 0xf0, 0x11, 0x00


	//----- nvinfo : EIATTR_SPARSE_MMA_MASK
	.align		4
.L_1299:
        /*0028*/ 	.byte	0x03, 0x50
        /*002a*/ 	.short	0x0000


	//----- nvinfo : EIATTR_MAXREG_COUNT
	.align		4
        /*002c*/ 	.byte	0x03, 0x1b
        /*002e*/ 	.short	0x0080


	//----- nvinfo : EIATTR_MERCURY_ISA_VERSION
	.align		4
        /*0030*/ 	.byte	0x03, 0x5f
        /*0032*/ 	.short	0x0101


	//----- nvinfo : EIATTR_VRC_CTA_INIT_COUNT
	.align		4
        /*0034*/ 	.byte	0x02, 0x4a
	.zero		1
	.zero		1


	//----- nvinfo : EIATTR_EXIT_INSTR_OFFSETS
	.align		4
        /*0038*/ 	.byte	0x04, 0x1c
        /*003a*/ 	.short	(.L_1301 - .L_1300)


	//   ....[0]....
.L_1300:
        /*003c*/ 	.word	0x000003c0


	//   ....[1]....
        /*0040*/ 	.word	0x00000480


	//   ....[2]....
        /*0044*/ 	.word	0x00004060


	//   ....[3]....
        /*0048*/ 	.word	0x000053f0


	//----- nvinfo : EIATTR_MAX_THREADS
	.align		4
.L_1301:
        /*004c*/ 	.byte	0x04, 0x05
        /*004e*/ 	.short	(.L_1303 - .L_1302)
.L_1302:
        /*0050*/ 	.word	0x00000080
        /*0054*/ 	.word	0x00000001
        /*0058*/ 	.word	0x00000001


	//----- nvinfo : EIATTR_CRS_STACK_SIZE
	.align		4
.L_1303:
        /*005c*/ 	.byte	0x04, 0x1e
        /*005e*/ 	.short	(.L_1305 - .L_1304)
.L_1304:
        /*0060*/ 	.word	0x00000000


	//----- nvinfo : EIATTR_CBANK_PARAM_SIZE
	.align		4
.L_1305:
        /*0064*/ 	.byte	0x03, 0x19
        /*0066*/ 	.short	0x0220


	//----- nvinfo : EIATTR_PARAM_CBANK
	.align		4
        /*0068*/ 	.byte	0x04, 0x0a
        /*006a*/ 	.short	(.L_1307 - .L_1306)
	.align		4
.L_1306:
        /*006c*/ 	.word	index@(.nv.constant0._ZN2at6native18elementwise_kernelILi128ELi4EZNS0_22gpu_kernel_impl_nocastIZZZNS0_61_GLOBAL__N__132982cb_23_ActivationSiluKernel_cu_1520ed90_293311silu_kernelERNS_18TensorIteratorBaseEENKUlvE_clEvENKUlvE3_clEvEUlN3c104HalfEE_EEvS5_RKT_EUliE_EEviT1_)
        /*0070*/ 	.short	0x0380
        /*0072*/ 	.short	0x0220


	//----- nvinfo : EIATTR_SW_WAR
	.align		4
.L_1307:
        /*0074*/ 	.byte	0x04, 0x36
        /*0076*/ 	.short	(.L_1309 - .L_1308)
.L_1308:
        /*0078*/ 	.word	0x00000008
.L_1309:


//--------------------- .nv.info._ZN2at6native27unrolled_elementwise_kernelIZZZNS0_61_GLOBAL__N__132982cb_23_ActivationSiluKernel_cu_1520ed90_293311silu_kernelERNS_18TensorIteratorBaseEENKUlvE_clEvENKUlvE3_clEvEUlN3c104HalfEE_St5arrayIPcLm2EELi4E23TrivialOffsetCalculatorILi1EjESE_NS0_6memory15LoadWithoutCastENSF_16StoreWithoutCastEEEviT_T0_T2_T3_T4_T5_ --------------------------
	.section	.nv.info._ZN2at6native27unrolled_elementwise_kernelIZZZNS0_61_GLOBAL__N__132982cb_23_ActivationSiluKernel_cu_1520ed90_293311silu_kernelERNS_18TensorIteratorBaseEENKUlvE_clEvENKUlvE3_clEvEUlN3c104HalfEE_St5arrayIPcLm2EELi4E23TrivialOffsetCalculatorILi1EjESE_NS0_6memory15LoadWithoutCastENSF_16StoreWithoutCastEEEviT_T0_T2_T3_T4_T5_,"",@"SHT_CUDA_INFO"
	.sectionflags	@""
	.align	4


	//----- nvinfo : EIATTR_CUDA_API_VERSION
	.align		4
        /*0000*/ 	.byte	0x04, 0x37
        /*0002*/ 	.short	(.L_1311 - .L_1310)
.L_1310:
        /*0004*/ 	.word	0x00000082


	//----- nvinfo : EIATTR_KPARAM_INFO
	.align		4
.L_1311:
        /*0008*/ 	.byte	0x04, 0x17
        /*000a*/ 	.short	(.L_1313 - .L_1312)
.L_1312:
        /*000c*/ 	.word	0x00000000
        /*0010*/ 	.short	0x0006
        /*0012*/ 	.short	0x001b
        /*0014*/ 	.byte	0x00, 0xf0, 0x05, 0x00


	//----- nvinfo : EIATTR_KPARAM_INFO
	.align		4
.L_1313:
        /*0018*/ 	.byte	0x04, 0x17
        /*001a*/ 	.short	(.L_1315 - .L_1314)
.L_1314:
        /*001c*/ 	.word	0x00000000
        /*0020*/ 	.short	0x0005
        /*0022*/ 	.short	0x001a
        /*0024*/ 	.byte	0x00, 0xf0, 0x05, 0x00


	//----- nvinfo : EIATTR_KPARAM_INFO
	.align		4
.L_1315:
        /*0028*/ 	.byte	0x04, 0x17
        /*002a*/ 	.short	(.L_1317 - .L_1316)
.L_1316:
        /*002c*/ 	.word	0x00000000
        /*0030*/ 	.short	0x0004
        /*0032*/ 	.short	0x0019
        /*0034*/ 	.byte	0x00, 0xf0, 0x05, 0x00


	//----- nvinfo : EIATTR_KPARAM_INFO
	.align		4
.L_1317:
        /*0038*/ 	.byte	0x04, 0x17
        /*003a*/ 	.short	(.L_1319 - .L_1318)
.L_1318:
        /*003c*/ 	.word	0x00000000
        /*0040*/ 	.short	0x0003
        /*0042*/ 	.short	0x0018
        /*0044*/ 	.byte	0x00, 0xf0, 0x05, 0x00


	//----- nvinfo : EIATTR_KPARAM_INFO
	.align		4
.L_1319:
        /*0048*/ 	.byte	0x04, 0x17
        /*004a*/ 	.short	(.L_1321 - .L_1320)
.L_1320:
        /*004c*/ 	.word	0x00000000
        /*0050*/ 	.short	0x0002
        /*0052*/ 	.short	0x0008
        /*0054*/ 	.byte	0x00, 0xf0, 0x41, 0x00


	//----- nvinfo : EIATTR_KPARAM_INFO
	.align		4
.L_1321:
        /*0058*/ 	.byte	0x04, 0x17
        /*005a*/ 	.short	(.L_1323 - .L_1322)
.L_1322:
        /*005c*/ 	.word	0x00000000
        /*0060*/ 	.short	0x0001
        /*0062*/ 	.short	0x0004
        /*0064*/ 	.byte	0x00, 0xf0, 0x05, 0x00


	//----- nvinfo : EIATTR_KPARAM_INFO
	.align		4
.L_1323:
        /*0068*/ 	.byte	0x04, 0x17
        /*006a*/ 	.short	(.L_1325 - .L_1324)
.L_1324:
        /*006c*/ 	.word	0x00000000
        /*0070*/ 	.short	0x0000
        /*0072*/ 	.short	0x0000
        /*0074*/ 	.byte	0x00, 0xf0, 0x11, 0x00


	//----- nvinfo : EIATTR_SPARSE_MMA_MASK
	.align		4
.L_1325:
        /*0078*/ 	.byte	0x03, 0x50
        /*007a*/ 	.short	0x0000


	//----- nvinfo : EIATTR_MAXREG_COUNT
	.align		4
        /*007c*/ 	.byte	0x03, 0x1b
        /*007e*/ 	.short	0x00ff


	//----- nvinfo : EIATTR_MERCURY_ISA_VERSION
	.align		4
        /*0080*/ 	.byte	0x03, 0x5f
        /*0082*/ 	.short	0x0101


	//----- nvinfo : EIATTR_VRC_CTA_INIT_COUNT
	.align		4
        /*0084*/ 	.byte	0x02, 0x4a
	.zero		1
	.zero		1


	//----- nvinfo : EIATTR_EXIT_INSTR_OFFSETS
	.align		4
        /*0088*/ 	.byte	0x04, 0x1c
        /*008a*/ 	.short	(.L_1327 - .L_1326)


	//   ....[0]....
.L_1326:
        /*008c*/ 	.word	0x00000580


	//   ....[1]....
        /*0090*/ 	.word	0x00000600


	//----- nvinfo : EIATTR_MAX_THREADS
	.align		4
.L_1327:
        /*0094*/ 	.byte	0x04, 0x05
        /*0096*/ 	.short	(.L_1329 - .L_1328)
.L_1328:
        /*0098*/ 	.word	0x00000080
        /*009c*/ 	.word	0x00000001
        /*00a0*/ 	.word	0x00000001


	//----- nvinfo : EIATTR_CRS_STACK_SIZE
	.align		4
.L_1329:
        /*00a4*/ 	.byte	0x04, 0x1e
        /*00a6*/ 	.short	(.L_1331 - .L_1330)
.L_1330:
        /*00a8*/ 	.word	0x00000000


	//----- nvinfo : EIATTR_CBANK_PARAM_SIZE
	.align		4
.L_1331:
        /*00ac*/ 	.byte	0x03, 0x19
        /*00ae*/ 	.short	0x001c


	//----- nvinfo : EIATTR_PARAM_CBANK
	.align		4
        /*00b0*/ 	.byte	0x04, 0x0a
        /*00b2*/ 	.short	(.L_1333 - .L_1332)
	.align		4
.L_1332:
        /*00b4*/ 	.word	index@(.nv.constant0._ZN2at6native27unrolled_elementwise_kernelIZZZNS0_61_GLOBAL__N__132982cb_23_ActivationSiluKernel_cu_1520ed90_293311silu_kernelERNS_18TensorIteratorBaseEENKUlvE_clEvENKUlvE3_clEvEUlN3c104HalfEE_St5arrayIPcLm2EELi4E23TrivialOffsetCalculatorILi1EjESE_NS0_6memory15LoadWithoutCastENSF_16StoreWithoutCastEEEviT_T0_T2_T3_T4_T5_)
        /*00b8*/ 	.short	0x0380
        /*00ba*/ 	.short	0x001c


	//----- nvinfo : EIATTR_SW_WAR
	.align		4
.L_1333:
        /*00bc*/ 	.byte	0x04, 0x36
        /*00be*/ 	.short	(.L_1335 - .L_1334)
.L_1334:
        /*00c0*/ 	.word	0x00000008
.L_1335:


//--------------------- .nv.info._ZN2at6native29vectorized_elementwise_kernelILi2EZZZNS0_61_GLOBAL__N__132982cb_23_ActivationSiluKernel_cu_1520ed90_293311silu_kernelERNS_18TensorIteratorBaseEENKUlvE_clEvENKUlvE3_clEvEUlN3c104HalfEE_St5arrayIPcLm2EEEEviT0_T1_ --------------------------
	.section	.nv.info._ZN2at6native29vectorized_elementwise_kernelILi2EZZZNS0_61_GLOBAL__N__132982cb_23_ActivationSiluKernel_cu_1520ed90_293311silu_kernelERNS_18TensorIteratorBaseEENKUlvE_clEvENKUlvE3_clEvEUlN3c104HalfEE_St5arrayIPcLm2EEEEviT0_T1_,"",@"SHT_CUDA_INFO"
	.sectionflags	@""
	.align	4


	//----- nvinfo : EIATTR_CUDA_API_VERSION
	.align		4
        /*0000*/ 	.byte	0x04, 0x37
        /*0002*/ 	.short	(.L_1337 - .L_1336)
.L_1336:
        /*0004*/ 	.word	0x00000082


	//----- nvinfo : EIATTR_KPARAM_INFO
	.align		4
.L_1337:
        /*0008*/ 	.byte	0x04, 0x17
        /*000a*/ 	.short	(.L_1339 - .L_1338)
.L_1338:
        /*000c*/ 	.word	0x00000000
        /*0010*/ 	.short	0x0002
        /*0012*/ 	.short	0x0008
        /*0014*/ 	.byte	0x00, 0xf0, 0x41, 0x00


	//----- nvinfo : EIATTR_KPARAM_INFO
	.align		4
.L_1339:
        /*0018*/ 	.byte	0x04, 0x17
        /*001a*/ 	.short	(.L_1341 - .L_1340)
.L_1340:
        /*001c*/ 	.word	0x00000000
        /*0020*/ 	.short	0x0001
        /*0022*/ 	.short	0x0004
        /*0024*/ 	.byte	0x00, 0xf0, 0x05, 0x00


	//----- nvinfo : EIATTR_KPARAM_INFO
	.align		4
.L_1341:
        /*0028*/ 	.byte	0x04, 0x17
        /*002a*/ 	.short	(.L_1343 - .L_1342)
.L_1342:
        /*002c*/ 	.word	0x00000000
        /*0030*/ 	.short	0x0000
        /*0032*/ 	.short	0x0000
        /*0034*/ 	.byte	0x00, 0xf0, 0x11, 0x00


	//----- nvinfo : EIATTR_SPARSE_MMA_MASK
	.align		4
.L_1343:
        /*0038*/ 	.byte	0x03, 0x50
        /*003a*/ 	.short	0x0000


	//----- nvinfo : EIATTR_MAXREG_COUNT
	.align		4
        /*003c*/ 	.byte	0x03, 0x1b
        /*003e*/ 	.short	0x00ff


	//----- nvinfo : EIATTR_MERCURY_ISA_VERSION
	.align		4
        /*0040*/ 	.byte	0x03, 0x5f
        /*0042*/ 	.short	0x0101


	//----- nvinfo : EIATTR_VRC_CTA_INIT_COUNT
	.align		4
        /*0044*/ 	.byte	0x02, 0x4a
	.zero		1
	.zero		1


	//----- nvinfo : EIATTR_EXIT_INSTR_OFFSETS
	.align		4
        /*0048*/ 	.byte	0x04, 0x1c
        /*004a*/ 	.short	(.L_1345 - .L_1344)


	//   ....[0]....
.L_1344:
        /*004c*/ 	.word	0x00000bd0


	//   ....[1]....
        /*0050*/ 	.word	0x00000c20


	//   ....[2]....
        /*0054*/ 	.word	0x00001060


	//----- nvinfo : EIATTR_MAX_THREADS
	.align		4
.L_1345:
        /*0058*/ 	.byte	0x04, 0x05
        /*005a*/ 	.short	(.L_1347 - .L_1346)
.L_1346:
        /*005c*/ 	.word	0x00000080
        /*0060*/ 	.word	0x00000001
        /*0064*/ 	.word	0x00000001


	//----- nvinfo : EIATTR_CRS_STACK_SIZE
	.align		4
.L_1347:
        /*0068*/ 	.byte	0x04, 0x1e
        /*006a*/ 	.short	(.L_1349 - .L_1348)
.L_1348:
        /*006c*/ 	.word	0x00000000


	//----- nvinfo : EIATTR_CBANK_PARAM_SIZE
	.align		4
.L_1349:
        /*0070*/ 	.byte	0x03, 0x19
        /*0072*/ 	.short	0x0018


	//----- nvinfo : EIATTR_PARAM_CBANK
	.align		4
        /*0074*/ 	.byte	0x04, 0x0a
        /*0076*/ 	.short	(.L_1351 - .L_1350)
	.align		4
.L_1350:
        /*0078*/ 	.word	index@(.nv.constant0._ZN2at6native29vectorized_elementwise_kernelILi2EZZZNS0_61_GLOBAL__N__132982cb_23_ActivationSiluKernel_cu_1520ed90_293311silu_kernelERNS_18TensorIteratorBaseEENKUlvE_clEvENKUlvE3_clEvEUlN3c104HalfEE_St5arrayIPcLm2EEEEviT0_T1_)
        /*007c*/ 	.short	0x0380
        /*007e*/ 	.short	0x0018


	//----- nvinfo : EIATTR_SW_WAR
	.align		4
.L_1351:
        /*0080*/ 	.byte	0x04, 0x36
        /*0082*/ 	.short	(.L_1353 - .L_1352)
.L_1352:
        /*0084*/ 	.word	0x00000008
.L_1353:


//--------------------- .nv.info._ZN2at6native29vectorized_elementwise_kernelILi4EZZZNS0_61_GLOBAL__N__132982cb_23_ActivationSiluKernel_cu_1520ed90_293311silu_kernelERNS_18TensorIteratorBaseEENKUlvE_clEvENKUlvE3_clEvEUlN3c104HalfEE_St5arrayIPcLm2EEEEviT0_T1_ --------------------------
	.section	.nv.info._ZN2at6native29vectorized_elementwise_kernelILi4EZZZNS0_61_GLOBAL__N__132982cb_23_ActivationSiluKernel_cu_1520ed90_293311silu_kernelERNS_18TensorIteratorBaseEENKUlvE_clEvENKUlvE3_clEvEUlN3c104HalfEE_St5arrayIPcLm2EEEEviT0_T1_,"",@"SHT_CUDA_INFO"
	.sectionflags	@""
	.align	4


	//----- nvinfo : EIATTR_CUDA_API_VERSION
	.align		4
        /*0000*/ 	.byte	0x04, 0x37
        /*0002*/ 	.short	(.L_1355 - .L_1354)
.L_1354:
        /*0004*/ 	.word	0x00000082


	//----- nvinfo : EIATTR_KPARAM_INFO
	.align		4
.L_1355:
        /*0008*/ 	.byte	0x04, 0x17
        /*000a*/ 	.short	(.L_1357 - .L_1356)
.L_1356:
        /*000c*/ 	.word	0x00000000
        /*0010*/ 	.short	0x0002
        /*0012*/ 	.short	0x0008
        /*0014*/ 	.byte	0x00, 0xf0, 0x41, 0x00


	//----- nvinfo : EIATTR_KPARAM_INFO
	.align		4
.L_1357:
        /*0018*/ 	.byte	0x04, 0x17
        /*001a*/ 	.short	(.L_1359 - .L_1358)
.L_1358:
        /*001c*/ 	.word	0x00000000
        /*0020*/ 	.short	0x0001
        /*0022*/ 	.short	0x0004
        /*0024*/ 	.byte	0x00, 0xf0, 0x05, 0x00


	//----- nvinfo : EIATTR_KPARAM_INFO
	.align		4
.L_1359:
        /*0028*/ 	.byte	0x04, 0x17
        /*002a*/ 	.short	(.L_1361 - .L_1360)
.L_1360:
        /*002c*/ 	.word	0x00000000
        /*0030*/ 	.short	0x0000
        /*0032*/ 	.short	0x0000
        /*0034*/ 	.byte	0x00, 0xf0, 0x11, 0x00


	//----- nvinfo : EIATTR_SPARSE_MMA_MASK
	.align		4
.L_1361:
        /*0038*/ 	.byte	0x03, 0x50
        /*003a*/ 	.short	0x0000


	//----- nvinfo : EIATTR_MAXREG_COUNT
	.align		4
        /*003c*/ 	.byte	0x03, 0x1b
        /*003e*/ 	.short	0x00ff


	//----- nvinfo : EIATTR_MERCURY_ISA_VERSION
	.align		4
        /*0040*/ 	.byte	0x03, 0x5f
        /*0042*/ 	.short	0x0101


	//----- nvinfo : EIATTR_VRC_CTA_INIT_COUNT
	.align		4
        /*0044*/ 	.byte	0x02, 0x4a
	.zero		1
	.zero		1


	//----- nvinfo : EIATTR_EXIT_INSTR_OFFSETS
	.align		4
        /*0048*/ 	.byte	0x04, 0x1c
        /*004a*/ 	.short	(.L_1363 - .L_1362)


	//   ....[0]....
.L_1362:
        /*004c*/ 	.word	0x00000bd0


	//   ....[1]....
        /*0050*/ 	.word	0x00000c20


	//   ....[2]....
        /*0054*/ 	.word	0x00001020


	//----- nvinfo : EIATTR_MAX_THREADS
	.align		4
.L_1363:
        /*0058*/ 	.byte	0x04, 0x05
        /*005a*/ 	.short	(.L_1365 - .L_1364)
.L_1364:
        /*005c*/ 	.word	0x00000080
        /*0060*/ 	.word	0x00000001
        /*0064*/ 	.word	0x00000001


	//----- nvinfo : EIATTR_CRS_STACK_SIZE
	.align		4
.L_1365:
        /*0068*/ 	.byte	0x04, 0x1e
        /*006a*/ 	.short	(.L_1367 - .L_1366)
.L_1366:
        /*006c*/ 	.word	0x00000000


	//----- nvinfo : EIATTR_CBANK_PARAM_SIZE
	.align		4
.L_1367:
        /*0070*/ 	.byte	0x03, 0x19
        /*0072*/ 	.short	0x0018


	//----- nvinfo : EIATTR_PARAM_CBANK
	.align		4
        /*0074*/ 	.byte	0x04, 0x0a
        /*0076*/ 	.short	(.L_1369 - .L_1368)
	.align		4
.L_1368:
        /*0078*/ 	.word	index@(.nv.constant0._ZN2at6native29vectorized_elementwise_kernelILi4EZZZNS0_61_GLOBAL__N__132982cb_23_ActivationSiluKernel_cu_1520ed90_293311silu_kernelERNS_18TensorIteratorBaseEENKUlvE_clEvENKUlvE3_clEvEUlN3c104HalfEE_St5arrayIPcLm2EEEEviT0_T1_)
        /*007c*/ 	.short	0x0380
        /*007e*/ 	.short	0x0018


	//----- nvinfo : EIATTR_SW_WAR
	.align		4
.L_1369:
        /*0080*/ 	.byte	0x04, 0x36
        /*0082*/ 	.short	(.L_1371 - .L_1370)
.L_1370:
        /*0084*/ 	.word	0x00000008
.L_1371:


//--------------------- .nv.info._ZN2at6native29vectorized_elementwise_kernelILi8EZZZNS0_61_GLOBAL__N__132982cb_23_ActivationSiluKernel_cu_1520ed90_293311silu_kernelERNS_18TensorIteratorBaseEENKUlvE_clEvENKUlvE3_clEvEUlN3c104HalfEE_St5arrayIPcLm2EEEEviT0_T1_ --------------------------
	.section	.nv.info._ZN2at6native29vectorized_elementwise_kernelILi8EZZZNS0_61_GLOBAL__N__132982cb_23_ActivationSiluKernel_cu_1520ed90_293311silu_kernelERNS_18TensorIteratorBaseEENKUlvE_clEvENKUlvE3_clEvEUlN3c104HalfEE_St5arrayIPcLm2EEEEviT0_T1_,"",@"SHT_CUDA_INFO"
	.sectionflags	@""
	.align	4


	//----- nvinfo : EIATTR_CUDA_API_VERSION
	.align		4
        /*0000*/ 	.byte	0x04, 0x37
        /*0002*/ 	.short	(.L_1373 - .L_1372)
.L_1372:
        /*0004*/ 	.word	0x00000082


	//----- nvinfo : EIATTR_KPARAM_INFO
	.align		4
.L_1373:
        /*0008*/ 	.byte	0x04, 0x17
        /*000a*/ 	.short	(.L_1375 - .L_1374)
.L_1374:
        /*000c*/ 	.word	0x00000000
        /*0010*/ 	.short	0x0002
        /*0012*/ 	.short	0x0008
        /*0014*/ 	.byte	0x00, 0xf0, 0x41, 0x00


	//----- nvinfo : EIATTR_KPARAM_INFO
	.align		4
.L_1375:
        /*0018*/ 	.byte	0x04, 0x17
        /*001a*/ 	.short	(.L_1377 - .L_1376)
.L_1376:
        /*001c*/ 	.word	0x00000000
        /*0020*/ 	.short	0x0001
        /*0022*/ 	.short	0x0004
        /*0024*/ 	.byte	0x00, 0xf0, 0x05, 0x00


	//----- nvinfo : EIATTR_KPARAM_INFO
	.align		4
.L_1377:
        /*0028*/ 	.byte	0x04, 0x17
        /*002a*/ 	.short	(.L_1379 - .L_1378)
.L_1378:
        /*002c*/ 	.word	0x00000000
        /*0030*/ 	.short	0x0000
        /*0032*/ 	.short	0x0000
        /*0034*/ 	.byte	0x00, 0xf0, 0x11, 0x00


	//----- nvinfo : EIATTR_SPARSE_MMA_MASK
	.align		4
.L_1379:
        /*0038*/ 	.byte	0x03, 0x50
        /*003a*/ 	.short	0x0000


	//----- nvinfo : EIATTR_MAXREG_COUNT
	.align		4
        /*003c*/ 	.byte	0x03, 0x1b
        /*003e*/ 	.short	0x00ff


	//----- nvinfo : EIATTR_MERCURY_ISA_VERSION
	.align		4
        /*0040*/ 	.byte	0x03, 0x5f
        /*0042*/ 	.short	0x0101


	//----- nvinfo : EIATTR_VRC_CTA_INIT_COUNT
	.align		4
        /*0044*/ 	.byte	0x02, 0x4a
	.zero		1
	.zero		1


	//----- nvinfo : EIATTR_EXIT_INSTR_OFFSETS
	.align		4
        /*0048*/ 	.byte	0x04, 0x1c
        /*004a*/ 	.short	(.L_1381 - .L_1380)


	//   ....[0]....
.L_1380:
        /*004c*/ 	.word	0x00000010


	//----- nvinfo : EIATTR_MAX_THREADS
	.align		4
.L_1381:
        /*0050*/ 	.byte	0x04, 0x05
        /*0052*/ 	.short	(.L_1383 - .L_1382)
.L_1382:
        /*0054*/ 	.word	0x00000080
        /*0058*/ 	.word	0x00000001
        /*005c*/ 	.word	0x00000001


	//----- nvinfo : EIATTR_CBANK_PARAM_SIZE
	.align		4
.L_1383:
        /*0060*/ 	.byte	0x03, 0x19
        /*0062*/ 	.short	0x0018


	//----- nvinfo : EIATTR_PARAM_CBANK
	.align		4
        /*0064*/ 	.byte	0x04, 0x0a
        /*0066*/ 	.short	(.L_1385 - .L_1384)
	.align		4
.L_1384:
        /*0068*/ 	.word	index@(.nv.constant0._ZN2at6native29vectorized_elementwise_kernelILi8EZZZNS0_61_GLOBAL__N__132982cb_23_ActivationSiluKernel_cu_1520ed90_293311silu_kernelERNS_18TensorIteratorBaseEENKUlvE_clEvENKUlvE3_clEvEUlN3c104HalfEE_St5arrayIPcLm2EEEEviT0_T1_)
        /*006c*/ 	.short	0x0380
        /*006e*/ 	.short	0x0018


	//----- nvinfo : EIATTR_SW_WAR
	.align		4
.L_1385:
        /*0070*/ 	.byte	0x04, 0x36
        /*0072*/ 	.short	(.L_1387 - .L_1386)
.L_1386:
        /*0074*/ 	.word	0x00000008
.L_1387:


//--------------------- .nv.info._ZN2at6native18elementwise_kernelILi128ELi4EZNS0_15gpu_kernel_implIZZZNS0_61_GLOBAL__N__132982cb_23_ActivationSiluKernel_cu_1520ed90_293311silu_kernelERNS_18TensorIteratorBaseEENKUlvE_clEvENKUlvE2_clEvEUlN3c107complexIfEEE_EEvS5_RKT_EUliE_EEviT1_ --------------------------
	.section	.nv.info._ZN2at6native18elementwise_kernelILi128ELi4EZNS0_15gpu_kernel_implIZZZNS0_61_GLOBAL__N__132982cb_23_ActivationSiluKernel_cu_1520ed90_293311silu_kernelERNS_18TensorIteratorBaseEENKUlvE_clEvENKUlvE2_clEvEUlN3c107complexIfEEE_EEvS5_RKT_EUliE_EEviT1_,"",@"SHT_CUDA_INFO"
	.sectionflags	@""
	.align	4


	//----- nvinfo : EIATTR_CUDA_API_VERSION
	.align		4
        /*0000*/ 	.byte	0x04, 0x37
        /*0002*/ 	.short	(.L_1389 - .L_1388)
.L_1388:
        /*0004*/ 	.word	0x00000082


	//----- nvinfo : EIATTR_KPARAM_INFO
	.align		4
.L_1389:
        /*0008*/ 	.byte	0x04, 0x17
        /*000a*/ 	.short	(.L_1391 - .L_1390)
.L_1390:
        /*000c*/ 	.word	0x00000000
        /*0010*/ 	.short	0x0001
        /*0012*/ 	.short	0x0008
        /*0014*/ 	.byte	0x00, 0xf0, 0x61, 0x08


	//----- nvinfo : EIATTR_KPARAM_INFO
	.align		4
.L_1391:
        /*0018*/ 	.byte	0x04, 0x17
        /*001a*/ 	.short	(.L_1393 - .L_1392)
.L_1392:
        /*001c*/ 	.word	0x00000000
        /*0020*/ 	.short	0x0000
        /*0022*/ 	.short	0x0000
        /*0024*/ 	.byte	0x00, 0xf0, 0x11, 0x00


	//----- nvinfo : EIATTR_SPARSE_MMA_MASK
	.align		4
.L_1393:
        /*0028*/ 	.byte	0x03, 0x50
        /*002a*/ 	.short	0x0000


	//----- nvinfo : EIATTR_MAXREG_COUNT
	.align		4
        /*002c*/ 	.byte	0x03, 0x1b
        /*002e*/ 	.short	0x0080


	//----- nvinfo : EIATTR_EXTERNS
	.align		4
        /*0030*/ 	.byte	0x04, 0x0f
        /*0032*/ 	.short	(.L_1395 - .L_1394)


	//   ....[0]....
	.align		4
.L_1394:
        /*0034*/ 	.word	index@(__assertfail)


	//----- nvinfo : EIATTR_MERCURY_ISA_VERSION
	.align		4
.L_1395:
        /*0038*/ 	.byte	0x03, 0x5f
        /*003a*/ 	.short	0x0101


	//----- nvinfo : EIATTR_VRC_CTA_INIT_COUNT
	.align		4
        /*003c*/ 	.byte	0x02, 0x4a
	.zero		1
	.zero		1


	//----- nvinfo : EIATTR_SYSCALL_OFFSETS
	.align		4
        /*0040*/ 	.byte	0x04, 0x46
        /*0042*/ 	.short	(.L_1397 - .L_1396)


	//   ....[0]....
.L_1396:
        /*0044*/ 	.word	0x000022e0


	//   ....[1]....
        /*0048*/ 	.word	0x000036a0


	//   ....[2]....
        /*004c*/ 	.word	0x00005ad0


	//   ....[3]....
        /*0050*/ 	.word	0x00006cf0


	//   ....[4]....
        /*0054*/ 	.word	0x00009230


	//   ....[5]....
        /*0058*/ 	.word	0x0000a450


	//   ....[6]....
        /*005c*/ 	.word	0x0000c9a0


	//   ....[7]....
        /*0060*/ 	.word	0x0000db90


	//----- nvinfo : EIATTR_EXIT_INSTR_OFFSETS
	.align		4
.L_1397:
        /*0064*/ 	.byte	0x04, 0x1c
        /*0066*/ 	.short	(.L_1399 - .L_1398)


	//   ....[0]....
.L_1398:
        /*0068*/ 	.word	0x0000a700


	//   ....[1]....
        /*006c*/ 	.word	0x0000d0c0


	//   ....[2]....
        /*0070*/ 	.word	0x0000d100


	//   ....[3]....
        /*0074*/ 	.word	0x0000d190


	//   ....[4]....
        /*0078*/ 	.word	0x0000d1c0


	//   ....[5]....
        /*007c*/ 	.word	0x0000d1f0


	//   ....[6]....
        /*0080*/ 	.word	0x0000d270


	//   ....[7]....
        /*0084*/ 	.word	0x0000d2a0


	//   ....[8]....
        /*0088*/ 	.word	0x0000d320


	//   ....[9]....
        /*008c*/ 	.word	0x0000d350


	//   ....[10]....
        /*0090*/ 	.word	0x0000d390


	//   ....[11]....
        /*0094*/ 	.word	0x0000d460


	//   ....[12]....
        /*0098*/ 	.word	0x0000d5c0


	//   ....[13]....
        /*009c*/ 	.word	0x0000d720


	//   ....[14]....
        /*00a0*/ 	.word	0x0000d870


	//   ....[15]....
        /*00a4*/ 	.word	0x0000d8a0


	//   ....[16]....
        /*00a8*/ 	.word	0x0000d8d0


	//   ....[17]....
        /*00ac*/ 	.word	0x0000d990


	//   ....[18]....
        /*00b0*/ 	.word	0x0000da30


	//   ....[19]....
        /*00b4*/ 	.word	0x0000dba0


	//   ....[20]....
        /*00b8*/ 	.word	0x0000dca0


	//   ....[21]....
        /*00bc*/ 	.word	0x0000ddd0


	//   ....[22]....
        /*00c0*/ 	.word	0x0000de00


	//----- nvinfo : EIATTR_MAX_THREADS
	.align		4
.L_1399:
        /*00c4*/ 	.byte	0x04, 0x05
        /*00c6*/ 	.short	(.L_1401 - .L_1400)
.L_1400:
        /*00c8*/ 	.word	0x00000080
        /*00cc*/ 	.word	0x00000001
        /*00d0*/ 	.word	0x00000001


	//----- nvinfo : EIATTR_CRS_STACK_SIZE
	.align		4
.L_1401:
        /*00d4*/ 	.byte	0x04, 0x1e
        /*00d6*/ 	.short	(.L_1403 - .L_1402)
.L_1402:
        /*00d8*/ 	.word	0x00000000


	//----- nvinfo : EIATTR_CBANK_PARAM_SIZE
	.align		4
.L_1403:
        /*00dc*/ 	.byte	0x03, 0x19
        /*00de*/ 	.short	0x0220


	//----- nvinfo : EIATTR_PARAM_CBANK
	.align		4
        /*00e0*/ 	.byte	0x04, 0x0a
        /*00e2*/ 	.short	(.L_1405 - .L_1404)
	.align		4
.L_1404:
        /*00e4*/ 	.word	index@(.nv.constant0._ZN2at6native18elementwise_kernelILi128ELi4EZNS0_15gpu_kernel_implIZZZNS0_61_GLOBAL__N__132982cb_23_ActivationSiluKernel_cu_1520ed90_293311silu_kernelERNS_18TensorIteratorBaseEENKUlvE_clEvENKUlvE2_clEvEUlN3c107complexIfEEE_EEvS5_RKT_EUliE_EEviT1_)
        /*00e8*/ 	.short	0x0380
        /*00ea*/ 	.short	0x0220


	//----- nvinfo : EIATTR_SW_WAR
	.align		4
.L_1405:
        /*00ec*/ 	.byte	0x04, 0x36
        /*00ee*/ 	.short	(.L_1407 - .L_1406)
.L_1406:
        /*00f0*/ 	.word	0x00000008
.L_1407:


//--------------------- .nv.info._ZN2at6native27unrolled_elementwise_kernelIZZZNS0_61_GLOBAL__N__132982cb_23_ActivationSiluKernel_cu_1520ed90_293311silu_kernelERNS_18TensorIteratorBaseEENKUlvE_clEvENKUlvE2_clEvEUlN3c107complexIfEEE_St5arrayIPcLm2EELi4E23TrivialOffsetCalculatorILi1EjESF_NS0_6memory12LoadWithCastILi1EEENSG_13StoreWithCastILi1EEEEEviT_T0_T2_T3_T4_T5_ --------------------------
	.section	.nv.info._ZN2at6native27unrolled_elementwise_kernelIZZZNS0_61_GLOBAL__N__132982cb_23_ActivationSiluKernel_cu_1520ed90_293311silu_kernelERNS_18TensorIteratorBaseEENKUlvE_clEvENKUlvE2_clEvEUlN3c107complexIfEEE_St5arrayIPcLm2EELi4E23TrivialOffsetCalculatorILi1EjESF_NS0_6memory12LoadWithCastILi1EEENSG_13StoreWithCastILi1EEEEEviT_T0_T2_T3_T4_T5_,"",@"SHT_CUDA_INFO"
	.sectionflags	@""
	.align	4


	//----- nvinfo : EIATTR_CUDA_API_VERSION
	.align		4
        /*0000*/ 	.byte	0x04, 0x37
        /*0002*/ 	.short	(.L_1409 - .L_1408)
.L_1408:
        /*0004*/ 	.word	0x00000082


	//----- nvinfo : EIATTR_KPARAM_INFO
	.align		4
.L_1409:
        /*0008*/ 	.byte	0x04, 0x17
        /*000a*/ 	.short	(.L_1411 - .L_1410)
.L_1410:
        /*000c*/ 	.word	0x00000000
        /*0010*/ 	.short	0x0006
        /*0012*/ 	.short	0x0024
        /*0014*/ 	.byte	0x00, 0xf0, 0x21, 0x00


	//----- nvinfo : EIATTR_KPARAM_INFO
	.align		4
.L_1411:
        /*0018*/ 	.byte	0x04, 0x17
        /*001a*/ 	.short	(.L_1413 - .L_1412)
.L_1412:
        /*001c*/ 	.word	0x00000000
        /*0020*/ 	.short	0x0005
        /*0022*/ 	.short	0x001c
        /*0024*/ 	.byte	0x00, 0xf0, 0x21, 0x00


	//----- nvinfo : EIATTR_KPARAM_INFO
	.align		4
.L_1413:
        /*0028*/ 	.byte	0x04, 0x17
        /*002a*/ 	.short	(.L_1415 - .L_1414)
.L_1414:
        /*002c*/ 	.word	0x00000000
        /*0030*/ 	.short	0x0004
        /*0032*/ 	.short	0x0019
        /*0034*/ 	.byte	0x00, 0xf0, 0x05, 0x00


	//----- nvinfo : EIATTR_KPARAM_INFO
	.align		4
.L_1415:
        /*0038*/ 	.byte	0x04, 0x17
        /*003a*/ 	.short	(.L_1417 - .L_1416)
.L_1416:
        /*003c*/ 	.word	0x00000000
        /*0040*/ 	.short	0x0003
        /*0042*/ 	.short	0x0018
        /*0044*/ 	.byte	0x00, 0xf0, 0x05, 0x00


	//----- nvinfo : EIATTR_KPARAM_INFO
	.align		4
.L_1417:
        /*0048*/ 	.byte	0x04, 0x17
        /*004a*/ 	.short	(.L_1419 - .L_1418)
.L_1418:
        /*004c*/ 	.word	0x00000000
        /*0050*/ 	.short	0x0002
        /*0052*/ 	.short	0x0008
        /*0054*/ 	.byte	0x00, 0xf0, 0x41, 0x00


	//----- nvinfo : EIATTR_KPARAM_INFO
	.align		4
.L_1419:
        /*0058*/ 	.byte	0x04, 0x17
        /*005a*/ 	.short	(.L_1421 - .L_1420)
.L_1420:
        /*005c*/ 	.word	0x00000000
        /*0060*/ 	.short	0x0001
        /*0062*/ 	.short	0x0004
        /*0064*/ 	.byte	0x00, 0xf0, 0x05, 0x00


	//----- nvinfo : EIATTR_KPARAM_INFO
	.align		4
.L_1421:
        /*0068*/ 	.byte	0x04, 0x17
        /*006a*/ 	.short	(.L_1423 - .L_1422)
.L_1422:
        /*006c*/ 	.word	0x00000000
        /*0070*/ 	.short	0x0000
        /*0072*/ 	.short	0x0000
        /*0074*/ 	.byte	0x00, 0xf0, 0x11, 0x00


	//----- nvinfo : EIATTR_SPARSE_MMA_MASK
	.align		4
.L_1423:
        /*0078*/ 	.byte	0x03, 0x50
        /*007a*/ 	.short	0x0000


	//----- nvinfo : EIATTR_MAXREG_COUNT
	.align		4
        /*007c*/ 	.byte	0x03, 0x1b
        /*007e*/ 	.short	0x00ff


	//----- nvinfo : EIATTR_EXTERNS
	.align		4
        /*0080*/ 	.byte	0x04, 0x0f
        /*0082*/ 	.short	(.L_1425 - .L_1424)


	//   ....[0]....
	.align		4
.L_1424:
        /*0084*/ 	.word	index@(__assertfail)


	//----- nvinfo : EIATTR_MERCURY_ISA_VERSION
	.align		4
.L_1425:
        /*0088*/ 	.byte	0x03, 0x5f
        /*008a*/ 	.short	0x0101


	//----- nvinfo : EIATTR_VRC_CTA_INIT_COUNT
	.align		4
        /*008c*/ 	.byte	0x02, 0x4a
	.zero		1
	.zero		1


	//----- nvinfo : EIATTR_SYSCALL_OFFSETS
	.align		4
        /*0090*/ 	.byte	0x04, 0x46
        /*0092*/ 	.short	(.L_1427 - .L_1426)


	//   ....[0]....
.L_1426:
        /*0094*/ 	.word	0x00000ff0


	//   ....[1]....
        /*0098*/ 	.word	0x00002150


	//   ....[2]....
        /*009c*/ 	.word	0x00003220


	//   ....[3]....
        /*00a0*/ 	.word	0x00004200


	//   ....[4]....
        /*00a4*/ 	.word	0x00006870


	//   ....[5]....
        /*00a8*/ 	.word	0x00007660


	//   ....[6]....
        /*00ac*/ 	.word	0x00008510


	//   ....[7]....
        /*00b0*/ 	.word	0x000093c0


	//----- nvinfo : EIATTR_EXIT_INSTR_OFFSETS
	.align		4
.L_1427:
        /*00b4*/ 	.byte	0x04, 0x1c
        /*00b6*/ 	.short	(.L_1429 - .L_1428)


	//   ....[0]....
.L_1428:
        /*00b8*/ 	.word	0x000087b0


	//   ....[1]....
        /*00bc*/ 	.word	0x000088f0


	//   ....[2]....
        /*00c0*/ 	.word	0x00008930


	//   ....[3]....
        /*00c4*/ 	.word	0x000089c0


	//   ....[4]....
        /*00c8*/ 	.word	0x000089f0


	//   ....[5]....
        /*00cc*/ 	.word	0x00008a20


	//   ....[6]....
        /*00d0*/ 	.word	0x00008aa0


	//   ....[7]....
        /*00d4*/ 	.word	0x00008ad0


	//   ....[8]....
        /*00d8*/ 	.word	0x00008b50


	//   ....[9]....
        /*00dc*/ 	.word	0x00008b80


	//   ....[10]....
        /*00e0*/ 	.word	0x00008bc0


	//   ....[11]....
        /*00e4*/ 	.word	0x00008c90


	//   ....[12]....
        /*00e8*/ 	.word	0x00008df0


	//   ....[13]....
        /*00ec*/ 	.word	0x00008f50


	//   ....[14]....
        /*00f0*/ 	.word	0x000090a0


	//   ....[15]....
        /*00f4*/ 	.word	0x000090d0


	//   ....[16]....
        /*00f8*/ 	.word	0x00009100


	//   ....[17]....
        /*00fc*/ 	.word	0x000091c0


	//   ....[18]....
        /*0100*/ 	.word	0x00009260


	//   ....[19]....
        /*0104*/ 	.word	0x000093d0


	//   ....[20]....
        /*0108*/ 	.word	0x000094d0


	//   ....[21]....
        /*010c*/ 	.word	0x00009600


	//   ....[22]....
        /*0110*/ 	.word	0x00009630


	//----- nvinfo : EIATTR_MAX_THREADS
	.align		4
.L_1429:
        /*0114*/ 	.byte	0x04, 0x05
        /*0116*/ 	.short	(.L_1431 - .L_1430)
.L_1430:
        /*0118*/ 	.word	0x00000080
        /*011c*/ 	.word	0x00000001
        /*0120*/ 	.word	0x00000001


	//----- nvinfo : EIATTR_CRS_STACK_SIZE
	.align		4
.L_1431:
        /*0124*/ 	.byte	0x04, 0x1e
        /*0126*/ 	.short	(.L_1433 - .L_1432)
.L_1432:
        /*0128*/ 	.word	0x00000000


	//----- nvinfo : EIATTR_CBANK_PARAM_SIZE
	.align		4
.L_1433:
        /*012c*/ 	.byte	0x03, 0x19
        /*012e*/ 	.short	0x002c


	//----- nvinfo : EIATTR_PARAM_CBANK
	.align		4
        /*0130*/ 	.byte	0x04, 0x0a
        /*0132*/ 	.short	(.L_1435 - .L_1434)
	.align		4
.L_1434:
        /*0134*/ 	.word	index@(.nv.constant0._ZN2at6native27unrolled_elementwise_kernelIZZZNS0_61_GLOBAL__N__132982cb_23_ActivationSiluKernel_cu_1520ed90_293311silu_kernelERNS_18TensorIteratorBaseEENKUlvE_clEvENKUlvE2_clEvEUlN3c107complexIfEEE_St5arrayIPcLm2EELi4E23TrivialOffsetCalculatorILi1EjESF_NS0_6memory12LoadWithCastILi1EEENSG_13StoreWithCastILi1EEEEEviT_T0_T2_T3_T4_T5_)
        /*0138*/ 	.short	0x0380
        /*013a*/ 	.short	0x002c


	//----- nvinfo : EIATTR_SW_WAR
	.align		4
.L_1435:
        /*013c*/ 	.byte	0x04, 0x36
        /*013e*/ 	.short	(.L_1437 - .L_1436)
.L_1436:
        /*0140*/ 	.word	0x00000008
.L_1437:


//--------------------- .nv.info._ZN2at6native18elementwise_kernelILi128ELi2EZNS0_22gpu_kernel_impl_nocastIZZZNS0_61_GLOBAL__N__132982cb_23_ActivationSiluKernel_cu_1520ed90_293311silu_kernelERNS_18TensorIteratorBaseEENKUlvE_clEvENKUlvE2_clEvEUlN3c107complexIfEEE_EEvS5_RKT_EUliE_EEviT1_ --------------------------
	.section	.nv.info._ZN2at6native18elementwise_kernelILi128ELi2EZNS0_22gpu_kernel_impl_nocastIZZZNS0_61_GLOBAL__N__132982cb_23_ActivationSiluKernel_cu_1520ed90_293311silu_kernelERNS_18TensorIteratorBaseEENKUlvE_clEvENKUlvE2_clEvEUlN3c107complexIfEEE_EEvS5_RKT_EUliE_EEviT1_,"",@"SHT_CUDA_INFO"
	.sectionflags	@""
	.align	4


	//----- nvinfo : EIATTR_CUDA_API_VERSION
	.align		4
        /*0000*/ 	.byte	0x04, 0x37
        /*0002*/ 	.short	(.L_1439 - .L_1438)
.L_1438:
        /*0004*/ 	.word	0x00000082


	//----- nvinfo : EIATTR_KPARAM_INFO
	.align		4
.L_1439:
        /*0008*/ 	.byte	0x04, 0x17
        /*000a*/ 	.short	(.L_1441 - .L_1440)
.L_1440:
        /*000c*/ 	.word	0x00000000
        /*0010*/ 	.short	0x0001
        /*0012*/ 	.short	0x0008
        /*0014*/ 	.byte	0x00, 0xf0, 0x61, 0x08


	//----- nvinfo : EIATTR_KPARAM_INFO
	.align		4
.L_1441:
        /*0018*/ 	.byte	0x04, 0x17
        /*001a*/ 	.short	(.L_1443 - .L_1442)
.L_1442:
        /*001c*/ 	.word	0x00000000
        /*0020*/ 	.short	0x0000
        /*0022*/ 	.short	0x0000
        /*0024*/ 	.byte	0x00, 0xf0, 0x11, 0x00


	//----- nvinfo : EIATTR_SPARSE_MMA_MASK
	.align		4
.L_1443:
        /*0028*/ 	.byte	0x03, 0x50
        /*002a*/ 	.short	0x0000


	//----- nvinfo : EIATTR_MAXREG_COUNT
	.align		4
        /*002c*/ 	.byte	0x03, 0x1b
        /*002e*/ 	.short	0x0080


	//----- nvinfo : EIATTR_MERCURY_ISA_VERSION
	.align		4
        /*0030*/ 	.byte	0x03, 0x5f
        /*0032*/ 	.short	0x0101


	//----- nvinfo : EIATTR_VRC_CTA_INIT_COUNT
	.align		4
        /*0034*/ 	.byte	0x02, 0x4a
	.zero		1
	.zero		1


	//----- nvinfo : EIATTR_EXIT_INSTR_OFFSETS
	.align		4
        /*0038*/ 	.byte	0x04, 0x1c
        /*003a*/ 	.short	(.L_1445 - .L_1444)


	//   ....[0]....
.L_1444:
        /*003c*/ 	.word	0x000006b0


	//   ....[1]....
        /*0040*/ 	.word	0x00000b80


	//   ....[2]....
        /*0044*/ 	.word	0x00000c00


	//   ....[3]....
        /*0048*/ 	.word	0x00000cb0


	//   ....[4]....
        /*004c*/ 	.word	0x00002610


	//   ....[5]....
        /*0050*/ 	.word	0x00003ed0


	//----- nvinfo : EIATTR_MAX_THREADS
	.align		4
.L_1445:
        /*0054*/ 	.byte	0x04, 0x05
        /*0056*/ 	.short	(.L_1447 - .L_1446)
.L_1446:
        /*0058*/ 	.word	0x00000080
        /*005c*/ 	.word	0x00000001
        /*0060*/ 	.word	0x00000001


	//----- nvinfo : EIATTR_CRS_STACK_SIZE
	.align		4
.L_1447:
        /*0064*/ 	.byte	0x04, 0x1e
        /*0066*/ 	.short	(.L_1449 - .L_1448)
.L_1448:
        /*0068*/ 	.word	0x00000000


	//----- nvinfo : EIATTR_CBANK_PARAM_SIZE
	.align		4
.L_1449:
        /*006c*/ 	.byte	0x03, 0x19
        /*006e*/ 	.short	0x0220


	//----- nvinfo : EIATTR_PARAM_CBANK
	.align		4
        /*0070*/ 	.byte	0x04, 0x0a
        /*0072*/ 	.short	(.L_1451 - .L_1450)
	.align		4
.L_1450:
        /*0074*/ 	.word	index@(.nv.constant0._ZN2at6native18elementwise_kernelILi128ELi2EZNS0_22gpu_kernel_impl_nocastIZZZNS0_61_GLOBAL__N__132982cb_23_ActivationSiluKernel_cu_1520ed90_293311silu_kernelERNS_18TensorIteratorBaseEENKUlvE_clEvENKUlvE2_clEvEUlN3c107complexIfEEE_EEvS5_RKT_EUliE_EEviT1_)
        /*0078*/ 	.short	0x0380
        /*007a*/ 	.short	0x0220


	//----- nvinfo : EIATTR_SW_WAR
	.align		4
.L_1451:
        /*007c*/ 	.byte	0x04, 0x36
        /*007e*/ 	.short	(.L_1453 - .L_1452)
.L_1452:
        /*0080*/ 	.word	0x00000008
.L_1453:


//--------------------- .nv.info._ZN2at6native27unrolled_elementwise_kernelIZZZNS0_61_GLOBAL__N__132982cb_23_ActivationSiluKernel_cu_1520ed90_293311silu_kernelERNS_18TensorIteratorBaseEENKUlvE_clEvENKUlvE2_clEvEUlN3c107complexIfEEE_St5arrayIPcLm2EELi4E23TrivialOffsetCalculatorILi1EjESF_NS0_6memory15LoadWithoutCastENSG_16StoreWithoutCastEEEviT_T0_T2_T3_T4_T5_ --------------------------
	.section	.nv.info._ZN2at6native27unrolled_elementwise_kernelIZZZNS0_61_GLOBAL__N__132982cb_23_ActivationSiluKernel_cu_1520ed90_293311silu_kernelERNS_18TensorIteratorBaseEENKUlvE_clEvENKUlvE2_clEvEUlN3c107complexIfEEE_St5arrayIPcLm2EELi4E23TrivialOffsetCalculatorILi1EjESF_NS0_6memory15LoadWithoutCastENSG_16StoreWithoutCastEEEviT_T0_T2_T3_T4_T5_,"",@"SHT_CUDA_INFO"
	.sectionflags	@""
	.align	4


	//----- nvinfo : EIATTR_CUDA_API_VERSION
	.align		4
        /*0000*/ 	.byte	0x04, 0x37
        /*0002*/ 	.short	(.L_1455 - .L_1454)
.L_1454:
        /*0004*/ 	.word	0x00000082


	//----- nvinfo : EIATTR_KPARAM_INFO
	.align		4
.L_1455:
        /*0008*/ 	.byte	0x04, 0x17
        /*000a*/ 	.short	(.L_1457 - .L_1456)
.L_1456:
        /*000c*/ 	.word	0x00000000
        /*0010*/ 	.short	0x0006
        /*0012*/ 	.short	0x001b
        /*0014*/ 	.byte	0x00, 0xf0, 0x05, 0x00


	//----- nvinfo : EIATTR_KPARAM_INFO
	.align		4
.L_1457:
        /*0018*/ 	.byte	0x04, 0x17
        /*001a*/ 	.short	(.L_1459 - .L_1458)
.L_1458:
        /*001c*/ 	.word	0x00000000
        /*0020*/ 	.short	0x0005
        /*0022*/ 	.short	0x001a
        /*0024*/ 	.byte	0x00, 0xf0, 0x05, 0x00


	//----- nvinfo : EIATTR_KPARAM_INFO
	.align		4
.L_1459:
        /*0028*/ 	.byte	0x04, 0x17
        /*002a*/ 	.short	(.L_1461 - .L_1460)
.L_1460:
        /*002c*/ 	.word	0x00000000
        /*0030*/ 	.short	0x0004
        /*0032*/ 	.short	0x0019
        /*0034*/ 	.byte	0x00, 0xf0, 0x05, 0x00


	//----- nvinfo : EIATTR_KPARAM_INFO
	.align		4
.L_1461:
        /*0038*/ 	.byte	0x04, 0x17
        /*003a*/ 	.short	(.L_1463 - .L_1462)
.L_1462:
        /*003c*/ 	.word	0x00000000
        /*0040*/ 	.short	0x0003
        /*0042*/ 	.short	0x0018
        /*0044*/ 	.byte	0x00, 0xf0, 0x05, 0x00


	//----- nvinfo : EIATTR_KPARAM_INFO
	.align		4
.L_1463:
        /*0048*/ 	.byte	0x04, 0x17
        /*004a*/ 	.short	(.L_1465 - .L_1464)
.L_1464:
        /*004c*/ 	.word	0x00000000
        /*0050*/ 	.short	0x0002
        /*0052*/ 	.short	0x0008
        /*0054*/ 	.byte	0x00, 0xf0, 0x41, 0x00


	//----- nvinfo : EIATTR_KPARAM_INFO
	.align		4
.L_1465:
        /*0058*/ 	.byte	0x04, 0x17
        /*005a*/ 	.short	(.L_1467 - .L_1466)
.L_1466:
        /*005c*/ 	.word	0x00000000
        /*0060*/ 	.short	0x0001
        /*0062*/ 	.short	0x0004
        /*0064*/ 	.byte	0x00, 0xf0, 0x05, 0x00


	//----- nvinfo : EIATTR_KPARAM_INFO
	.align		4
.L_1467:
        /*0068*/ 	.byte	0x04, 0x17
        /*006a*/ 	.short	(.L_1469 - .L_1468)
.L_1468:
        /*006c*/ 	.word	0x00000000
        /*0070*/ 	.short	0x0000
        /*0072*/ 	.short	0x0000
        /*0074*/ 	.byte	0x00, 0xf0, 0x11, 0x00


	//----- nvinfo : EIATTR_SPARSE_MMA_MASK
	.align		4
.L_1469:
        /*0078*/ 	.byte	0x03, 0x50
        /*007a*/ 	.short	0x0000


	//----- nvinfo : EIATTR_MAXREG_COUNT
	.align		4
        /*007c*/ 	.byte	0x03, 0x1b
        /*007e*/ 	.short	0x00ff


	//----- nvinfo : EIATTR_MERCURY_ISA_VERSION
	.align		4
        /*0080*/ 	.byte	0x03, 0x5f
        /*0082*/ 	.short	0x0101


	//----- nvinfo : EIATTR_VRC_CTA_INIT_COUNT
	.align		4
        /*0084*/ 	.byte	0x02, 0x4a
	.zero		1
	.zero		1


	//----- nvinfo : EIATTR_EXIT_INSTR_OFFSETS
	.align		4
        /*0088*/ 	.byte	0x04, 0x1c
        /*008a*/ 	.short	(.L_1471 - .L_1470)


	//   ....[0]....
.L_1470:
        /*008c*/ 	.word	0x00001ac0


	//   ....[1]....
        /*0090*/ 	.word	0x00001b10


	//----- nvinfo : EIATTR_MAX_THREADS
	.align		4
.L_1471:
        /*0094*/ 	.byte	0x04, 0x05
        /*0096*/ 	.short	(.L_1473 - .L_1472)
.L_1472:
        /*0098*/ 	.word	0x00000080
        /*009c*/ 	.word	0x00000001
        /*00a0*/ 	.word	0x00000001


	//----- nvinfo : EIATTR_CRS_STACK_SIZE
	.align		4
.L_1473:
        /*00a4*/ 	.byte	0x04, 0x1e
        /*00a6*/ 	.short	(.L_1475 - .L_1474)
.L_1474:
        /*00a8*/ 	.word	0x00000000


	//----- nvinfo : EIATTR_CBANK_PARAM_SIZE
	.align		4
.L_1475:
        /*00ac*/ 	.byte	0x03, 0x19
        /*00ae*/ 	.short	0x001c


	//----- nvinfo : EIATTR_PARAM_CBANK
	.align		4
        /*00b0*/ 	.byte	0x04, 0x0a
        /*00b2*/ 	.short	(.L_1477 - .L_1476)
	.align		4
.L_1476:
        /*00b4*/ 	.word	index@(.nv.constant0._ZN2at6native27unrolled_elementwise_kernelIZZZNS0_61_GLOBAL__N__132982cb_23_ActivationSiluKernel_cu_1520ed90_293311silu_kernelERNS_18TensorIteratorBaseEENKUlvE_clEvENKUlvE2_clEvEUlN3c107complexIfEEE_St5arrayIPcLm2EELi4E23TrivialOffsetCalculatorILi1EjESF_NS0_6memory15LoadWithoutCastENSG_16StoreWithoutCastEEEviT_T0_T2_T3_T4_T5_)
        /*00b8*/ 	.short	0x0380
        /*00ba*/ 	.short	0x001c


	//----- nvinfo : EIATTR_SW_WAR
	.align		4
.L_1477:
        /*00bc*/ 	.byte	0x04, 0x36
        /*00be*/ 	.short	(.L_1479 - .L_1478)
.L_1478:
        /*00c0*/ 	.word	0x00000008
.L_1479:


//--------------------- .nv.info._ZN2at6native29vectorized_elementwise_kernelILi2EZZZNS0_61_GLOBAL__N__132982cb_23_ActivationSiluKernel_cu_1520ed90_293311silu_kernelERNS_18TensorIteratorBaseEENKUlvE_clEvENKUlvE2_clEvEUlN3c107complexIfEEE_St5arrayIPcLm2EEEEviT0_T1_ --------------------------
	.section	.nv.info._ZN2at6native29vectorized_elementwise_kernelILi2EZZZNS0_61_GLOBAL__N__132982cb_23_ActivationSiluKernel_cu_1520ed90_293311silu_kernelERNS_18TensorIteratorBaseEENKUlvE_clEvENKUlvE2_clEvEUlN3c107complexIfEEE_St5arrayIPcLm2EEEEviT0_T1_,"",@"SHT_CUDA_INFO"
	.sectionflags	@""
	.align	4


	//----- nvinfo : EIATTR_CUDA_API_VERSION
	.align		4
        /*0000*/ 	.byte	0x04, 0x37
        /*0002*/ 	.short	(.L_1481 - .L_1480)
.L_1480:
        /*0004*/ 	.word	0x00000082


	//----- nvinfo : EIATTR_KPARAM_INFO
	.align		4
.L_1481:
        /*0008*/ 	.byte	0x04, 0x17
        /*000a*/ 	.short	(.L_1483 - .L_1482)
.L_1482:
        /*000c*/ 	.word	0x00000000
        /*0010*/ 	.short	0x0002
        /*0012*/ 	.short	0x0008
        /*0014*/ 	.byte	0x00, 0xf0, 0x41, 0x00


	//----- nvinfo : EIATTR_KPARAM_INFO
	.align		4
.L_1483:
        /*0018*/ 	.byte	0x04, 0x17
        /*001a*/ 	.short	(.L_1485 - .L_1484)
.L_1484:
        /*001c*/ 	.word	0x00000000
        /*0020*/ 	.short	0x0001
        /*0022*/ 	.short	0x0004
        /*0024*/ 	.byte	0x00, 0xf0, 0x05, 0x00


	//----- nvinfo : EIATTR_KPARAM_INFO
	.align		4
.L_1485:
        /*0028*/ 	.byte	0x04, 0x17
        /*002a*/ 	.short	(.L_1487 - .L_1486)
.L_1486:
        /*002c*/ 	.word	0x00000000
        /*0030*/ 	.short	0x0000
        /*0032*/ 	.short	0x0000
        /*0034*/ 	.byte	0x00, 0xf0, 0x11, 0x00


	//----- nvinfo : EIATTR_SPARSE_MMA_MASK
	.align		4
.L_1487:
        /*0038*/ 	.byte	0x03, 0x50
        /*003a*/ 	.short	0x0000


	//----- nvinfo : EIATTR_MAXREG_COUNT
	.align		4
        /*003c*/ 	.byte	0x03, 0x1b
        /*003e*/ 	.short	0x00ff


	//----- nvinfo : EIATTR_MERCURY_ISA_VERSION
	.align		4
        /*0040*/ 	.byte	0x03, 0x5f
        /*0042*/ 	.short	0x0101


	//----- nvinfo : EIATTR_VRC_CTA_INIT_COUNT
	.align		4
        /*0044*/ 	.byte	0x02, 0x4a
	.zero		1
	.zero		1


	//----- nvinfo : EIATTR_EXIT_INSTR_OFFSETS
	.align		4
        /*0048*/ 	.byte	0x04, 0x1c
        /*004a*/ 	.short	(.L_1489 - .L_1488)


	//   ....[0]....
.L_1488:
        /*004c*/ 	.word	0x00003640


	//   ....[1]....
        /*0050*/ 	.word	0x00003690


	//   ....[2]....
        /*0054*/ 	.word	0x00006480


	//----- nvinfo : EIATTR_MAX_THREADS
	.align		4
.L_1489:
        /*0058*/ 	.byte	0x04, 0x05
        /*005a*/ 	.short	(.L_1491 - .L_1490)
.L_1490:
        /*005c*/ 	.word	0x00000080
        /*0060*/ 	.word	0x00000001
        /*0064*/ 	.word	0x00000001


	//----- nvinfo : EIATTR_CRS_STACK_SIZE
	.align		4
.L_1491:
        /*0068*/ 	.byte	0x04, 0x1e
        /*006a*/ 	.short	(.L_1493 - .L_1492)
.L_1492:
        /*006c*/ 	.word	0x00000000


	//----- nvinfo : EIATTR_CBANK_PARAM_SIZE
	.align		4
.L_1493:
        /*0070*/ 	.byte	0x03, 0x19
        /*0072*/ 	.short	0x0018


	//----- nvinfo : EIATTR_PARAM_CBANK
	.align		4
        /*0074*/ 	.byte	0x04, 0x0a
        /*0076*/ 	.short	(.L_1495 - .L_1494)
	.align		4
.L_1494:
        /*0078*/ 	.word	index@(.nv.constant0._ZN2at6native29vectorized_elementwise_kernelILi2EZZZNS0_61_GLOBAL__N__132982cb_23_ActivationSiluKernel_cu_1520ed90_293311silu_kernelERNS_18TensorIteratorBaseEENKUlvE_clEvENKUlvE2_clEvEUlN3c107complexIfEEE_St5arrayIPcLm2EEEEviT0_T1_)
        /*007c*/ 	.short	0x0380
        /*007e*/ 	.short	0x0018


	//----- nvinfo : EIATTR_SW_WAR
	.align		4
.L_1495:
        /*0080*/ 	.byte	0x04, 0x36
        /*0082*/ 	.short	(.L_1497 - .L_1496)
.L_1496:
        /*0084*/ 	.word	0x00000008
.L_1497:


//--------------------- .nv.info._ZN2at6native29vectorized_elementwise_kernelILi4EZZZNS0_61_GLOBAL__N__132982cb_23_ActivationSiluKernel_cu_1520ed90_293311silu_kernelERNS_18TensorIteratorBaseEENKUlvE_clEvENKUlvE2_clEvEUlN3c107complexIfEEE_St5arrayIPcLm2EEEEviT0_T1_ --------------------------
	.section	.nv.info._ZN2at6native29vectorized_elementwise_kernelILi4EZZZNS0_61_GLOBAL__N__132982cb_23_ActivationSiluKernel_cu_1520ed90_293311silu_kernelERNS_18TensorIteratorBaseEENKUlvE_clEvENKUlvE2_clEvEUlN3c107complexIfEEE_St5arrayIPcLm2EEEEviT0_T1_,"",@"SHT_CUDA_INFO"
	.sectionflags	@""
	.align	4


	//----- nvinfo : EIATTR_CUDA_API_VERSION
	.align		4
        /*0000*/ 	.byte	0x04, 0x37
        /*0002*/ 	.short	(.L_1499 - .L_1498)
.L_1498:
        /*0004*/ 	.word	0x00000082


	//----- nvinfo : EIATTR_KPARAM_INFO
	.align		4
.L_1499:
        /*0008*/ 	.byte	0x04, 0x17
        /*000a*/ 	.short	(.L_1501 - .L_1500)
.L_1500:
        /*000c*/ 	.word	0x00000000
        /*0010*/ 	.short	0x0002
        /*0012*/ 	.short	0x0008
        /*0014*/ 	.byte	0x00, 0xf0, 0x41, 0x00


	//----- nvinfo : EIATTR_KPARAM_INFO
	.align		4
.L_1501:
        /*0018*/ 	.byte	0x04, 0x17
        /*001a*/ 	.short	(.L_1503 - .L_1502)
.L_1502:
        /*001c*/ 	.word	0x00000000
        /*0020*/ 	.short	0x0001
        /*0022*/ 	.short	0x0004
        /*0024*/ 	.byte	0x00, 0xf0, 0x05, 0x00


	//----- nvinfo : EIATTR_KPARAM_INFO
	.align		4
.L_1503:
        /*0028*/ 	.byte	0x04, 0x17
        /*002a*/ 	.short	(.L_1505 - .L_1504)
.L_1504:
        /*002c*/ 	.word	0x00000000
        /*0030*/ 	.short	0x0000
        /*0032*/ 	.short	0x0000
        /*0034*/ 	.byte	0x00, 0xf0, 0x11, 0x00


	//----- nvinfo : EIATTR_SPARSE_MMA_MASK
	.align		4
.L_1505:
        /*0038*/ 	.byte	0x03, 0x50
        /*003a*/ 	.short	0x0000


	//----- nvinfo : EIATTR_MAXREG_COUNT
	.align		4
        /*003c*/ 	.byte	0x03, 0x1b
        /*003e*/ 	.short	0x00ff


	//----- nvinfo : EIATTR_MERCURY_ISA_VERSION
	.align		4
        /*0040*/ 	.byte	0x03, 0x5f
        /*0042*/ 	.short	0x0101


	//----- nvinfo : EIATTR_VRC_CTA_INIT_COUNT
	.align		4
        /*0044*/ 	.byte	0x02, 0x4a
	.zero		1
	.zero		1


	//----- nvinfo : EIATTR_EXIT_INSTR_OFFSETS
	.align		4
        /*0048*/ 	.byte	0x04, 0x1c
        /*004a*/ 	.short	(.L_1507 - .L_1506)


	//   ....[0]....
.L_1506:
        /*004c*/ 	.word	0x00003640


	//   ....[1]....
        /*0050*/ 	.word	0x00003690


	//   ....[2]....
        /*0054*/ 	.word	0x00006440


	//----- nvinfo : EIATTR_MAX_THREADS
	.align		4
.L_1507:
        /*0058*/ 	.byte	0x04, 0x05
        /*005a*/ 	.short	(.L_1509 - .L_1508)
.L_1508:
        /*005c*/ 	.word	0x00000080
        /*0060*/ 	.word	0x00000001
        /*0064*/ 	.word	0x00000001


	//----- nvinfo : EIATTR_CRS_STACK_SIZE
	.align		4
.L_1509:
        /*0068*/ 	.byte	0x04, 0x1e
        /*006a*/ 	.short	(.L_1511 - .L_1510)
.L_1510:
        /*006c*/ 	.word	0x00000000


	//----- nvinfo : EIATTR_CBANK_PARAM_SIZE
	.align		4
.L_1511:
        /*0070*/ 	.byte	0x03, 0x19
        /*0072*/ 	.short	0x0018


	//----- nvinfo : EIATTR_PARAM_CBANK
	.align		4
        /*0074*/ 	.byte	0x04, 0x0a
        /*0076*/ 	.short	(.L_1513 - .L_1512)
	.align		4
.L_1512:
        /*0078*/ 	.word	index@(.nv.constant0._ZN2at6native29vectorized_elementwise_kernelILi4EZZZNS0_61_GLOBAL__N__132982cb_23_ActivationSiluKernel_cu_1520ed90_293311silu_kernelERNS_18TensorIteratorBaseEENKUlvE_clEvENKUlvE2_clEvEUlN3c107complexIfEEE_St5arrayIPcLm2EEEEviT0_T1_)
        /*007c*/ 	.short	0x0380
        /*007e*/ 	.short	0x0018


	//----- nvinfo : EIATTR_SW_WAR
	.align		4
.L_1513:
        /*0080*/ 	.byte	0x04, 0x36
        /*0082*/ 	.short	(.L_1515 - .L_1514)
.L_1514:
        /*0084*/ 	.word	0x00000008
.L_1515:


//--------------------- .nv.info._ZN2at6native29vectorized_elementwise_kernelILi8EZZZNS0_61_GLOBAL__N__132982cb_23_ActivationSiluKernel_cu_1520ed90_293311silu_kernelERNS_18TensorIteratorBaseEENKUlvE_clEvENKUlvE2_clEvEUlN3c107complexIfEEE_St5arrayIPcLm2EEEEviT0_T1_ --------------------------
	.section	.nv.info._ZN2at6native29vectorized_elementwise_kernelILi8EZZZNS0_61_GLOBAL__N__132982cb_23_ActivationSiluKernel_cu_1520ed90_293311silu_kernelERNS_18TensorIteratorBaseEENKUlvE_clEvENKUlvE2_clEvEUlN3c107complexIfEEE_St5arrayIPcLm2EEEEviT0_T1_,"",@"SHT_CUDA_INFO"
	.sectionflags	@""
	.align	4


	//----- nvinfo : EIATTR_CUDA_API_VERSION
	.align		4
        /*0000*/ 	.byte	0x04, 0x37
        /*0002*/ 	.short	(.L_1517 - .L_1516)
.L_1516:
        /*0004*/ 	.word	0x00000082


	//----- nvinfo : EIATTR_KPARAM_INFO
	.align		4
.L_1517:
        /*0008*/ 	.byte	0x04, 0x17
        /*000a*/ 	.short	(.L_1519 - .L_1518)
.L_1518:
        /*000c*/ 	.word	0x00000000
        /*0010*/ 	.short	0x0002
        /*0012*/ 	.short	0x0008
        /*0014*/ 	.byte	0x00, 0xf0, 0x41, 0x00


	//----- nvinfo : EIATTR_KPARAM_INFO
	.align		4
.L_1519:
        /*0018*/ 	.byte	0x04, 0x17
        /*001a*/ 	.short	(.L_1521 - .L_1520)
.L_1520:
        /*001c*/ 	.word	0x00000000
        /*0020*/ 	.short	0x0001
        /*0022*/ 	.short	0x0004
        /*0024*/ 	.byte	0x00, 0xf0, 0x05, 0x00


	//----- nvinfo : EIATTR_KPARAM_INFO
	.align		4
.L_1521:
        /*0028*/ 	.byte	0x04, 0x17
        /*002a*/ 	.short	(.L_1523 - .L_1522)
.L_1522:
        /*002c*/ 	.word	0x00000000
        /*0030*/ 	.short	0x0000
        /*0032*/ 	.short	0x0000
        /*0034*/ 	.byte	0x00, 0xf0, 0x11, 0x00


	//----- nvinfo : EIATTR_SPARSE_MMA_MASK
	.align		4
.L_1523:
        /*0038*/ 	.byte	0x03, 0x50
        /*003a*/ 	.short	0x0000


	//----- nvinfo : EIATTR_MAXREG_COUNT
	.align		4
        /*003c*/ 	.byte	0x03, 0x1b
        /*003e*/ 	.short	0x00ff


	//----- nvinfo : EIATTR_MERCURY_ISA_VERSION
	.align		4
        /*0040*/ 	.byte	0x03, 0x5f
        /*0042*/ 	.short	0x0101


	//----- nvinfo : EIATTR_VRC_CTA_INIT_COUNT
	.align		4
        /*0044*/ 	.byte	0x02, 0x4a
	.zero		1
	.zero		1


	//----- nvinfo : EIATTR_EXIT_INSTR_OFFSETS
	.align		4
        /*0048*/ 	.byte	0x04, 0x1c
        /*004a*/ 	.short	(.L_1525 - .L_1524)


	//   ....[0]....
.L_1524:
        /*004c*/ 	.word	0x00000010


	//----- nvinfo : EIATTR_MAX_THREADS
	.align		4
.L_1525:
        /*0050*/ 	.byte	0x04, 0x05
        /*0052*/ 	.short	(.L_1527 - .L_1526)
.L_1526:
        /*0054*/ 	.word	0x00000080
        /*0058*/ 	.word	0x00000001
        /*005c*/ 	.word	0x00000001


	//----- nvinfo : EIATTR_CBANK_PARAM_SIZE
	.align		4
.L_1527:
        /*0060*/ 	.byte	0x03, 0x19
        /*0062*/ 	.short	0x0018


	//----- nvinfo : EIATTR_PARAM_CBANK
	.align		4
        /*0064*/ 	.byte	0x04, 0x0a
        /*0066*/ 	.short	(.L_1529 - .L_1528)
	.align		4
.L_1528:
        /*0068*/ 	.word	index@(.nv.constant0._ZN2at6native29vectorized_elementwise_kernelILi8EZZZNS0_61_GLOBAL__N__132982cb_23_ActivationSiluKernel_cu_1520ed90_293311silu_kernelERNS_18TensorIteratorBaseEENKUlvE_clEvENKUlvE2_clEvEUlN3c107complexIfEEE_St5arrayIPcLm2EEEEviT0_T1_)
        /*006c*/ 	.short	0x0380
        /*006e*/ 	.short	0x0018


	//----- nvinfo : EIATTR_SW_WAR
	.align		4
.L_1529:
        /*0070*/ 	.byte	0x04, 0x36
        /*0072*/ 	.short	(.L_1531 - .L_1530)
.L_1530:
        /*0074*/ 	.word	0x00000008
.L_1531:


//--------------------- .nv.info._ZN2at6native18elementwise_kernelILi128ELi4EZNS0_15gpu_kernel_implIZZZNS0_61_GLOBAL__N__132982cb_23_ActivationSiluKernel_cu_1520ed90_293311silu_kernelERNS_18TensorIteratorBaseEENKUlvE_clEvENKUlvE1_clEvEUlN3c107complexIdEEE_EEvS5_RKT_EUliE_EEviT1_ --------------------------
	.section	.nv.info._ZN2at6native18elementwise_kernelILi128ELi4EZNS0_15gpu_kernel_implIZZZNS0_61_GLOBAL__N__132982cb_23_ActivationSiluKernel_cu_1520ed90_293311silu_kernelERNS_18TensorIteratorBaseEENKUlvE_clEvENKUlvE1_clEvEUlN3c107complexIdEEE_EEvS5_RKT_EUliE_EEviT1_,"",@"SHT_CUDA_INFO"
	.sectionflags	@""
	.align	4


	//----- nvinfo : EIATTR_CUDA_API_VERSION
	.align		4
        /*0000*/ 	.byte	0x04, 0x37
        /*0002*/ 	.short	(.L_1533 - .L_1532)
.L_1532:
        /*0004*/ 	.word	0x00000082


	//----- nvinfo : EIATTR_KPARAM_INFO
	.align		4
.L_1533:
        /*0008*/ 	.byte	0x04, 0x17
        /*000a*/ 	.short	(.L_1535 - .L_1534)
.L_1534:
        /*000c*/ 	.word	0x00000000
        /*0010*/ 	.short	0x0001
        /*0012*/ 	.short	0x0008
        /*0014*/ 	.byte	0x00, 0xf0, 0x61, 0x08


	//----- nvinfo : EIATTR_KPARAM_INFO
	.align		4
.L_1535:
        /*0018*/ 	.byte	0x04, 0x17
        /*001a*/ 	.short	(.L_1537 - .L_1536)
.L_1536:
        /*001c*/ 	.word	0x00000000
        /*0020*/ 	.short	0x0000
        /*0022*/ 	.short	0x0000
        /*0024*/ 	.byte	0x00, 0xf0, 0x11, 0x00


	//----- nvinfo : EIATTR_SPARSE_MMA_MASK
	.align		4
.L_1537:
        /*0028*/ 	.byte	0x03, 0x50
        /*002a*/ 	.short	0x0000


	//----- nvinfo : EIATTR_MAXREG_COUNT
	.align		4
        /*002c*/ 	.byte	0x03, 0x1b
        /*002e*/ 	.short	0x0080


	//----- nvinfo : EIATTR_EXTERNS
	.align		4
        /*0030*/ 	.byte	0x04, 0x0f
        /*0032*/ 	.short	(.L_1539 - .L_1538)


	//   ....[0]....
	.align		4
.L_1538:
        /*0034*/ 	.word	index@(__assertfail)


	//----- nvinfo : EIATTR_MERCURY_ISA_VERSION
	.align		4
.L_1539:
        /*0038*/ 	.byte	0x03, 0x5f
        /*003a*/ 	.short	0x0101


	//----- nvinfo : EIATTR_VRC_CTA_INIT_COUNT
	.align		4
        /*003c*/ 	.byte	0x02, 0x4a
	.zero		1
	.zero		1


	//----- nvinfo : EIATTR_SYSCALL_OFFSETS
	.align		4
        /*0040*/ 	.byte	0x04, 0x46
        /*0042*/ 	.short	(.L_1541 - .L_1540)


	//   ....[0]....
.L_1540:
        /*0044*/ 	.word	0x00002350


	//   ....[1]....
        /*0048*/ 	.word	0x00009690


	//   ....[2]....
        /*004c*/ 	.word	0x0000bbf0


	//   ....[3]....
        /*0050*/ 	.word	0x00012b10


	//   ....[4]....
        /*0054*/ 	.word	0x000152a0


	//   ....[5]....
        /*0058*/ 	.word	0x0001c1c0


	//   ....[6]....
        /*005c*/ 	.word	0x0001e960


	//   ....[7]....
        /*0060*/ 	.word	0x00025850


	//----- nvinfo : EIATTR_EXIT_INSTR_OFFSETS
	.align		4
.L_1541:
        /*0064*/ 	.byte	0x04, 0x1c
        /*0066*/ 	.short	(.L_1543 - .L_1542)


	//   ....[0]....
.L_1542:
        /*0068*/ 	.word	0x0001c620


	//   ....[1]....
        /*006c*/ 	.word	0x000248a0


	//   ....[2]....
        /*0070*/ 	.word	0x000248e0


	//   ....[3]....
        /*0074*/ 	.word	0x00024970


	//   ....[4]....
        /*0078*/ 	.word	0x000249a0


	//   ....[5]....
        /*007c*/ 	.word	0x000249d0


	//   ....[6]....
        /*0080*/ 	.word	0x00024ae0


	//   ....[7]....
        /*0084*/ 	.word	0x00024ba0


	//   ....[8]....
        /*0088*/ 	.word	0x00024d60


	//   ....[9]....
        /*008c*/ 	.word	0x00024ed0


	//   ....[10]....
        /*0090*/ 	.word	0x00024ef0


	//   ....[11]....
        /*0094*/ 	.word	0x00024fc0


	//   ....[12]....
        /*0098*/ 	.word	0x000251b0


	//   ....[13]....
        /*009c*/ 	.word	0x000253a0


	//   ....[14]....
        /*00a0*/ 	.word	0x00025580


	//   ....[15]....
        /*00a4*/ 	.word	0x000255b0


	//   ....[16]....
        /*00a8*/ 	.word	0x000255e0


	//   ....[17]....
        /*00ac*/ 	.word	0x000256d0


	//   ....[18]....
        /*00b0*/ 	.word	0x000256f0


	//   ....[19]....
        /*00b4*/ 	.word	0x00025860


	//   ....[20]....
        /*00b8*/ 	.word	0x000259f0


	//   ....[21]....
        /*00bc*/ 	.word	0x00025bb0


	//   ....[22]....
        /*00c0*/ 	.word	0x00025c70


	//----- nvinfo : EIATTR_MAX_THREADS
	.align		4
.L_1543:
        /*00c4*/ 	.byte	0x04, 0x05
        /*00c6*/ 	.short	(.L_1545 - .L_1544)
.L_1544:
        /*00c8*/ 	.word	0x00000080
        /*00cc*/ 	.word	0x00000001
        /*00d0*/ 	.word	0x00000001


	//----- nvinfo : EIATTR_CRS_STACK_SIZE
	.align		4
.L_1545:
        /*00d4*/ 	.byte	0x04, 0x1e
        /*00d6*/ 	.short	(.L_1547 - .L_1546)
.L_1546:
        /*00d8*/ 	.word	0x00000000


	//----- nvinfo : EIATTR_CBANK_PARAM_SIZE
	.align		4
.L_1547:
        /*00dc*/ 	.byte	0x03, 0x19
        /*00de*/ 	.short	0x0220


	//----- nvinfo : EIATTR_PARAM_CBANK
	.align		4
        /*00e0*/ 	.byte	0x04, 0x0a
        /*00e2*/ 	.short	(.L_1549 - .L_1548)
	.align		4
.L_1548:
        /*00e4*/ 	.word	index@(.nv.constant0._ZN2at6native18elementwise_kernelILi128ELi4EZNS0_15gpu_kernel_implIZZZNS0_61_GLOBAL__N__132982cb_23_ActivationSiluKernel_cu_1520ed90_293311silu_kernelERNS_18TensorIteratorBaseEENKUlvE_clEvENKUlvE1_clEvEUlN3c107complexIdEEE_EEvS5_RKT_EUliE_EEviT1_)
        /*00e8*/ 	.short	0x0380
        /*00ea*/ 	.short	0x0220


	//----- nvinfo : EIATTR_SW_WAR
	.align		4
.L_1549:
        /*00ec*/ 	.byte	0x04, 0x36
        /*00ee*/ 	.short	(.L_1551 - .L_1550)
.L_1550:
        /*00f0*/ 	.word	0x00000008
.L_1551:


//--------------------- .nv.info._ZN2at6native27unrolled_elementwise_kernelIZZZNS0_61_GLOBAL__N__132982cb_23_ActivationSiluKernel_cu_1520ed90_293311silu_kernelERNS_18TensorIteratorBaseEENKUlvE_clEvENKUlvE1_clEvEUlN3c107complexIdEEE_St5arrayIPcLm2EELi4E23TrivialOffsetCalculatorILi1EjESF_NS0_6memory12LoadWithCastILi1EEENSG_13StoreWithCastILi1EEEEEviT_T0_T2_T3_T4_T5_ --------------------------
	.section	.nv.info._ZN2at6native27unrolled_elementwise_kernelIZZZNS0_61_GLOBAL__N__132982cb_23_ActivationSiluKernel_cu_1520ed90_293311silu_kernelERNS_18TensorIteratorBaseEENKUlvE_clEvENKUlvE1_clEvEUlN3c107complexIdEEE_St5arrayIPcLm2EELi4E23TrivialOffsetCalculatorILi1EjESF_NS0_6memory12LoadWithCastILi1EEENSG_13StoreWithCastILi1EEEEEviT_T0_T2_T3_T4_T5_,"",@"SHT_CUDA_INFO"
	.sectionflags	@""
	.align	4


	//----- nvinfo : EIATTR_CUDA_API_VERSION
	.align		4
        /*0000*/ 	.byte	0x04, 0x37
        /*0002*/ 	.short	(.L_1553 - .L_1552)
.L_1552:
        /*0004*/ 	.word	0x00000082


	//----- nvinfo : EIATTR_KPARAM_INFO
	.align		4
.L_1553:
        /*0008*/ 	.byte	0x04, 0x17
        /*000a*/ 	.short	(.L_1555 - .L_1554)
.L_1554:
        /*000c*/ 	.word	0x00000000
        /*0010*/ 	.short	0x0006
        /*0012*/ 	.short	0x0024
        /*0014*/ 	.byte	0x00, 0xf0, 0x21, 0x00


	//----- nvinfo : EIATTR_KPARAM_INFO
	.align		4
.L_1555:
        /*0018*/ 	.byte	0x04, 0x17
        /*001a*/ 	.short	(.L_1557 - .L_1556)
.L_1556:
        /*001c*/ 	.word	0x00000000
        /*0020*/ 	.short	0x0005
        /*0022*/ 	.short	0x001c
        /*0024*/ 	.byte	0x00, 0xf0, 0x21, 0x00


	//----- nvinfo : EIATTR_KPARAM_INFO
	.align		4
.L_1557:
        /*0028*/ 	.byte	0x04, 0x17
        /*002a*/ 	.short	(.L_1559 - .L_1558)
.L_1558:
        /*002c*/ 	.word	0x00000000
        /*0030*/ 	.short	0x0004
        /*0032*/ 	.short	0x0019
        /*0034*/ 	.byte	0x00, 0xf0, 0x05, 0x00


	//----- nvinfo : EIATTR_KPARAM_INFO
	.align		4
.L_1559:
        /*0038*/ 	.byte	0x04, 0x17
        /*003a*/ 	.short	(.L_1561 - .L_1560)
.L_1560:
        /*003c*/ 	.word	0x00000000
        /*0040*/ 	.short	0x0003
        /*0042*/ 	.short	0x0018
        /*0044*/ 	.byte	0x00, 0xf0, 0x05, 0x00


	//----- nvinfo : EIATTR_KPARAM_INFO
	.align		4
.L_1561:
        /*0048*/ 	.byte	0x04, 0x17
        /*004a*/ 	.short	(.L_1563 - .L_1562)
.L_1562:
        /*004c*/ 	.word	0x00000000
        /*0050*/ 	.short	0x0002
        /*0052*/ 	.short	0x0008
        /*0054*/ 	.byte	0x00, 0xf0, 0x41, 0x00


	//----- nvinfo : EIATTR_KPARAM_INFO
	.align		4
.L_1563:
        /*0058*/ 	.byte	0x04, 0x17
        /*005a*/ 	.short	(.L_1565 - .L_1564)
.L_1564:
        /*005c*/ 	.word	0x00000000
        /*0060*/ 	.short	0x0001
        /*0062*/ 	.short	0x0004
        /*0064*/ 	.byte	0x00, 0xf0, 0x05, 0x00


	//----- nvinfo : EIATTR_KPARAM_INFO
	.align		4
.L_1565:
        /*0068*/ 	.byte	0x04, 0x17
        /*006a*/ 	.short	(.L_1567 - .L_1566)
.L_1566:
        /*006c*/ 	.word	0x00000000
        /*0070*/ 	.short	0x0000
        /*0072*/ 	.short	0x0000
        /*0074*/ 	.byte	0x00, 0xf0, 0x11, 0x00


	//----- nvinfo : EIATTR_SPARSE_MMA_MASK
	.align		4
.L_1567:
        /*0078*/ 	.byte	0x03, 0x50
        /*007a*/ 	.short	0x0000


	//----- nvinfo : EIATTR_MAXREG_COUNT
	.align		4
        /*007c*/ 	.byte	0x03, 0x1b
        /*007e*/ 	.short	0x00ff


	//----- nvinfo : EIATTR_EXTERNS
	.align		4
        /*0080*/ 	.byte	0x04, 0x0f
        /*0082*/ 	.short	(.L_1569 - .L_1568)


	//   ....[0]....
	.align		4
.L_1568:
        /*0084*/ 	.word	index@(__assertfail)


	//----- nvinfo : EIATTR_ANNOTATIONS
	.align		4
.L_1569:
        /*0088*/ 	.byte	0x04, 0x55
        /*008a*/ 	.short	(.L_1571 - .L_1570)


	//   ....[0]....
.L_1570:
        /*008c*/ 	.word	0x00000001
        /*0090*/ 	.byte	0xf0, 0x6e, 0x00, 0x00, 0x01, 0x00, 0x00, 0x00, 0x50, 0x72, 0x00, 0x00, 0x01, 0x00, 0x00, 0x00
        /*00a0*/ 	.byte	0x80, 0xcd, 0x00, 0x00, 0x01, 0x00, 0x00, 0x00, 0xc0, 0xd0, 0x00, 0x00, 0x01, 0x00, 0x00, 0x00
        /*00b0*/ 	.byte	0xd0, 0x2b, 0x01, 0x00, 0x01, 0x00, 0x00, 0x00, 0x10, 0x2f, 0x01, 0x00, 0x01, 0x00, 0x00, 0x00
        /*00c0*/ 	.byte	0x20, 0x8a, 0x01, 0x00, 0x01, 0x00, 0x00, 0x00, 0x60, 0x8d, 0x01, 0x00


	//----- nvinfo : EIATTR_MERCURY_ISA_VERSION
	.align		4
.L_1571:
        /*00cc*/ 	.byte	0x03, 0x5f
        /*00ce*/ 	.short	0x0101


	//----- nvinfo : EIATTR_VRC_CTA_INIT_COUNT
	.align		4
        /*00d0*/ 	.byte	0x02, 0x4a
	.zero		1
	.zero		1


	//----- nvinfo : EIATTR_SYSCALL_OFFSETS
	.align		4
        /*00d4*/ 	.byte	0x04, 0x46
        /*00d6*/ 	.short	(.L_1573 - .L_1572)


	//   ....[0]....
.L_1572:
        /*00d8*/ 	.word	0x00001060


	//   ....[1]....
        /*00dc*/ 	.word	0x000022b0


	//   ....[2]....
        /*00e0*/ 	.word	0x00003430


	//   ....[3]....
        /*00e4*/ 	.word	0x000044a0


	//   ....[4]....
        /*00e8*/ 	.word	0x0001d310


	//   ....[5]....
        /*00ec*/ 	.word	0x0001e630


	//   ....[6]....
        /*00f0*/ 	.word	0x0001fb70


	//   ....[7]....
        /*00f4*/ 	.word	0x000210b0


	//----- nvinfo : EIATTR_EXIT_INSTR_OFFSETS
	.align		4
.L_1573:
        /*00f8*/ 	.byte	0x04, 0x1c
        /*00fa*/ 	.short	(.L_1575 - .L_1574)


	//   ....[0]....
.L_1574:
        /*00fc*/ 	.word	0x0001ffc0


	//   ....[1]....
        /*0100*/ 	.word	0x00020100


	//   ....[2]....
        /*0104*/ 	.word	0x00020140


	//   ....[3]....
        /*0108*/ 	.word	0x000201d0


	//   ....[4]....
        /*010c*/ 	.word	0x00020200


	//   ....[5]....
        /*0110*/ 	.word	0x00020230


	//   ....[6]....
        /*0114*/ 	.word	0x00020340


	//   ....[7]....
        /*0118*/ 	.word	0x00020400


	//   ....[8]....
        /*011c*/ 	.word	0x000205c0


	//   ....[9]....
        /*0120*/ 	.word	0x00020730


	//   ....[10]....
        /*0124*/ 	.word	0x00020750


	//   ....[11]....
        /*0128*/ 	.word	0x00020820


	//   ....[12]....
        /*012c*/ 	.word	0x00020a10


	//   ....[13]....
        /*0130*/ 	.word	0x00020c00


	//   ....[14]....
        /*0134*/ 	.word	0x00020de0


	//   ....[15]....
        /*0138*/ 	.word	0x00020e10


	//   ....[16]....
        /*013c*/ 	.word	0x00020e40


	//   ....[17]....
        /*0140*/ 	.word	0x00020f30


	//   ....[18]....
        /*0144*/ 	.word	0x00020f50


	//   ....[19]....
        /*0148*/ 	.word	0x000210c0


	//   ....[20]....
        /*014c*/ 	.word	0x00021250


	//   ....[21]....
        /*0150*/ 	.word	0x00021410


	//   ....[22]....
        /*0154*/ 	.word	0x000214d0


	//----- nvinfo : EIATTR_MAX_THREADS
	.align		4
.L_1575:
        /*0158*/ 	.byte	0x04, 0x05
        /*015a*/ 	.short	(.L_1577 - .L_1576)
.L_1576:
        /*015c*/ 	.word	0x00000080
        /*0160*/ 	.word	0x00000001
        /*0164*/ 	.word	0x00000001


	//----- nvinfo : EIATTR_CRS_STACK_SIZE
	.align		4
.L_1577:
        /*0168*/ 	.byte	0x04, 0x1e
        /*016a*/ 	.short	(.L_1579 - .L_1578)
.L_1578:
        /*016c*/ 	.word	0x00000000


	//----- nvinfo : EIATTR_CBANK_PARAM_SIZE
	.align		4
.L_1579:
        /*0170*/ 	.byte	0x03, 0x19
        /*0172*/ 	.short	0x002c


	//----- nvinfo : EIATTR_PARAM_CBANK
	.align		4
        /*0174*/ 	.byte	0x04, 0x0a
        /*0176*/ 	.short	(.L_1581 - .L_1580)
	.align		4
.L_1580:
        /*0178*/ 	.word	index@(.nv.constant0._ZN2at6native27unrolled_elementwise_kernelIZZZNS0_61_GLOBAL__N__132982cb_23_ActivationSiluKernel_cu_1520ed90_293311silu_kernelERNS_18TensorIteratorBaseEENKUlvE_clEvENKUlvE1_clEvEUlN3c107complexIdEEE_St5arrayIPcLm2EELi4E23TrivialOffsetCalculatorILi1EjESF_NS0_6memory12LoadWithCastILi1EEENSG_13StoreWithCastILi1EEEEEviT_T0_T2_T3_T4_T5_)
        /*017c*/ 	.short	0x0380
        /*017e*/ 	.short	0x002c


	//----- nvinfo : EIATTR_SW_WAR
	.align		4
.L_1581:
        /*0180*/ 	.byte	0x04, 0x36
        /*0182*/ 	.short	(.L_1583 - .L_1582)
.L_1582:
        /*0184*/ 	.word	0x00000008
.L_1583:


//--------------------- .nv.info._ZN2at6native18elementwise_kernelILi128ELi2EZNS0_22gpu_kernel_impl_nocastIZZZNS0_61_GLOBAL__N__132982cb_23_ActivationSiluKernel_cu_1520ed90_293311silu_kernelERNS_18TensorIteratorBaseEENKUlvE_clEvENKUlvE1_clEvEUlN3c107complexIdEEE_EEvS5_RKT_EUliE_EEviT1_ --------------------------
	.section	.nv.info._ZN2at6native18elementwise_kernelILi128ELi2EZNS0_22gpu_kernel_impl_nocastIZZZNS0_61_GLOBAL__N__132982cb_23_ActivationSiluKernel_cu_1520ed90_293311silu_kernelERNS_18TensorIteratorBaseEENKUlvE_clEvENKUlvE1_clEvEUlN3c107complexIdEEE_EEvS5_RKT_EUliE_EEviT1_,"",@"SHT_CUDA_INFO"
	.sectionflags	@""
	.align	4


	//----- nvinfo : EIATTR_CUDA_API_VERSION
	.align		4
        /*0000*/ 	.byte	0x04, 0x37
        /*0002*/ 	.short	(.L_1585 - .L_1584)
.L_1584:
        /*0004*/ 	.word	0x00000082


	//----- nvinfo : EIATTR_KPARAM_INFO
	.align		4
.L_1585:
        /*0008*/ 	.byte	0x04, 0x17
        /*000a*/ 	.short	(.L_1587 - .L_1586)
.L_1586:
        /*000c*/ 	.word	0x00000000
        /*0010*/ 	.short	0x0001
        /*0012*/ 	.short	0x0008
        /*0014*/ 	.byte	0x00, 0xf0, 0x61, 0x08


	//----- nvinfo : EIATTR_KPARAM_INFO
	.align		4
.L_1587:
        /*0018*/ 	.byte	0x04, 0x17
        /*001a*/ 	.short	(.L_1589 - .L_1588)
.L_1588:
        /*001c*/ 	.word	0x00000000
        /*0020*/ 	.short	0x0000
        /*0022*/ 	.short	0x0000
        /*0024*/ 	.byte	0x00, 0xf0, 0x11, 0x00


	//----- nvinfo : EIATTR_SPARSE_MMA_MASK
	.align		4
.L_1589:
        /*0028*/ 	.byte	0x03, 0x50
        /*002a*/ 	.short	0x0000


	//----- nvinfo : EIATTR_MAXREG_COUNT
	.align		4
        /*002c*/ 	.byte	0x03, 0x1b
        /*002e*/ 	.short	0x0080


	//----- nvinfo : EIATTR_MERCURY_ISA_VERSION
	.align		4
        /*0030*/ 	.byte	0x03, 0x5f
        /*0032*/ 	.short	0x0101


	//----- nvinfo : EIATTR_VRC_CTA_INIT_COUNT
	.align		4
        /*0034*/ 	.byte	0x02, 0x4a
	.zero		1
	.zero		1


	//----- nvinfo : EIATTR_EXIT_INSTR_OFFSETS
	.align		4
        /*0038*/ 	.byte	0x04, 0x1c
        /*003a*/ 	.short	(.L_1591 - .L_1590)


	//   ....[0]....
.L_1590:
        /*003c*/ 	.word	0x000074a0


	//   ....[1]....
        /*0040*/ 	.word	0x0000e6d0


	//----- nvinfo : EIATTR_MAX_THREADS
	.align		4
.L_1591:
        /*0044*/ 	.byte	0x04, 0x05
        /*0046*/ 	.short	(.L_1593 - .L_1592)
.L_1592:
        /*0048*/ 	.word	0x00000080
        /*004c*/ 	.word	0x00000001
        /*0050*/ 	.word	0x00000001


	//----- nvinfo : EIATTR_CRS_STACK_SIZE
	.align		4
.L_1593:
        /*0054*/ 	.byte	0x04, 0x1e
        /*0056*/ 	.short	(.L_1595 - .L_1594)
.L_1594:
        /*0058*/ 	.word	0x00000000


	//----- nvinfo : EIATTR_CBANK_PARAM_SIZE
	.align		4
.L_1595:
        /*005c*/ 	.byte	0x03, 0x19
        /*005e*/ 	.short	0x0220


	//----- nvinfo : EIATTR_PARAM_CBANK
	.align		4
        /*0060*/ 	.byte	0x04, 0x0a
        /*0062*/ 	.short	(.L_1597 - .L_1596)
	.align		4
.L_1596:
        /*0064*/ 	.word	index@(.nv.constant0._ZN2at6native18elementwise_kernelILi128ELi2EZNS0_22gpu_kernel_impl_nocastIZZZNS0_61_GLOBAL__N__132982cb_23_ActivationSiluKernel_cu_1520ed90_293311silu_kernelERNS_18TensorIteratorBaseEENKUlvE_clEvENKUlvE1_clEvEUlN3c107complexIdEEE_EEvS5_RKT_EUliE_EEviT1_)
        /*0068*/ 	.short	0x0380
        /*006a*/ 	.short	0x0220


	//----- nvinfo : EIATTR_SW_WAR
	.align		4
.L_1597:
        /*006c*/ 	.byte	0x04, 0x36
        /*006e*/ 	.short	(.L_1599 - .L_1598)
.L_1598:
        /*0070*/ 	.word	0x00000008
.L_1599:


//--------------------- .nv.info._ZN2at6native27unrolled_elementwise_kernelIZZZNS0_61_GLOBAL__N__132982cb_23_ActivationSiluKernel_cu_1520ed90_293311silu_kernelERNS_18TensorIteratorBaseEENKUlvE_clEvENKUlvE1_clEvEUlN3c107complexIdEEE_St5arrayIPcLm2EELi4E23TrivialOffsetCalculatorILi1EjESF_NS0_6memory15LoadWithoutCastENSG_16StoreWithoutCastEEEviT_T0_T2_T3_T4_T5_ --------------------------
	.section	.nv.info._ZN2at6native27unrolled_elementwise_kernelIZZZNS0_61_GLOBAL__N__132982cb_23_ActivationSiluKernel_cu_1520ed90_293311silu_kernelERNS_18TensorIteratorBaseEENKUlvE_clEvENKUlvE1_clEvEUlN3c107complexIdEEE_St5arrayIPcLm2EELi4E23TrivialOffsetCalculatorILi1EjESF_NS0_6memory15LoadWithoutCastENSG_16StoreWithoutCastEEEviT_T0_T2_T3_T4_T5_,"",@"SHT_CUDA_INFO"
	.sectionflags	@""
	.align	4


	//----- nvinfo : EIATTR_CUDA_API_VERSION
	.align		4
        /*0000*/ 	.byte	0x04, 0x37
        /*0002*/ 	.short	(.L_1601 - .L_1600)
.L_1600:
        /*0004*/ 	.word	0x00000082


	//----- nvinfo : EIATTR_KPARAM_INFO
	.align		4
.L_1601:
        /*0008*/ 	.byte	0x04, 0x17
        /*000a*/ 	.short	(.L_1603 - .L_1602)
.L_1602:
        /*000c*/ 	.word	0x00000000
        /*0010*/ 	.short	0x0006
        /*0012*/ 	.short	0x001b
        /*0014*/ 	.byte	0x00, 0xf0, 0x05, 0x00


	//----- nvinfo : EIATTR_KPARAM_INFO
	.align		4
.L_1603:
        /*0018*/ 	.byte	0x04, 0x17
        /*001a*/ 	.short	(.L_1605 - .L_1604)
.L_1604:
        /*001c*/ 	.word	0x00000000
        /*0020*/ 	.short	0x0005
        /*0022*/ 	.short	0x001a
        /*0024*/ 	.byte	0x00, 0xf0, 0x05, 0x00


	//----- nvinfo : EIATTR_KPARAM_INFO
	.align		4
.L_1605:
        /*0028*/ 	.byte	0x04, 0x17
        /*002a*/ 	.short	(.L_1607 - .L_1606)
.L_1606:
        /*002c*/ 	.word	0x00000000
        /*0030*/ 	.short	0x0004
        /*0032*/ 	.short	0x0019
        /*0034*/ 	.byte	0x00, 0xf0, 0x05, 0x00


	//----- nvinfo : EIATTR_KPARAM_INFO
	.align		4
.L_1607:
        /*0038*/ 	.byte	0x04, 0x17
        /*003a*/ 	.short	(.L_1609 - .L_1608)
.L_1608:
        /*003c*/ 	.word	0x00000000
        /*0040*/ 	.short	0x0003
        /*0042*/ 	.short	0x0018
        /*0044*/ 	.byte	0x00, 0xf0, 0x05, 0x00


	//----- nvinfo : EIATTR_KPARAM_INFO
	.align		4
.L_1609:
        /*0048*/ 	.byte	0x04, 0x17
        /*004a*/ 	.short	(.L_1611 - .L_1610)
.L_1610:
        /*004c*/ 	.word	0x00000000
        /*0050*/ 	.short	0x0002
        /*0052*/ 	.short	0x0008
        /*0054*/ 	.byte	0x00, 0xf0, 0x41, 0x00


	//----- nvinfo : EIATTR_KPARAM_INFO
	.align		4
.L_1611:
        /*0058*/ 	.byte	0x04, 0x17
        /*005a*/ 	.short	(.L_1613 - .L_1612)
.L_1612:
        /*005c*/ 	.word	0x00000000
        /*0060*/ 	.short	0x0001
        /*0062*/ 	.short	0x0004
        /*0064*/ 	.byte	0x00, 0xf0, 0x05, 0x00


	//----- nvinfo : EIATTR_KPARAM_INFO
	.align		4
.L_1613:
        /*0068*/ 	.byte	0x04, 0x17
        /*006a*/ 	.short	(.L_1615 - .L_1614)
.L_1614:
        /*006c*/ 	.word	0x00000000
        /*0070*/ 	.short	0x0000
        /*0072*/ 	.short	0x0000
        /*0074*/ 	.byte	0x00, 0xf0, 0x11, 0x00


	//----- nvinfo : EIATTR_SPARSE_MMA_MASK
	.align		4
.L_1615:
        /*0078*/ 	.byte	0x03, 0x50
        /*007a*/ 	.short	0x0000


	//----- nvinfo : EIATTR_MAXREG_COUNT
	.align		4
        /*007c*/ 	.byte	0x03, 0x1b
        /*007e*/ 	.short	0x00ff


	//----- nvinfo : EIATTR_MERCURY_ISA_VERSION
	.align		4
        /*0080*/ 	.byte	0x03, 0x5f
        /*0082*/ 	.short	0x0101


	//----- nvinfo : EIATTR_VRC_CTA_INIT_COUNT
	.align		4
        /*0084*/ 	.byte	0x02, 0x4a
	.zero		1
	.zero		1


	//----- nvinfo : EIATTR_EXIT_INSTR_OFFSETS
	.align		4
        /*0088*/ 	.byte	0x04, 0x1c
        /*008a*/ 	.short	(.L_1617 - .L_1616)


	//   ....[0]....
.L_1616:
        /*008c*/ 	.word	0x00017e00


	//   ....[1]....
        /*0090*/ 	.word	0x00017e50


	//----- nvinfo : EIATTR_MAX_THREADS
	.align		4
.L_1617:
        /*0094*/ 	.byte	0x04, 0x05
        /*0096*/ 	.short	(.L_1619 - .L_1618)
.L_1618:
        /*0098*/ 	.word	0x00000080
        /*009c*/ 	.word	0x00000001
        /*00a0*/ 	.word	0x00000001


	//----- nvinfo : EIATTR_CRS_STACK_SIZE
	.align		4
.L_1619:
        /*00a4*/ 	.byte	0x04, 0x1e
        /*00a6*/ 	.short	(.L_1621 - .L_1620)
.L_1620:
        /*00a8*/ 	.word	0x00000000


	//----- nvinfo : EIATTR_CBANK_PARAM_SIZE
	.align		4
.L_1621:
        /*00ac*/ 	.byte	0x03, 0x19
        /*00ae*/ 	.short	0x001c


	//----- nvinfo : EIATTR_PARAM_CBANK
	.align		4
        /*00b0*/ 	.byte	0x04, 0x0a
        /*00b2*/ 	.short	(.L_1623 - .L_1622)
	.align		4
.L_1622:
        /*00b4*/ 	.word	index@(.nv.constant0._ZN2at6native27unrolled_elementwise_kernelIZZZNS0_61_GLOBAL__N__132982cb_23_ActivationSiluKernel_cu_1520ed90_293311silu_kernelERNS_18TensorIteratorBaseEENKUlvE_clEvENKUlvE1_clEvEUlN3c107complexIdEEE_St5arrayIPcLm2EELi4E23TrivialOffsetCalculatorILi1EjESF_NS0_6memory15LoadWithoutCastENSG_16StoreWithoutCastEEEviT_T0_T2_T3_T4_T5_)
        /*00b8*/ 	.short	0x0380
        /*00ba*/ 	.short	0x001c


	//----- nvinfo : EIATTR_SW_WAR
	.align		4
.L_1623:
        /*00bc*/ 	.byte	0x04, 0x36
        /*00be*/ 	.short	(.L_1625 - .L_1624)
.L_1624:
        /*00c0*/ 	.word	0x00000008
.L_1625:


//--------------------- .nv.info._ZN2at6native29vectorized_elementwise_kernelILi2EZZZNS0_61_GLOBAL__N__132982cb_23_ActivationSiluKernel_cu_1520ed90_293311silu_kernelERNS_18TensorIteratorBaseEENKUlvE_clEvENKUlvE1_clEvEUlN3c107complexIdEEE_St5arrayIPcLm2EEEEviT0_T1_ --------------------------
	.section	.nv.info._ZN2at6native29vectorized_elementwise_kernelILi2EZZZNS0_61_GLOBAL__N__132982cb_23_ActivationSiluKernel_cu_1520ed90_293311silu_kernelERNS_18TensorIteratorBaseEENKUlvE_clEvENKUlvE1_clEvEUlN3c107complexIdEEE_St5arrayIPcLm2EEEEviT0_T1_,"",@"SHT_CUDA_INFO"
	.sectionflags	@""
	.align	4


	//----- nvinfo : EIATTR_CUDA_API_VERSION
	.align		4
        /*0000*/ 	.byte	0x04, 0x37
        /*0002*/ 	.short	(.L_1627 - .L_1626)
.L_1626:
        /*0004*/ 	.word	0x00000082


	//----- nvinfo : EIATTR_KPARAM_INFO
	.align		4
.L_1627:
        /*0008*/ 	.byte	0x04, 0x17
        /*000a*/ 	.short	(.L_1629 - .L_1628)
.L_1628:
        /*000c*/ 	.word	0x00000000
        /*0010*/ 	.short	0x0002
        /*0012*/ 	.short	0x0008
        /*0014*/ 	.byte	0x00, 0xf0, 0x41, 0x00


	//----- nvinfo : EIATTR_KPARAM_INFO
	.align		4
.L_1629:
        /*0018*/ 	.byte	0x04, 0x17
        /*001a*/ 	.short	(.L_1631 - .L_1630)
.L_1630:
        /*001c*/ 	.word	0x00000000
        /*0020*/ 	.short	0x0001
        /*0022*/ 	.short	0x0004
        /*0024*/ 	.byte	0x00, 0xf0, 0x05, 0x00


	//----- nvinfo : EIATTR_KPARAM_INFO
	.align		4
.L_1631:
        /*0028*/ 	.byte	0x04, 0x17
        /*002a*/ 	.short	(.L_1633 - .L_1632)
.L_1632:
        /*002c*/ 	.word	0x00000000
        /*0030*/ 	.short	0x0000
        /*0032*/ 	.short	0x0000
        /*0034*/ 	.byte	0x00, 0xf0, 0x11, 0x00


	//----- nvinfo : EIATTR_SPARSE_MMA_MASK
	.align		4
.L_1633:
        /*0038*/ 	.byte	0x03, 0x50
        /*003a*/ 	.short	0x0000


	//----- nvinfo : EIATTR_MAXREG_COUNT
	.align		4
        /*003c*/ 	.byte	0x03, 0x1b
        /*003e*/ 	.short	0x00ff


	//----- nvinfo : EIATTR_MERCURY_ISA_VERSION
	.align		4
        /*0040*/ 	.byte	0x03, 0x5f
        /*0042*/ 	.short	0x0101


	//----- nvinfo : EIATTR_VRC_CTA_INIT_COUNT
	.align		4
        /*0044*/ 	.byte	0x02, 0x4a
	.zero		1
	.zero		1


	//----- nvinfo : EIATTR_EXIT_INSTR_OFFSETS
	.align		4
        /*0048*/ 	.byte	0x04, 0x1c
        /*004a*/ 	.short	(.L_1635 - .L_1634)


	//   ....[0]....
.L_1634:
        /*004c*/ 	.word	0x0002fd80


	//   ....[1]....
        /*0050*/ 	.word	0x0002fdd0


	//   ....[2]....
        /*0054*/ 	.word	0x0005f390


	//----- nvinfo : EIATTR_MAX_THREADS
	.align		4
.L_1635:
        /*0058*/ 	.byte	0x04, 0x05
        /*005a*/ 	.short	(.L_1637 - .L_1636)
.L_1636:
        /*005c*/ 	.word	0x00000080
        /*0060*/ 	.word	0x00000001
        /*0064*/ 	.word	0x00000001


	//----- nvinfo : EIATTR_CRS_STACK_SIZE
	.align		4
.L_1637:
        /*0068*/ 	.byte	0x04, 0x1e
        /*006a*/ 	.short	(.L_1639 - .L_1638)
.L_1638:
        /*006c*/ 	.word	0x00000000


	//----- nvinfo : EIATTR_CBANK_PARAM_SIZE
	.align		4
.L_1639:
        /*0070*/ 	.byte	0x03, 0x19
        /*0072*/ 	.short	0x0018


	//----- nvinfo : EIATTR_PARAM_CBANK
	.align		4
        /*0074*/ 	.byte	0x04, 0x0a
        /*0076*/ 	.short	(.L_1641 - .L_1640)
	.align		4
.L_1640:
        /*0078*/ 	.word	index@(.nv.constant0._ZN2at6native29vectorized_elementwise_kernelILi2EZZZNS0_61_GLOBAL__N__132982cb_23_ActivationSiluKernel_cu_1520ed90_293311silu_kernelERNS_18TensorIteratorBaseEENKUlvE_clEvENKUlvE1_clEvEUlN3c107complexIdEEE_St5arrayIPcLm2EEEEviT0_T1_)
        /*007c*/ 	.short	0x0380
        /*007e*/ 	.short	0x0018


	//----- nvinfo : EIATTR_SW_WAR
	.align		4
.L_1641:
        /*0080*/ 	.byte	0x04, 0x36
        /*0082*/ 	.short	(.L_1643 - .L_1642)
.L_1642:
        /*0084*/ 	.word	0x00000008
.L_1643:


//--------------------- .nv.info._ZN2at6native29vectorized_elementwise_kernelILi4EZZZNS0_61_GLOBAL__N__132982cb_23_ActivationSiluKernel_cu_1520ed90_293311silu_kernelERNS_18TensorIteratorBaseEENKUlvE_clEvENKUlvE1_clEvEUlN3c107complexIdEEE_St5arrayIPcLm2EEEEviT0_T1_ --------------------------
	.section	.nv.info._ZN2at6native29vectorized_elementwise_kernelILi4EZZZNS0_61_GLOBAL__N__132982cb_23_ActivationSiluKernel_cu_1520ed90_293311silu_kernelERNS_18TensorIteratorBaseEENKUlvE_clEvENKUlvE1_clEvEUlN3c107complexIdEEE_St5arrayIPcLm2EEEEviT0_T1_,"",@"SHT_CUDA_INFO"
	.sectionflags	@""
	.align	4


	//----- nvinfo : EIATTR_CUDA_API_VERSION
	.align		4
        /*0000*/ 	.byte	0x04, 0x37
        /*0002*/ 	.short	(.L_1645 - .L_1644)
.L_1644:
        /*0004*/ 	.word	0x00000082


	//----- nvinfo : EIATTR_KPARAM_INFO
	.align		4
.L_1645:
        /*0008*/ 	.byte	0x04, 0x17
        /*000a*/ 	.short	(.L_1647 - .L_1646)
.L_1646:
        /*000c*/ 	.word	0x00000000
        /*0010*/ 	.short	0x0002
        /*0012*/ 	.short	0x0008
        /*0014*/ 	.byte	0x00, 0xf0, 0x41, 0x00


	//----- nvinfo : EIATTR_KPARAM_INFO
	.align		4
.L_1647:
        /*0018*/ 	.byte	0x04, 0x17
        /*001a*/ 	.short	(.L_1649 - .L_1648)
.L_1648:
        /*001c*/ 	.word	0x00000000
        /*0020*/ 	.short	0x0001
        /*0022*/ 	.short	0x0004
        /*0024*/ 	.byte	0x00, 0xf0, 0x05, 0x00


	//----- nvinfo : EIATTR_KPARAM_INFO
	.align		4
.L_1649:
        /*0028*/ 	.byte	0x04, 0x17
        /*002a*/ 	.short	(.L_1651 - .L_1650)
.L_1650:
        /*002c*/ 	.word	0x00000000
        /*0030*/ 	.short	0x0000
        /*0032*/ 	.short	0x0000
        /*0034*/ 	.byte	0x00, 0xf0, 0x11, 0x00


	//----- nvinfo : EIATTR_SPARSE_MMA_MASK
	.align		4
.L_1651:
        /*0038*/ 	.byte	0x03, 0x50
        /*003a*/ 	.short	0x0000


	//----- nvinfo : EIATTR_MAXREG_COUNT
	.align		4
        /*003c*/ 	.byte	0x03, 0x1b
        /*003e*/ 	.short	0x00ff


	//----- nvinfo : EIATTR_MERCURY_ISA_VERSION
	.align		4
        /*0040*/ 	.byte	0x03, 0x5f
        /*0042*/ 	.short	0x0101


	//----- nvinfo : EIATTR_VRC_CTA_INIT_COUNT
	.align		4
        /*0044*/ 	.byte	0x02, 0x4a
	.zero		1
	.zero		1


	//----- nvinfo : EIATTR_EXIT_INSTR_OFFSETS
	.align		4
        /*0048*/ 	.byte	0x04, 0x1c
        /*004a*/ 	.short	(.L_1653 - .L_1652)


	//   ....[0]....
.L_1652:
        /*004c*/ 	.word	0x0002fd80


	//   ....[1]....
        /*0050*/ 	.word	0x0002fdd0


	//   ....[2]....
        /*0054*/ 	.word	0x0005f390


	//----- nvinfo : EIATTR_MAX_THREADS
	.align		4
.L_1653:
        /*0058*/ 	.byte	0x04, 0x05
        /*005a*/ 	.short	(.L_1655 - .L_1654)
.L_1654:
        /*005c*/ 	.word	0x00000080
        /*0060*/ 	.word	0x00000001
        /*0064*/ 	.word	0x00000001


	//----- nvinfo : EIATTR_CRS_STACK_SIZE
	.align		4
.L_1655:
        /*0068*/ 	.byte	0x04, 0x1e
        /*006a*/ 	.short	(.L_1657 - .L_1656)
.L_1656:
        /*006c*/ 	.word	0x00000000


	//----- nvinfo : EIATTR_CBANK_PARAM_SIZE
	.align		4
.L_1657:
        /*0070*/ 	.byte	0x03, 0x19
        /*0072*/ 	.short	0x0018


	//----- nvinfo : EIATTR_PARAM_CBANK
	.align		4
        /*0074*/ 	.byte	0x04, 0x0a
        /*0076*/ 	.short	(.L_1659 - .L_1658)
	.align		4
.L_1658:
        /*0078*/ 	.word	index@(.nv.constant0._ZN2at6native29vectorized_elementwise_kernelILi4EZZZNS0_61_GLOBAL__N__132982cb_23_ActivationSiluKernel_cu_1520ed90_293311silu_kernelERNS_18TensorIteratorBaseEENKUlvE_clEvENKUlvE1_clEvEUlN3c107complexIdEEE_St5arrayIPcLm2EEEEviT0_T1_)
        /*007c*/ 	.short	0x0380
        /*007e*/ 	.short	0x0018


	//----- nvinfo : EIATTR_SW_WAR
	.align		4
.L_1659:
        /*0080*/ 	.byte	0x04, 0x36
        /*0082*/ 	.short	(.L_1661 - .L_1660)
.L_1660:
        /*0084*/ 	.word	0x00000008
.L_1661:


//--------------------- .nv.info._ZN2at6native29vectorized_elementwise_kernelILi8EZZZNS0_61_GLOBAL__N__132982cb_23_ActivationSiluKernel_cu_1520ed90_293311silu_kernelERNS_18TensorIteratorBaseEENKUlvE_clEvENKUlvE1_clEvEUlN3c107complexIdEEE_St5arrayIPcLm2EEEEviT0_T1_ --------------------------
	.section	.nv.info._ZN2at6native29vectorized_elementwise_kernelILi8EZZZNS0_61_GLOBAL__N__132982cb_23_ActivationSiluKernel_cu_1520ed90_293311silu_kernelERNS_18TensorIteratorBaseEENKUlvE_clEvENKUlvE1_clEvEUlN3c107complexIdEEE_St5arrayIPcLm2EEEEviT0_T1_,"",@"SHT_CUDA_INFO"
	.sectionflags	@""
	.align	4


	//----- nvinfo : EIATTR_CUDA_API_VERSION
	.align		4
        /*0000*/ 	.byte	0x04, 0x37
        /*0002*/ 	.short	(.L_1663 - .L_1662)
.L_1662:
        /*0004*/ 	.word	0x00000082


	//----- nvinfo : EIATTR_KPARAM_INFO
	.align		4
.L_1663:
        /*0008*/ 	.byte	0x04, 0x17
        /*000a*/ 	.short	(.L_1665 - .L_1664)
.L_1664:
        /*000c*/ 	.word	0x00000000
        /*0010*/ 	.short	0x0002
        /*0012*/ 	.short	0x0008
        /*0014*/ 	.byte	0x00, 0xf0, 0x41, 0x00


	//----- nvinfo : EIATTR_KPARAM_INFO
	.align		4
.L_1665:
        /*0018*/ 	.byte	0x04, 0x17
        /*001a*/ 	.short	(.L_1667 - .L_1666)
.L_1666:
        /*001c*/ 	.word	0x00000000
        /*0020*/ 	.short	0x0001
        /*0022*/ 	.short	0x0004
        /*0024*/ 	.byte	0x00, 0xf0, 0x05, 0x00


	//----- nvinfo : EIATTR_KPARAM_INFO
	.align		4
.L_1667:
        /*0028*/ 	.byte	0x04, 0x17
        /*002a*/ 	.short	(.L_1669 - .L_1668)
.L_1668:
        /*002c*/ 	.word	0x00000000
        /*0030*/ 	.short	0x0000
        /*0032*/ 	.short	0x0000
        /*0034*/ 	.byte	0x00, 0xf0, 0x11, 0x00


	//----- nvinfo : EIATTR_SPARSE_MMA_MASK
	.align		4
.L_1669:
        /*0038*/ 	.byte	0x03, 0x50
        /*003a*/ 	.short	0x0000


	//----- nvinfo : EIATTR_MAXREG_COUNT
	.align		4
        /*003c*/ 	.byte	0x03, 0x1b
        /*003e*/ 	.short	0x00ff


	//----- nvinfo : EIATTR_MERCURY_ISA_VERSION
	.align		4
        /*0040*/ 	.byte	0x03, 0x5f
        /*0042*/ 	.short	0x0101


	//----- nvinfo : EIATTR_VRC_CTA_INIT_COUNT
	.align		4
        /*0044*/ 	.byte	0x02, 0x4a
	.zero		1
	.zero		1


	//----- nvinfo : EIATTR_EXIT_INSTR_OFFSETS
	.align		4
        /*0048*/ 	.byte	0x04, 0x1c
        /*004a*/ 	.short	(.L_1671 - .L_1670)


	//   ....[0]....
.L_1670:
        /*004c*/ 	.word	0x00000010


	//----- nvinfo : EIATTR_MAX_THREADS
	.align		4
.L_1671:
        /*0050*/ 	.byte	0x04, 0x05
        /*0052*/ 	.short	(.L_1673 - .L_1672)
.L_1672:
        /*0054*/ 	.word	0x00000080
        /*0058*/ 	.word	0x00000001
        /*005c*/ 	.word	0x00000001


	//----- nvinfo : EIATTR_CBANK_PARAM_SIZE
	.align		4
.L_1673:
        /*0060*/ 	.byte	0x03, 0x19
        /*0062*/ 	.short	0x0018


	//----- nvinfo : EIATTR_PARAM_CBANK
	.align		4
        /*0064*/ 	.byte	0x04, 0x0a
        /*0066*/ 	.short	(.L_1675 - .L_1674)
	.align		4
.L_1674:
        /*0068*/ 	.word	index@(.nv.constant0._ZN2at6native29vectorized_elementwise_kernelILi8EZZZNS0_61_GLOBAL__N__132982cb_23_ActivationSiluKernel_cu_1520ed90_293311silu_kernelERNS_18TensorIteratorBaseEENKUlvE_clEvENKUlvE1_clEvEUlN3c107complexIdEEE_St5arrayIPcLm2EEEEviT0_T1_)
        /*006c*/ 	.short	0x0380
        /*006e*/ 	.short	0x0018


	//----- nvinfo : EIATTR_SW_WAR
	.align		4
.L_1675:
        /*0070*/ 	.byte	0x04, 0x36
        /*0072*/ 	.short	(.L_1677 - .L_1676)
.L_1676:
        /*0074*/ 	.word	0x00000008
.L_1677:


//--------------------- .nv.info._ZN2at6native18elementwise_kernelILi128ELi4EZNS0_15gpu_kernel_implIZZZNS0_61_GLOBAL__N__132982cb_23_ActivationSiluKernel_cu_1520ed90_293311silu_kernelERNS_18TensorIteratorBaseEENKUlvE_clEvENKUlvE0_clEvEUlfE_EEvS5_RKT_EUliE_EEviT1_ --------------------------
	.section	.nv.info._ZN2at6native18elementwise_kernelILi128ELi4EZNS0_15gpu_kernel_implIZZZNS0_61_GLOBAL__N__132982cb_23_ActivationSiluKernel_cu_1520ed90_293311silu_kernelERNS_18TensorIteratorBaseEENKUlvE_clEvENKUlvE0_clEvEUlfE_EEvS5_RKT_EUliE_EEviT1_,"",@"SHT_CUDA_INFO"
	.sectionflags	@""
	.align	4


	//----- nvinfo : EIATTR_CUDA_API_VERSION
	.align		4
        /*0000*/ 	.byte	0x04, 0x37
        /*0002*/ 	.short	(.L_1679 - .L_1678)
.L_1678:
        /*0004*/ 	.word	0x00000082


	//----- nvinfo : EIATTR_KPARAM_INFO
	.align		4
.L_1679:
        /*0008*/ 	.byte	0x04, 0x17
        /*000a*/ 	.short	(.L_1681 - .L_1680)
.L_1680:
        /*000c*/ 	.word	0x00000000
        /*0010*/ 	.short	0x0001
        /*0012*/ 	.short	0x0008
        /*0014*/ 	.byte	0x00, 0xf0, 0x61, 0x08


	//----- nvinfo : EIATTR_KPARAM_INFO
	.align		4
.L_1681:
        /*0018*/ 	.byte	0x04, 0x17
        /*001a*/ 	.short	(.L_1683 - .L_1682)
.L_1682:
        /*001c*/ 	.word	0x00000000
        /*0020*/ 	.short	0x0000
        /*0022*/ 	.short	0x0000
        /*0024*/ 	.byte	0x00, 0xf0, 0x11, 0x00


	//----- nvinfo : EIATTR_SPARSE_MMA_MASK
	.align		4
.L_1683:
        /*0028*/ 	.byte	0x03, 0x50
        /*002a*/ 	.short	0x0000


	//----- nvinfo : EIATTR_MAXREG_COUNT
	.align		4
        /*002c*/ 	.byte	0x03, 0x1b
        /*002e*/ 	.short	0x0080


	//----- nvinfo : EIATTR_EXTERNS
	.align		4
        /*0030*/ 	.byte	0x04, 0x0f
        /*0032*/ 	.short	(.L_1685 - .L_1684)


	//   ....[0]....
	.align		4
.L_1684:
        /*0034*/ 	.word	index@(__assertfail)


	//----- nvinfo : EIATTR_MERCURY_ISA_VERSION
	.align		4
.L_1685:
        /*0038*/ 	.byte	0x03, 0x5f
        /*003a*/ 	.short	0x0101


	//----- nvinfo : EIATTR_VRC_CTA_INIT_COUNT
	.align		4
        /*003c*/ 	.byte	0x02, 0x4a
	.zero		1
	.zero		1


	//----- nvinfo : EIATTR_SYSCALL_OFFSETS
	.align		4
        /*0040*/ 	.byte	0x04, 0x46
        /*0042*/ 	.short	(.L_1687 - .L_1686)


	//   ....[0]....
.L_1686:
        /*0044*/ 	.word	0x00002150


	//   ....[1]....
        /*0048*/ 	.word	0x00002f50


	//   ....[2]....
        /*004c*/ 	.word	0x000051e0


	//   ....[3]....
        /*0050*/ 	.word	0x00005e40


	//   ....[4]....
        /*0054*/ 	.word	0x000081e0


	//   ....[5]....
        /*0058*/ 	.word	0x00008e40


	//   ....[6]....
        /*005c*/ 	.word	0x0000b1f0


	//   ....[7]....
        /*0060*/ 	.word	0x0000be20


	//----- nvinfo : EIATTR_EXIT_INSTR_OFFSETS
	.align		4
.L_1687:
        /*0064*/ 	.byte	0x04, 0x1c
        /*0066*/ 	.short	(.L_1689 - .L_1688)


	//   ....[0]....
.L_1688:
        /*0068*/ 	.word	0x000090f0


	//   ....[1]....
        /*006c*/ 	.word	0x0000b3a0


	//   ....[2]....
        /*0070*/ 	.word	0x0000b3e0


	//   ....[3]....
        /*0074*/ 	.word	0x0000b470


	//   ....[4]....
        /*0078*/ 	.word	0x0000b4a0


	//   ....[5]....
        /*007c*/ 	.word	0x0000b4d0


	//   ....[6]....
        /*0080*/ 	.word	0x0000b550


	//   ....[7]....
        /*0084*/ 	.word	0x0000b580


	//   ....[8]....
        /*0088*/ 	.word	0x0000b610


	//   ....[9]....
        /*008c*/ 	.word	0x0000b650


	//   ....[10]....
        /*0090*/ 	.word	0x0000b690


	//   ....[11]....
        /*0094*/ 	.word	0x0000b760


	//   ....[12]....
        /*0098*/ 	.word	0x0000b8c0


	//   ....[13]....
        /*009c*/ 	.word	0x0000ba20


	//   ....[14]....
        /*00a0*/ 	.word	0x0000bb70


	//   ....[15]....
        /*00a4*/ 	.word	0x0000bba0


	//   ....[16]....
        /*00a8*/ 	.word	0x0000bbd0


	//   ....[17]....
        /*00ac*/ 	.word	0x0000bc70


	//   ....[18]....
        /*00b0*/ 	.word	0x0000bcc0


	//   ....[19]....
        /*00b4*/ 	.word	0x0000be30


	//   ....[20]....
        /*00b8*/ 	.word	0x0000bf30


	//   ....[21]....
        /*00bc*/ 	.word	0x0000c060


	//   ....[22]....
        /*00c0*/ 	.word	0x0000c090


	//----- nvinfo : EIATTR_MAX_THREADS
	.align		4
.L_1689:
        /*00c4*/ 	.byte	0x04, 0x05
        /*00c6*/ 	.short	(.L_1691 - .L_1690)
.L_1690:
        /*00c8*/ 	.word	0x00000080
        /*00cc*/ 	.word	0x00000001
        /*00d0*/ 	.word	0x00000001


	//----- nvinfo : EIATTR_CRS_STACK_SIZE
	.align		4
.L_1691:
        /*00d4*/ 	.byte	0x04, 0x1e
        /*00d6*/ 	.short	(.L_1693 - .L_1692)
.L_1692:
        /*00d8*/ 	.word	0x00000000


	//----- nvinfo : EIATTR_CBANK_PARAM_SIZE
	.align		4
.L_1693:
        /*00dc*/ 	.byte	0x03, 0x19
        /*00de*/ 	.short	0x0220


	//----- nvinfo : EIATTR_PARAM_CBANK
	.align		4
        /*00e0*/ 	.byte	0x04, 0x0a
        /*00e2*/ 	.short	(.L_1695 - .L_1694)
	.align		4
.L_1694:
        /*00e4*/ 	.word	index@(.nv.constant0._ZN2at6native18elementwise_kernelILi128ELi4EZNS0_15gpu_kernel_implIZZZNS0_61_GLOBAL__N__132982cb_23_ActivationSiluKernel_cu_1520ed90_293311silu_kernelERNS_18TensorIteratorBaseEENKUlvE_clEvENKUlvE0_clEvEUlfE_EEvS5_RKT_EUliE_EEviT1_)
        /*00e8*/ 	.short	0x0380
        /*00ea*/ 	.short	0x0220


	//----- nvinfo : EIATTR_SW_WAR
	.align		4
.L_1695:
        /*00ec*/ 	.byte	0x04, 0x36
        /*00ee*/ 	.short	(.L_1697 - .L_1696)
.L_1696:
        /*00f0*/ 	.word	0x00000008
.L_1697:


//--------------------- .nv.info._ZN2at6native27unrolled_elementwise_kernelIZZZNS0_61_GLOBAL__N__132982cb_23_ActivationSiluKernel_cu_1520ed90_293311silu_kernelERNS_18TensorIteratorBaseEENKUlvE_clEvENKUlvE0_clEvEUlfE_St5arrayIPcLm2EELi4E23TrivialOffsetCalculatorILi1EjESC_NS0_6memory12LoadWithCastILi1EEENSD_13StoreWithCastILi1EEEEEviT_T0_T2_T3_T4_T5_ --------------------------
	.section	.nv.info._ZN2at6native27unrolled_elementwise_kernelIZZZNS0_61_GLOBAL__N__132982cb_23_ActivationSiluKernel_cu_1520ed90_293311silu_kernelERNS_18TensorIteratorBaseEENKUlvE_clEvENKUlvE0_clEvEUlfE_St5arrayIPcLm2EELi4E23TrivialOffsetCalculatorILi1EjESC_NS0_6memory12LoadWithCastILi1EEENSD_13StoreWithCastILi1EEEEEviT_T0_T2_T3_T4_T5_,"",@"SHT_CUDA_INFO"
	.sectionflags	@""
	.align	4


	//----- nvinfo : EIATTR_CUDA_API_VERSION
	.align		4
        /*0000*/ 	.byte	0x04, 0x37
        /*0002*/ 	.short	(.L_1699 - .L_1698)
.L_1698:
        /*0004*/ 	.word	0x00000082


	//----- nvinfo : EIATTR_KPARAM_INFO
	.align		4
.L_1699:
        /*0008*/ 	.byte	0x04, 0x17
        /*000a*/ 	.short	(.L_1701 - .L_1700)
.L_1700:
        /*000c*/ 	.word	0x00000000
        /*0010*/ 	.short	0x0006
        /*0012*/ 	.short	0x0024
        /*0014*/ 	.byte	0x00, 0xf0, 0x21, 0x00


	//----- nvinfo : EIATTR_KPARAM_INFO
	.align		4
.L_1701:
        /*0018*/ 	.byte	0x04, 0x17
        /*001a*/ 	.short	(.L_1703 - .L_1702)
.L_1702:
        /*001c*/ 	.word	0x00000000
        /*0020*/ 	.short	0x0005
        /*0022*/ 	.short	0x001c
        /*0024*/ 	.byte	0x00, 0xf0, 0x21, 0x00


	//----- nvinfo : EIATTR_KPARAM_INFO
	.align		4
.L_1703:
        /*0028*/ 	.byte	0x04, 0x17
        /*002a*/ 	.short	(.L_1705 - .L_1704)
.L_1704:
        /*002c*/ 	.word	0x00000000
        /*0030*/ 	.short	0x0004
        /*0032*/ 	.short	0x0019
        /*0034*/ 	.byte	0x00, 0xf0, 0x05, 0x00


	//----- nvinfo : EIATTR_KPARAM_INFO
	.align		4
.L_1705:
        /*0038*/ 	.byte	0x04, 0x17
        /*003a*/ 	.short	(.L_1707 - .L_1706)
.L_1706:
        /*003c*/ 	.word	0x00000000
        /*0040*/ 	.short	0x0003
        /*0042*/ 	.short	0x0018
        /*0044*/ 	.byte	0x00, 0xf0, 0x05, 0x00


	//----- nvinfo : EIATTR_KPARAM_INFO
	.align		4
.L_1707:
        /*0048*/ 	.byte	0x04, 0x17
        /*004a*/ 	.short	(.L_1709 - .L_1708)
.L_1708:
        /*004c*/ 	.word	0x00000000
        /*0050*/ 	.short	0x0002
        /*0052*/ 	.short	0x0008
        /*0054*/ 	.byte	0x00, 0xf0, 0x41, 0x00


	//----- nvinfo : EIATTR_KPARAM_INFO
	.align		4
.L_1709:
        /*0058*/ 	.byte	0x04, 0x17
        /*005a*/ 	.short	(.L_1711 - .L_1710)
.L_1710:
        /*005c*/ 	.word	0x00000000
        /*0060*/ 	.short	0x0001
        /*0062*/ 	.short	0x0004
        /*0064*/ 	.byte	0x00, 0xf0, 0x05, 0x00


	//----- nvinfo : EIATTR_KPARAM_INFO
	.align		4
.L_1711:
        /*0068*/ 	.byte	0x04, 0x17
        /*006a*/ 	.short	(.L_1713 - .L_1712)
.L_1712:
        /*006c*/ 	.word	0x00000000
        /*0070*/ 	.short	0x0000
        /*0072*/ 	.short	0x0000
        /*0074*/ 	.byte	0x00, 0xf0, 0x11, 0x00


	//----- nvinfo : EIATTR_SPARSE_MMA_MASK
	.align		4
.L_1713:
        /*0078*/ 	.byte	0x03, 0x50
        /*007a*/ 	.short	0x0000


	//----- nvinfo : EIATTR_MAXREG_COUNT
	.align		4
        /*007c*/ 	.byte	0x03, 0x1b
        /*007e*/ 	.short	0x00ff


	//----- nvinfo : EIATTR_EXTERNS
	.align		4
        /*0080*/ 	.byte	0x04, 0x0f
        /*0082*/ 	.short	(.L_1715 - .L_1714)


	//   ....[0]....
	.align		4
.L_1714:
        /*0084*/ 	.word	index@(__assertfail)


	//----- nvinfo : EIATTR_MERCURY_ISA_VERSION
	.align		4
.L_1715:
        /*0088*/ 	.byte	0x03, 0x5f
        /*008a*/ 	.short	0x0101


	//----- nvinfo : EIATTR_VRC_CTA_INIT_COUNT
	.align		4
        /*008c*/ 	.byte	0x02, 0x4a
	.zero		1
	.zero		1


	//----- nvinfo : EIATTR_SYSCALL_OFFSETS
	.align		4
        /*0090*/ 	.byte	0x04, 0x46
        /*0092*/ 	.short	(.L_1717 - .L_1716)


	//   ....[0]....
.L_1716:
        /*0094*/ 	.word	0x00000e60


	//   ....[1]....
        /*0098*/ 	.word	0x00001df0


	//   ....[2]....
        /*009c*/ 	.word	0x00002cf0


	//   ....[3]....
        /*00a0*/ 	.word	0x00003bc0


	//   ....[4]....
        /*00a4*/ 	.word	0x00004c20


	//   ....[5]....
        /*00a8*/ 	.word	0x000059c0


	//   ....[6]....
        /*00ac*/ 	.word	0x00006820


	//   ....[7]....
        /*00b0*/ 	.word	0x00007680


	//----- nvinfo : EIATTR_EXIT_INSTR_OFFSETS
	.align		4
.L_1717:
        /*00b4*/ 	.byte	0x04, 0x1c
        /*00b6*/ 	.short	(.L_1719 - .L_1718)


	//   ....[0]....
.L_1718:
        /*00b8*/ 	.word	0x00006ac0


	//   ....[1]....
        /*00bc*/ 	.word	0x00006c00


	//   ....[2]....
        /*00c0*/ 	.word	0x00006c40


	//   ....[3]....
        /*00c4*/ 	.word	0x00006cd0


	//   ....[4]....
        /*00c8*/ 	.word	0x00006d00


	//   ....[5]....
        /*00cc*/ 	.word	0x00006d30


	//   ....[6]....
        /*00d0*/ 	.word	0x00006db0


	//   ....[7]....
        /*00d4*/ 	.word	0x00006de0


	//   ....[8]....
        /*00d8*/ 	.word	0x00006e70


	//   ....[9]....
        /*00dc*/ 	.word	0x00006eb0


	//   ....[10]....
        /*00e0*/ 	.word	0x00006ef0


	//   ....[11]....
        /*00e4*/ 	.word	0x00006fc0


	//   ....[12]....
        /*00e8*/ 	.word	0x00007120


	//   ....[13]....
        /*00ec*/ 	.word	0x00007280


	//   ....[14]....
        /*00f0*/ 	.word	0x000073d0


	//   ....[15]....
        /*00f4*/ 	.word	0x00007400


	//   ....[16]....
        /*00f8*/ 	.word	0x00007430


	//   ....[17]....
        /*00fc*/ 	.word	0x000074d0


	//   ....[18]....
        /*0100*/ 	.word	0x00007520


	//   ....[19]....
        /*0104*/ 	.word	0x00007690


	//   ....[20]....
        /*0108*/ 	.word	0x00007790


	//   ....[21]....
        /*010c*/ 	.word	0x000078c0


	//   ....[22]....
        /*0110*/ 	.word	0x000078f0


	//----- nvinfo : EIATTR_MAX_THREADS
	.align		4
.L_1719:
        /*0114*/ 	.byte	0x04, 0x05
        /*0116*/ 	.short	(.L_1721 - .L_1720)
.L_1720:
        /*0118*/ 	.word	0x00000080
        /*011c*/ 	.word	0x00000001
        /*0120*/ 	.word	0x00000001


	//----- nvinfo : EIATTR_CRS_STACK_SIZE
	.align		4
.L_1721:
        /*0124*/ 	.byte	0x04, 0x1e
        /*0126*/ 	.short	(.L_1723 - .L_1722)
.L_1722:
        /*0128*/ 	.word	0x00000000


	//----- nvinfo : EIATTR_CBANK_PARAM_SIZE
	.align		4
.L_1723:
        /*012c*/ 	.byte	0x03, 0x19
        /*012e*/ 	.short	0x002c


	//----- nvinfo : EIATTR_PARAM_CBANK
	.align		4
        /*0130*/ 	.byte	0x04, 0x0a
        /*0132*/ 	.short	(.L_1725 - .L_1724)
	.align		4
.L_1724:
        /*0134*/ 	.word	index@(.nv.constant0._ZN2at6native27unrolled_elementwise_kernelIZZZNS0_61_GLOBAL__N__132982cb_23_ActivationSiluKernel_cu_1520ed90_293311silu_kernelERNS_18TensorIteratorBaseEENKUlvE_clEvENKUlvE0_clEvEUlfE_St5arrayIPcLm2EELi4E23TrivialOffsetCalculatorILi1EjESC_NS0_6memory12LoadWithCastILi1EEENSD_13StoreWithCastILi1EEEEEviT_T0_T2_T3_T4_T5_)
        /*0138*/ 	.short	0x0380
        /*013a*/ 	.short	0x002c


	//----- nvinfo : EIATTR_SW_WAR
	.align		4
.L_1725:
        /*013c*/ 	.byte	0x04, 0x36
        /*013e*/ 	.short	(.L_1727 - .L_1726)
.L_1726:
        /*0140*/ 	.word	0x00000008
.L_1727:


//--------------------- .nv.info._ZN2at6native18elementwise_kernelILi128ELi2EZNS0_22gpu_kernel_impl_nocastIZZZNS0_61_GLOBAL__N__132982cb_23_ActivationSiluKernel_cu_1520ed90_293311silu_kernelERNS_18TensorIteratorBaseEENKUlvE_clEvENKUlvE0_clEvEUlfE_EEvS5_RKT_EUliE_EEviT1_ --------------------------
	.section	.nv.info._ZN2at6native18elementwise_kernelILi128ELi2EZNS0_22gpu_kernel_impl_nocastIZZZNS0_61_GLOBAL__N__132982cb_23_ActivationSiluKernel_cu_1520ed90_293311silu_kernelERNS_18TensorIteratorBaseEENKUlvE_clEvENKUlvE0_clEvEUlfE_EEvS5_RKT_EUliE_EEviT1_,"",@"SHT_CUDA_INFO"
	.sectionflags	@""
	.align	4


	//----- nvinfo : EIATTR_CUDA_API_VERSION
	.align		4
        /*0000*/ 	.byte	0x04, 0x37
        /*0002*/ 	.short	(.L_1729 - .L_1728)
.L_1728:
        /*0004*/ 	.word	0x00000082


	//----- nvinfo : EIATTR_KPARAM_INFO
	.align		4
.L_1729:
        /*0008*/ 	.byte	0x04, 0x17
        /*000a*/ 	.short	(.L_1731 - .L_1730)
.L_1730:
        /*000c*/ 	.word	0x00000000
        /*0010*/ 	.short	0x0001
        /*0012*/ 	.short	0x0008
        /*0014*/ 	.byte	0x00, 0xf0, 0x61, 0x08


	//----- nvinfo : EIATTR_KPARAM_INFO
	.align		4
.L_1731:
        /*0018*/ 	.byte	0x04, 0x17
        /*001a*/ 	.short	(.L_1733 - .L_1732)
.L_1732:
        /*001c*/ 	.word	0x00000000
        /*0020*/ 	.short	0x0000
        /*0022*/ 	.short	0x0000
        /*0024*/ 	.byte	0x00, 0xf0, 0x11, 0x00


	//----- nvinfo : EIATTR_SPARSE_MMA_MASK
	.align		4
.L_1733:
        /*0028*/ 	.byte	0x03, 0x50
        /*002a*/ 	.short	0x0000


	//----- nvinfo : EIATTR_MAXREG_COUNT
	.align		4
        /*002c*/ 	.byte	0x03, 0x1b
        /*002e*/ 	.short	0x0080


	//----- nvinfo : EIATTR_MERCURY_ISA_VERSION
	.align		4
        /*0030*/ 	.byte	0x03, 0x5f
        /*0032*/ 	.short	0x0101


	//----- nvinfo : EIATTR_VRC_CTA_INIT_COUNT
	.align		4
        /*0034*/ 	.byte	0x02, 0x4a
	.zero		1
	.zero		1


	//----- nvinfo : EIATTR_EXIT_INSTR_OFFSETS
	.align		4
        /*0038*/ 	.byte	0x04, 0x1c
        /*003a*/ 	.short	(.L_1735 - .L_1734)


	//   ....[0]....
.L_1734:
        /*003c*/ 	.word	0x00000190


	//   ....[1]....
        /*0040*/ 	.word	0x00000230


	//   ....[2]....
        /*0044*/ 	.word	0x00001640


	//   ....[3]....
        /*0048*/ 	.word	0x000029b0


	//----- nvinfo : EIATTR_MAX_THREADS
	.align		4
.L_1735:
        /*004c*/ 	.byte	0x04, 0x05
        /*004e*/ 	.short	(.L_1737 - .L_1736)
.L_1736:
        /*0050*/ 	.word	0x00000080
        /*0054*/ 	.word	0x00000001
        /*0058*/ 	.word	0x00000001


	//----- nvinfo : EIATTR_CRS_STACK_SIZE
	.align		4
.L_1737:
        /*005c*/ 	.byte	0x04, 0x1e
        /*005e*/ 	.short	(.L_1739 - .L_1738)
.L_1738:
        /*0060*/ 	.word	0x00000000


	//----- nvinfo : EIATTR_CBANK_PARAM_SIZE
	.align		4
.L_1739:
        /*0064*/ 	.byte	0x03, 0x19
        /*0066*/ 	.short	0x0220


	//----- nvinfo : EIATTR_PARAM_CBANK
	.align		4
        /*0068*/ 	.byte	0x04, 0x0a
        /*006a*/ 	.short	(.L_1741 - .L_1740)
	.align		4
.L_1740:
        /*006c*/ 	.word	index@(.nv.constant0._ZN2at6native18elementwise_kernelILi128ELi2EZNS0_22gpu_kernel_impl_nocastIZZZNS0_61_GLOBAL__N__132982cb_23_ActivationSiluKernel_cu_1520ed90_293311silu_kernelERNS_18TensorIteratorBaseEENKUlvE_clEvENKUlvE0_clEvEUlfE_EEvS5_RKT_EUliE_EEviT1_)
        /*0070*/ 	.short	0x0380
        /*0072*/ 	.short	0x0220


	//----- nvinfo : EIATTR_SW_WAR
	.align		4
.L_1741:
        /*0074*/ 	.byte	0x04, 0x36
        /*0076*/ 	.short	(.L_1743 - .L_1742)
.L_1742:
        /*0078*/ 	.word	0x00000008
.L_1743:


//--------------------- .nv.info._ZN2at6native27unrolled_elementwise_kernelIZZZNS0_61_GLOBAL__N__132982cb_23_ActivationSiluKernel_cu_1520ed90_293311silu_kernelERNS_18TensorIteratorBaseEENKUlvE_clEvENKUlvE0_clEvEUlfE_St5arrayIPcLm2EELi4E23TrivialOffsetCalculatorILi1EjESC_NS0_6memory15LoadWithoutCastENSD_16StoreWithoutCastEEEviT_T0_T2_T3_T4_T5_ --------------------------
	.section	.nv.info._ZN2at6native27unrolled_elementwise_kernelIZZZNS0_61_GLOBAL__N__132982cb_23_ActivationSiluKernel_cu_1520ed90_293311silu_kernelERNS_18TensorIteratorBaseEENKUlvE_clEvENKUlvE0_clEvEUlfE_St5arrayIPcLm2EELi4E23TrivialOffsetCalculatorILi1EjESC_NS0_6memory15LoadWithoutCastENSD_16StoreWithoutCastEEEviT_T0_T2_T3_T4_T5_,"",@"SHT_CUDA_INFO"
	.sectionflags	@""
	.align	4


	//----- nvinfo : EIATTR_CUDA_API_VERSION
	.align		4
        /*0000*/ 	.byte	0x04, 0x37
        /*0002*/ 	.short	(.L_1745 - .L_1744)
.L_1744:
        /*0004*/ 	.word	0x00000082


	//----- nvinfo : EIATTR_KPARAM_INFO
	.align		4
.L_1745:
        /*0008*/ 	.byte	0x04, 0x17
        /*000a*/ 	.short	(.L_1747 - .L_1746)
.L_1746:
        /*000c*/ 	.word	0x00000000
        /*0010*/ 	.short	0x0006
        /*0012*/ 	.short	0x001b
        /*0014*/ 	.byte	0x00, 0xf0, 0x05, 0x00


	//----- nvinfo : EIATTR_KPARAM_INFO
	.align		4
.L_1747:
        /*0018*/ 	.byte	0x04, 0x17
        /*001a*/ 	.short	(.L_1749 - .L_1748)
.L_1748:
        /*001c*/ 	.word	0x00000000
        /*0020*/ 	.short	0x0005
        /*0022*/ 	.short	0x001a
        /*0024*/ 	.byte	0x00, 0xf0, 0x05, 0x00


	//----- nvinfo : EIATTR_KPARAM_INFO
	.align		4
.L_1749:
        /*0028*/ 	.byte	0x04, 0x17
        /*002a*/ 	.short	(.L_1751 - .L_1750)
.L_1750:
        /*002c*/ 	.word	0x00000000
        /*0030*/ 	.short	0x0004
        /*0032*/ 	.short	0x0019
        /*0034*/ 	.byte	0x00, 0xf0, 0x05, 0x00


	//----- nvinfo : EIATTR_KPARAM_INFO
	.align		4
.L_1751:
        /*0038*/ 	.byte	0x04, 0x17
        /*003a*/ 	.short	(.L_1753 - .L_1752)
.L_1752:
        /*003c*/ 	.word	0x00000000
        /*0040*/ 	.short	0x0003
        /*0042*/ 	.short	0x0018
        /*0044*/ 	.byte	0x00, 0xf0, 0x05, 0x00


	//----- nvinfo : EIATTR_KPARAM_INFO
	.align		4
.L_1753:
        /*0048*/ 	.byte	0x04, 0x17
        /*004a*/ 	.short	(.L_1755 - .L_1754)
.L_1754:
        /*004c*/ 	.word	0x00000000
        /*0050*/ 	.short	0x0002
        /*0052*/ 	.short	0x0008
        /*0054*/ 	.byte	0x00, 0xf0, 0x41, 0x00


	//----- nvinfo : EIATTR_KPARAM_INFO
	.align		4
.L_1755:
        /*0058*/ 	.byte	0x04, 0x17
        /*005a*/ 	.short	(.L_1757 - .L_1756)
.L_1756:
        /*005c*/ 	.word	0x00000000
        /*0060*/ 	.short	0x0001
        /*0062*/ 	.short	0x0004
        /*0064*/ 	.byte	0x00, 0xf0, 0x05, 0x00


	//----- nvinfo : EIATTR_KPARAM_INFO
	.align		4
.L_1757:
        /*0068*/ 	.byte	0x04, 0x17
        /*006a*/ 	.short	(.L_1759 - .L_1758)
.L_1758:
        /*006c*/ 	.word	0x00000000
        /*0070*/ 	.short	0x0000
        /*0072*/ 	.short	0x0000
        /*0074*/ 	.byte	0x00, 0xf0, 0x11, 0x00


	//----- nvinfo : EIATTR_SPARSE_MMA_MASK
	.align		4
.L_1759:
        /*0078*/ 	.byte	0x03, 0x50
        /*007a*/ 	.short	0x0000


	//----- nvinfo : EIATTR_MAXREG_COUNT
	.align		4
        /*007c*/ 	.byte	0x03, 0x1b
        /*007e*/ 	.short	0x00ff


	//----- nvinfo : EIATTR_MERCURY_ISA_VERSION
	.align		4
        /*0080*/ 	.byte	0x03, 0x5f
        /*0082*/ 	.short	0x0101


	//----- nvinfo : EIATTR_VRC_CTA_INIT_COUNT
	.align		4
        /*0084*/ 	.byte	0x02, 0x4a
	.zero		1
	.zero		1


	//----- nvinfo : EIATTR_EXIT_INSTR_OFFSETS
	.align		4
        /*0088*/ 	.byte	0x04, 0x1c
        /*008a*/ 	.short	(.L_1761 - .L_1760)


	//   ....[0]....
.L_1760:
        /*008c*/ 	.word	0x000004d0


	//   ....[1]....
        /*0090*/ 	.word	0x00000550


	//----- nvinfo : EIATTR_MAX_THREADS
	.align		4
.L_1761:
        /*0094*/ 	.byte	0x04, 0x05
        /*0096*/ 	.short	(.L_1763 - .L_1762)
.L_1762:
        /*0098*/ 	.word	0x00000080
        /*009c*/ 	.word	0x00000001
        /*00a0*/ 	.word	0x00000001


	//----- nvinfo : EIATTR_CRS_STACK_SIZE
	.align		4
.L_1763:
        /*00a4*/ 	.byte	0x04, 0x1e
        /*00a6*/ 	.short	(.L_1765 - .L_1764)
.L_1764:
        /*00a8*/ 	.word	0x00000000


	//----- nvinfo : EIATTR_CBANK_PARAM_SIZE
	.align		4
.L_1765:
        /*00ac*/ 	.byte	0x03, 0x19
        /*00ae*/ 	.short	0x001c


	//----- nvinfo : EIATTR_PARAM_CBANK
	.align		4
        /*00b0*/ 	.byte	0x04, 0x0a
        /*00b2*/ 	.short	(.L_1767 - .L_1766)
	.align		4
.L_1766:
        /*00b4*/ 	.word	index@(.nv.constant0._ZN2at6native27unrolled_elementwise_kernelIZZZNS0_61_GLOBAL__N__132982cb_23_ActivationSiluKernel_cu_1520ed90_293311silu_kernelERNS_18TensorIteratorBaseEENKUlvE_clEvENKUlvE0_clEvEUlfE_St5arrayIPcLm2EELi4E23TrivialOffsetCalculatorILi1EjESC_NS0_6memory15LoadWithoutCastENSD_16StoreWithoutCastEEEviT_T0_T2_T3_T4_T5_)
        /*00b8*/ 	.short	0x0380
        /*00ba*/ 	.short	0x001c


	//----- nvinfo : EIATTR_SW_WAR
	.align		4
.L_1767:
        /*00bc*/ 	.byte	0x04, 0x36
        /*00be*/ 	.short	(.L_1769 - .L_1768)
.L_1768:
        /*00c0*/ 	.word	0x00000008
.L_1769:


//--------------------- .nv.info._ZN2at6native29vectorized_elementwise_kernelILi2EZZZNS0_61_GLOBAL__N__132982cb_23_ActivationSiluKernel_cu_1520ed90_293311silu_kernelERNS_18TensorIteratorBaseEENKUlvE_clEvENKUlvE0_clEvEUlfE_St5arrayIPcLm2EEEEviT0_T1_ --------------------------
	.section	.nv.info._ZN2at6native29vectorized_elementwise_kernelILi2EZZZNS0_61_GLOBAL__N__132982cb_23_ActivationSiluKernel_cu_1520ed90_293311silu_kernelERNS_18TensorIteratorBaseEENKUlvE_clEvENKUlvE0_clEvEUlfE_St5arrayIPcLm2EEEEviT0_T1_,"",@"SHT_CUDA_INFO"
	.sectionflags	@""
	.align	4


	//----- nvinfo : EIATTR_CUDA_API_VERSION
	.align		4
        /*0000*/ 	.byte	0x04, 0x37
        /*0002*/ 	.short	(.L_1771 - .L_1770)
.L_1770:
        /*0004*/ 	.word	0x00000082


	//----- nvinfo : EIATTR_KPARAM_INFO
	.align		4
.L_1771:
        /*0008*/ 	.byte	0x04, 0x17
        /*000a*/ 	.short	(.L_1773 - .L_1772)
.L_1772:
        /*000c*/ 	.word	0x00000000
        /*0010*/ 	.short	0x0002
        /*0012*/ 	.short	0x0008
        /*0014*/ 	.byte	0x00, 0xf0, 0x41, 0x00


	//----- nvinfo : EIATTR_KPARAM_INFO
	.align		4
.L_1773:
        /*0018*/ 	.byte	0x04, 0x17
        /*001a*/ 	.short	(.L_1775 - .L_1774)
.L_1774:
        /*001c*/ 	.word	0x00000000
        /*0020*/ 	.short	0x0001
        /*0022*/ 	.short	0x0004
        /*0024*/ 	.byte	0x00, 0xf0, 0x05, 0x00


	//----- nvinfo : EIATTR_KPARAM_INFO
	.align		4
.L_1775:
        /*0028*/ 	.byte	0x04, 0x17
        /*002a*/ 	.short	(.L_1777 - .L_1776)
.L_1776:
        /*002c*/ 	.word	0x00000000
        /*0030*/ 	.short	0x0000
        /*0032*/ 	.short	0x0000
        /*0034*/ 	.byte	0x00, 0xf0, 0x11, 0x00


	//----- nvinfo : EIATTR_SPARSE_MMA_MASK
	.align		4
.L_1777:
        /*0038*/ 	.byte	0x03, 0x50
        /*003a*/ 	.short	0x0000


	//----- nvinfo : EIATTR_MAXREG_COUNT
	.align		4
        /*003c*/ 	.byte	0x03, 0x1b
        /*003e*/ 	.short	0x00ff


	//----- nvinfo : EIATTR_MERCURY_ISA_VERSION
	.align		4
        /*0040*/ 	.byte	0x03, 0x5f
        /*0042*/ 	.short	0x0101


	//----- nvinfo : EIATTR_VRC_CTA_INIT_COUNT
	.align		4
        /*0044*/ 	.byte	0x02, 0x4a
	.zero		1
	.zero		1


	//----- nvinfo : EIATTR_EXIT_INSTR_OFFSETS
	.align		4
        /*0048*/ 	.byte	0x04, 0x1c
        /*004a*/ 	.short	(.L_1779 - .L_1778)


	//   ....[0]....
.L_1778:
        /*004c*/ 	.word	0x00000ad0


	//   ....[1]....
        /*0050*/ 	.word	0x00000b20


	//   ....[2]....
        /*0054*/ 	.word	0x00000ea0


	//----- nvinfo : EIATTR_MAX_THREADS
	.align		4
.L_1779:
        /*0058*/ 	.byte	0x04, 0x05
        /*005a*/ 	.short	(.L_1781 - .L_1780)
.L_1780:
        /*005c*/ 	.word	0x00000080
        /*0060*/ 	.word	0x00000001
        /*0064*/ 	.word	0x00000001


	//----- nvinfo : EIATTR_CRS_STACK_SIZE
	.align		4
.L_1781:
        /*0068*/ 	.byte	0x04, 0x1e
        /*006a*/ 	.short	(.L_1783 - .L_1782)
.L_1782:
        /*006c*/ 	.word	0x00000000


	//----- nvinfo : EIATTR_CBANK_PARAM_SIZE
	.align		4
.L_1783:
        /*0070*/ 	.byte	0x03, 0x19
        /*0072*/ 	.short	0x0018


	//----- nvinfo : EIATTR_PARAM_CBANK
	.align		4
        /*0074*/ 	.byte	0x04, 0x0a
        /*0076*/ 	.short	(.L_1785 - .L_1784)
	.align		4
.L_1784:
        /*0078*/ 	.word	index@(.nv.constant0._ZN2at6native29vectorized_elementwise_kernelILi2EZZZNS0_61_GLOBAL__N__132982cb_23_ActivationSiluKernel_cu_1520ed90_293311silu_kernelERNS_18TensorIteratorBaseEENKUlvE_clEvENKUlvE0_clEvEUlfE_St5arrayIPcLm2EEEEviT0_T1_)
        /*007c*/ 	.short	0x0380
        /*007e*/ 	.short	0x0018


	//----- nvinfo : EIATTR_SW_WAR
	.align		4
.L_1785:
        /*0080*/ 	.byte	0x04, 0x36
        /*0082*/ 	.short	(.L_1787 - .L_1786)
.L_1786:
        /*0084*/ 	.word	0x00000008
.L_1787:


//--------------------- .nv.info._ZN2at6native29vectorized_elementwise_kernelILi4EZZZNS0_61_GLOBAL__N__132982cb_23_ActivationSiluKernel_cu_1520ed90_293311silu_kernelERNS_18TensorIteratorBaseEENKUlvE_clEvENKUlvE0_clEvEUlfE_St5arrayIPcLm2EEEEviT0_T1_ --------------------------
	.section	.nv.info._ZN2at6native29vectorized_elementwise_kernelILi4EZZZNS0_61_GLOBAL__N__132982cb_23_ActivationSiluKernel_cu_1520ed90_293311silu_kernelERNS_18TensorIteratorBaseEENKUlvE_clEvENKUlvE0_clEvEUlfE_St5arrayIPcLm2EEEEviT0_T1_,"",@"SHT_CUDA_INFO"
	.sectionflags	@""
	.align	4


	//----- nvinfo : EIATTR_CUDA_API_VERSION
	.align		4
        /*0000*/ 	.byte	0x04, 0x37
        /*0002*/ 	.short	(.L_1789 - .L_1788)
.L_1788:
        /*0004*/ 	.word	0x00000082


	//----- nvinfo : EIATTR_KPARAM_INFO
	.align		4
.L_1789:
        /*0008*/ 	.byte	0x04, 0x17
        /*000a*/ 	.short	(.L_1791 - .L_1790)
.L_1790:
        /*000c*/ 	.word	0x00000000
        /*0010*/ 	.short	0x0002
        /*0012*/ 	.short	0x0008
        /*0014*/ 	.byte	0x00, 0xf0, 0x41, 0x00


	//----- nvinfo : EIATTR_KPARAM_INFO
	.align		4
.L_1791:
        /*0018*/ 	.byte	0x04, 0x17
        /*001a*/ 	.short	(.L_1793 - .L_1792)
.L_1792:
        /*001c*/ 	.word	0x00000000
        /*0020*/ 	.short	0x0001
        /*0022*/ 	.short	0x0004
        /*0024*/ 	.byte	0x00, 0xf0, 0x05, 0x00


	//----- nvinfo : EIATTR_KPARAM_INFO
	.align		4
.L_1793:
        /*0028*/ 	.byte	0x04, 0x17
        /*002a*/ 	.short	(.L_1795 - .L_1794)
.L_1794:
        /*002c*/ 	.word	0x00000000
        /*0030*/ 	.short	0x0000
        /*0032*/ 	.short	0x0000
        /*0034*/ 	.byte	0x00, 0xf0, 0x11, 0x00


	//----- nvinfo : EIATTR_SPARSE_MMA_MASK
	.align		4
.L_1795:
        /*0038*/ 	.byte	0x03, 0x50
        /*003a*/ 	.short	0x0000


	//----- nvinfo : EIATTR_MAXREG_COUNT
	.align		4
        /*003c*/ 	.byte	0x03, 0x1b
        /*003e*/ 	.short	0x00ff


	//----- nvinfo : EIATTR_MERCURY_ISA_VERSION
	.align		4
        /*0040*/ 	.byte	0x03, 0x5f
        /*0042*/ 	.short	0x0101


	//----- nvinfo : EIATTR_VRC_CTA_INIT_COUNT
	.align		4
        /*0044*/ 	.byte	0x02, 0x4a
	.zero		1
	.zero		1


	//----- nvinfo : EIATTR_EXIT_INSTR_OFFSETS
	.align		4
        /*0048*/ 	.byte	0x04, 0x1c
        /*004a*/ 	.short	(.L_1797 - .L_1796)


	//   ....[0]....
.L_1796:
        /*004c*/ 	.word	0x00000ad0


	//   ....[1]....
        /*0050*/ 	.word	0x00000b20


	//   ....[2]....
        /*0054*/ 	.word	0x00000e60


	//----- nvinfo : EIATTR_MAX_THREADS
	.align		4
.L_1797:
        /*0058*/ 	.byte	0x04, 0x05
        /*005a*/ 	.short	(.L_1799 - .L_1798)
.L_1798:
        /*005c*/ 	.word	0x00000080
        /*0060*/ 	.word	0x00000001
        /*0064*/ 	.word	0x00000001


	//----- nvinfo : EIATTR_CRS_STACK_SIZE
	.align		4
.L_1799:
        /*0068*/ 	.byte	0x04, 0x1e
        /*006a*/ 	.short	(.L_1801 - .L_1800)
.L_1800:
        /*006c*/ 	.word	0x00000000


	//----- nvinfo : EIATTR_CBANK_PARAM_SIZE
	.align		4
.L_1801:
        /*0070*/ 	.byte	0x03, 0x19
        /*0072*/ 	.short	0x0018


	//----- nvinfo : EIATTR_PARAM_CBANK
	.align		4
        /*0074*/ 	.byte	0x04, 0x0a
        /*0076*/ 	.short	(.L_1803 - .L_1802)
	.align		4
.L_1802:
        /*0078*/ 	.word	index@(.nv.constant0._ZN2at6native29vectorized_elementwise_kernelILi4EZZZNS0_61_GLOBAL__N__132982cb_23_ActivationSiluKernel_cu_1520ed90_293311silu_kernelERNS_18TensorIteratorBaseEENKUlvE_clEvENKUlvE0_clEvEUlfE_St5arrayIPcLm2EEEEviT0_T1_)
        /*007c*/ 	.short	0x0380
        /*007e*/ 	.short	0x0018


	//----- nvinfo : EIATTR_SW_WAR
	.align		4
.L_1803:
        /*0080*/ 	.byte	0x04, 0x36
        /*0082*/ 	.short	(.L_1805 - .L_1804)
.L_1804:
        /*0084*/ 	.word	0x00000008
.L_1805:


//--------------------- .nv.info._ZN2at6native29vectorized_elementwise_kernelILi8EZZZNS0_61_GLOBAL__N__132982cb_23_ActivationSiluKernel_cu_1520ed90_293311silu_kernelERNS_18TensorIteratorBaseEENKUlvE_clEvENKUlvE0_clEvEUlfE_St5arrayIPcLm2EEEEviT0_T1_ --------------------------
	.section	.nv.info._ZN2at6native29vectorized_elementwise_kernelILi8EZZZNS0_61_GLOBAL__N__132982cb_23_ActivationSiluKernel_cu_1520ed90_293311silu_kernelERNS_18TensorIteratorBaseEENKUlvE_clEvENKUlvE0_clEvEUlfE_St5arrayIPcLm2EEEEviT0_T1_,"",@"SHT_CUDA_INFO"
	.sectionflags	@""
	.align	4


	//----- nvinfo : EIATTR_CUDA_API_VERSION
	.align		4
        /*0000*/ 	.byte	0x04, 0x37
        /*0002*/ 	.short	(.L_1807 - .L_1806)
.L_1806:
        /*0004*/ 	.word	0x00000082


	//----- nvinfo : EIATTR_KPARAM_INFO
	.align		4
.L_1807:
        /*0008*/ 	.byte	0x04, 0x17
        /*000a*/ 	.short	(.L_1809 - .L_1808)
.L_1808:
        /*000c*/ 	.word	0x00000000
        /*0010*/ 	.short	0x0002
        /*0012*/ 	.short	0x0008
        /*0014*/ 	.byte	0x00, 0xf0, 0x41, 0x00


	//----- nvinfo : EIATTR_KPARAM_INFO
	.align		4
.L_1809:
        /*0018*/ 	.byte	0x04, 0x17
        /*001a*/ 	.short	(.L_1811 - .L_1810)
.L_1810:
        /*001c*/ 	.word	0x00000000
        /*0020*/ 	.short	0x0001
        /*0022*/ 	.short	0x0004
        /*0024*/ 	.byte	0x00, 0xf0, 0x05, 0x00


	//----- nvinfo : EIATTR_KPARAM_INFO
	.align		4
.L_1811:
        /*0028*/ 	.byte	0x04, 0x17
        /*002a*/ 	.short	(.L_1813 - .L_1812)
.L_1812:
        /*002c*/ 	.word	0x00000000
        /*0030*/ 	.short	0x0000
        /*0032*/ 	.short	0x0000
        /*0034*/ 	.byte	0x00, 0xf0, 0x11, 0x00


	//----- nvinfo : EIATTR_SPARSE_MMA_MASK
	.align		4
.L_1813:
        /*0038*/ 	.byte	0x03, 0x50
        /*003a*/ 	.short	0x0000


	//----- nvinfo : EIATTR_MAXREG_COUNT
	.align		4
        /*003c*/ 	.byte	0x03, 0x1b
        /*003e*/ 	.short	0x00ff


	//----- nvinfo : EIATTR_MERCURY_ISA_VERSION
	.align		4
        /*0040*/ 	.byte	0x03, 0x5f
        /*0042*/ 	.short	0x0101


	//----- nvinfo : EIATTR_VRC_CTA_INIT_COUNT
	.align		4
        /*0044*/ 	.byte	0x02, 0x4a
	.zero		1
	.zero		1


	//----- nvinfo : EIATTR_EXIT_INSTR_OFFSETS
	.align		4
        /*0048*/ 	.byte	0x04, 0x1c
        /*004a*/ 	.short	(.L_1815 - .L_1814)


	//   ....[0]....
.L_1814:
        /*004c*/ 	.word	0x00000010


	//----- nvinfo : EIATTR_MAX_THREADS
	.align		4
.L_1815:
        /*0050*/ 	.byte	0x04, 0x05
        /*0052*/ 	.short	(.L_1817 - .L_1816)
.L_1816:
        /*0054*/ 	.word	0x00000080
        /*0058*/ 	.word	0x00000001
        /*005c*/ 	.word	0x00000001


	//----- nvinfo : EIATTR_CBANK_PARAM_SIZE
	.align		4
.L_1817:
        /*0060*/ 	.byte	0x03, 0x19
        /*0062*/ 	.short	0x0018


	//----- nvinfo : EIATTR_PARAM_CBANK
	.align		4
        /*0064*/ 	.byte	0x04, 0x0a
        /*0066*/ 	.short	(.L_1819 - .L_1818)
	.align		4
.L_1818:
        /*0068*/ 	.word	index@(.nv.constant0._ZN2at6native29vectorized_elementwise_kernelILi8EZZZNS0_61_GLOBAL__N__132982cb_23_ActivationSiluKernel_cu_1520ed90_293311silu_kernelERNS_18TensorIteratorBaseEENKUlvE_clEvENKUlvE0_clEvEUlfE_St5arrayIPcLm2EEEEviT0_T1_)
        /*006c*/ 	.short	0x0380
        /*006e*/ 	.short	0x0018


	//----- nvinfo : EIATTR_SW_WAR
	.align		4
.L_1819:
        /*0070*/ 	.byte	0x04, 0x36
        /*0072*/ 	.short	(.L_1821 - .L_1820)
.L_1820:
        /*0074*/ 	.word	0x00000008
.L_1821:


//--------------------- .nv.info._ZN2at6native18elementwise_kernelILi128ELi4EZNS0_15gpu_kernel_implIZZZNS0_61_GLOBAL__N__132982cb_23_ActivationSiluKernel_cu_1520ed90_293311silu_kernelERNS_18TensorIteratorBaseEENKUlvE_clEvENKUlvE_clEvEUldE_EEvS5_RKT_EUliE_EEviT1_ --------------------------
	.section	.nv.info._ZN2at6native18elementwise_kernelILi128ELi4EZNS0_15gpu_kernel_implIZZZNS0_61_GLOBAL__N__132982cb_23_ActivationSiluKernel_cu_1520ed90_293311silu_kernelERNS_18TensorIteratorBaseEENKUlvE_clEvENKUlvE_clEvEUldE_EEvS5_RKT_EUliE_EEviT1_,"",@"SHT_CUDA_INFO"
	.sectionflags	@""
	.align	4


	//----- nvinfo : EIATTR_CUDA_API_VERSION
	.align		4
        /*0000*/ 	.byte	0x04, 0x37
        /*0002*/ 	.short	(.L_1823 - .L_1822)
.L_1822:
        /*0004*/ 	.word	0x00000082


	//----- nvinfo : EIATTR_KPARAM_INFO
	.align		4
.L_1823:
        /*0008*/ 	.byte	0x04, 0x17
        /*000a*/ 	.short	(.L_1825 - .L_1824)
.L_1824:
        /*000c*/ 	.word	0x00000000
        /*0010*/ 	.short	0x0001
        /*0012*/ 	.short	0x0008
        /*0014*/ 	.byte	0x00, 0xf0, 0x61, 0x08


	//----- nvinfo : EIATTR_KPARAM_INFO
	.align		4
.L_1825:
        /*0018*/ 	.byte	0x04, 0x17
        /*001a*/ 	.short	(.L_1827 - .L_1826)
.L_1826:
        /*001c*/ 	.word	0x00000000
        /*0020*/ 	.short	0x0000
        /*0022*/ 	.short	0x0000
        /*0024*/ 	.byte	0x00, 0xf0, 0x11, 0x00


	//----- nvinfo : EIATTR_SPARSE_MMA_MASK
	.align		4
.L_1827:
        /*0028*/ 	.byte	0x03, 0x50
        /*002a*/ 	.short	0x0000


	//----- nvinfo : EIATTR_MAXREG_COUNT
	.align		4
        /*002c*/ 	.byte	0x03, 0x1b
        /*002e*/ 	.short	0x0080


	//----- nvinfo : EIATTR_EXTERNS
	.align		4
        /*0030*/ 	.byte	0x04, 0x0f
        /*0032*/ 	.short	(.L_1829 - .L_1828)


	//   ....[0]....
	.align		4
.L_1828:
        /*0034*/ 	.word	index@(__assertfail)


	//----- nvinfo : EIATTR_MERCURY_ISA_VERSION
	.align		4
.L_1829:
        /*0038*/ 	.byte	0x03, 0x5f
        /*003a*/ 	.short	0x0101


	//----- nvinfo : EIATTR_VRC_CTA_INIT_COUNT
	.align		4
        /*003c*/ 	.byte	0x02, 0x4a
	.zero		1
	.zero		1


	//----- nvinfo : EIATTR_SYSCALL_OFFSETS
	.align		4
        /*0040*/ 	.byte	0x04, 0x46
        /*0042*/ 	.short	(.L_1831 - .L_1830)


	//   ....[0]....
.L_1830:
        /*0044*/ 	.word	0x00002180


	//   ....[1]....
        /*0048*/ 	.word	0x00003f40


	//   ....[2]....
        /*004c*/ 	.word	0x000062d0


	//   ....[3]....
        /*0050*/ 	.word	0x00007d90


	//   ....[4]....
        /*0054*/ 	.word	0x0000a350


	//   ....[5]....
        /*0058*/ 	.word	0x0000be10


	//   ....[6]....
        /*005c*/ 	.word	0x0000e3e0


	//   ....[7]....
        /*0060*/ 	.word	0x0000fe70


	//----- nvinfo : EIATTR_EXIT_INSTR_OFFSETS
	.align		4
.L_1831:
        /*0064*/ 	.byte	0x04, 0x1c
        /*0066*/ 	.short	(.L_1833 - .L_1832)


	//   ....[0]....
.L_1832:
        /*0068*/ 	.word	0x0000c270


	//   ....[1]....
        /*006c*/ 	.word	0x0000f040


	//   ....[2]....
        /*0070*/ 	.word	0x0000f080


	//   ....[3]....
        /*0074*/ 	.word	0x0000f110


	//   ....[4]....
        /*0078*/ 	.word	0x0000f140


	//   ....[5]....
        /*007c*/ 	.word	0x0000f170


	//   ....[6]....
        /*0080*/ 	.word	0x0000f280


	//   ....[7]....
        /*0084*/ 	.word	0x0000f340


	//   ....[8]....
        /*0088*/ 	.word	0x0000f460


	//   ....[9]....
        /*008c*/ 	.word	0x0000f530


	//   ....[10]....
        /*0090*/ 	.word	0x0000f550


	//   ....[11]....
        /*0094*/ 	.word	0x0000f620


	//   ....[12]....
        /*0098*/ 	.word	0x0000f810


	//   ....[13]....
        /*009c*/ 	.word	0x0000fa00


	//   ....[14]....
        /*00a0*/ 	.word	0x0000fbe0


	//   ....[15]....
        /*00a4*/ 	.word	0x0000fc10


	//   ....[16]....
        /*00a8*/ 	.word	0x0000fc40


	//   ....[17]....
        /*00ac*/ 	.word	0x0000fce0


	//   ....[18]....
        /*00b0*/ 	.word	0x0000fd10


	//   ....[19]....
        /*00b4*/ 	.word	0x0000fe80


	//   ....[20]....
        /*00b8*/ 	.word	0x00010010


	//   ....[21]....
        /*00bc*/ 	.word	0x000101d0


	//   ....[22]....
        /*00c0*/ 	.word	0x00010290


	//----- nvinfo : EIATTR_MAX_THREADS
	.align		4
.L_1833:
        /*00c4*/ 	.byte	0x04, 0x05
        /*00c6*/ 	.short	(.L_1835 - .L_1834)
.L_1834:
        /*00c8*/ 	.word	0x00000080
        /*00cc*/ 	.word	0x00000001
        /*00d0*/ 	.word	0x00000001


	//----- nvinfo : EIATTR_CRS_STACK_SIZE
	.align		4
.L_1835:
        /*00d4*/ 	.byte	0x04, 0x1e
        /*00d6*/ 	.short	(.L_1837 - .L_1836)
.L_1836:
        /*00d8*/ 	.word	0x00000000


	//----- nvinfo : EIATTR_CBANK_PARAM_SIZE
	.align		4
.L_1837:
        /*00dc*/ 	.byte	0x03, 0x19
        /*00de*/ 	.short	0x0220


	//----- nvinfo : EIATTR_PARAM_CBANK
	.align		4
        /*00e0*/ 	.byte	0x04, 0x0a
        /*00e2*/ 	.short	(.L_1839 - .L_1838)
	.align		4
.L_1838:
        /*00e4*/ 	.word	index@(.nv.constant0._ZN2at6native18elementwise_kernelILi128ELi4EZNS0_15gpu_kernel_implIZZZNS0_61_GLOBAL__N__132982cb_23_ActivationSiluKernel_cu_1520ed90_293311silu_kernelERNS_18TensorIteratorBaseEENKUlvE_clEvENKUlvE_clEvEUldE_EEvS5_RKT_EUliE_EEviT1_)
        /*00e8*/ 	.short	0x0380
        /*00ea*/ 	.short	0x0220


	//----- nvinfo : EIATTR_SW_WAR
	.align		4
.L_1839:
        /*00ec*/ 	.byte	0x04, 0x36
        /*00ee*/ 	.short	(.L_1841 - .L_1840)
.L_1840:
        /*00f0*/ 	.word	0x00000008
.L_1841:


//--------------------- .nv.info._ZN2at6native27unrolled_elementwise_kernelIZZZNS0_61_GLOBAL__N__132982cb_23_ActivationSiluKernel_cu_1520ed90_293311silu_kernelERNS_18TensorIteratorBaseEENKUlvE_clEvENKUlvE_clEvEUldE_St5arrayIPcLm2EELi4E23TrivialOffsetCalculatorILi1EjESC_NS0_6memory12LoadWithCastILi1EEENSD_13StoreWithCastILi1EEEEEviT_T0_T2_T3_T4_T5_ --------------------------
	.section	.nv.info._ZN2at6native27unrolled_elementwise_kernelIZZZNS0_61_GLOBAL__N__132982cb_23_ActivationSiluKernel_cu_1520ed90_293311silu_kernelERNS_18TensorIteratorBaseEENKUlvE_clEvENKUlvE_clEvEUldE_St5arrayIPcLm2EELi4E23TrivialOffsetCalculatorILi1EjESC_NS0_6memory12LoadWithCastILi1EEENSD_13StoreWithCastILi1EEEEEviT_T0_T2_T3_T4_T5_,"",@"SHT_CUDA_INFO"
	.sectionflags	@""
	.align	4


	//----- nvinfo : EIATTR_CUDA_API_VERSION
	.align		4
        /*0000*/ 	.byte	0x04, 0x37
        /*0002*/ 	.short	(.L_1843 - .L_1842)
.L_1842:
        /*0004*/ 	.word	0x00000082


	//----- nvinfo : EIATTR_KPARAM_INFO
	.align		4
.L_1843:
        /*0008*/ 	.byte	0x04, 0x17
        /*000a*/ 	.short	(.L_1845 - .L_1844)
.L_1844:
        /*000c*/ 	.word	0x00000000
        /*0010*/ 	.short	0x0006
        /*0012*/ 	.short	0x0024
        /*0014*/ 	.byte	0x00, 0xf0, 0x21, 0x00


	//----- nvinfo : EIATTR_KPARAM_INFO
	.align		4
.L_1845:
        /*0018*/ 	.byte	0x04, 0x17
        /*001a*/ 	.short	(.L_1847 - .L_1846)
.L_1846:
        /*001c*/ 	.word	0x00000000
        /*0020*/ 	.short	0x0005
        /*0022*/ 	.short	0x001c
        /*0024*/ 	.byte	0x00, 0xf0, 0x21, 0x00


	//----- nvinfo : EIATTR_KPARAM_INFO
	.align		4
.L_1847:
        /*0028*/ 	.byte	0x04, 0x17
        /*002a*/ 	.short	(.L_1849 - .L_1848)
.L_1848:
        /*002c*/ 	.word	0x00000000
        /*0030*/ 	.short	0x0004
        /*0032*/ 	.short	0x0019
        /*0034*/ 	.byte	0x00, 0xf0, 0x05, 0x00


	//----- nvinfo : EIATTR_KPARAM_INFO
	.align		4
.L_1849:
        /*0038*/ 	.byte	0x04, 0x17
        /*003a*/ 	.short	(.L_1851 - .L_1850)
.L_1850:
        /*003c*/ 	.word	0x00000000
        /*0040*/ 	.short	0x0003
        /*0042*/ 	.short	0x0018
        /*0044*/ 	.byte	0x00, 0xf0, 0x05, 0x00


	//----- nvinfo : EIATTR_KPARAM_INFO
	.align		4
.L_1851:
        /*0048*/ 	.byte	0x04, 0x17
        /*004a*/ 	.short	(.L_1853 - .L_1852)
.L_1852:
        /*004c*/ 	.word	0x00000000
        /*0050*/ 	.short	0x0002
        /*0052*/ 	.short	0x0008
        /*0054*/ 	.byte	0x00, 0xf0, 0x41, 0x00


	//----- nvinfo : EIATTR_KPARAM_INFO
	.align		4
.L_1853:
        /*0058*/ 	.byte	0x04, 0x17
        /*005a*/ 	.short	(.L_1855 - .L_1854)
.L_1854:
        /*005c*/ 	.word	0x00000000
        /*0060*/ 	.short	0x0001
        /*0062*/ 	.short	0x0004
        /*0064*/ 	.byte	0x00, 0xf0, 0x05, 0x00


	//----- nvinfo : EIATTR_KPARAM_INFO
	.align		4
.L_1855:
        /*0068*/ 	.byte	0x04, 0x17
        /*006a*/ 	.short	(.L_1857 - .L_1856)
.L_1856:
        /*006c*/ 	.word	0x00000000
        /*0070*/ 	.short	0x0000
        /*0072*/ 	.short	0x0000
        /*0074*/ 	.byte	0x00, 0xf0, 0x11, 0x00


	//----- nvinfo : EIATTR_SPARSE_MMA_MASK
	.align		4
.L_1857:
        /*0078*/ 	.byte	0x03, 0x50
        /*007a*/ 	.short	0x0000


	//----- nvinfo : EIATTR_MAXREG_COUNT
	.align		4
        /*007c*/ 	.byte	0x03, 0x1b
        /*007e*/ 	.short	0x00ff


	//----- nvinfo : EIATTR_EXTERNS
	.align		4
        /*0080*/ 	.byte	0x04, 0x0f
        /*0082*/ 	.short	(.L_1859 - .L_1858)


	//   ....[0]....
	.align		4
.L_1858:
        /*0084*/ 	.word	index@(__assertfail)


	//----- nvinfo : EIATTR_MERCURY_ISA_VERSION
	.align		4
.L_1859:
        /*0088*/ 	.byte	0x03, 0x5f
        /*008a*/ 	.short	0x0101


	//----- nvinfo : EIATTR_VRC_CTA_INIT_COUNT
	.align		4
        /*008c*/ 	.byte	0x02, 0x4a
	.zero		1
	.zero		1


	//----- nvinfo : EIATTR_SYSCALL_OFFSETS
	.align		4
        /*0090*/ 	.byte	0x04, 0x46
        /*0092*/ 	.short	(.L_1861 - .L_1860)


	//   ....[0]....
.L_1860:
        /*0094*/ 	.word	0x00000e90


	//   ....[1]....
        /*0098*/ 	.word	0x00001ed0


	//   ....[2]....
        /*009c*/ 	.word	0x00002e50


	//   ....[3]....
        /*00a0*/ 	.word	0x00003da0


	//   ....[4]....
        /*00a4*/ 	.word	0x00007f00


	//   ....[5]....
        /*00a8*/ 	.word	0x000090d0


	//   ....[6]....
        /*00ac*/ 	.word	0x0000a4b0


	//   ....[7]....
        /*00b0*/ 	.word	0x0000b870


	//----- nvinfo : EIATTR_EXIT_INSTR_OFFSETS
	.align		4
.L_1861:
        /*00b4*/ 	.byte	0x04, 0x1c
        /*00b6*/ 	.short	(.L_1863 - .L_1862)


	//   ....[0]....
.L_1862:
        /*00b8*/ 	.word	0x0000a900


	//   ....[1]....
        /*00bc*/ 	.word	0x0000aa40


	//   ....[2]....
        /*00c0*/ 	.word	0x0000aa80


	//   ....[3]....
        /*00c4*/ 	.word	0x0000ab10


	//   ....[4]....
        /*00c8*/ 	.word	0x0000ab40


	//   ....[5]....
        /*00cc*/ 	.word	0x0000ab70


	//   ....[6]....
        /*00d0*/ 	.word	0x0000ac80


	//   ....[7]....
        /*00d4*/ 	.word	0x0000ad40


	//   ....[8]....
        /*00d8*/ 	.word	0x0000ae60


	//   ....[9]....
        /*00dc*/ 	.word	0x0000af30


	//   ....[10]....
        /*00e0*/ 	.word	0x0000af50


	//   ....[11]....
        /*00e4*/ 	.word	0x0000b020


	//   ....[12]....
        /*00e8*/ 	.word	0x0000b210


	//   ....[13]....
        /*00ec*/ 	.word	0x0000b400


	//   ....[14]....
        /*00f0*/ 	.word	0x0000b5e0


	//   ....[15]....
        /*00f4*/ 	.word	0x0000b610


	//   ....[16]....
        /*00f8*/ 	.word	0x0000b640


	//   ....[17]....
        /*00fc*/ 	.word	0x0000b6e0


	//   ....[18]....
        /*0100*/ 	.word	0x0000b710


	//   ....[19]....
        /*0104*/ 	.word	0x0000b880


	//   ....[20]....
        /*0108*/ 	.word	0x0000ba10


	//   ....[21]....
        /*010c*/ 	.word	0x0000bbd0


	//   ....[22]....
        /*0110*/ 	.word	0x0000bc90


	//----- nvinfo : EIATTR_MAX_THREADS
	.align		4
.L_1863:
        /*0114*/ 	.byte	0x04, 0x05
        /*0116*/ 	.short	(.L_1865 - .L_1864)
.L_1864:
        /*0118*/ 	.word	0x00000080
        /*011c*/ 	.word	0x00000001
        /*0120*/ 	.word	0x00000001


	//----- nvinfo : EIATTR_CRS_STACK_SIZE
	.align		4
.L_1865:
        /*0124*/ 	.byte	0x04, 0x1e
        /*0126*/ 	.short	(.L_1867 - .L_1866)
.L_1866:
        /*0128*/ 	.word	0x00000000


	//----- nvinfo : EIATTR_CBANK_PARAM_SIZE
	.align		4
.L_1867:
        /*012c*/ 	.byte	0x03, 0x19
        /*012e*/ 	.short	0x002c


	//----- nvinfo : EIATTR_PARAM_CBANK
	.align		4
        /*0130*/ 	.byte	0x04, 0x0a
        /*0132*/ 	.short	(.L_1869 - .L_1868)
	.align		4
.L_1868:
        /*0134*/ 	.word	index@(.nv.constant0._ZN2at6native27unrolled_elementwise_kernelIZZZNS0_61_GLOBAL__N__132982cb_23_ActivationSiluKernel_cu_1520ed90_293311silu_kernelERNS_18TensorIteratorBaseEENKUlvE_clEvENKUlvE_clEvEUldE_St5arrayIPcLm2EELi4E23TrivialOffsetCalculatorILi1EjESC_NS0_6memory12LoadWithCastILi1EEENSD_13StoreWithCastILi1EEEEEviT_T0_T2_T3_T4_T5_)
        /*0138*/ 	.short	0x0380
        /*013a*/ 	.short	0x002c


	//----- nvinfo : EIATTR_SW_WAR
	.align		4
.L_1869:
        /*013c*/ 	.byte	0x04, 0x36
        /*013e*/ 	.short	(.L_1871 - .L_1870)
.L_1870:
        /*0140*/ 	.word	0x00000008
.L_1871:


//--------------------- .nv.info._ZN2at6native18elementwise_kernelILi128ELi2EZNS0_22gpu_kernel_impl_nocastIZZZNS0_61_GLOBAL__N__132982cb_23_ActivationSiluKernel_cu_1520ed90_293311silu_kernelERNS_18TensorIteratorBaseEENKUlvE_clEvENKUlvE_clEvEUldE_EEvS5_RKT_EUliE_EEviT1_ --------------------------
	.section	.nv.info._ZN2at6native18elementwise_kernelILi128ELi2EZNS0_22gpu_kernel_impl_nocastIZZZNS0_61_GLOBAL__N__132982cb_23_ActivationSiluKernel_cu_1520ed90_293311silu_kernelERNS_18TensorIteratorBaseEENKUlvE_clEvENKUlvE_clEvEUldE_EEvS5_RKT_EUliE_EEviT1_,"",@"SHT_CUDA_INFO"
	.sectionflags	@""
	.align	4


	//----- nvinfo : EIATTR_CUDA_API_VERSION
	.align		4
        /*0000*/ 	.byte	0x04, 0x37
        /*0002*/ 	.short	(.L_1873 - .L_1872)
.L_1872:
        /*0004*/ 	.word	0x00000082


	//----- nvinfo : EIATTR_KPARAM_INFO
	.align		4
.L_1873:
        /*0008*/ 	.byte	0x04, 0x17
        /*000a*/ 	.short	(.L_1875 - .L_1874)
.L_1874:
        /*000c*/ 	.word	0x00000000
        /*0010*/ 	.short	0x0001
        /*0012*/ 	.short	0x0008
        /*0014*/ 	.byte	0x00, 0xf0, 0x61, 0x08


	//----- nvinfo : EIATTR_KPARAM_INFO
	.align		4
.L_1875:
        /*0018*/ 	.byte	0x04, 0x17
        /*001a*/ 	.short	(.L_1877 - .L_1876)
.L_1876:
        /*001c*/ 	.word	0x00000000
        /*0020*/ 	.short	0x0000
        /*0022*/ 	.short	0x0000
        /*0024*/ 	.byte	0x00, 0xf0, 0x11, 0x00


	//----- nvinfo : EIATTR_SPARSE_MMA_MASK
	.align		4
.L_1877:
        /*0028*/ 	.byte	0x03, 0x50
        /*002a*/ 	.short	0x0000


	//----- nvinfo : EIATTR_MAXREG_COUNT
	.align		4
        /*002c*/ 	.byte	0x03, 0x1b
        /*002e*/ 	.short	0x0080


	//----- nvinfo : EIATTR_MERCURY_ISA_VERSION
	.align		4
        /*0030*/ 	.byte	0x03, 0x5f
        /*0032*/ 	.short	0x0101


	//----- nvinfo : EIATTR_VRC_CTA_INIT_COUNT
	.align		4
        /*0034*/ 	.byte	0x02, 0x4a
	.zero		1
	.zero		1


	//----- nvinfo : EIATTR_EXIT_INSTR_OFFSETS
	.align		4
        /*0038*/ 	.byte	0x04, 0x1c
        /*003a*/ 	.short	(.L_1879 - .L_1878)


	//   ....[0]....
.L_1878:
        /*003c*/ 	.word	0x00000c40


	//   ....[1]....
        /*0040*/ 	.word	0x00001780


	//   ....[2]....
        /*0044*/ 	.word	0x00003690


	//   ....[3]....
        /*0048*/ 	.word	0x000054e0


	//----- nvinfo : EIATTR_MAX_THREADS
	.align		4
.L_1879:
        /*004c*/ 	.byte	0x04, 0x05
        /*004e*/ 	.short	(.L_1881 - .L_1880)
.L_1880:
        /*0050*/ 	.word	0x00000080
        /*0054*/ 	.word	0x00000001
        /*0058*/ 	.word	0x00000001


	//----- nvinfo : EIATTR_CRS_STACK_SIZE
	.align		4
.L_1881:
        /*005c*/ 	.byte	0x04, 0x1e
        /*005e*/ 	.short	(.L_1883 - .L_1882)
.L_1882:
        /*0060*/ 	.word	0x00000000


	//----- nvinfo : EIATTR_CBANK_PARAM_SIZE
	.align		4
.L_1883:
        /*0064*/ 	.byte	0x03, 0x19
        /*0066*/ 	.short	0x0220


	//----- nvinfo : EIATTR_PARAM_CBANK
	.align		4
        /*0068*/ 	.byte	0x04, 0x0a
        /*006a*/ 	.short	(.L_1885 - .L_1884)
	.align		4
.L_1884:
        /*006c*/ 	.word	index@(.nv.constant0._ZN2at6native18elementwise_kernelILi128ELi2EZNS0_22gpu_kernel_impl_nocastIZZZNS0_61_GLOBAL__N__132982cb_23_ActivationSiluKernel_cu_1520ed90_293311silu_kernelERNS_18TensorIteratorBaseEENKUlvE_clEvENKUlvE_clEvEUldE_EEvS5_RKT_EUliE_EEviT1_)
        /*0070*/ 	.short	0x0380
        /*0072*/ 	.short	0x0220


	//----- nvinfo : EIATTR_SW_WAR
	.align		4
.L_1885:
        /*0074*/ 	.byte	0x04, 0x36
        /*0076*/ 	.short	(.L_1887 - .L_1886)
.L_1886:
        /*0078*/ 	.word	0x00000008
.L_1887:


//--------------------- .nv.info._ZN2at6native27unrolled_elementwise_kernelIZZZNS0_61_GLOBAL__N__132982cb_23_ActivationSiluKernel_cu_1520ed90_293311silu_kernelERNS_18TensorIteratorBaseEENKUlvE_clEvENKUlvE_clEvEUldE_St5arrayIPcLm2EELi4E23TrivialOffsetCalculatorILi1EjESC_NS0_6memory15LoadWithoutCastENSD_16StoreWithoutCastEEEviT_T0_T2_T3_T4_T5_ --------------------------
	.section	.nv.info._ZN2at6native27unrolled_elementwise_kernelIZZZNS0_61_GLOBAL__N__132982cb_23_ActivationSiluKernel_cu_1520ed90_293311silu_kernelERNS_18TensorIteratorBaseEENKUlvE_clEvENKUlvE_clEvEUldE_St5arrayIPcLm2EELi4E23TrivialOffsetCalculatorILi1EjESC_NS0_6memory15LoadWithoutCastENSD_16StoreWithoutCastEEEviT_T0_T2_T3_T4_T5_,"",@"SHT_CUDA_INFO"
	.sectionflags	@""
	.align	4


	//----- nvinfo : EIATTR_CUDA_API_VERSION
	.align		4
        /*0000*/ 	.byte	0x04, 0x37
        /*0002*/ 	.short	(.L_1889 - .L_1888)
.L_1888:
        /*0004*/ 	.word	0x00000082


	//----- nvinfo : EIATTR_KPARAM_INFO
	.align		4
.L_1889:
        /*0008*/ 	.byte	0x04, 0x17
        /*000a*/ 	.short	(.L_1891 - .L_1890)
.L_1890:
        /*000c*/ 	.word	0x00000000
        /*0010*/ 	.short	0x0006
        /*0012*/ 	.short	0x001b
        /*0014*/ 	.byte	0x00, 0xf0, 0x05, 0x00


	//----- nvinfo : EIATTR_KPARAM_INFO
	.align		4
.L_1891:
        /*0018*/ 	.byte	0x04, 0x17
        /*001a*/ 	.short	(.L_1893 - .L_1892)
.L_1892:
        /*001c*/ 	.word	0x00000000
        /*0020*/ 	.short	0x0005
        /*0022*/ 	.short	0x001a
        /*0024*/ 	.byte	0x00, 0xf0, 0x05, 0x00


	//----- nvinfo : EIATTR_KPARAM_INFO
	.align		4
.L_1893:
        /*0028*/ 	.byte	0x04, 0x17
        /*002a*/ 	.short	(.L_1895 - .L_1894)
.L_1894:
        /*002c*/ 	.word	0x00000000
        /*0030*/ 	.short	0x0004
        /*0032*/ 	.short	0x0019
        /*0034*/ 	.byte	0x00, 0xf0, 0x05, 0x00


	//----- nvinfo : EIATTR_KPARAM_INFO
	.align		4
.L_1895:
        /*0038*/ 	.byte	0x04, 0x17
        /*003a*/ 	.short	(.L_1897 - .L_1896)
.L_1896:
        /*003c*/ 	.word	0x00000000
        /*0040*/ 	.short	0x0003
        /*0042*/ 	.short	0x0018
        /*0044*/ 	.byte	0x00, 0xf0, 0x05, 0x00


	//----- nvinfo : EIATTR_KPARAM_INFO
	.align		4
.L_1897:
        /*0048*/ 	.byte	0x04, 0x17
        /*004a*/ 	.short	(.L_1899 - .L_1898)
.L_1898:
        /*004c*/ 	.word	0x00000000
        /*0050*/ 	.short	0x0002
        /*0052*/ 	.short	0x0008
        /*0054*/ 	.byte	0x00, 0xf0, 0x41, 0x00


	//----- nvinfo : EIATTR_KPARAM_INFO
	.align		4
.L_1899:
        /*0058*/ 	.byte	0x04, 0x17
        /*005a*/ 	.short	(.L_1901 - .L_1900)
.L_1900:
        /*005c*/ 	.word	0x00000000
        /*0060*/ 	.short	0x0001
        /*0062*/ 	.short	0x0004
        /*0064*/ 	.byte	0x00, 0xf0, 0x05, 0x00


	//----- nvinfo : EIATTR_KPARAM_INFO
	.align		4
.L_1901:
        /*0068*/ 	.byte	0x04, 0x17
        /*006a*/ 	.short	(.L_1903 - .L_1902)
.L_1902:
        /*006c*/ 	.word	0x00000000
        /*0070*/ 	.short	0x0000
        /*0072*/ 	.short	0x0000
        /*0074*/ 	.byte	0x00, 0xf0, 0x11, 0x00


	//----- nvinfo : EIATTR_SPARSE_MMA_MASK
	.align		4
.L_1903:
        /*0078*/ 	.byte	0x03, 0x50
        /*007a*/ 	.short	0x0000


	//----- nvinfo : EIATTR_MAXREG_COUNT
	.align		4
        /*007c*/ 	.byte	0x03, 0x1b
        /*007e*/ 	.short	0x00ff


	//----- nvinfo : EIATTR_MERCURY_ISA_VERSION
	.align		4
        /*0080*/ 	.byte	0x03, 0x5f
        /*0082*/ 	.short	0x0101


	//----- nvinfo : EIATTR_VRC_CTA_INIT_COUNT
	.align		4
        /*0084*/ 	.byte	0x02, 0x4a
	.zero		1
	.zero		1


	//----- nvinfo : EIATTR_EXIT_INSTR_OFFSETS
	.align		4
        /*0088*/ 	.byte	0x04, 0x1c
        /*008a*/ 	.short	(.L_1905 - .L_1904)


	//   ....[0]....
.L_1904:
        /*008c*/ 	.word	0x00003200


	//   ....[1]....
        /*0090*/ 	.word	0x00003250


	//----- nvinfo : EIATTR_MAX_THREADS
	.align		4
.L_1905:
        /*0094*/ 	.byte	0x04, 0x05
        /*0096*/ 	.short	(.L_1907 - .L_1906)
.L_1906:
        /*0098*/ 	.word	0x00000080
        /*009c*/ 	.word	0x00000001
        /*00a0*/ 	.word	0x00000001


	//----- nvinfo : EIATTR_CRS_STACK_SIZE
	.align		4
.L_1907:
        /*00a4*/ 	.byte	0x04, 0x1e
        /*00a6*/ 	.short	(.L_1909 - .L_1908)
.L_1908:
        /*00a8*/ 	.word	0x00000000


	//----- nvinfo : EIATTR_CBANK_PARAM_SIZE
	.align		4
.L_1909:
        /*00ac*/ 	.byte	0x03, 0x19
        /*00ae*/ 	.short	0x001c


	//----- nvinfo : EIATTR_PARAM_CBANK
	.align		4
        /*00b0*/ 	.byte	0x04, 0x0a
        /*00b2*/ 	.short	(.L_1911 - .L_1910)
	.align		4
.L_1910:
        /*00b4*/ 	.word	index@(.nv.constant0._ZN2at6native27unrolled_elementwise_kernelIZZZNS0_61_GLOBAL__N__132982cb_23_ActivationSiluKernel_cu_1520ed90_293311silu_kernelERNS_18TensorIteratorBaseEENKUlvE_clEvENKUlvE_clEvEUldE_St5arrayIPcLm2EELi4E23TrivialOffsetCalculatorILi1EjESC_NS0_6memory15LoadWithoutCastENSD_16StoreWithoutCastEEEviT_T0_T2_T3_T4_T5_)
        /*00b8*/ 	.short	0x0380
        /*00ba*/ 	.short	0x001c


	//----- nvinfo : EIATTR_SW_WAR
	.align		4
.L_1911:
        /*00bc*/ 	.byte	0x04, 0x36
        /*00be*/ 	.short	(.L_1913 - .L_1912)
.L_1912:
        /*00c0*/ 	.word	0x00000008
.L_1913:


//--------------------- .nv.info._ZN2at6native29vectorized_elementwise_kernelILi2EZZZNS0_61_GLOBAL__N__132982cb_23_ActivationSiluKernel_cu_1520ed90_293311silu_kernelERNS_18TensorIteratorBaseEENKUlvE_clEvENKUlvE_clEvEUldE_St5arrayIPcLm2EEEEviT0_T1_ --------------------------
	.section	.nv.info._ZN2at6native29vectorized_elementwise_kernelILi2EZZZNS0_61_GLOBAL__N__132982cb_23_ActivationSiluKernel_cu_1520ed90_293311silu_kernelERNS_18TensorIteratorBaseEENKUlvE_clEvENKUlvE_clEvEUldE_St5arrayIPcLm2EEEEviT0_T1_,"",@"SHT_CUDA_INFO"
	.sectionflags	@""
	.align	4


	//----- nvinfo : EIATTR_CUDA_API_VERSION
	.align		4
        /*0000*/ 	.byte	0x04, 0x37
        /*0002*/ 	.short	(.L_1915 - .L_1914)
.L_1914:
        /*0004*/ 	.word	0x00000082


	//----- nvinfo : EIATTR_KPARAM_INFO
	.align		4
.L_1915:
        /*0008*/ 	.byte	0x04, 0x17
        /*000a*/ 	.short	(.L_1917 - .L_1916)
.L_1916:
        /*000c*/ 	.word	0x00000000
        /*0010*/ 	.short	0x0002
        /*0012*/ 	.short	0x0008
        /*0014*/ 	.byte	0x00, 0xf0, 0x41, 0x00


	//----- nvinfo : EIATTR_KPARAM_INFO
	.align		4
.L_1917:
        /*0018*/ 	.byte	0x04, 0x17
        /*001a*/ 	.short	(.L_1919 - .L_1918)
.L_1918:
        /*001c*/ 	.word	0x00000000
        /*0020*/ 	.short	0x0001
        /*0022*/ 	.short	0x0004
        /*0024*/ 	.byte	0x00, 0xf0, 0x05, 0x00


	//----- nvinfo : EIATTR_KPARAM_INFO
	.align		4
.L_1919:
        /*0028*/ 	.byte	0x04, 0x17
        /*002a*/ 	.short	(.L_1921 - .L_1920)
.L_1920:
        /*002c*/ 	.word	0x00000000
        /*0030*/ 	.short	0x0000
        /*0032*/ 	.short	0x0000
        /*0034*/ 	.byte	0x00, 0xf0, 0x11, 0x00


	//----- nvinfo : EIATTR_SPARSE_MMA_MASK
	.align		4
.L_1921:
        /*0038*/ 	.byte	0x03, 0x50
        /*003a*/ 	.short	0x0000


	//----- nvinfo : EIATTR_MAXREG_COUNT
	.align		4
        /*003c*/ 	.byte	0x03, 0x1b
        /*003e*/ 	.short	0x00ff


	//----- nvinfo : EIATTR_MERCURY_ISA_VERSION
	.align		4
        /*0040*/ 	.byte	0x03, 0x5f
        /*0042*/ 	.short	0x0101


	//----- nvinfo : EIATTR_VRC_CTA_INIT_COUNT
	.align		4
        /*0044*/ 	.byte	0x02, 0x4a
	.zero		1
	.zero		1


	//----- nvinfo : EIATTR_EXIT_INSTR_OFFSETS
	.align		4
        /*0048*/ 	.byte	0x04, 0x1c
        /*004a*/ 	.short	(.L_1923 - .L_1922)


	//   ....[0]....
.L_1922:
        /*004c*/ 	.word	0x00006350


	//   ....[1]....
        /*0050*/ 	.word	0x000063a0


	//   ....[2]....
        /*0054*/ 	.word	0x0000bda0


	//----- nvinfo : EIATTR_MAX_THREADS
	.align		4
.L_1923:
        /*0058*/ 	.byte	0x04, 0x05
        /*005a*/ 	.short	(.L_1925 - .L_1924)
.L_1924:
        /*005c*/ 	.word	0x00000080
        /*0060*/ 	.word	0x00000001
        /*0064*/ 	.word	0x00000001


	//----- nvinfo : EIATTR_CRS_STACK_SIZE
	.align		4
.L_1925:
        /*0068*/ 	.byte	0x04, 0x1e
        /*006a*/ 	.short	(.L_1927 - .L_1926)
.L_1926:
        /*006c*/ 	.word	0x00000000


	//----- nvinfo : EIATTR_CBANK_PARAM_SIZE
	.align		4
.L_1927:
        /*0070*/ 	.byte	0x03, 0x19
        /*0072*/ 	.short	0x0018


	//----- nvinfo : EIATTR_PARAM_CBANK
	.align		4
        /*0074*/ 	.byte	0x04, 0x0a
        /*0076*/ 	.short	(.L_1929 - .L_1928)
	.align		4
.L_1928:
        /*0078*/ 	.word	index@(.nv.constant0._ZN2at6native29vectorized_elementwise_kernelILi2EZZZNS0_61_GLOBAL__N__132982cb_23_ActivationSiluKernel_cu_1520ed90_293311silu_kernelERNS_18TensorIteratorBaseEENKUlvE_clEvENKUlvE_clEvEUldE_St5arrayIPcLm2EEEEviT0_T1_)
        /*007c*/ 	.short	0x0380
        /*007e*/ 	.short	0x0018


	//----- nvinfo : EIATTR_SW_WAR
	.align		4
.L_1929:
        /*0080*/ 	.byte	0x04, 0x36
        /*0082*/ 	.short	(.L_1931 - .L_1930)
.L_1930:
        /*0084*/ 	.word	0x00000008
.L_1931:


//--------------------- .nv.info._ZN2at6native29vectorized_elementwise_kernelILi4EZZZNS0_61_GLOBAL__N__132982cb_23_ActivationSiluKernel_cu_1520ed90_293311silu_kernelERNS_18TensorIteratorBaseEENKUlvE_clEvENKUlvE_clEvEUldE_St5arrayIPcLm2EEEEviT0_T1_ --------------------------
	.section	.nv.info._ZN2at6native29vectorized_elementwise_kernelILi4EZZZNS0_61_GLOBAL__N__132982cb_23_ActivationSiluKernel_cu_1520ed90_293311silu_kernelERNS_18TensorIteratorBaseEENKUlvE_clEvENKUlvE_clEvEUldE_St5arrayIPcLm2EEEEviT0_T1_,"",@"SHT_CUDA_INFO"
	.sectionflags	@""
	.align	4


	//----- nvinfo : EIATTR_CUDA_API_VERSION
	.align		4
        /*0000*/ 	.byte	0x04, 0x37
        /*0002*/ 	.short	(.L_1933 - .L_1932)
.L_1932:
        /*0004*/ 	.word	0x00000082


	//----- nvinfo : EIATTR_KPARAM_INFO
	.align		4
.L_1933:
        /*0008*/ 	.byte	0x04, 0x17
        /*000a*/ 	.short	(.L_1935 - .L_1934)
.L_1934:
        /*000c*/ 	.word	0x00000000
        /*0010*/ 	.short	0x0002
        /*0012*/ 	.short	0x0008
        /*0014*/ 	.byte	0x00, 0xf0, 0x41, 0x00


	//----- nvinfo : EIATTR_KPARAM_INFO
	.align		4
.L_1935:
        /*0018*/ 	.byte	0x04, 0x17
        /*001a*/ 	.short	(.L_1937 - .L_1936)
.L_1936:
        /*001c*/ 	.word	0x00000000
        /*0020*/ 	.short	0x0001
        /*0022*/ 	.short	0x0004
        /*0024*/ 	.byte	0x00, 0xf0, 0x05, 0x00


	//----- nvinfo : EIATTR_KPARAM_INFO
	.align		4
.L_1937:
        /*0028*/ 	.byte	0x04, 0x17
        /*002a*/ 	.short	(.L_1939 - .L_1938)
.L_1938:
        /*002c*/ 	.word	0x00000000
        /*0030*/ 	.short	0x0000
        /*0032*/ 	.short	0x0000
        /*0034*/ 	.byte	0x00, 0xf0, 0x11, 0x00


	//----- nvinfo : EIATTR_SPARSE_MMA_MASK
	.align		4
.L_1939:
        /*0038*/ 	.byte	0x03, 0x50
        /*003a*/ 	.short	0x0000


	//----- nvinfo : EIATTR_MAXREG_COUNT
	.align		4
        /*003c*/ 	.byte	0x03, 0x1b
        /*003e*/ 	.short	0x00ff


	//----- nvinfo : EIATTR_MERCURY_ISA_VERSION
	.align		4
        /*0040*/ 	.byte	0x03, 0x5f
        /*0042*/ 	.short	0x0101


	//----- nvinfo : EIATTR_VRC_CTA_INIT_COUNT
	.align		4
        /*0044*/ 	.byte	0x02, 0x4a
	.zero		1
	.zero		1


	//----- nvinfo : EIATTR_EXIT_INSTR_OFFSETS
	.align		4
        /*0048*/ 	.byte	0x04, 0x1c
        /*004a*/ 	.short	(.L_1941 - .L_1940)


	//   ....[0]....
.L_1940:
        /*004c*/ 	.word	0x00006350


	//   ....[1]....
        /*0050*/ 	.word	0x000063a0


	//   ....[2]....
        /*0054*/ 	.word	0x0000bd60


	//----- nvinfo : EIATTR_MAX_THREADS
	.align		4
.L_1941:
        /*0058*/ 	.byte	0x04, 0x05
        /*005a*/ 	.short	(.L_1943 - .L_1942)
.L_1942:
        /*005c*/ 	.word	0x00000080
        /*0060*/ 	.word	0x00000001
        /*0064*/ 	.word	0x00000001


	//----- nvinfo : EIATTR_CRS_STACK_SIZE
	.align		4
.L_1943:
        /*0068*/ 	.byte	0x04, 0x1e
        /*006a*/ 	.short	(.L_1945 - .L_1944)
.L_1944:
        /*006c*/ 	.word	0x00000000


	//----- nvinfo : EIATTR_CBANK_PARAM_SIZE
	.align		4
.L_1945:
        /*0070*/ 	.byte	0x03, 0x19
        /*0072*/ 	.short	0x0018


	//----- nvinfo : EIATTR_PARAM_CBANK
	.align		4
        /*0074*/ 	.byte	0x04, 0x0a
        /*0076*/ 	.short	(.L_1947 - .L_1946)
	.align		4
.L_1946:
        /*0078*/ 	.word	index@(.nv.constant0._ZN2at6native29vectorized_elementwise_kernelILi4EZZZNS0_61_GLOBAL__N__132982cb_23_ActivationSiluKernel_cu_1520ed90_293311silu_kernelERNS_18TensorIteratorBaseEENKUlvE_clEvENKUlvE_clEvEUldE_St5arrayIPcLm2EEEEviT0_T1_)
        /*007c*/ 	.short	0x0380
        /*007e*/ 	.short	0x0018


	//----- nvinfo : EIATTR_SW_WAR
	.align		4
.L_1947:
        /*0080*/ 	.byte	0x04, 0x36
        /*0082*/ 	.short	(.L_1949 - .L_1948)
.L_1948:
        /*0084*/ 	.word	0x00000008
.L_1949:


//--------------------- .nv.info._ZN2at6native29vectorized_elementwise_kernelILi8EZZZNS0_61_GLOBAL__N__132982cb_23_ActivationSiluKernel_cu_1520ed90_293311silu_kernelERNS_18TensorIteratorBaseEENKUlvE_clEvENKUlvE_clEvEUldE_St5arrayIPcLm2EEEEviT0_T1_ --------------------------
	.section	.nv.info._ZN2at6native29vectorized_elementwise_kernelILi8EZZZNS0_61_GLOBAL__N__132982cb_23_ActivationSiluKernel_cu_1520ed90_293311silu_kernelERNS_18TensorIteratorBaseEENKUlvE_clEvENKUlvE_clEvEUldE_St5arrayIPcLm2EEEEviT0_T1_,"",@"SHT_CUDA_INFO"
	.sectionflags	@""
	.align	4


	//----- nvinfo : EIATTR_CUDA_API_VERSION
	.align		4
        /*0000*/ 	.byte	0x04, 0x37
        /*0002*/ 	.short	(.L_1951 - .L_1950)
.L_1950:
        /*0004*/ 	.word	0x00000082


	//----- nvinfo : EIATTR_KPARAM_INFO
	.align		4
.L_1951:
        /*0008*/ 	.byte	0x04, 0x17
        /*000a*/ 	.short	(.L_1953 - .L_1952)
.L_1952:
        /*000c*/ 	.word	0x00000000
        /*0010*/ 	.short	0x0002
        /*0012*/ 	.short	0x0008
        /*0014*/ 	.byte	0x00, 0xf0, 0x41, 0x00


	//----- nvinfo : EIATTR_KPARAM_INFO
	.align		4
.L_1953:
        /*0018*/ 	.byte	0x04, 0x17
        /*001a*/ 	.short	(.L_1955 - .L_1954)
.L_1954:
        /*001c*/ 	.word	0x00000000
        /*0020*/ 	.short	0x0001
        /*0022*/ 	.short	0x0004
        /*0024*/ 	.byte	0x00, 0xf0, 0x05, 0x00


	//----- nvinfo : EIATTR_KPARAM_INFO
	.align		4
.L_1955:
        /*0028*/ 	.byte	0x04, 0x17
        /*002a*/ 	.short	(.L_1957 - .L_1956)
.L_1956:
        /*002c*/ 	.word	0x00000000
        /*0030*/ 	.short	0x0000
        /*0032*/ 	.short	0x0000
        /*0034*/ 	.byte	0x00, 0xf0, 0x11, 0x00


	//----- nvinfo : EIATTR_SPARSE_MMA_MASK
	.align		4
.L_1957:
        /*0038*/ 	.byte	0x03, 0x50
        /*003a*/ 	.short	0x0000


	//----- nvinfo : EIATTR_MAXREG_COUNT
	.align		4
        /*003c*/ 	.byte	0x03, 0x1b
        /*003e*/ 	.short	0x00ff


	//----- nvinfo : EIATTR_MERCURY_ISA_VERSION
	.align		4
        /*0040*/ 	.byte	0x03, 0x5f
        /*0042*/ 	.short	0x0101


	//----- nvinfo : EIATTR_VRC_CTA_INIT_COUNT
	.align		4
        /*0044*/ 	.byte	0x02, 0x4a
	.zero		1
	.zero		1


	//----- nvinfo : EIATTR_EXIT_INSTR_OFFSETS
	.align		4
        /*0048*/ 	.byte	0x04, 0x1c
        /*004a*/ 	.short	(.L_1959 - .L_1958)


	//   ....[0]....
.L_1958:
        /*004c*/ 	.word	0x00000010


	//----- nvinfo : EIATTR_MAX_THREADS
	.align		4
.L_1959:
        /*0050*/ 	.byte	0x04, 0x05
        /*0052*/ 	.short	(.L_1961 - .L_1960)
.L_1960:
        /*0054*/ 	.word	0x00000080
        /*0058*/ 	.word	0x00000001
        /*005c*/ 	.word	0x00000001


	//----- nvinfo : EIATTR_CBANK_PARAM_SIZE
	.align		4
.L_1961:
        /*0060*/ 	.byte	0x03, 0x19
        /*0062*/ 	.short	0x0018


	//----- nvinfo : EIATTR_PARAM_CBANK
	.align		4
        /*0064*/ 	.byte	0x04, 0x0a
        /*0066*/ 	.short	(.L_1963 - .L_1962)
	.align		4
.L_1962:
        /*0068*/ 	.word	index@(.nv.constant0._ZN2at6native29vectorized_elementwise_kernelILi8EZZZNS0_61_GLOBAL__N__132982cb_23_ActivationSiluKernel_cu_1520ed90_293311silu_kernelERNS_18TensorIteratorBaseEENKUlvE_clEvENKUlvE_clEvEUldE_St5arrayIPcLm2EEEEviT0_T1_)
        /*006c*/ 	.short	0x0380
        /*006e*/ 	.short	0x0018


	//----- nvinfo : EIATTR_SW_WAR
	.align		4
.L_1963:
        /*0070*/ 	.byte	0x04, 0x36
        /*0072*/ 	.short	(.L_1965 - .L_1964)
.L_1964:
        /*0074*/ 	.word	0x00000008
.L_1965:


//--------------------- .nv.callgraph             --------------------------
	.section	.nv.callgraph,"",@"SHT_CUDA_CALLGRAPH"
	.align	4
	.sectionentsize	8
	.align		4
        /*0000*/ 	.word	0x00000000
	.align		4
        /*0004*/ 	.word	0xffffffff
	.align		4
        /*0008*/ 	.word	index@(_ZN2at6native18elementwise_kernelILi128ELi4EZNS0_15gpu_kernel_implIZZZNS0_61_GLOBAL__N__132982cb_23_ActivationSiluKernel_cu_1520ed90_293320silu_backward_kernelERNS_18TensorIteratorBaseEENKUlvE_clEvENKUlvE2_clEvEUlN3c108BFloat16ES9_E_EEvS5_RKT_EUliE_EEviT1_)
	.align		4
        /*000c*/ 	.word	index@(__assertfail)
	.align		4
        /*0010*/ 	.word	index@(_ZN2at6native27unrolled_elementwise_kernelIZZZNS0_61_GLOBAL__N__132982cb_23_ActivationSiluKernel_cu_1520ed90_293320silu_backward_kernelERNS_18TensorIteratorBaseEENKUlvE_clEvENKUlvE2_clEvEUlN3c108BFloat16ES8_E_St5arrayIPcLm3EELi4E23TrivialOffsetCalculatorILi2EjESD_ILi1EjENS0_6memory12LoadWithCastILi2EEENSG_13StoreWithCastILi1EEEEEviT_T0_T2_T3_T4_T5_)
	.align		4
        /*0014*/ 	.word	index@(__assertfail)
	.align		4
        /*0018*/ 	.word	index@(_ZN2at6native18elementwise_kernelILi128ELi4EZNS0_15gpu_kernel_implIZZZNS0_61_GLOBAL__N__132982cb_23_ActivationSiluKernel_cu_1520ed90_293320silu_backward_kernelERNS_18TensorIteratorBaseEENKUlvE_clEvENKUlvE1_clEvEUlN3c104HalfES9_E_EEvS5_RKT_EUliE_EEviT1_)
	.align		4
        /*001c*/ 	.word	index@(__assertfail)
	.align		4
        /*0020*/ 	.word	index@(_ZN2at6native27unrolled_elementwise_kernelIZZZNS0_61_GLOBAL__N__132982cb_23_ActivationSiluKernel_cu_1520ed90_293320silu_backward_kernelERNS_18TensorIteratorBaseEENKUlvE_clEvENKUlvE1_clEvEUlN3c104HalfES8_E_St5arrayIPcLm3EELi4E23TrivialOffsetCalculatorILi2EjESD_ILi1EjENS0_6memory12LoadWithCastILi2EEENSG_13StoreWithCastILi1EEEEEviT_T0_T2_T3_T4_T5_)
	.align		4
        /*0024*/ 	.word	index@(__assertfail)
	.align		4
        /*0028*/ 	.word	index@(_ZN2at6native18elementwise_kernelILi128ELi4EZNS0_15gpu_kernel_implIZZZNS0_61_GLOBAL__N__132982cb_23_ActivationSiluKernel_cu_1520ed90_293320silu_backward_kernelERNS_18TensorIteratorBaseEENKUlvE_clEvENKUlvE0_clEvEUlffE_EEvS5_RKT_EUliE_EEviT1_)
	.align		4
        /*002c*/ 	.word	index@(__assertfail)
	.align		4
        /*0030*/ 	.word	index@(_ZN2at6native27unrolled_elementwise_kernelIZZZNS0_61_GLOBAL__N__132982cb_23_ActivationSiluKernel_cu_1520ed90_293320silu_backward_kernelERNS_18TensorIteratorBaseEENKUlvE_clEvENKUlvE0_clEvEUlffE_St5arrayIPcLm3EELi4E23TrivialOffsetCalculatorILi2EjESB_ILi1EjENS0_6memory12LoadWithCastILi2EEENSE_13StoreWithCastILi1EEEEEviT_T0_T2_T3_T4_T5_)
	.align		4
        /*0034*/ 	.word	index@(__assertfail)
	.align		4
        /*0038*/ 	.word	index@(_ZN2at6native18elementwise_kernelILi128ELi4EZNS0_15gpu_kernel_implIZZZNS0_61_GLOBAL__N__132982cb_23_ActivationSiluKernel_cu_1520ed90_293320silu_backward_kernelERNS_18TensorIteratorBaseEENKUlvE_clEvENKUlvE_clEvEUlddE_EEvS5_RKT_EUliE_EEviT1_)
	.align		4
        /*003c*/ 	.word	index@(__assertfail)
	.align		4
        /*0040*/ 	.word	index@(_ZN2at6native27unrolled_elementwise_kernelIZZZNS0_61_GLOBAL__N__132982cb_23_ActivationSiluKernel_cu_1520ed90_293320silu_backward_kernelERNS_18TensorIteratorBaseEENKUlvE_clEvENKUlvE_clEvEUlddE_St5arrayIPcLm3EELi4E23TrivialOffsetCalculatorILi2EjESB_ILi1EjENS0_6memory12LoadWithCastILi2EEENSE_13StoreWithCastILi1EEEEEviT_T0_T2_T3_T4_T5_)
	.align		4
        /*0044*/ 	.word	index@(__assertfail)
	.align		4
        /*0048*/ 	.word	index@(_ZN2at6native18elementwise_kernelILi128ELi4EZNS0_15gpu_kernel_implIZZZNS0_61_GLOBAL__N__132982cb_23_ActivationSiluKernel_cu_1520ed90_293311silu_kernelERNS_18TensorIteratorBaseEENKUlvE_clEvENKUlvE4_clEvEUlN3c108BFloat16EE_EEvS5_RKT_EUliE_EEviT1_)
	.align		4
        /*004c*/ 	.word	index@(__assertfail)
	.align		4
        /*0050*/ 	.word	index@(_ZN2at6native27unrolled_elementwise_kernelIZZZNS0_61_GLOBAL__N__132982cb_23_ActivationSiluKernel_cu_1520ed90_293311silu_kernelERNS_18TensorIteratorBaseEENKUlvE_clEvENKUlvE4_clEvEUlN3c108BFloat16EE_St5arrayIPcLm2EELi4E23TrivialOffsetCalculatorILi1EjESE_NS0_6memory12LoadWithCastILi1EEENSF_13StoreWithCastILi1EEEEEviT_T0_T2_T3_T4_T5_)
	.align		4
        /*0054*/ 	.word	index@(__assertfail)
	.align		4
        /*0058*/ 	.word	index@(_ZN2at6native18elementwise_kernelILi128ELi4EZNS0_15gpu_kernel_implIZZZNS0_61_GLOBAL__N__132982cb_23_ActivationSiluKernel_cu_1520ed90_293311silu_kernelERNS_18TensorIteratorBaseEENKUlvE_clEvENKUlvE3_clEvEUlN3c104HalfEE_EEvS5_RKT_EUliE_EEviT1_)
	.align		4
        /*005c*/ 	.word	index@(__assertfail)
	.align		4
        /*0060*/ 	.word	index@(_ZN2at6native27unrolled_elementwise_kernelIZZZNS0_61_GLOBAL__N__132982cb_23_ActivationSiluKernel_cu_1520ed90_293311silu_kernelERNS_18TensorIteratorBaseEENKUlvE_clEvENKUlvE3_clEvEUlN3c104HalfEE_St5arrayIPcLm2EELi4E23TrivialOffsetCalculatorILi1EjESE_NS0_6memory12LoadWithCastILi1EEENSF_13StoreWithCastILi1EEEEEviT_T0_T2_T3_T4_T5_)
	.align		4
        /*0064*/ 	.word	index@(__assertfail)
	.align		4
        /*0068*/ 	.word	index@(_ZN2at6native18elementwise_kernelILi128ELi4EZNS0_15gpu_kernel_implIZZZNS0_61_GLOBAL__N__132982cb_23_ActivationSiluKernel_cu_1520ed90_293311silu_kernelERNS_18TensorIteratorBaseEENKUlvE_clEvENKUlvE2_clEvEUlN3c107complexIfEEE_EEvS5_RKT_EUliE_EEviT1_)
	.align		4
        /*006c*/ 	.word	index@(__assertfail)
	.align		4
        /*0070*/ 	.word	index@(_ZN2at6native27unrolled_elementwise_kernelIZZZNS0_61_GLOBAL__N__132982cb_23_ActivationSiluKernel_cu_1520ed90_293311silu_kernelERNS_18TensorIteratorBaseEENKUlvE_clEvENKUlvE2_clEvEUlN3c107complexIfEEE_St5arrayIPcLm2EELi4E23TrivialOffsetCalculatorILi1EjESF_NS0_6memory12LoadWithCastILi1EEENSG_13StoreWithCastILi1EEEEEviT_T0_T2_T3_T4_T5_)
	.align		4
        /*0074*/ 	.word	index@(__assertfail)
	.align		4
        /*0078*/ 	.word	index@(_ZN2at6native18elementwise_kernelILi128ELi4EZNS0_15gpu_kernel_implIZZZNS0_61_GLOBAL__N__132982cb_23_ActivationSiluKernel_cu_1520ed90_293311silu_kernelERNS_18TensorIteratorBaseEENKUlvE_clEvENKUlvE1_clEvEUlN3c107complexIdEEE_EEvS5_RKT_EUliE_EEviT1_)
	.align		4
        /*007c*/ 	.word	index@(__assertfail)
	.align		4
        /*0080*/ 	.word	index@(_ZN2at6native27unrolled_elementwise_kernelIZZZNS0_61_GLOBAL__N__132982cb_23_ActivationSiluKernel_cu_1520ed90_293311silu_kernelERNS_18TensorIteratorBaseEENKUlvE_clEvENKUlvE1_clEvEUlN3c107complexIdEEE_St5arrayIPcLm2EELi4E23TrivialOffsetCalculatorILi1EjESF_NS0_6memory12LoadWithCastILi1EEENSG_13StoreWithCastILi1EEEEEviT_T0_T2_T3_T4_T5_)
	.align		4
        /*0084*/ 	.word	index@(__assertfail)
	.align		4
        /*0088*/ 	.word	index@(_ZN2at6native18elementwise_kernelILi128ELi4EZNS0_15gpu_kernel_implIZZZNS0_61_GLOBAL__N__132982cb_23_ActivationSiluKernel_cu_1520ed90_293311silu_kernelERNS_18TensorIteratorBaseEENKUlvE_clEvENKUlvE0_clEvEUlfE_EEvS5_RKT_EUliE_EEviT1_)
	.align		4
        /*008c*/ 	.word	index@(__assertfail)
	.align		4
        /*0090*/ 	.word	index@(_ZN2at6native27unrolled_elementwise_kernelIZZZNS0_61_GLOBAL__N__132982cb_23_ActivationSiluKernel_cu_1520ed90_293311silu_kernelERNS_18TensorIteratorBaseEENKUlvE_clEvENKUlvE0_clEvEUlfE_St5arrayIPcLm2EELi4E23TrivialOffsetCalculatorILi1EjESC_NS0_6memory12LoadWithCastILi1EEENSD_13StoreWithCastILi1EEEEEviT_T0_T2_T3_T4_T5_)
	.align		4
        /*0094*/ 	.word	index@(__assertfail)
	.align		4
        /*0098*/ 	.word	index@(_ZN2at6native18elementwise_kernelILi128ELi4EZNS0_15gpu_kernel_implIZZZNS0_61_GLOBAL__N__132982cb_23_ActivationSiluKernel_cu_1520ed90_293311silu_kernelERNS_18TensorIteratorBaseEENKUlvE_clEvENKUlvE_clEvEUldE_EEvS5_RKT_EUliE_EEviT1_)
	.align		4
        /*009c*/ 	.word	index@(__assertfail)
	.align		4
        /*00a0*/ 	.word	index@(_ZN2at6native27unrolled_elementwise_kernelIZZZNS0_61_GLOBAL__N__132982cb_23_ActivationSiluKernel_cu_1520ed90_293311silu_kernelERNS_18TensorIteratorBaseEENKUlvE_clEvENKUlvE_clEvEUldE_St5arrayIPcLm2EELi4E23TrivialOffsetCalculatorILi1EjESC_NS0_6memory12LoadWithCastILi1EEENSD_13StoreWithCastILi1EEEEEviT_T0_T2_T3_T4_T5_)
	.align		4
        /*00a4*/ 	.word	index@(__assertfail)
	.align		4
        /*00a8*/ 	.word	0x00000000
	.align		4
        /*00ac*/ 	.word	0xfffffffe
	.align		4
        /*00b0*/ 	.word	0x00000000
	.align		4
        /*00b4*/ 	.word	0xfffffffd
	.align		4
        /*00b8*/ 	.word	0x00000000
	.align		4
        /*00bc*/ 	.word	0xfffffffc


//--------------------- .nv.constant4             --------------------------
	.section	.nv.constant4,"a",@progbits
	.align	8
	.align		8
.nv.constant4:
        /*0000*/ 	.dword	__assertfail
	.align		8
        /*0008*/ 	.dword	__unnamed_1
	.align		8
        /*0010*/ 	.dword	__unnamed_2
	.align		8
        /*0018*/ 	.dword	__unnamed_3
	.align		8
        /*0020*/ 	.dword	__unnamed_4
	.align		8
        /*0028*/ 	.dword	__unnamed_5
	.align		8
        /*0030*/ 	.dword	__unnamed_6
	.align		8
        /*0038*/ 	.dword	__unnamed_7
	.align		8
        /*0040*/ 	.dword	__unnamed_8
	.align		8
        /*0048*/ 	.dword	__unnamed_9
	.align		8
        /*0050*/ 	.dword	__unnamed_10
	.align		8
        /*0058*/ 	.dword	__unnamed_11
	.align		8
        /*0060*/ 	.dword	__unnamed_12
	.align		8
        /*0068*/ 	.dword	_ZN59_INTERNAL_132982cb_23_ActivationSiluKernel_cu_1520ed90_29334cuda3std3__461_GLOBAL__N__132982cb_23_ActivationSiluKernel_cu_1520ed90_29336ignoreE
	.align		8
        /*0070*/ 	.dword	_ZN59_INTERNAL_132982cb_23_ActivationSiluKernel_cu_1520ed90_29334cuda3std3__45__cpo5beginE
	.align		8
        /*0078*/ 	.dword	_ZN59_INTERNAL_132982cb_23_ActivationSiluKernel_cu_1520ed90_29334cuda3std3__45__cpo3endE
	.align		8
        /*0080*/ 	.dword	_ZN59_INTERNAL_132982cb_23_ActivationSiluKernel_cu_1520ed90_29334cuda3std3__45__cpo6cbeginE
	.align		8
        /*0088*/ 	.dword	_ZN59_INTERNAL_132982cb_23_ActivationSiluKernel_cu_1520ed90_29334cuda3std3__45__cpo4cendE
	.align		8
        /*0090*/ 	.dword	_ZN59_INTERNAL_132982cb_23_ActivationSiluKernel_cu_1520ed90_29334cuda3std3__45__cpo6rbeginE
	.align		8
        /*0098*/ 	.dword	_ZN59_INTERNAL_132982cb_23_ActivationSiluKernel_cu_1520ed90_29334cuda3std3__45__cpo4rendE
	.align		8
        /*00a0*/ 	.dword	_ZN59_INTERNAL_132982cb_23_ActivationSiluKernel_cu_1520ed90_29334cuda3std3__45__cpo7crbeginE
	.align		8
        /*00a8*/ 	.dword	_ZN59_INTERNAL_132982cb_23_ActivationSiluKernel_cu_1520ed90_29334cuda3std3__45__cpo5crendE
	.align		8
        /*00b0*/ 	.dword	_ZN59_INTERNAL_132982cb_23_ActivationSiluKernel_cu_1520ed90_29334cuda3std3__419piecewise_constructE
	.align		8
        /*00b8*/ 	.dword	_ZN59_INTERNAL_132982cb_23_ActivationSiluKernel_cu_1520ed90_29334cuda3std3__48in_placeE
	.align		8
        /*00c0*/ 	.dword	_ZN59_INTERNAL_132982cb_23_ActivationSiluKernel_cu_1520ed90_29334cuda3std3__420unreachable_sentinelE
	.align		8
        /*00c8*/ 	.dword	_ZN59_INTERNAL_132982cb_23_ActivationSiluKernel_cu_1520ed90_29334cuda3std6ranges3__45__cpo4swapE
	.align		8
        /*00d0*/ 	.dword	_ZN59_INTERNAL_132982cb_23_ActivationSiluKernel_cu_1520ed90_29334cuda3std6ranges3__45__cpo9iter_moveE
	.align		8
        /*00d8*/ 	.dword	_ZN59_INTERNAL_132982cb_23_ActivationSiluKernel_cu_1520ed90_29334cuda3std6ranges3__45__cpo5beginE
	.align		8
        /*00e0*/ 	.dword	_ZN59_INTERNAL_132982cb_23_ActivationSiluKernel_cu_1520ed90_29334cuda3std6ranges3__45__cpo3endE
	.align		8
        /*00e8*/ 	.dword	_ZN59_INTERNAL_132982cb_23_ActivationSiluKernel_cu_1520ed90_29334cuda3std6ranges3__45__cpo6cbeginE
	.align		8
        /*00f0*/ 	.dword	_ZN59_INTERNAL_132982cb_23_ActivationSiluKernel_cu_1520ed90_29334cuda3std6ranges3__45__cpo4cendE
	.align		8
        /*00f8*/ 	.dword	_ZN59_INTERNAL_132982cb_23_ActivationSiluKernel_cu_1520ed90_29334cuda3std6ranges3__45__cpo7advanceE
	.align		8
        /*0100*/ 	.dword	_ZN59_INTERNAL_132982cb_23_ActivationSiluKernel_cu_1520ed90_29334cuda3std6ranges3__45__cpo9iter_swapE
	.align		8
        /*0108*/ 	.dword	_ZN59_INTERNAL_132982cb_23_ActivationSiluKernel_cu_1520ed90_29334cuda3std6ranges3__45__cpo4nextE
	.align		8
        /*0110*/ 	.dword	_ZN59_INTERNAL_132982cb_23_ActivationSiluKernel_cu_1520ed90_29334cuda3std6ranges3__45__cpo4prevE
	.align		8
        /*0118*/ 	.dword	_ZN59_INTERNAL_132982cb_23_ActivationSiluKernel_cu_1520ed90_29334cuda3std6ranges3__45__cpo4dataE
	.align		8
        /*0120*/ 	.dword	_ZN59_INTERNAL_132982cb_23_ActivationSiluKernel_cu_1520ed90_29334cuda3std6ranges3__45__cpo5cdataE
	.align		8
        /*0128*/ 	.dword	_ZN59_INTERNAL_132982cb_23_ActivationSiluKernel_cu_1520ed90_29334cuda3std6ranges3__45__cpo4sizeE
	.align		8
        /*0130*/ 	.dword	_ZN59_INTERNAL_132982cb_23_ActivationSiluKernel_cu_1520ed90_29334cuda3std6ranges3__45__cpo5ssizeE
	.align		8
        /*0138*/ 	.dword	_ZN59_INTERNAL_132982cb_23_ActivationSiluKernel_cu_1520ed90_29334cuda3std6ranges3__45__cpo8distanceE
	.align		8
        /*0140*/ 	.dword	_ZN59_INTERNAL_132982cb_23_ActivationSiluKernel_cu_1520ed90_29336thrust24THRUST_300001_SM_1030_NS6system6detail10sequential3seqE
	.align		8
        /*0148*/ 	.dword	$str$6
	.align		8
        /*0150*/ 	.dword	$str$7
	.align		8
        /*0158*/ 	.dword	__cudart_i2opi_d
	.align		8
        /*0160*/ 	.dword	__cudart_sin_cos_coeffs


//--------------------- .text._ZN2at6native18elementwise_kernelILi128ELi4EZNS0_15gpu_kernel_implIZZZNS0_61_GLOBAL__N__132982cb_23_ActivationSiluKernel_cu_1520ed90_293320silu_backward_kernelERNS_18TensorIteratorBaseEENKUlvE_clEvENKUlvE2_clEvEUlN3c108BFloat16ES9_E_EEvS5_RKT_EUliE_EEviT1_ --------------------------
	.section	.text._ZN2at6native18elementwise_kernelILi128ELi4EZNS0_15gpu_kernel_implIZZZNS0_61_GLOBAL__N__132982cb_23_ActivationSiluKernel_cu_1520ed90_293320silu_backward_kernelERNS_18TensorIteratorBaseEENKUlvE_clEvENKUlvE2_clEvEUlN3c108BFloat16ES9_E_EEvS5_RKT_EUliE_EEviT1_,"ax",@progbits
	.align	128
        .global         _ZN2at6native18elementwise_kernelILi128ELi4EZNS0_15gpu_kernel_implIZZZNS0_61_GLOBAL__N__132982cb_23_ActivationSiluKernel_cu_1520ed90_293320silu_backward_kernelERNS_18TensorIteratorBaseEENKUlvE_clEvENKUlvE2_clEvEUlN3c108BFloat16ES9_E_EEvS5_RKT_EUliE_EEviT1_
        .type           _ZN2at6native18elementwise_kernelILi128ELi4EZNS0_15gpu_kernel_implIZZZNS0_61_GLOBAL__N__132982cb_23_ActivationSiluKernel_cu_1520ed90_293320silu_backward_kernelERNS_18TensorIteratorBaseEENKUlvE_clEvENKUlvE2_clEvEUlN3c108BFloat16ES9_E_EEvS5_RKT_EUliE_EEviT1_,@function
        .size           _ZN2at6native18elementwise_kernelILi128ELi4EZNS0_15gpu_kernel_implIZZZNS0_61_GLOBAL__N__132982cb_23_ActivationSiluKernel_cu_1520ed90_293320silu_backward_kernelERNS_18TensorIteratorBaseEENKUlvE_clEvENKUlvE2_clEvEUlN3c108BFloat16ES9_E_EEvS5_RKT_EUliE_EEviT1_,(.L_x_10152 - _ZN2at6native18elementwise_kernelILi128ELi4EZNS0_15gpu_kernel_implIZZZNS0_61_GLOBAL__N__132982cb_23_ActivationSiluKernel_cu_1520ed90_293320silu_backward_kernelERNS_18TensorIteratorBaseEENKUlvE_clEvENKUlvE2_clEvEUlN3c108BFloat16ES9_E_EEvS5_RKT_EUliE_EEviT1_)
        .other          _ZN2at6native18elementwise_kernelILi128ELi4EZNS0_15gpu_kernel_implIZZZNS0_61_GLOBAL__N__132982cb_23_ActivationSiluKernel_cu_1520ed90_293320silu_backward_kernelERNS_18TensorIteratorBaseEENKUlvE_clEvENKUlvE2_clEvEUlN3c108BFloat16ES9_E_EEvS5_RKT_EUliE_EEviT1_,@"STO_CUDA_ENTRY STV_DEFAULT"
_ZN2at6native18elementwise_kernelILi128ELi4EZNS0_15gpu_kernel_implIZZZNS0_61_GLOBAL__N__132982cb_23_ActivationSiluKernel_cu_1520ed90_293320silu_backward_kernelERNS_18TensorIteratorBaseEENKUlvE_clEvENKUlvE2_clEvEUlN3c108BFloat16ES9_E_EEvS5_RKT_EUliE_EEviT1_:
.text._ZN2at6native18elementwise_kernelILi128ELi4EZNS0_15gpu_kernel_implIZZZNS0_61_GLOBAL__N__132982cb_23_ActivationSiluKernel_cu_1520ed90_293320silu_backward_kernelERNS_18TensorIteratorBaseEENKUlvE_clEvENKUlvE2_clEvEUlN3c108BFloat16ES9_E_EEvS5_RKT_EUliE_EEviT1_:
[----:B------:R-:W0:Y:S01]  /*0000*/  LDC R1, c[0x0][0x37c] ;  /* 0x0000df00ff017b82 */ /* 0x000e220000000800 */
[----:B------:R-:W1:Y:S07]  /*0010*/  S2R R17, SR_TID.X ;  /* 0x0000000000117919 */ /* 0x000e6e0000002100 */
[----:B------:R-:W2:Y:S01]  /*0020*/  S2UR UR4, SR_CTAID.X ;  /* 0x00000000000479c3 */ /* 0x000ea20000002500 */
[----:B------:R-:W3:Y:S01]  /*0030*/  LDCU UR40, c[0x0][0x388] ;  /* 0x00007100ff2877ac */ /* 0x000ee20008000800 */
[----:B------:R-:W-:Y:S01]  /*0040*/  BSSY.RECONVERGENT B6, `(.L_x_0) ;  /* 0x000047c000067945 */ /* 0x000fe20003800200 */
[----:B------:R-:W4:Y:S01]  /*0050*/  LDCU UR5, c[0x0][0x380] ;  /* 0x00007000ff0577ac */ /* 0x000f220008000800 */
[----:B------:R-:W0:Y:S01]  /*0060*/  LDCU.64 UR36, c[0x0][0x358] ;  /* 0x00006b00ff2477ac */ /* 0x000e220008000a00 */
[----:B------:R-:W0:Y:S01]  /*0070*/  LDCU.U8 UR39, c[0x0][0x602] ;  /* 0x0000c040ff2777ac */ /* 0x000e220008000000 */
[----:B------:R-:W0:Y:S01]  /*0080*/  LDCU.U8 UR42, c[0x0][0x603] ;  /* 0x0000c060ff2a77ac */ /* 0x000e220008000000 */
[----:B---3--:R-:W-:Y:S01]  /*0090*/  UIADD3 UR41, UPT, UPT, UR40, -0x1, URZ ;  /* 0xffffffff28297890 */ /* 0x008fe2000fffe0ff */
[----:B------:R-:W3:Y:S01]  /*00a0*/  LDCU.U8 UR43, c[0x0][0x601] ;  /* 0x0000c020ff2b77ac */ /* 0x000ee20008000000 */
[----:B--2---:R-:W-:-:S02]  /*00b0*/  USHF.L.U32 UR4, UR4, 0x9, URZ ;  /* 0x0000000904047899 */ /* 0x004fc400080006ff */
[----:B------:R-:W-:-:S04]  /*00c0*/  UISETP.LT.U32.AND UP0, UPT, UR41, 0x18, UPT ;  /* 0x000000182900788c */ /* 0x000fc8000bf01070 */
[----:B-1----:R-:W-:Y:S01]  /*00d0*/  LOP3.LUT R17, R17, UR4, RZ, 0xfc, !PT ;  /* 0x0000000411117c12 */ /* 0x002fe2000f8efcff */
[----:B------:R-:W-:-:S03]  /*00e0*/  USEL UR38, UR41, 0x18, UP0 ;  /* 0x0000001829267887 */ /* 0x000fc60008000000 */
[----:B----4-:R-:W-:Y:S01]  /*00f0*/  ISETP.GE.AND P0, PT, R17, UR5, PT ;  /* 0x0000000511007c0c */ /* 0x010fe2000bf06270 */
[----:B------:R-:W-:-:S12]  /*0100*/  UIADD3 UR38, UPT, UPT, UR38, 0x1, URZ ;  /* 0x0000000126267890 */ /* 0x000fd8000fffe0ff */
[----:B0--3--:R-:W-:Y:S05]  /*0110*/  @P0 BRA `(.L_x_1) ;  /* 0x0000004400b80947 */ /* 0x009fea0003800000 */
[----:B------:R-:W-:Y:S01]  /*0120*/  UISETP.NE.AND UP0, UPT, UR40, URZ, UPT ;  /* 0x000000ff2800728c */ /* 0x000fe2000bf05270 */
[----:B------:R-:W-:Y:S02]  /*0130*/  IMAD.MOV.U32 R18, RZ, RZ, RZ ;  /* 0x000000ffff127224 */ /* 0x000fe400078e00ff */
[----:B------:R-:W-:Y:S02]  /*0140*/  IMAD.MOV.U32 R0, RZ, RZ, RZ ;  /* 0x000000ffff007224 */ /* 0x000fe400078e00ff */
[----:B------:R-:W-:-:S04]  /*0150*/  IMAD.MOV.U32 R16, RZ, RZ, RZ ;  /* 0x000000ffff107224 */ /* 0x000fc800078e00ff */
[----:B------:R-:W-:Y:S05]  /*0160*/  BRA.U !UP0, `(.L_x_2) ;  /* 0x0000001508707547 */ /* 0x000fea000b800000 */
[----:B------:R-:W0:Y:S01]  /*0170*/  LDCU.64 UR4, c[0x0][0x390] ;  /* 0x00007200ff0477ac */ /* 0x000e220008000a00 */
[----:B------:R-:W-:Y:S01]  /*0180*/  IMAD.MOV.U32 R16, RZ, RZ, RZ ;  /* 0x000000ffff107224 */ /* 0x000fe200078e00ff */
[----:B------:R-:W1:Y:S01]  /*0190*/  LDCU UR6, c[0x0][0x38c] ;  /* 0x00007180ff0677ac */ /* 0x000e620008000800 */
[----:B------:R-:W2:Y:S01]  /*01a0*/  LDCU.64 UR8, c[0x0][0x4b8] ;  /* 0x00009700ff0877ac */ /* 0x000ea20008000a00 */
[----:B------:R-:W-:Y:S01]  /*01b0*/  UISETP.NE.AND UP0, UPT, UR41, URZ, UPT ;  /* 0x000000ff2900728c */ /* 0x000fe2000bf05270 */
[----:B0-----:R-:W-:Y:S01]  /*01c0*/  IMAD.HI.U32 R2, R17, UR4, R16 ;  /* 0x0000000411027c27 */ /* 0x001fe2000f8e0010 */
[----:B------:R-:W0:Y:S04]  /*01d0*/  LDCU UR4, c[0x0][0x4c0] ;  /* 0x00009800ff0477ac */ /* 0x000e280008000800 */
[----:B------:R-:W-:-:S05]  /*01e0*/  SHF.R.U32.HI R3, RZ, UR5, R2 ;  /* 0x00000005ff037c19 */ /* 0x000fca0008011602 */
[----:B------:R-:W-:-:S04]  /*01f0*/  IMAD.MOV R18, RZ, RZ, -R3 ;  /* 0x000000ffff127224 */ /* 0x000fc800078e0a03 */
[----:B-1----:R-:W-:-:S04]  /*0200*/  IMAD R18, R18, UR6, R17 ;  /* 0x0000000612127c24 */ /* 0x002fc8000f8e0211 */
[C---:B--2---:R-:W-:Y:S02]  /*0210*/  IMAD R16, R18.reuse, UR8, RZ ;  /* 0x0000000812107c24 */ /* 0x044fe4000f8e02ff */
[C---:B------:R-:W-:Y:S02]  /*0220*/  IMAD R0, R18.reuse, UR9, RZ ;  /* 0x0000000912007c24 */ /* 0x040fe4000f8e02ff */
[----:B0-----:R-:W-:Y:S01]  /*0230*/  IMAD R18, R18, UR4, RZ ;  /* 0x0000000412127c24 */ /* 0x001fe2000f8e02ff */
[----:B------:R-:W-:Y:S06]  /*0240*/  BRA.U !UP0, `(.L_x_2) ;  /* 0x0000001508387547 */ /* 0x000fec000b800000 */
[----:B------:R-:W0:Y:S01]  /*0250*/  LDCU.64 UR6, c[0x0][0x398] ;  /* 0x00007300ff0677ac */ /* 0x000e220008000a00 */
[----:B------:R-:W-:Y:S01]  /*0260*/  HFMA2 R2, -RZ, RZ, 0, 0 ;  /* 0x00000000ff027431 */ /* 0x000fe200000001ff */
[----:B------:R-:W1:Y:S01]  /*0270*/  LDCU UR4, c[0x0][0x3a0] ;  /* 0x00007400ff0477ac */ /* 0x000e620008000800 */
[----:B------:R-:W2:Y:S01]  /*0280*/  LDCU UR5, c[0x0][0x4c4] ;  /* 0x00009880ff0577ac */ /* 0x000ea20008000800 */
[----:B------:R-:W3:Y:S01]  /*0290*/  LDCU.64 UR8, c[0x0][0x4c8] ;  /* 0x00009900ff0877ac */ /* 0x000ee20008000a00 */
[----:B------:R-:W-:Y:S01]  /*02a0*/  UISETP.NE.AND UP0, UPT, UR38, 0x2, UPT ;  /* 0x000000022600788c */ /* 0x000fe2000bf05270 */
[----:B0-----:R-:W-:-:S05]  /*02b0*/  IMAD.HI.U32 R4, R3, UR7, R2 ;  /* 0x0000000703047c27 */ /* 0x001fca000f8e0002 */
[----:B-1----:R-:W-:-:S05]  /*02c0*/  SHF.R.U32.HI R5, RZ, UR4, R4 ;  /* 0x00000004ff057c19 */ /* 0x002fca0008011604 */
[----:B------:R-:W-:-:S04]  /*02d0*/  IMAD.MOV R2, RZ, RZ, -R5 ;  /* 0x000000ffff027224 */ /* 0x000fc800078e0a05 */
[----:B------:R-:W-:-:S04]  /*02e0*/  IMAD R3, R2, UR6, R3 ;  /* 0x0000000602037c24 */ /* 0x000fc8000f8e0203 */
[C---:B--2---:R-:W-:Y:S02]  /*02f0*/  IMAD R16, R3.reuse, UR5, R16 ;  /* 0x0000000503107c24 */ /* 0x044fe4000f8e0210 */
[C---:B---3--:R-:W-:Y:S02]  /*0300*/  IMAD R0, R3.reuse, UR8, R0 ;  /* 0x0000000803007c24 */ /* 0x048fe4000f8e0200 */
[----:B------:R-:W-:Y:S01]  /*0310*/  IMAD R18, R3, UR9, R18 ;  /* 0x0000000903127c24 */ /* 0x000fe2000f8e0212 */
[----:B------:R-:W-:Y:S06]  /*0320*/  BRA.U !UP0, `(.L_x_2) ;  /* 0x0000001508007547 */ /* 0x000fec000b800000 */
[----:B------:R-:W0:Y:S01]  /*0330*/  LDCU.64 UR4, c[0x0][0x3a8] ;  /* 0x00007500ff0477ac */ /* 0x000e220008000a00 */
[----:B------:R-:W-:Y:S01]  /*0340*/  IMAD.MOV.U32 R4, RZ, RZ, RZ ;  /* 0x000000ffff047224 */ /* 0x000fe200078e00ff */
[----:B------:R-:W1:Y:S01]  /*0350*/  LDCU UR6, c[0x0][0x3a4] ;  /* 0x00007480ff0677ac */ /* 0x000e620008000800 */
[----:B------:R-:W2:Y:S01]  /*0360*/  LDCU.64 UR8, c[0x0][0x4d0] ;  /* 0x00009a00ff0877ac */ /* 0x000ea20008000a00 */
[----:B------:R-:W-:Y:S01]  /*0370*/  UISETP.NE.AND UP0, UPT, UR38, 0x3, UPT ;  /* 0x000000032600788c */ /* 0x000fe2000bf05270 */
[----:B0-----:R-:W-:Y:S01]  /*0380*/  IMAD.HI.U32 R2, R5, UR4, R4 ;  /* 0x0000000405027c27 */ /* 0x001fe2000f8e0004 */
[----:B------:R-:W0:Y:S04]  /*0390*/  LDCU UR4, c[0x0][0x4d8] ;  /* 0x00009b00ff0477ac */ /* 0x000e280008000800 */
[----:B------:R-:W-:-:S05]  /*03a0*/  SHF.R.U32.HI R3, RZ, UR5, R2 ;  /* 0x00000005ff037c19 */ /* 0x000fca0008011602 */
[----:B------:R-:W-:-:S04]  /*03b0*/  IMAD.MOV R4, RZ, RZ, -R3 ;  /* 0x000000ffff047224 */ /* 0x000fc800078e0a03 */
[----:B-1----:R-:W-:-:S04]  /*03c0*/  IMAD R5, R4, UR6, R5 ;  /* 0x0000000604057c24 */ /* 0x002fc8000f8e0205 */
[C---:B--2---:R-:W-:Y:S02]  /*03d0*/  IMAD R16, R5.reuse, UR8, R16 ;  /* 0x0000000805107c24 */ /* 0x044fe4000f8e0210 */
[C---:B------:R-:W-:Y:S02]  /*03e0*/  IMAD R0, R5.reuse, UR9, R0 ;  /* 0x0000000905007c24 */ /* 0x040fe4000f8e0200 */
[----:B0-----:R-:W-:Y:S01]  /*03f0*/  IMAD R18, R5, UR4, R18 ;  /* 0x0000000405127c24 */ /* 0x001fe2000f8e0212 */
[----:B------:R-:W-:Y:S06]  /*0400*/  BRA.U !UP0, `(.L_x_2) ;  /* 0x0000001108c87547 */ /* 0x000fec000b800000 */
[----:B------:R-:W0:Y:S01]  /*0410*/  LDCU.64 UR6, c[0x0][0x3b0] ;  /* 0x00007600ff0677ac */ /* 0x000e220008000a00 */
[----:B------:R-:W-:Y:S01]  /*0420*/  IMAD.MOV.U32 R2, RZ, RZ, RZ ;  /* 0x000000ffff027224 */ /* 0x000fe200078e00ff */
        /* <DEDUP_REMOVED lines=13> */
[----:B------:R-:W-:Y:S01]  /*0500*/  MOV R4, RZ ;  /* 0x000000ff00047202 */ /* 0x000fe20000000f00 */
[----:B------:R-:W1:Y:S01]  /*0510*/  LDCU UR6, c[0x0][0x3bc] ;  /* 0x00007780ff0677ac */ /* 0x000e620008000800 */
[----:B------:R-:W2:Y:S01]  /*0520*/  LDCU.64 UR8, c[0x0][0x4e8] ;  /* 0x00009d00ff0877ac */ /* 0x000ea20008000a00 */
[----:B------:R-:W-:Y:S02]  /*0530*/  UISETP.NE.AND UP0, UPT, UR38, 0x5, UPT ;  /* 0x000000052600788c */ /* 0x000fe4000bf05270 */
        /* <DEDUP_REMOVED lines=278> */
[----:B------:R-:W2:Y:S02]  /*16a0*/  LDCU.64 UR8, c[0x0][0x5d8] ;  /* 0x0000bb00ff0877ac */ /* 0x000ea40008000a00 */
[----:B0-----:R-:W-:Y:S01]  /*16b0*/  IMAD.HI.U32 R2, R5, UR4, R4 ;  /* 0x0000000405027c27 */ /* 0x001fe2000f8e0004 */
[----:B------:R-:W0:Y:S04]  /*16c0*/  LDCU UR4, c[0x0][0x5e0] ;  /* 0x0000bc00ff0477ac */ /* 0x000e280008000800 */
[----:B------:R-:W-:-:S05]  /*16d0*/  SHF.R.U32.HI R2, RZ, UR5, R2 ;  /* 0x00000005ff027c19 */ /* 0x000fca0008011602 */
[----:B------:R-:W-:-:S04]  /*16e0*/  IMAD.MOV R3, RZ, RZ, -R2 ;  /* 0x000000ffff037224 */ /* 0x000fc800078e0a02 */
[----:B-1----:R-:W-:-:S04]  /*16f0*/  IMAD R5, R3, UR6, R5 ;  /* 0x0000000603057c24 */ /* 0x002fc8000f8e0205 */
[C---:B--2---:R-:W-:Y:S02]  /*1700*/  IMAD R16, R5.reuse, UR8, R16 ;  /* 0x0000000805107c24 */ /* 0x044fe4000f8e0210 */
[C---:B------:R-:W-:Y:S02]  /*1710*/  IMAD R0, R5.reuse, UR9, R0 ;  /* 0x0000000905007c24 */ /* 0x040fe4000f8e0200 */
[----:B0-----:R-:W-:-:S07]  /*1720*/  IMAD R18, R5, UR4, R18 ;  /* 0x0000000405127c24 */ /* 0x001fce000f8e0212 */
.L_x_2:
[----:B------:R-:W0:Y:S01]  /*1730*/  LDCU.64 UR6, c[0x0][0x5f0] ;  /* 0x0000be00ff0677ac */ /* 0x000e220008000a00 */
[----:B------:R-:W-:-:S04]  /*1740*/  UPRMT UR4, UR39, 0x9910, URZ ;  /* 0x0000991027047896 */ /* 0x000fc800080000ff */
[----:B------:R-:W-:Y:S01]  /*1750*/  UISETP.GT.AND UP0, UPT, UR4, 0x9, UPT ;  /* 0x000000090400788c */ /* 0x000fe2000bf04270 */
[----:B0-----:R-:W-:-:S04]  /*1760*/  IADD3 R2, P0, PT, R0, UR6, RZ ;  /* 0x0000000600027c10 */ /* 0x001fc8000ff1e0ff */
[----:B------:R-:W-:-:S04]  /*1770*/  IADD3.X R3, PT, PT, RZ, UR7, RZ, P0, !PT ;  /* 0x00000007ff037c10 */ /* 0x000fc800087fe4ff */
[----:B------:R-:W-:Y:S05]  /*1780*/  BRA.U UP0, `(.L_x_3) ;  /* 0x0000000500407547 */ /* 0x000fea000b800000 */
[----:B------:R-:W-:-:S09]  /*1790*/  UISETP.GT.AND UP0, UPT, UR4, 0x4, UPT ;  /* 0x000000040400788c */ /* 0x000fd2000bf04270 */
[----:B------:R-:W-:Y:S05]  /*17a0*/  BRA.U UP0, `(.L_x_4) ;  /* 0x0000000100947547 */ /* 0x000fea000b800000 */
[----:B------:R-:W-:-:S09]  /*17b0*/  UISETP.GT.AND UP0, UPT, UR4, 0x1, UPT ;  /* 0x000000010400788c */ /* 0x000fd2000bf04270 */
[----:B------:R-:W-:Y:S05]  /*17c0*/  BRA.U UP0, `(.L_x_5) ;  /* 0x0000000100387547 */ /* 0x000fea000b800000 */
[----:B------:R-:W-:-:S09]  /*17d0*/  UISETP.NE.AND UP0, UPT, UR39, URZ, UPT ;  /* 0x000000ff2700728c */ /* 0x000fd2000bf05270 */
[----:B------:R-:W-:Y:S05]  /*17e0*/  BRA.U !UP0, `(.L_x_6) ;  /* 0x00000001081c7547 */ /* 0x000fea000b800000 */
[----:B------:R-:W-:-:S09]  /*17f0*/  UISETP.NE.AND UP0, UPT, UR4, 0x1, UPT ;  /* 0x000000010400788c */ /* 0x000fd2000bf05270 */
[----:B------:R-:W-:Y:S05]  /*1800*/  BRA.U UP0, `(.L_x_7) ;  /* 0x0000000d006c7547 */ /* 0x000fea000b800000 */
[----:B------:R-:W2:Y:S02]  /*1810*/  LDG.E.S8 R2, desc[UR36][R2.64] ;  /* 0x0000002402027981 */ /* 0x000ea4000c1e1300 */
[----:B--2---:R-:W0:Y:S02]  /*1820*/  I2F.S16 R0, R2 ;  /* 0x0000000200007306 */ /* 0x004e240000101400 */
[----:B0-----:R-:W-:-:S04]  /*1830*/  F2FP.BF16.F32.PACK_AB R0, RZ, R0 ;  /* 0x00000000ff00723e */ /* 0x001fc800000010ff */
[----:B------:R-:W-:Y:S01]  /*1840*/  PRMT R19, R0, 0x7610, R19 ;  /* 0x0000761000137816 */ /* 0x000fe20000000013 */
[----:B------:R-:W-:Y:S06]  /*1850*/  BRA `(.L_x_8) ;  /* 0x0000000c00f47947 */ /* 0x000fec0003800000 */
.L_x_6:
[----:B------:R-:W2:Y:S02]  /*1860*/  LDG.E.U8 R2, desc[UR36][R2.64] ;  /* 0x0000002402027981 */ /* 0x000ea4000c1e1100 */
[----:B--2---:R-:W-:-:S04]  /*1870*/  I2FP.F32.U32 R0, R2 ;  /* 0x0000000200007245 */ /* 0x004fc80000201000 */
[----:B------:R-:W-:-:S04]  /*1880*/  F2FP.BF16.F32.PACK_AB R0, RZ, R0 ;  /* 0x00000000ff00723e */ /* 0x000fc800000010ff */
[----:B------:R-:W-:Y:S01]  /*1890*/  PRMT R19, R0, 0x7610, R19 ;  /* 0x0000761000137816 */ /* 0x000fe20000000013 */
[----:B------:R-:W-:Y:S06]  /*18a0*/  BRA `(.L_x_8) ;  /* 0x0000000c00e07947 */ /* 0x000fec0003800000 */
.L_x_5:
[----:B------:R-:W-:-:S09]  /*18b0*/  UISETP.NE.AND UP0, UPT, UR4, 0x2, UPT ;  /* 0x000000020400788c */ /* 0x000fd2000bf05270 */
[----:B------:R-:W-:Y:S05]  /*18c0*/  BRA.U !UP0, `(.L_x_9) ;  /* 0x0000000108387547 */ /* 0x000fea000b800000 */
[----:B------:R-:W-:-:S09]  /*18d0*/  UISETP.NE.AND UP0, UPT, UR4, 0x3, UPT ;  /* 0x000000030400788c */ /* 0x000fd2000bf05270 */
[----:B------:R-:W-:Y:S05]  /*18e0*/  BRA.U !UP0, `(.L_x_10) ;  /* 0x00000001081c7547 */ /* 0x000fea000b800000 */
[----:B------:R-:W-:-:S09]  /*18f0*/  UISETP.NE.AND UP0, UPT, UR4, 0x4, UPT ;  /* 0x000000040400788c */ /* 0x000fd2000bf05270 */
[----:B------:R-:W-:Y:S05]  /*1900*/  BRA.U UP0, `(.L_x_7) ;  /* 0x0000000d002c7547 */ /* 0x000fea000b800000 */
[----:B------:R-:W2:Y:S02]  /*1910*/  LDG.E.64 R2, desc[UR36][R2.64] ;  /* 0x0000002402027981 */ /* 0x000ea4000c1e1b00 */
[----:B--2---:R-:W0:Y:S02]  /*1920*/  I2F.S64 R0, R2 ;  /* 0x0000000200007312 */ /* 0x004e240000301400 */
[----:B0-----:R-:W-:-:S04]  /*1930*/  F2FP.BF16.F32.PACK_AB R0, RZ, R0 ;  /* 0x00000000ff00723e */ /* 0x001fc800000010ff */
[----:B------:R-:W-:Y:S01]  /*1940*/  PRMT R19, R0, 0x7610, R19 ;  /* 0x0000761000137816 */ /* 0x000fe20000000013 */
[----:B------:R-:W-:Y:S06]  /*1950*/  BRA `(.L_x_8) ;  /* 0x0000000c00b47947 */ /* 0x000fec0003800000 */
.L_x_10:
[----:B------:R-:W2:Y:S02]  /*1960*/  LDG.E R2, desc[UR36][R2.64] ;  /* 0x0000002402027981 */ /* 0x000ea4000c1e1900 */
[----:B--2---:R-:W-:-:S04]  /*1970*/  I2FP.F32.S32 R0, R2 ;  /* 0x0000000200007245 */ /* 0x004fc80000201400 */
[----:B------:R-:W-:-:S04]  /*1980*/  F2FP.BF16.F32.PACK_AB R0, RZ, R0 ;  /* 0x00000000ff00723e */ /* 0x000fc800000010ff */
[----:B------:R-:W-:Y:S01]  /*1990*/  PRMT R19, R0, 0x7610, R19 ;  /* 0x0000761000137816 */ /* 0x000fe20000000013 */
[----:B------:R-:W-:Y:S06]  /*19a0*/  BRA `(.L_x_8) ;  /* 0x0000000c00a07947 */ /* 0x000fec0003800000 */
.L_x_9:
[----:B------:R-:W2:Y:S02]  /*19b0*/  LDG.E.U16 R2, desc[UR36][R2.64] ;  /* 0x0000002402027981 */ /* 0x000ea4000c1e1500 */
[----:B--2---:R-:W0:Y:S02]  /*19c0*/  I2F.S16 R0, R2 ;  /* 0x0000000200007306 */ /* 0x004e240000101400 */
[----:B0-----:R-:W-:-:S04]  /*19d0*/  F2FP.BF16.F32.PACK_AB R0, RZ, R0 ;  /* 0x00000000ff00723e */ /* 0x001fc800000010ff */
[----:B------:R-:W-:Y:S01]  /*19e0*/  PRMT R19, R0, 0x7610, R19 ;  /* 0x0000761000137816 */ /* 0x000fe20000000013 */
[----:B------:R-:W-:Y:S06]  /*19f0*/  BRA `(.L_x_8) ;  /* 0x0000000c008c7947 */ /* 0x000fec0003800000 */
.L_x_4:
[----:B------:R-:W-:-:S09]  /*1a00*/  UISETP.GT.AND UP0, UPT, UR4, 0x6, UPT ;  /* 0x000000060400788c */ /* 0x000fd2000bf04270 */
[----:B------:R-:W-:Y:S05]  /*1a10*/  BRA.U UP0, `(.L_x_11) ;  /* 0x0000000100307547 */ /* 0x000fea000b800000 */
[----:B------:R-:W-:-:S09]  /*1a20*/  UISETP.NE.AND UP0, UPT, UR4, 0x5, UPT ;  /* 0x000000050400788c */ /* 0x000fd2000bf05270 */
[----:B------:R-:W-:Y:S05]  /*1a30*/  BRA.U !UP0, `(.L_x_12) ;  /* 0x0000000108147547 */ /* 0x000fea000b800000 */
[----:B------:R-:W-:-:S09]  /*1a40*/  UISETP.NE.AND UP0, UPT, UR4, 0x6, UPT ;  /* 0x000000060400788c */ /* 0x000fd2000bf05270 */
[----:B------:R-:W-:Y:S05]  /*1a50*/  BRA.U UP0, `(.L_x_7) ;  /* 0x0000000900d87547 */ /* 0x000fea000b800000 */
[----:B------:R-:W2:Y:S02]  /*1a60*/  LDG.E R2, desc[UR36][R2.64] ;  /* 0x0000002402027981 */ /* 0x000ea4000c1e1900 */
[----:B--2---:R-:W-:Y:S01]  /*1a70*/  F2FP.BF16.F32.PACK_AB R19, RZ, R2 ;  /* 0x00000002ff13723e */ /* 0x004fe200000010ff */
[----:B------:R-:W-:Y:S06]  /*1a80*/  BRA `(.L_x_8) ;  /* 0x0000000c00687947 */ /* 0x000fec0003800000 */
.L_x_12:
[----:B------:R-:W2:Y:S02]  /*1a90*/  LDG.E.U16 R0, desc[UR36][R2.64] ;  /* 0x0000002402007981 */ /* 0x000ea4000c1e1500 */
[----:B--2---:R-:W-:-:S05]  /*1aa0*/  HADD2.F32 R0, -RZ, R0.H0_H0 ;  /* 0x20000000ff007230 */ /* 0x004fca0000004100 */
[----:B------:R-:W-:-:S04]  /*1ab0*/  F2FP.BF16.F32.PACK_AB R0, RZ, R0 ;  /* 0x00000000ff00723e */ /* 0x000fc800000010ff */
[----:B------:R-:W-:Y:S01]  /*1ac0*/  PRMT R19, R0, 0x7610, R19 ;  /* 0x0000761000137816 */ /* 0x000fe20000000013 */
[----:B------:R-:W-:Y:S06]  /*1ad0*/  BRA `(.L_x_8) ;  /* 0x0000000c00547947 */ /* 0x000fec0003800000 */
.L_x_11:
[----:B------:R-:W-:-:S09]  /*1ae0*/  UISETP.NE.AND UP0, UPT, UR4, 0x7, UPT ;  /* 0x000000070400788c */ /* 0x000fd2000bf05270 */
[----:B------:R-:W-:Y:S05]  /*1af0*/  BRA.U !UP0, `(.L_x_13) ;  /* 0x0000000108307547 */ /* 0x000fea000b800000 */
[----:B------:R-:W-:-:S09]  /*1b00*/  UISETP.NE.AND UP0, UPT, UR4, 0x8, UPT ;  /* 0x000000080400788c */ /* 0x000fd2000bf05270 */
[----:B------:R-:W-:Y:S05]  /*1b10*/  BRA.U !UP0, `(.L_x_14) ;  /* 0x0000000108147547 */ /* 0x000fea000b800000 */
[----:B------:R-:W-:-:S09]  /*1b20*/  UISETP.NE.AND UP0, UPT, UR4, 0x9, UPT ;  /* 0x000000090400788c */ /* 0x000fd2000bf05270 */
[----:B------:R-:W-:Y:S05]  /*1b30*/  BRA.U UP0, `(.L_x_7) ;  /* 0x0000000900a07547 */ /* 0x000fea000b800000 */
[----:B------:R-:W2:Y:S02]  /*1b40*/  LDG.E R2, desc[UR36][R2.64] ;  /* 0x0000002402027981 */ /* 0x000ea4000c1e1900 */
[----:B--2---:R-:W-:Y:S01]  /*1b50*/  F2FP.BF16.F32.PACK_AB R19, RZ, R2 ;  /* 0x00000002ff13723e */ /* 0x004fe200000010ff */
[----:B------:R-:W-:Y:S06]  /*1b60*/  BRA `(.L_x_8) ;  /* 0x0000000c00307947 */ /* 0x000fec0003800000 */
.L_x_14:
[----:B------:R-:W2:Y:S02]  /*1b70*/  LDG.E.U16 R2, desc[UR36][R2.64] ;  /* 0x0000002402027981 */ /* 0x000ea4000c1e1500 */
[----:B--2---:R-:W-:-:S05]  /*1b80*/  HADD2.F32 R0, -RZ, R2.H0_H0 ;  /* 0x20000002ff007230 */ /* 0x004fca0000004100 */
[----:B------:R-:W-:-:S04]  /*1b90*/  F2FP.BF16.F32.PACK_AB R0, RZ, R0 ;  /* 0x00000000ff00723e */ /* 0x000fc800000010ff */
[----:B------:R-:W-:Y:S01]  /*1ba0*/  PRMT R19, R0, 0x7610, R19 ;  /* 0x0000761000137816 */ /* 0x000fe20000000013 */
[----:B------:R-:W-:Y:S06]  /*1bb0*/  BRA `(.L_x_8) ;  /* 0x0000000c001c7947 */ /* 0x000fec0003800000 */
.L_x_13:
[----:B------:R-:W2:Y:S01]  /*1bc0*/  LDG.E.64 R2, desc[UR36][R2.64] ;  /* 0x0000002402027981 */ /* 0x000ea2000c1e1b00 */
[----:B------:R-:W-:Y:S01]  /*1bd0*/  UMOV UR4, 0xf0000000 ;  /* 0xf000000000047882 */ /* 0x000fe20000000000 */
[----:B------:R-:W-:Y:S02]  /*1be0*/  UMOV UR5, 0x380fffff ;  /* 0x380fffff00057882 */ /* 0x000fe40000000000 */
[----:B--2---:R-:W0:-:S15]  /*1bf0*/  DSETP.GEU.AND P0, PT, |R2|, UR4, PT ;  /* 0x0000000402007e2a */ /* 0x004e1e000bf0e200 */
[----:B------:R-:W-:-:S15]  /*1c00*/  NOP ;  /* 0x0000000000007918 */ /* 0x000fde0000000000 */
[----:B------:R-:W-:-:S15]  /*1c10*/  NOP ;  /* 0x0000000000007918 */ /* 0x000fde0000000000 */
[----:B------:R-:W-:-:S15]  /*1c20*/  NOP ;  /* 0x0000000000007918 */ /* 0x000fde0000000000 */
[----:B------:R-:W-:-:S04]  /*1c30*/  NOP ;  /* 0x0000000000007918 */ /* 0x000fc80000000000 */
[----:B------:R-:W0:Y:S02]  /*1c40*/  F2F.F32.F64 R0, R2 ;  /* 0x0000000200007310 */ /* 0x000e240000301000 */
[----:B0-----:R-:W-:-:S05]  /*1c50*/  @!P0 FMUL R0, R0, 1.175494350822287508e-38 ;  /* 0x0080000000008820 */ /* 0x001fca0000400000 */
[----:B------:R-:W-:-:S04]  /*1c60*/  F2FP.BF16.F32.PACK_AB R0, RZ, R0 ;  /* 0x00000000ff00723e */ /* 0x000fc800000010ff */
[----:B------:R-:W-:Y:S01]  /*1c70*/  PRMT R19, R0, 0x7610, R19 ;  /* 0x0000761000137816 */ /* 0x000fe20000000013 */
[----:B------:R-:W-:Y:S06]  /*1c80*/  BRA `(.L_x_8) ;  /* 0x0000000800e87947 */ /* 0x000fec0003800000 */
.L_x_3:
[----:B------:R-:W-:-:S09]  /*1c90*/  UISETP.GT.AND UP0, UPT, UR4, 0x18, UPT ;  /* 0x000000180400788c */ /* 0x000fd2000bf04270 */
[----:B------:R-:W-:Y:S05]  /*1ca0*/  BRA.U UP0, `(.L_x_15) ;  /* 0x0000000500107547 */ /* 0x000fea000b800000 */
[----:B------:R-:W-:-:S09]  /*1cb0*/  UISETP.GT.AND UP0, UPT, UR4, 0xe, UPT ;  /* 0x0000000e0400788c */ /* 0x000fd2000bf04270 */
[----:B------:R-:W-:Y:S05]  /*1cc0*/  BRA.U UP0, `(.L_x_16) ;  /* 0x00000001005c7547 */ /* 0x000fea000b800000 */
[----:B------:R-:W-:-:S09]  /*1cd0*/  UISETP.NE.AND UP0, UPT, UR4, 0xa, UPT ;  /* 0x0000000a0400788c */ /* 0x000fd2000bf05270 */
[----:B------:R-:W-:Y:S05]  /*1ce0*/  BRA.U !UP0, `(.L_x_17) ;  /* 0x0000000108207547 */ /* 0x000fea000b800000 */
[----:B------:R-:W-:-:S09]  /*1cf0*/  UISETP.NE.AND UP0, UPT, UR4, 0xb, UPT ;  /* 0x0000000b0400788c */ /* 0x000fd2000bf05270 */
[----:B------:R-:W-:Y:S05]  /*1d00*/  BRA.U UP0, `(.L_x_7) ;  /* 0x00000009002c7547 */ /* 0x000fea000b800000 */
[----:B------:R-:W2:Y:S02]  /*1d10*/  LDG.E.U8 R2, desc[UR36][R2.64] ;  /* 0x0000002402027981 */ /* 0x000ea4000c1e1100 */
[----:B--2---:R-:W-:-:S04]  /*1d20*/  ISETP.NE.AND P0, PT, R2, RZ, PT ;  /* 0x000000ff0200720c */ /* 0x004fc80003f05270 */
[----:B------:R-:W-:-:S04]  /*1d30*/  FSEL R0, RZ, 1, !P0 ;  /* 0x3f800000ff007808 */ /* 0x000fc80004000000 */
[----:B------:R-:W-:-:S04]  /*1d40*/  F2FP.BF16.F32.PACK_AB R0, RZ, R0 ;  /* 0x00000000ff00723e */ /* 0x000fc800000010ff */
[----:B------:R-:W-:Y:S01]  /*1d50*/  PRMT R19, R0, 0x7610, R19 ;  /* 0x0000761000137816 */ /* 0x000fe20000000013 */
[----:B------:R-:W-:Y:S06]  /*1d60*/  BRA `(.L_x_8) ;  /* 0x0000000800b07947 */ /* 0x000fec0003800000 */
.L_x_17:
        /* <DEDUP_REMOVED lines=13> */
.L_x_16:
[----:B------:R-:W-:-:S09]  /*1e40*/  UISETP.NE.AND UP0, UPT, UR4, 0xf, UPT ;  /* 0x0000000f0400788c */ /* 0x000fd2000bf05270 */
[----:B------:R-:W-:Y:S05]  /*1e50*/  BRA.U !UP0, `(.L_x_18) ;  /* 0x00000001089c7547 */ /* 0x000fea000b800000 */
[----:B------:R-:W-:-:S09]  /*1e60*/  UISETP.NE.AND UP0, UPT, UR4, 0x17, UPT ;  /* 0x000000170400788c */ /* 0x000fd2000bf05270 */
[----:B------:R-:W-:Y:S05]  /*1e70*/  BRA.U !UP0, `(.L_x_19) ;  /* 0x00000001085c7547 */ /* 0x000fea000b800000 */
[----:B------:R-:W-:-:S09]  /*1e80*/  UISETP.NE.AND UP0, UPT, UR4, 0x18, UPT ;  /* 0x000000180400788c */ /* 0x000fd2000bf05270 */
[----:B------:R-:W-:Y:S05]  /*1e90*/  BRA.U UP0, `(.L_x_7) ;  /* 0x0000000500c87547 */ /* 0x000fea000b800000 */
[----:B------:R-:W2:Y:S01]  /*1ea0*/  LDG.E.U8 R0, desc[UR36][R2.64] ;  /* 0x0000002402007981 */ /* 0x000ea2000c1e1100 */
[----:B------:R-:W-:Y:S02]  /*1eb0*/  IMAD.MOV.U32 R6, RZ, RZ, 0x1f ;  /* 0x0000001fff067424 */ /* 0x000fe400078e00ff */
[----:B--2---:R-:W-:-:S05]  /*1ec0*/  IMAD.SHL.U32 R0, R0, 0x1000000, RZ ;  /* 0x0100000000007824 */ /* 0x004fca00078e00ff */
[C---:B------:R-:W-:Y:S02]  /*1ed0*/  LOP3.LUT R4, R0.reuse, 0x7f000000, RZ, 0xc0, !PT ;  /* 0x7f00000000047812 */ /* 0x040fe400078ec0ff */
[----:B------:R-:W-:Y:S02]  /*1ee0*/  LOP3.LUT P0, RZ, R0, 0x7f000000, RZ, 0xc0, !PT ;  /* 0x7f00000000ff7812 */ /* 0x000fe4000780c0ff */
[----:B------:R-:W0:Y:S02]  /*1ef0*/  FLO.U32 R5, R4 ;  /* 0x0000000400057300 */ /* 0x000e2400000e0000 */
[----:B0-----:R-:W-:-:S05]  /*1f00*/  IMAD.MOV R5, RZ, RZ, -R5 ;  /* 0x000000ffff057224 */ /* 0x001fca00078e0a05 */
[----:B------:R-:W-:-:S05]  /*1f10*/  VIADDMNMX.U32 R5, R5, R6, 0x4, !PT ;  /* 0x0000000405057446 */ /* 0x000fca0007800006 */
[----:B------:R-:W-:-:S04]  /*1f20*/  VIADD R5, R5, 0xfffffffc ;  /* 0xfffffffc05057836 */ /* 0x000fc80000000000 */
[----:B------:R-:W-:Y:S01]  /*1f30*/  IMAD.SHL.U32 R7, R5, 0x800000, RZ ;  /* 0x0080000005077824 */ /* 0x000fe200078e00ff */
[C---:B------:R-:W-:Y:S02]  /*1f40*/  SHF.L.U32 R6, R4.reuse, R5, RZ ;  /* 0x0000000504067219 */ /* 0x040fe400000006ff */
[----:B------:R-:W-:Y:S02]  /*1f50*/  IADD3 R5, PT, PT, R4, 0x1000000, RZ ;  /* 0x0100000004057810 */ /* 0x000fe40007ffe0ff */
[----:B------:R-:W-:Y:S02]  /*1f60*/  LEA.HI R6, R6, -R7, RZ, 0x1c ;  /* 0x8000000706067211 */ /* 0x000fe400078fe0ff */
[----:B------:R-:W-:-:S03]  /*1f70*/  SHF.R.S32.HI R5, RZ, 0x8, R5 ;  /* 0x00000008ff057819 */ /* 0x000fc60000011405 */
[----:B------:R-:W-:-:S05]  /*1f80*/  VIADD R6, R6, 0x3c000000 ;  /* 0x3c00000006067836 */ /* 0x000fca0000000000 */
[----:B------:R-:W-:-:S04]  /*1f90*/  LOP3.LUT R5, R6, 0x7f800000, R5, 0xf8, !PT ;  /* 0x7f80000006057812 */ /* 0x000fc800078ef805 */
[----:B------:R-:W-:-:S04]  /*1fa0*/  SEL R5, R5, RZ, P0 ;  /* 0x000000ff05057207 */ /* 0x000fc80000000000 */
[----:B------:R-:W-:-:S04]  /*1fb0*/  LOP3.LUT R5, R5, 0x80000000, R0, 0xf8, !PT ;  /* 0x8000000005057812 */ /* 0x000fc800078ef800 */
[----:B------:R-:W-:-:S04]  /*1fc0*/  F2FP.BF16.F32.PACK_AB R5, RZ, R5 ;  /* 0x00000005ff05723e */ /* 0x000fc800000010ff */
[----:B------:R-:W-:Y:S01]  /*1fd0*/  PRMT R19, R5, 0x7610, R19 ;  /* 0x0000761005137816 */ /* 0x000fe20000000013 */
[----:B------:R-:W-:Y:S06]  /*1fe0*/  BRA `(.L_x_8) ;  /* 0x0000000800107947 */ /* 0x000fec0003800000 */
.L_x_19:
[----:B------:R-:W2:Y:S02]  /*1ff0*/  LDG.E.U8 R2, desc[UR36][R2.64] ;  /* 0x0000002402027981 */ /* 0x000ea4000c1e1100 */
[C---:B--2---:R-:W-:Y:S02]  /*2000*/  IMAD.SHL.U32 R4, R2.reuse, 0x2000000, RZ ;  /* 0x0200000002047824 */ /* 0x044fe400078e00ff */
[----:B------:R-:W-:-:S03]  /*2010*/  IMAD.SHL.U32 R5, R2, 0x100, RZ ;  /* 0x0000010002057824 */ /* 0x000fc600078e00ff */
[----:B------:R-:W-:-:S13]  /*2020*/  ISETP.GT.U32.AND P0, PT, R4, 0x7ffffff, PT ;  /* 0x07ffffff0400780c */ /* 0x000fda0003f04070 */
[C---:B------:R-:W-:Y:S02]  /*2030*/  @!P0 LOP3.LUT R0, R5.reuse, 0x7f00, RZ, 0xc0, !PT ;  /* 0x00007f0005008812 */ /* 0x040fe400078ec0ff */
[----:B------:R-:W-:Y:S02]  /*2040*/  @P0 LEA.HI R4, R4, 0x70000000, RZ, 0x1c ;  /* 0x7000000004040811 */ /* 0x000fe400078fe0ff */
[----:B------:R-:W-:Y:S02]  /*2050*/  @!P0 LOP3.LUT R0, R0, 0x3f000000, RZ, 0xfc, !PT ;  /* 0x3f00000000008812 */ /* 0x000fe400078efcff */
[----:B------:R-:W-:-:S03]  /*2060*/  PRMT R5, R5, 0x9910, RZ ;  /* 0x0000991005057816 */ /* 0x000fc600000000ff */
[----:B------:R-:W-:Y:S01]  /*2070*/  @!P0 FADD.FTZ R0, R0, -0.5 ;  /* 0xbf00000000008421 */ /* 0x000fe20000010000 */
[----:B------:R-:W-:-:S05]  /*2080*/  @P0 FMUL.FTZ R0, R4, 1.9259299443872358531e-34 ;  /* 0x0780000004000820 */ /* 0x000fca0000410000 */
[----:B------:R-:W-:-:S04]  /*2090*/  LOP3.LUT R0, R0, 0x80000000, R5, 0xf8, !PT ;  /* 0x8000000000007812 */ /* 0x000fc800078ef805 */
[----:B------:R-:W-:-:S04]  /*20a0*/  F2FP.BF16.F32.PACK_AB R0, RZ, R0 ;  /* 0x00000000ff00723e */ /* 0x000fc800000010ff */
[----:B------:R-:W-:Y:S01]  /*20b0*/  PRMT R19, R0, 0x7610, R19 ;  /* 0x0000761000137816 */ /* 0x000fe20000000013 */
[----:B------:R-:W-:Y:S06]  /*20c0*/  BRA `(.L_x_8) ;  /* 0x0000000400d87947 */ /* 0x000fec0003800000 */
.L_x_18:
[----:B------:R0:W5:Y:S01]  /*20d0*/  LDG.E.U16 R19, desc[UR36][R2.64] ;  /* 0x0000002402137981 */ /* 0x000162000c1e1500 */
[----:B------:R-:W-:Y:S05]  /*20e0*/  BRA `(.L_x_8) ;  /* 0x0000000400d07947 */ /* 0x000fea0003800000 */
.L_x_15:
[----:B------:R-:W-:-:S09]  /*20f0*/  UISETP.GT.AND UP0, UPT, UR4, 0x1b, UPT ;  /* 0x0000001b0400788c */ /* 0x000fd2000bf04270 */
[----:B------:R-:W-:Y:S05]  /*2100*/  BRA.U UP0, `(.L_x_20) ;  /* 0x0000000500147547 */ /* 0x000fea000b800000 */
[----:B------:R-:W-:-:S09]  /*2110*/  UISETP.NE.AND UP0, UPT, UR4, 0x19, UPT ;  /* 0x000000190400788c */ /* 0x000fd2000bf05270 */
[----:B------:R-:W-:Y:S05]  /*2120*/  BRA.U !UP0, `(.L_x_21) ;  /* 0x0000000108987547 */ /* 0x000fea000b800000 */
[----:B------:R-:W-:-:S09]  /*2130*/  UISETP.NE.AND UP0, UPT, UR4, 0x1a, UPT ;  /* 0x0000001a0400788c */ /* 0x000fd2000bf05270 */
[----:B------:R-:W-:Y:S05]  /*2140*/  BRA.U !UP0, `(.L_x_22) ;  /* 0x00000001081c7547 */ /* 0x000fea000b800000 */
[----:B------:R-:W-:-:S09]  /*2150*/  UISETP.NE.AND UP0, UPT, UR4, 0x1b, UPT ;  /* 0x0000001b0400788c */ /* 0x000fd2000bf05270 */
[----:B------:R-:W-:Y:S05]  /*2160*/  BRA.U UP0, `(.L_x_7) ;  /* 0x0000000500147547 */ /* 0x000fea000b800000 */
[----:B------:R-:W2:Y:S02]  /*2170*/  LDG.E.U16 R0, desc[UR36][R2.64] ;  /* 0x0000002402007981 */ /* 0x000ea4000c1e1500 */
[----:B--2---:R-:W-:-:S04]  /*2180*/  I2FP.F32.U32 R0, R0 ;  /* 0x0000000000007245 */ /* 0x004fc80000201000 */
[----:B------:R-:W-:-:S04]  /*2190*/  F2FP.BF16.F32.PACK_AB R0, RZ, R0 ;  /* 0x00000000ff00723e */ /* 0x000fc800000010ff */
[----:B------:R-:W-:Y:S01]  /*21a0*/  PRMT R19, R0, 0x7610, R19 ;  /* 0x0000761000137816 */ /* 0x000fe20000000013 */
[----:B------:R-:W-:Y:S06]  /*21b0*/  BRA `(.L_x_8) ;  /* 0x00000004009c7947 */ /* 0x000fec0003800000 */
.L_x_22:
[----:B------:R-:W2:Y:S01]  /*21c0*/  LDG.E.U8 R3, desc[UR36][R2.64] ;  /* 0x0000002402037981 */ /* 0x000ea2000c1e1100 */
[----:B------:R-:W-:Y:S01]  /*21d0*/  BSSY.RECONVERGENT B0, `(.L_x_23) ;  /* 0x0000018000007945 */ /* 0x000fe20003800200 */
[----:B------:R-:W-:Y:S01]  /*21e0*/  IMAD.MOV.U32 R0, RZ, RZ, RZ ;  /* 0x000000ffff007224 */ /* 0x000fe200078e00ff */
[----:B--2---:R-:W-:-:S13]  /*21f0*/  ISETP.NE.AND P0, PT, R3, RZ, PT ;  /* 0x000000ff0300720c */ /* 0x004fda0003f05270 */
[----:B------:R-:W-:Y:S05]  /*2200*/  @!P0 BRA `(.L_x_24) ;  /* 0x0000000000508947 */ /* 0x000fea0003800000 */
[----:B------:R-:W-:-:S13]  /*2210*/  ISETP.NE.AND P0, PT, R3, 0x80, PT ;  /* 0x000000800300780c */ /* 0x000fda0003f05270 */
[----:B------:R-:W-:Y:S01]  /*2220*/  @!P0 IMAD.MOV.U32 R0, RZ, RZ, 0x7f800001 ;  /* 0x7f800001ff008424 */ /* 0x000fe200078e00ff */
[----:B------:R-:W-:Y:S06]  /*2230*/  @!P0 BRA `(.L_x_24) ;  /* 0x0000000000448947 */ /* 0x000fec0003800000 */
[--C-:B------:R-:W-:Y:S01]  /*2240*/  SHF.R.U32.HI R0, RZ, 0x3, R3.reuse ;  /* 0x00000003ff007819 */ /* 0x100fe20000011603 */
[----:B------:R-:W-:Y:S03]  /*2250*/  BSSY.RECONVERGENT B1, `(.L_x_25) ;  /* 0x000000c000017945 */ /* 0x000fe60003800200 */
[----:B------:R-:W-:Y:S02]  /*2260*/  LOP3.LUT P0, R2, R0, 0xf, RZ, 0xc0, !PT ;  /* 0x0000000f00027812 */ /* 0x000fe4000780c0ff */
[----:B------:R-:W-:-:S04]  /*2270*/  SHF.R.U32.HI R0, RZ, 0x7, R3 ;  /* 0x00000007ff007819 */ /* 0x000fc80000011603 */
[----:B------:R-:W-:Y:S02]  /*2280*/  SHF.L.U32 R7, R0, 0x1f, RZ ;  /* 0x0000001f00077819 */ /* 0x000fe400000006ff */
[----:B------:R-:W-:-:S05]  /*2290*/  LOP3.LUT R0, R3, 0x7, RZ, 0xc0, !PT ;  /* 0x0000000703007812 */ /* 0x000fca00078ec0ff */
[----:B------:R-:W-:Y:S05]  /*22a0*/  @P0 BRA `(.L_x_26) ;  /* 0x0000000000180947 */ /* 0x000fea0003800000 */
[----:B------:R-:W0:Y:S02]  /*22b0*/  FLO.U32 R3, R0 ;  /* 0x0000000000037300 */ /* 0x000e2400000e0000 */
[----:B0-----:R-:W-:-:S04]  /*22c0*/  IADD3 R3, PT, PT, -R3, 0x1f, RZ ;  /* 0x0000001f03037810 */ /* 0x001fc80007ffe1ff */
[----:B------:R-:W-:Y:S01]  /*22d0*/  IADD3 R2, PT, PT, R2, 0x1d, -R3 ;  /* 0x0000001d02027810 */ /* 0x000fe20007ffe803 */
[----:B------:R-:W-:-:S05]  /*22e0*/  VIADD R5, R3, 0xffffffe4 ;  /* 0xffffffe403057836 */ /* 0x000fca0000000000 */
[----:B------:R-:W-:-:S04]  /*22f0*/  SHF.L.U32 R5, R0, R5, RZ ;  /* 0x0000000500057219 */ /* 0x000fc800000006ff */
[----:B------:R-:W-:-:S07]  /*2300*/  LOP3.LUT R0, R5, 0x7, RZ, 0xc0, !PT ;  /* 0x0000000705007812 */ /* 0x000fce00078ec0ff */
.L_x_26:
[----:B------:R-:W-:Y:S05]  /*2310*/  BSYNC.RECONVERGENT B1 ;  /* 0x0000000000017941 */ /* 0x000fea0003800200 */
.L_x_25:
[----:B------:R-:W-:Y:S01]  /*2320*/  IMAD.SHL.U32 R0, R0, 0x100000, RZ ;  /* 0x0010000000007824 */ /* 0x000fe200078e00ff */
[----:B------:R-:W-:-:S04]  /*2330*/  LEA R2, R2, 0x3b800000, 0x17 ;  /* 0x3b80000002027811 */ /* 0x000fc800078eb8ff */
[----:B------:R-:W-:-:S07]  /*2340*/  LOP3.LUT R0, R2, R0, R7, 0xfe, !PT ;  /* 0x0000000002007212 */ /* 0x000fce00078efe07 */
.L_x_24:
[----:B------:R-:W-:Y:S05]  /*2350*/  BSYNC.RECONVERGENT B0 ;  /* 0x0000000000007941 */ /* 0x000fea0003800200 */
.L_x_23:
[----:B------:R-:W-:-:S04]  /*2360*/  F2FP.BF16.F32.PACK_AB R0, RZ, R0 ;  /* 0x00000000ff00723e */ /* 0x000fc800000010ff */
[----:B------:R-:W-:Y:S01]  /*2370*/  PRMT R19, R0, 0x7610, R19 ;  /* 0x0000761000137816 */ /* 0x000fe20000000013 */
[----:B------:R-:W-:Y:S06]  /*2380*/  BRA `(.L_x_8) ;  /* 0x0000000400287947 */ /* 0x000fec0003800000 */
.L_x_21:
        /* <DEDUP_REMOVED lines=11> */
[----:B------:R-:W-:-:S05]  /*2440*/  SHF.R.U32.HI R0, RZ, 0x7, R3 ;  /* 0x00000007ff007819 */ /* 0x000fca0000011603 */
[----:B------:R-:W-:Y:S01]  /*2450*/  IMAD.U32 R7, R0, -0x80000000, RZ ;  /* 0x8000000000077824 */ /* 0x000fe200078e00ff */
[----:B------:R-:W-:-:S05]  /*2460*/  LOP3.LUT R0, R3, 0x3, RZ, 0xc0, !PT ;  /* 0x0000000303007812 */ /* 0x000fca00078ec0ff */
[----:B------:R-:W-:Y:S05]  /*2470*/  @P0 BRA `(.L_x_30) ;  /* 0x0000000000180947 */ /* 0x000fea0003800000 */
[----:B------:R-:W0:Y:S02]  /*2480*/  FLO.U32 R3, R0 ;  /* 0x0000000000037300 */ /* 0x000e2400000e0000 */
[----:B0-----:R-:W-:-:S04]  /*2490*/  IADD3 R3, PT, PT, -R3, 0x1f, RZ ;  /* 0x0000001f03037810 */ /* 0x001fc80007ffe1ff */
[----:B------:R-:W-:Y:S02]  /*24a0*/  IADD3 R5, PT, PT, R3, -0x1d, RZ ;  /* 0xffffffe303057810 */ /* 0x000fe40007ffe0ff */
[----:B------:R-:W-:Y:S02]  /*24b0*/  IADD3 R2, PT, PT, R2, 0x1e, -R3 ;  /* 0x0000001e02027810 */ /* 0x000fe40007ffe803 */
[----:B------:R-:W-:-:S04]  /*24c0*/  SHF.L.U32 R5, R0, R5, RZ ;  /* 0x0000000500057219 */ /* 0x000fc800000006ff */
[----:B------:R-:W-:-:S07]  /*24d0*/  LOP3.LUT R0, R5, 0x3, RZ, 0xc0, !PT ;  /* 0x0000000305007812 */ /* 0x000fce00078ec0ff */
.L_x_30:
[----:B------:R-:W-:Y:S05]  /*24e0*/  BSYNC.RECONVERGENT B1 ;  /* 0x0000000000017941 */ /* 0x000fea0003800200 */
.L_x_29:
[----:B------:R-:W-:Y:S01]  /*24f0*/  IMAD.SHL.U32 R0, R0, 0x200000, RZ ;  /* 0x0020000000007824 */ /* 0x000fe200078e00ff */
[----:B------:R-:W-:-:S04]  /*2500*/  LEA R2, R2, 0x37800000, 0x17 ;  /* 0x3780000002027811 */ /* 0x000fc800078eb8ff */
[----:B------:R-:W-:-:S07]  /*2510*/  LOP3.LUT R0, R2, R0, R7, 0xfe, !PT ;  /* 0x0000000002007212 */ /* 0x000fce00078efe07 */
.L_x_28:
[----:B------:R-:W-:Y:S05]  /*2520*/  BSYNC.RECONVERGENT B0 ;  /* 0x0000000000007941 */ /* 0x000fea0003800200 */
.L_x_27:
[----:B------:R-:W-:-:S04]  /*2530*/  F2FP.BF16.F32.PACK_AB R0, RZ, R0 ;  /* 0x00000000ff00723e */ /* 0x000fc800000010ff */
[----:B------:R-:W-:Y:S01]  /*2540*/  PRMT R19, R0, 0x7610, R19 ;  /* 0x0000761000137816 */ /* 0x000fe20000000013 */
[----:B------:R-:W-:Y:S06]  /*2550*/  BRA `(.L_x_8) ;  /* 0x0000000000b47947 */ /* 0x000fec0003800000 */
.L_x_20:
[----:B------:R-:W-:-:S09]  /*2560*/  UISETP.NE.AND UP0, UPT, UR4, 0x1c, UPT ;  /* 0x0000001c0400788c */ /* 0x000fd2000bf05270 */
[----:B------:R-:W-:Y:S05]  /*2570*/  BRA.U !UP0, `(.L_x_31) ;  /* 0x00000001089c7547 */ /* 0x000fea000b800000 */
[----:B------:R-:W-:-:S09]  /*2580*/  UISETP.NE.AND UP0, UPT, UR4, 0x1d, UPT ;  /* 0x0000001d0400788c */ /* 0x000fd2000bf05270 */
[----:B------:R-:W-:Y:S05]  /*2590*/  BRA.U !UP0, `(.L_x_32) ;  /* 0x0000000108807547 */ /* 0x000fea000b800000 */
[----:B------:R-:W-:-:S09]  /*25a0*/  UISETP.NE.AND UP0, UPT, UR4, 0x2c, UPT ;  /* 0x0000002c0400788c */ /* 0x000fd2000bf05270 */
[----:B------:R-:W-:Y:S05]  /*25b0*/  BRA.U !UP0, `(.L_x_33) ;  /* 0x0000000108487547 */ /* 0x000fea000b800000 */
.L_x_7:
[----:B------:R-:W-:Y:S01]  /*25c0*/  MOV R2, 0x0 ;  /* 0x0000000000027802 */ /* 0x000fe20000000f00 */
[----:B------:R-:W0:Y:S01]  /*25d0*/  LDCU.64 UR4, c[0x4][0x148] ;  /* 0x01002900ff0477ac */ /* 0x000e220008000a00 */
[----:B------:R-:W-:Y:S02]  /*25e0*/  IMAD.MOV.U32 R8, RZ, RZ, 0x4e ;  /* 0x0000004eff087424 */ /* 0x000fe400078e00ff */
[----:B------:R-:W-:Y:S01]  /*25f0*/  IMAD.MOV.U32 R12, RZ, RZ, 0x1 ;  /* 0x00000001ff0c7424 */ /* 0x000fe200078e00ff */
[----:B------:R-:W1:Y:S01]  /*2600*/  LDCU.64 UR6, c[0x4][0x150] ;  /* 0x01002a00ff0677ac */ /* 0x000e620008000a00 */
[----:B------:R-:W2:Y:S01]  /*2610*/  LDC.64 R2, c[0x4][R2] ;  /* 0x0100000002027b82 */ /* 0x000ea20000000a00 */
[----:B------:R-:W-:Y:S01]  /*2620*/  IMAD.MOV.U32 R13, RZ, RZ, RZ ;  /* 0x000000ffff0d7224 */ /* 0x000fe200078e00ff */
[----:B------:R-:W3:Y:S01]  /*2630*/  LDCU.64 UR8, c[0x4][0x58] ;  /* 0x01000b00ff0877ac */ /* 0x000ee20008000a00 */
[----:B0-----:R-:W-:Y:S02]  /*2640*/  IMAD.U32 R4, RZ, RZ, UR4 ;  /* 0x00000004ff047e24 */ /* 0x001fe4000f8e00ff */
[----:B------:R-:W-:-:S02]  /*2650*/  IMAD.U32 R5, RZ, RZ, UR5 ;  /* 0x00000005ff057e24 */ /* 0x000fc4000f8e00ff */
[----:B-1----:R-:W-:Y:S02]  /*2660*/  IMAD.U32 R6, RZ, RZ, UR6 ;  /* 0x00000006ff067e24 */ /* 0x002fe4000f8e00ff */
[----:B------:R-:W-:Y:S01]  /*2670*/  IMAD.U32 R7, RZ, RZ, UR7 ;  /* 0x00000007ff077e24 */ /* 0x000fe2000f8e00ff */
[----:B---3--:R-:W-:Y:S01]  /*2680*/  MOV R10, UR8 ;  /* 0x00000008000a7c02 */ /* 0x008fe20008000f00 */
[----:B------:R-:W-:-:S07]  /*2690*/  IMAD.U32 R11, RZ, RZ, UR9 ;  /* 0x00000009ff0b7e24 */ /* 0x000fce000f8e00ff */
[----:B------:R-:W-:-:S07]  /*26a0*/  LEPC R20, `(.L_x_34) ;  /* 0x000000001014794e */ /* 0x000fce0000000000 */
[----:B--2---:R-:W-:Y:S05]  /*26b0*/  CALL.ABS.NOINC R2 ;  /* 0x0000000002007343 */ /* 0x004fea0003c00000 */
.L_x_34:
[----:B------:R-:W-:Y:S01]  /*26c0*/  PRMT R19, RZ, 0x7610, R19 ;  /* 0x00007610ff137816 */ /* 0x000fe20000000013 */
[----:B------:R-:W-:Y:S06]  /*26d0*/  BRA `(.L_x_8) ;  /* 0x0000000000547947 */ /* 0x000fec0003800000 */
.L_x_33:
[----:B------:R-:W2:Y:S01]  /*26e0*/  LDG.E.U8 R2, desc[UR36][R2.64] ;  /* 0x0000002402027981 */ /* 0x000ea2000c1e1100 */
[----:B------:R-:W-:Y:S01]  /*26f0*/  BSSY.RECONVERGENT B0, `(.L_x_35) ;  /* 0x0000007000007945 */ /* 0x000fe20003800200 */
[----:B------:R-:W-:Y:S01]  /*2700*/  IMAD.MOV.U32 R0, RZ, RZ, 0x400000 ;  /* 0x00400000ff007424 */ /* 0x000fe200078e00ff */
[----:B--2---:R-:W-:-:S13]  /*2710*/  ISETP.NE.AND P0, PT, R2, RZ, PT ;  /* 0x000000ff0200720c */ /* 0x004fda0003f05270 */
[----:B------:R-:W-:Y:S05]  /*2720*/  @!P0 BRA `(.L_x_36) ;  /* 0x00000000000c8947 */ /* 0x000fea0003800000 */
[----:B------:R-:W-:-:S13]  /*2730*/  ISETP.NE.AND P0, PT, R2, 0xff, PT ;  /* 0x000000ff0200780c */ /* 0x000fda0003f05270 */
[----:B------:R-:W-:Y:S01]  /*2740*/  @!P0 MOV R0, 0x7f800001 ;  /* 0x7f80000100008802 */ /* 0x000fe20000000f00 */
[----:B------:R-:W-:-:S07]  /*2750*/  @P0 IMAD.SHL.U32 R0, R2, 0x800000, RZ ;  /* 0x0080000002000824 */ /* 0x000fce00078e00ff */
.L_x_36:
[----:B------:R-:W-:Y:S05]  /*2760*/  BSYNC.RECONVERGENT B0 ;  /* 0x0000000000007941 */ /* 0x000fea0003800200 */
.L_x_35:
[----:B------:R-:W-:-:S04]  /*2770*/  F2FP.BF16.F32.PACK_AB R0, RZ, R0 ;  /* 0x00000000ff00723e */ /* 0x000fc800000010ff */
[----:B------:R-:W-:Y:S01]  /*2780*/  PRMT R19, R0, 0x7610, R19 ;  /* 0x0000761000137816 */ /* 0x000fe20000000013 */
[----:B------:R-:W-:Y:S06]  /*2790*/  BRA `(.L_x_8) ;  /* 0x0000000000247947 */ /* 0x000fec0003800000 */
.L_x_32:
[----:B------:R-:W2:Y:S02]  /*27a0*/  LDG.E.64 R2, desc[UR36][R2.64] ;  /* 0x0000002402027981 */ /* 0x000ea4000c1e1b00 */
[----:B--2---:R-:W0:Y:S02]  /*27b0*/  I2F.U64 R0, R2 ;  /* 0x0000000200007312 */ /* 0x004e240000301000 */
[----:B0-----:R-:W-:-:S04]  /*27c0*/  F2FP.BF16.F32.PACK_AB R0, RZ, R0 ;  /* 0x00000000ff00723e */ /* 0x001fc800000010ff */
[----:B------:R-:W-:Y:S01]  /*27d0*/  PRMT R19, R0, 0x7610, R19 ;  /* 0x0000761000137816 */ /* 0x000fe20000000013 */
[----:B------:R-:W-:Y:S06]  /*27e0*/  BRA `(.L_x_8) ;  /* 0x0000000000107947 */ /* 0x000fec0003800000 */
.L_x_31:
[----:B------:R-:W2:Y:S02]  /*27f0*/  LDG.E R2, desc[UR36][R2.64] ;  /* 0x0000002402027981 */ /* 0x000ea4000c1e1900 */
[----:B--2---:R-:W-:-:S04]  /*2800*/  I2FP.F32.U32 R0, R2 ;  /* 0x0000000200007245 */ /* 0x004fc80000201000 */
[----:B------:R-:W-:-:S04]  /*2810*/  F2FP.BF16.F32.PACK_AB R0, RZ, R0 ;  /* 0x00000000ff00723e */ /* 0x000fc800000010ff */
[----:B------:R-:W-:-:S07]  /*2820*/  PRMT R19, R0, 0x7610, R19 ;  /* 0x0000761000137816 */ /* 0x000fce0000000013 */
.L_x_8:
[----:B------:R-:W0:Y:S01]  /*2830*/  LDCU.64 UR6, c[0x0][0x5f8] ;  /* 0x0000bf00ff0677ac */ /* 0x000e220008000a00 */
[----:B------:R-:W-:-:S04]  /*2840*/  UPRMT UR4, UR42, 0x9910, URZ ;  /* 0x000099102a047896 */ /* 0x000fc800080000ff */
[----:B------:R-:W-:Y:S01]  /*2850*/  UISETP.GT.AND UP0, UPT, UR4, 0x9, UPT ;  /* 0x000000090400788c */ /* 0x000fe2000bf04270 */
[----:B0-----:R-:W-:-:S05]  /*2860*/  IADD3 R2, P0, PT, R18, UR6, RZ ;  /* 0x0000000612027c10 */ /* 0x001fca000ff1e0ff */
[----:B------:R-:W-:-:S03]  /*2870*/  IMAD.X R3, RZ, RZ, UR7, P0 ;  /* 0x00000007ff037e24 */ /* 0x000fc600080e06ff */
        /* <DEDUP_REMOVED lines=11> */
[----:B0-----:R-:W-:Y:S01]  /*2930*/  F2FP.BF16.F32.PACK_AB R0, RZ, R0 ;  /* 0x00000000ff00723e */ /* 0x001fe200000010ff */
[----:B------:R-:W-:Y:S06]  /*2940*/  BRA `(.L_x_42) ;  /* 0x0000000c00b47947 */ /* 0x000fec0003800000 */
.L_x_40:
[----:B------:R-:W2:Y:S02]  /*2950*/  LDG.E.U8 R2, desc[UR36][R2.64] ;  /* 0x0000002402027981 */ /* 0x000ea4000c1e1100 */
[----:B--2---:R-:W-:-:S04]  /*2960*/  I2FP.F32.U32 R0, R2 ;  /* 0x0000000200007245 */ /* 0x004fc80000201000 */
[----:B------:R-:W-:Y:S01]  /*2970*/  F2FP.BF16.F32.PACK_AB R0, RZ, R0 ;  /* 0x00000000ff00723e */ /* 0x000fe200000010ff */
[----:B------:R-:W-:Y:S06]  /*2980*/  BRA `(.L_x_42) ;  /* 0x0000000c00a47947 */ /* 0x000fec0003800000 */
.L_x_39:
        /* <DEDUP_REMOVED lines=8> */
[----:B0-----:R-:W-:Y:S01]  /*2a10*/  F2FP.BF16.F32.PACK_AB R0, RZ, R0 ;  /* 0x00000000ff00723e */ /* 0x001fe200000010ff */
[----:B------:R-:W-:Y:S06]  /*2a20*/  BRA `(.L_x_42) ;  /* 0x0000000c007c7947 */ /* 0x000fec0003800000 */
.L_x_44:
[----:B------:R-:W2:Y:S02]  /*2a30*/  LDG.E R2, desc[UR36][R2.64] ;  /* 0x0000002402027981 */ /* 0x000ea4000c1e1900 */
[----:B--2---:R-:W-:-:S04]  /*2a40*/  I2FP.F32.S32 R0, R2 ;  /* 0x0000000200007245 */ /* 0x004fc80000201400 */
[----:B------:R-:W-:Y:S01]  /*2a50*/  F2FP.BF16.F32.PACK_AB R0, RZ, R0 ;  /* 0x00000000ff00723e */ /* 0x000fe200000010ff */
[----:B------:R-:W-:Y:S06]  /*2a60*/  BRA `(.L_x_42) ;  /* 0x0000000c006c7947 */ /* 0x000fec0003800000 */
.L_x_43:
[----:B------:R-:W2:Y:S02]  /*2a70*/  LDG.E.U16 R2, desc[UR36][R2.64] ;  /* 0x0000002402027981 */ /* 0x000ea4000c1e1500 */
[----:B--2---:R-:W0:Y:S02]  /*2a80*/  I2F.S16 R0, R2 ;  /* 0x0000000200007306 */ /* 0x004e240000101400 */
[----:B0-----:R-:W-:Y:S01]  /*2a90*/  F2FP.BF16.F32.PACK_AB R0, RZ, R0 ;  /* 0x00000000ff00723e */ /* 0x001fe200000010ff */
[----:B------:R-:W-:Y:S06]  /*2aa0*/  BRA `(.L_x_42) ;  /* 0x0000000c005c7947 */ /* 0x000fec0003800000 */
.L_x_38:
        /* <DEDUP_REMOVED lines=9> */
.L_x_46:
[----:B------:R-:W2:Y:S02]  /*2b40*/  LDG.E.U16 R0, desc[UR36][R2.64] ;  /* 0x0000002402007981 */ /* 0x000ea4000c1e1500 */
[----:B--2---:R-:W-:-:S05]  /*2b50*/  HADD2.F32 R0, -RZ, R0.H0_H0 ;  /* 0x20000000ff007230 */ /* 0x004fca0000004100 */
[----:B------:R-:W-:Y:S01]  /*2b60*/  F2FP.BF16.F32.PACK_AB R0, RZ, R0 ;  /* 0x00000000ff00723e */ /* 0x000fe200000010ff */
[----:B------:R-:W-:Y:S06]  /*2b70*/  BRA `(.L_x_42) ;  /* 0x0000000c00287947 */ /* 0x000fec0003800000 */
.L_x_45:
        /* <DEDUP_REMOVED lines=9> */
.L_x_48:
[----:B------:R-:W2:Y:S02]  /*2c10*/  LDG.E.U16 R2, desc[UR36][R2.64] ;  /* 0x0000002402027981 */ /* 0x000ea4000c1e1500 */
[----:B--2---:R-:W-:-:S05]  /*2c20*/  HADD2.F32 R0, -RZ, R2.H0_H0 ;  /* 0x20000002ff007230 */ /* 0x004fca0000004100 */
[----:B------:R-:W-:Y:S01]  /*2c30*/  F2FP.BF16.F32.PACK_AB R0, RZ, R0 ;  /* 0x00000000ff00723e */ /* 0x000fe200000010ff */
[----:B------:R-:W-:Y:S06]  /*2c40*/  BRA `(.L_x_42) ;  /* 0x0000000800f47947 */ /* 0x000fec0003800000 */
.L_x_47:
        /* <DEDUP_REMOVED lines=10> */
[----:B------:R-:W-:Y:S01]  /*2cf0*/  F2FP.BF16.F32.PACK_AB R0, RZ, R0 ;  /* 0x00000000ff00723e */ /* 0x000fe200000010ff */
[----:B------:R-:W-:Y:S06]  /*2d00*/  BRA `(.L_x_42) ;  /* 0x0000000800c47947 */ /* 0x000fec0003800000 */
.L_x_37:
        /* <DEDUP_REMOVED lines=11> */
[----:B------:R-:W-:Y:S01]  /*2dc0*/  F2FP.BF16.F32.PACK_AB R0, RZ, R0 ;  /* 0x00000000ff00723e */ /* 0x000fe200000010ff */
[----:B------:R-:W-:Y:S06]  /*2dd0*/  BRA `(.L_x_42) ;  /* 0x0000000800907947 */ /* 0x000fec0003800000 */
.L_x_51:
        /* <DEDUP_REMOVED lines=12> */
.L_x_50:
        /* <DEDUP_REMOVED lines=13> */
[----:B------:R-:W-:-:S04]  /*2f70*/  VIADDMNMX.U32 R5, R5, R6, 0x4, !PT ;  /* 0x0000000405057446 */ /* 0x000fc80007800006 */
[----:B------:R-:W-:-:S04]  /*2f80*/  IADD3 R5, PT, PT, R5, -0x4, RZ ;  /* 0xfffffffc05057810 */ /* 0x000fc80007ffe0ff */
[C---:B------:R-:W-:Y:S01]  /*2f90*/  SHF.L.U32 R6, R4.reuse, R5, RZ ;  /* 0x0000000504067219 */ /* 0x040fe200000006ff */
[----:B------:R-:W-:Y:S02]  /*2fa0*/  IMAD.SHL.U32 R7, R5, 0x800000, RZ ;  /* 0x0080000005077824 */ /* 0x000fe400078e00ff */
[----:B------:R-:W-:-:S03]  /*2fb0*/  VIADD R5, R4, 0x1000000 ;  /* 0x0100000004057836 */ /* 0x000fc60000000000 */
        /* <DEDUP_REMOVED lines=9> */
.L_x_53:
        /* <DEDUP_REMOVED lines=11> */
[----:B------:R-:W-:Y:S01]  /*3100*/  F2FP.BF16.F32.PACK_AB R0, RZ, R0 ;  /* 0x00000000ff00723e */ /* 0x000fe200000010ff */
[----:B------:R-:W-:Y:S06]  /*3110*/  BRA `(.L_x_42) ;  /* 0x0000000400c07947 */ /* 0x000fec0003800000 */
.L_x_52:
[----:B------:R0:W5:Y:S01]  /*3120*/  LDG.E.U16 R0, desc[UR36][R2.64] ;  /* 0x0000002402007981 */ /* 0x000162000c1e1500 */
[----:B------:R-:W-:Y:S05]  /*3130*/  BRA `(.L_x_42) ;  /* 0x0000000400b87947 */ /* 0x000fea0003800000 */
.L_x_49:
        /* <DEDUP_REMOVED lines=10> */
[----:B------:R-:W-:Y:S01]  /*31e0*/  F2FP.BF16.F32.PACK_AB R0, RZ, R0 ;  /* 0x00000000ff00723e */ /* 0x000fe200000010ff */
[----:B------:R-:W-:Y:S06]  /*31f0*/  BRA `(.L_x_42) ;  /* 0x0000000400887947 */ /* 0x000fec0003800000 */
.L_x_56:
[----:B------:R-:W2:Y:S01]  /*3200*/  LDG.E.U8 R3, desc[UR36][R2.64] ;  /* 0x0000002402037981 */ /* 0x000ea2000c1e1100 */
[----:B------:R-:W-:Y:S01]  /*3210*/  BSSY.RECONVERGENT B0, `(.L_x_57) ;  /* 0x0000018000007945 */ /* 0x000fe20003800200 */
[----:B------:R-:W-:Y:S02]  /*3220*/  MOV R0, RZ ;  /* 0x000000ff00007202 */ /* 0x000fe40000000f00 */
        /* <DEDUP_REMOVED lines=18> */
.L_x_60:
[----:B------:R-:W-:Y:S05]  /*3350*/  BSYNC.RECONVERGENT B1 ;  /* 0x0000000000017941 */ /* 0x000fea0003800200 */
.L_x_59:
[----:B------:R-:W-:Y:S01]  /*3360*/  IMAD.SHL.U32 R0, R0, 0x100000, RZ ;  /* 0x0010000000007824 */ /* 0x000fe200078e00ff */
[----:B------:R-:W-:-:S04]  /*3370*/  LEA R2, R2, 0x3b800000, 0x17 ;  /* 0x3b80000002027811 */ /* 0x000fc800078eb8ff */
[----:B------:R-:W-:-:S07]  /*3380*/  LOP3.LUT R0, R2, R0, R7, 0xfe, !PT ;  /* 0x0000000002007212 */ /* 0x000fce00078efe07 */
.L_x_58:
[----:B------:R-:W-:Y:S05]  /*3390*/  BSYNC.RECONVERGENT B0 ;  /* 0x0000000000007941 */ /* 0x000fea0003800200 */
.L_x_57:
[----:B------:R-:W-:Y:S01]  /*33a0*/  F2FP.BF16.F32.PACK_AB R0, RZ, R0 ;  /* 0x00000000ff00723e */ /* 0x000fe200000010ff */
[----:B------:R-:W-:Y:S06]  /*33b0*/  BRA `(.L_x_42) ;  /* 0x0000000400187947 */ /* 0x000fec0003800000 */
.L_x_55:
[----:B------:R-:W2:Y:S01]  /*33c0*/  LDG.E.U8 R3, desc[UR36][R2.64] ;  /* 0x0000002402037981 */ /* 0x000ea2000c1e1100 */
[----:B------:R-:W-:Y:S01]  /*33d0*/  BSSY.RECONVERGENT B0, `(.L_x_61) ;  /* 0x0000018000007945 */ /* 0x000fe20003800200 */
[----:B------:R-:W-:Y:S01]  /*33e0*/  IMAD.MOV.U32 R0, RZ, RZ, RZ ;  /* 0x000000ffff007224 */ /* 0x000fe200078e00ff */
[----:B--2---:R-:W-:-:S13]  /*33f0*/  ISETP.NE.AND P0, PT, R3, RZ, PT ;  /* 0x000000ff0300720c */ /* 0x004fda0003f05270 */
[----:B------:R-:W-:Y:S05]  /*3400*/  @!P0 BRA `(.L_x_62) ;  /* 0x0000000000508947 */ /* 0x000fea0003800000 */
[----:B------:R-:W-:-:S13]  /*3410*/  ISETP.NE.AND P0, PT, R3, 0x80, PT ;  /* 0x000000800300780c */ /* 0x000fda0003f05270 */
[----:B------:R-:W-:Y:S01]  /*3420*/  @!P0 MOV R0, 0x7f800001 ;  /* 0x7f80000100008802 */ /* 0x000fe20000000f00 */
        /* <DEDUP_REMOVED lines=14> */
.L_x_64:
[----:B------:R-:W-:Y:S05]  /*3510*/  BSYNC.RECONVERGENT B1 ;  /* 0x0000000000017941 */ /* 0x000fea0003800200 */
.L_x_63:
[----:B------:R-:W-:Y:S01]  /*3520*/  IMAD.SHL.U32 R0, R0, 0x200000, RZ ;  /* 0x0020000000007824 */ /* 0x000fe200078e00ff */
[----:B------:R-:W-:-:S04]  /*3530*/  LEA R2, R2, 0x37800000, 0x17 ;  /* 0x3780000002027811 */ /* 0x000fc800078eb8ff */
[----:B------:R-:W-:-:S07]  /*3540*/  LOP3.LUT R0, R2, R0, R7, 0xfe, !PT ;  /* 0x0000000002007212 */ /* 0x000fce00078efe07 */
.L_x_62:
[----:B------:R-:W-:Y:S05]  /*3550*/  BSYNC.RECONVERGENT B0 ;  /* 0x0000000000007941 */ /* 0x000fea0003800200 */
.L_x_61:
[----:B------:R-:W-:Y:S01]  /*3560*/  F2FP.BF16.F32.PACK_AB R0, RZ, R0 ;  /* 0x00000000ff00723e */ /* 0x000fe200000010ff */
[----:B------:R-:W-:Y:S06]  /*3570*/  BRA `(.L_x_42) ;  /* 0x0000000000a87947 */ /* 0x000fec0003800000 */
.L_x_54:
[----:B------:R-:W-:-:S09]  /*3580*/  UISETP.NE.AND UP0, UPT, UR4, 0x1c, UPT ;  /* 0x0000001c0400788c */ /* 0x000fd2000bf05270 */
[----:B------:R-:W-:Y:S05]  /*3590*/  BRA.U !UP0, `(.L_x_65) ;  /* 0x0000000108947547 */ /* 0x000fea000b800000 */
[----:B------:R-:W-:-:S09]  /*35a0*/  UISETP.NE.AND UP0, UPT, UR4, 0x1d, UPT ;  /* 0x0000001d0400788c */ /* 0x000fd2000bf05270 */
[----:B------:R-:W-:Y:S05]  /*35b0*/  BRA.U !UP0, `(.L_x_66) ;  /* 0x00000001087c7547 */ /* 0x000fea000b800000 */
[----:B------:R-:W-:-:S09]  /*35c0*/  UISETP.NE.AND UP0, UPT, UR4, 0x2c, UPT ;  /* 0x0000002c0400788c */ /* 0x000fd2000bf05270 */
[----:B------:R-:W-:Y:S05]  /*35d0*/  BRA.U !UP0, `(.L_x_67) ;  /* 0x0000000108487547 */ /* 0x000fea000b800000 */
.L_x_41:
[----:B------:R-:W-:Y:S01]  /*35e0*/  MOV R2, 0x0 ;  /* 0x0000000000027802 */ /* 0x000fe20000000f00 */
[----:B------:R-:W0:Y:S01]  /*35f0*/  LDCU.64 UR4, c[0x4][0x148] ;  /* 0x01002900ff0477ac */ /* 0x000e220008000a00 */
[----:B------:R-:W-:Y:S02]  /*3600*/  HFMA2 R13, -RZ, RZ, 0, 0 ;  /* 0x00000000ff0d7431 */ /* 0x000fe400000001ff */
[----:B------:R-:W-:Y:S01]  /*3610*/  IMAD.MOV.U32 R8, RZ, RZ, 0x4e ;  /* 0x0000004eff087424 */ /* 0x000fe200078e00ff */
[----:B------:R-:W1:Y:S01]  /*3620*/  LDCU.64 UR6, c[0x4][0x150] ;  /* 0x01002a00ff0677ac */ /* 0x000e620008000a00 */
[----:B------:R-:W2:Y:S01]  /*3630*/  LDC.64 R2, c[0x4][R2] ;  /* 0x0100000002027b82 */ /* 0x000ea20000000a00 */
[----:B------:R-:W-:Y:S01]  /*3640*/  IMAD.MOV.U32 R12, RZ, RZ, 0x1 ;  /* 0x00000001ff0c7424 */ /* 0x000fe200078e00ff */
[----:B------:R-:W3:Y:S01]  /*3650*/  LDCU.64 UR8, c[0x4][0x58] ;  /* 0x01000b00ff0877ac */ /* 0x000ee20008000a00 */
[----:B0-----:R-:W-:Y:S02]  /*3660*/  IMAD.U32 R4, RZ, RZ, UR4 ;  /* 0x00000004ff047e24 */ /* 0x001fe4000f8e00ff */
[----:B------:R-:W-:Y:S01]  /*3670*/  IMAD.U32 R5, RZ, RZ, UR5 ;  /* 0x00000005ff057e24 */ /* 0x000fe2000f8e00ff */
[----:B-1----:R-:W-:Y:S01]  /*3680*/  MOV R6, UR6 ;  /* 0x0000000600067c02 */ /* 0x002fe20008000f00 */
[----:B------:R-:W-:-:S02]  /*3690*/  IMAD.U32 R7, RZ, RZ, UR7 ;  /* 0x00000007ff077e24 */ /* 0x000fc4000f8e00ff */
[----:B---3--:R-:W-:Y:S02]  /*36a0*/  IMAD.U32 R10, RZ, RZ, UR8 ;  /* 0x00000008ff0a7e24 */ /* 0x008fe4000f8e00ff */
[----:B------:R-:W-:-:S07]  /*36b0*/  IMAD.U32 R11, RZ, RZ, UR9 ;  /* 0x00000009ff0b7e24 */ /* 0x000fce000f8e00ff */
[----:B------:R-:W-:-:S07]  /*36c0*/  LEPC R20, `(.L_x_68) ;  /* 0x000000001014794e */ /* 0x000fce0000000000 */
[----:B--2--5:R-:W-:Y:S05]  /*36d0*/  CALL.ABS.NOINC R2 ;  /* 0x0000000002007343 */ /* 0x024fea0003c00000 */
.L_x_68:
[----:B------:R-:W-:Y:S01]  /*36e0*/  PRMT R0, RZ, 0x7610, R0 ;  /* 0x00007610ff007816 */ /* 0x000fe20000000000 */
[----:B------:R-:W-:Y:S06]  /*36f0*/  BRA `(.L_x_42) ;  /* 0x0000000000487947 */ /* 0x000fec0003800000 */
.L_x_67:
[----:B------:R-:W2:Y:S01]  /*3700*/  LDG.E.U8 R2, desc[UR36][R2.64] ;  /* 0x0000002402027981 */ /* 0x000ea2000c1e1100 */
[----:B------:R-:W-:Y:S01]  /*3710*/  BSSY.RECONVERGENT B0, `(.L_x_69) ;  /* 0x0000007000007945 */ /* 0x000fe20003800200 */
[----:B------:R-:W-:Y:S01]  /*3720*/  IMAD.MOV.U32 R0, RZ, RZ, 0x400000 ;  /* 0x00400000ff007424 */ /* 0x000fe200078e00ff */
[----:B--2---:R-:W-:-:S13]  /*3730*/  ISETP.NE.AND P0, PT, R2, RZ, PT ;  /* 0x000000ff0200720c */ /* 0x004fda0003f05270 */
[----:B------:R-:W-:Y:S05]  /*3740*/  @!P0 BRA `(.L_x_70) ;  /* 0x00000000000c8947 */ /* 0x000fea0003800000 */
[----:B------:R-:W-:-:S13]  /*3750*/  ISETP.NE.AND P0, PT, R2, 0xff, PT ;  /* 0x000000ff0200780c */ /* 0x000fda0003f05270 */
[----:B------:R-:W-:Y:S02]  /*3760*/  @!P0 IMAD.MOV.U32 R0, RZ, RZ, 0x7f800001 ;  /* 0x7f800001ff008424 */ /* 0x000fe400078e00ff */
[----:B------:R-:W-:-:S07]  /*3770*/  @P0 IMAD.SHL.U32 R0, R2, 0x800000, RZ ;  /* 0x0080000002000824 */ /* 0x000fce00078e00ff */
.L_x_70:
[----:B------:R-:W-:Y:S05]  /*3780*/  BSYNC.RECONVERGENT B0 ;  /* 0x0000000000007941 */ /* 0x000fea0003800200 */
.L_x_69:
[----:B------:R-:W-:Y:S01]  /*3790*/  F2FP.BF16.F32.PACK_AB R0, RZ, R0 ;  /* 0x00000000ff00723e */ /* 0x000fe200000010ff */
[----:B------:R-:W-:Y:S06]  /*37a0*/  BRA `(.L_x_42) ;  /* 0x00000000001c7947 */ /* 0x000fec0003800000 */
.L_x_66:
[----:B------:R-:W2:Y:S02]  /*37b0*/  LDG.E.64 R2, desc[UR36][R2.64] ;  /* 0x0000002402027981 */ /* 0x000ea4000c1e1b00 */
[----:B--2---:R-:W0:Y:S02]  /*37c0*/  I2F.U64 R0, R2 ;  /* 0x0000000200007312 */ /* 0x004e240000301000 */
[----:B0-----:R-:W-:Y:S01]  /*37d0*/  F2FP.BF16.F32.PACK_AB R0, RZ, R0 ;  /* 0x00000000ff00723e */ /* 0x001fe200000010ff */
[----:B------:R-:W-:Y:S06]  /*37e0*/  BRA `(.L_x_42) ;  /* 0x00000000000c7947 */ /* 0x000fec0003800000 */
.L_x_65:
[----:B------:R-:W2:Y:S02]  /*37f0*/  LDG.E R2, desc[UR36][R2.64] ;  /* 0x0000002402027981 */ /* 0x000ea4000c1e1900 */
[----:B--2---:R-:W-:-:S04]  /*3800*/  I2FP.F32.U32 R0, R2 ;  /* 0x0000000200007245 */ /* 0x004fc80000201000 */
[----:B------:R-:W-:-:S07]  /*3810*/  F2FP.BF16.F32.PACK_AB R0, RZ, R0 ;  /* 0x00000000ff00723e */ /* 0x000fce00000010ff */
.L_x_42:
[----:B-----5:R-:W-:Y:S01]  /*3820*/  IMAD.U32 R0, R0, 0x10000, RZ ;  /* 0x0001000000007824 */ /* 0x020fe200078e00ff */
[----:B------:R-:W1:Y:S01]  /*3830*/  LDCU.64 UR6, c[0x0][0x5e8] ;  /* 0x0000bd00ff0677ac */ /* 0x000e620008000a00 */
[----:B------:R-:W-:Y:S02]  /*3840*/  IMAD.U32 R19, R19, 0x10000, RZ ;  /* 0x0001000013137824 */ /* 0x000fe400078e00ff */
[----:B0-----:R-:W-:Y:S01]  /*3850*/  FMUL.FTZ R2, R0, -1.4426950216293334961 ;  /* 0xbfb8aa3b00027820 */ /* 0x001fe20000410000 */
[----:B------:R-:W-:-:S04]  /*3860*/  UPRMT UR4, UR43, 0x9910, URZ ;  /* 0x000099102b047896 */ /* 0x000fc800080000ff */
[----:B------:R-:W-:Y:S01]  /*3870*/  UISETP.GT.AND UP0, UPT, UR4, 0x9, UPT ;  /* 0x000000090400788c */ /* 0x000fe2000bf04270 */
[----:B------:R-:W0:Y:S02]  /*3880*/  MUFU.EX2 R2, R2 ;  /* 0x0000000200027308 */ /* 0x000e240000000800 */
[----:B0-----:R-:W-:Y:S01]  /*3890*/  FADD.FTZ R4, R2, 1 ;  /* 0x3f80000002047421 */ /* 0x001fe20000010000 */
[----:B-1----:R-:W-:-:S05]  /*38a0*/  IADD3 R2, P0, PT, R16, UR6, RZ ;  /* 0x0000000610027c10 */ /* 0x002fca000ff1e0ff */
[----:B------:R-:W0:Y:S02]  /*38b0*/  MUFU.RCP R4, R4 ;  /* 0x0000000400047308 */ /* 0x000e240000001000 */
[----:B0-----:R-:W-:Y:S01]  /*38c0*/  FADD.FTZ R3, -R4, 1 ;  /* 0x3f80000004037421 */ /* 0x001fe20000010100 */
[----:B------:R-:W-:-:S03]  /*38d0*/  FMUL.FTZ R19, R19, R4 ;  /* 0x0000000413137220 */ /* 0x000fc60000410000 */
[----:B------:R-:W-:Y:S01]  /*38e0*/  FFMA.FTZ R0, R0, R3, 1 ;  /* 0x3f80000000007423 */ /* 0x000fe20000010003 */
[----:B------:R-:W-:-:S03]  /*38f0*/  IADD3.X R3, PT, PT, RZ, UR7, RZ, P0, !PT ;  /* 0x00000007ff037c10 */ /* 0x000fc600087fe4ff */
[----:B------:R-:W-:-:S04]  /*3900*/  FMUL.FTZ R0, R19, R0 ;  /* 0x0000000013007220 */ /* 0x000fc80000410000 */
[----:B------:R0:W1:Y:S01]  /*3910*/  F2F.BF16.F32 R5, R0 ;  /* 0x0000000000057304 */ /* 0x0000620000202000 */
        /* <DEDUP_REMOVED lines=9> */
[----:B01----:R-:W-:-:S04]  /*39b0*/  IMAD.U32 R0, R5, 0x10000, RZ ;  /* 0x0001000005007824 */ /* 0x003fc800078e00ff */
[----:B------:R-:W0:Y:S02]  /*39c0*/  F2I.FTZ.TRUNC.NTZ R5, R0 ;  /* 0x0000000000057305 */ /* 0x000e24000021f100 */
[----:B0-----:R0:W-:Y:S01]  /*39d0*/  STG.E.U8 desc[UR36][R2.64], R5 ;  /* 0x0000000502007986 */ /* 0x0011e2000c101124 */
[----:B------:R-:W-:Y:S05]  /*39e0*/  BRA `(.L_x_76) ;  /* 0x0000000c00807947 */ /* 0x000fea0003800000 */
.L_x_74:
[----:B-1----:R-:W-:-:S06]  /*39f0*/  IMAD.U32 R5, R5, 0x10000, RZ ;  /* 0x0001000005057824 */ /* 0x002fcc00078e00ff */
[----:B------:R-:W1:Y:S02]  /*3a00*/  F2I.S64.TRUNC R4, R5 ;  /* 0x0000000500047311 */ /* 0x000e64000020d900 */
[----:B-1----:R1:W-:Y:S01]  /*3a10*/  STG.E.U8 desc[UR36][R2.64], R4 ;  /* 0x0000000402007986 */ /* 0x0023e2000c101124 */
[----:B------:R-:W-:Y:S05]  /*3a20*/  BRA `(.L_x_76) ;  /* 0x0000000c00707947 */ /* 0x000fea0003800000 */
.L_x_73:
[----:B------:R-:W-:-:S09]  /*3a30*/  UISETP.NE.AND UP0, UPT, UR4, 0x2, UPT ;  /* 0x000000020400788c */ /* 0x000fd2000bf05270 */
[----:B------:R-:W-:Y:S05]  /*3a40*/  BRA.U !UP0, `(.L_x_77) ;  /* 0x0000000108307547 */ /* 0x000fea000b800000 */
[----:B------:R-:W-:-:S09]  /*3a50*/  UISETP.NE.AND UP0, UPT, UR4, 0x3, UPT ;  /* 0x000000030400788c */ /* 0x000fd2000bf05270 */
[----:B------:R-:W-:Y:S05]  /*3a60*/  BRA.U !UP0, `(.L_x_78) ;  /* 0x0000000108187547 */ /* 0x000fea000b800000 */
[----:B------:R-:W-:-:S09]  /*3a70*/  UISETP.NE.AND UP0, UPT, UR4, 0x4, UPT ;  /* 0x000000040400788c */ /* 0x000fd2000bf05270 */
[----:B------:R-:W-:Y:S05]  /*3a80*/  BRA.U UP0, `(.L_x_75) ;  /* 0x0000000900b87547 */ /* 0x000fea000b800000 */
[----:B-1----:R-:W-:-:S06]  /*3a90*/  IMAD.U32 R5, R5, 0x10000, RZ ;  /* 0x0001000005057824 */ /* 0x002fcc00078e00ff */
[----:B------:R-:W1:Y:S02]  /*3aa0*/  F2I.S64.TRUNC R4, R5 ;  /* 0x0000000500047311 */ /* 0x000e64000020d900 */
[----:B-1----:R4:W-:Y:S01]  /*3ab0*/  STG.E.64 desc[UR36][R2.64], R4 ;  /* 0x0000000402007986 */ /* 0x0029e2000c101b24 */
[----:B------:R-:W-:Y:S05]  /*3ac0*/  BRA `(.L_x_76) ;  /* 0x0000000c00487947 */ /* 0x000fea0003800000 */
.L_x_78:
[----:B-1----:R-:W-:-:S06]  /*3ad0*/  IMAD.U32 R5, R5, 0x10000, RZ ;  /* 0x0001000005057824 */ /* 0x002fcc00078e00ff */
[----:B------:R-:W1:Y:S02]  /*3ae0*/  F2I.FTZ.TRUNC.NTZ R5, R5 ;  /* 0x0000000500057305 */ /* 0x000e64000021f100 */
[----:B-1----:R3:W-:Y:S01]  /*3af0*/  STG.E desc[UR36][R2.64], R5 ;  /* 0x0000000502007986 */ /* 0x0027e2000c101924 */
[----:B------:R-:W-:Y:S05]  /*3b00*/  BRA `(.L_x_76) ;  /* 0x0000000c00387947 */ /* 0x000fea0003800000 */
.L_x_77:
[----:B-1----:R-:W-:-:S06]  /*3b10*/  IMAD.U32 R5, R5, 0x10000, RZ ;  /* 0x0001000005057824 */ /* 0x002fcc00078e00ff */
[----:B------:R-:W1:Y:S02]  /*3b20*/  F2I.FTZ.TRUNC.NTZ R5, R5 ;  /* 0x0000000500057305 */ /* 0x000e64000021f100 */
[----:B-1----:R2:W-:Y:S01]  /*3b30*/  STG.E.U16 desc[UR36][R2.64], R5 ;  /* 0x0000000502007986 */ /* 0x0025e2000c101524 */
[----:B------:R-:W-:Y:S05]  /*3b40*/  BRA `(.L_x_76) ;  /* 0x0000000c00287947 */ /* 0x000fea0003800000 */
.L_x_72:
[----:B------:R-:W-:-:S09]  /*3b50*/  UISETP.GT.AND UP0, UPT, UR4, 0x6, UPT ;  /* 0x000000060400788c */ /* 0x000fd2000bf04270 */
[----:B------:R-:W-:Y:S05]  /*3b60*/  BRA.U UP0, `(.L_x_79) ;  /* 0x00000001002c7547 */ /* 0x000fea000b800000 */
[----:B------:R-:W-:-:S09]  /*3b70*/  UISETP.NE.AND UP0, UPT, UR4, 0x5, UPT ;  /* 0x000000050400788c */ /* 0x000fd2000bf05270 */
[----:B------:R-:W-:Y:S05]  /*3b80*/  BRA.U !UP0, `(.L_x_80) ;  /* 0x0000000108147547 */ /* 0x000fea000b800000 */
[----:B------:R-:W-:-:S09]  /*3b90*/  UISETP.NE.AND UP0, UPT, UR4, 0x6, UPT ;  /* 0x000000060400788c */ /* 0x000fd2000bf05270 */
[----:B------:R-:W-:Y:S05]  /*3ba0*/  BRA.U UP0, `(.L_x_75) ;  /* 0x0000000900707547 */ /* 0x000fea000b800000 */
[----:B-1----:R-:W-:-:S05]  /*3bb0*/  SHF.L.U32 R5, R5, 0x10, RZ ;  /* 0x0000001005057819 */ /* 0x002fca00000006ff */
[----:B------:R1:W-:Y:S01]  /*3bc0*/  STG.E desc[UR36][R2.64], R5 ;  /* 0x0000000502007986 */ /* 0x0003e2000c101924 */
[----:B------:R-:W-:Y:S05]  /*3bd0*/  BRA `(.L_x_76) ;  /* 0x0000000c00047947 */ /* 0x000fea0003800000 */
.L_x_80:
[----:B01----:R-:W-:-:S05]  /*3be0*/  IMAD.U32 R0, R5, 0x10000, RZ ;  /* 0x0001000005007824 */ /* 0x003fca00078e00ff */
[----:B------:R-:W-:-:S05]  /*3bf0*/  F2FP.F16.F32.PACK_AB R0, RZ, R0 ;  /* 0x00000000ff00723e */ /* 0x000fca00000000ff */
[----:B------:R0:W-:Y:S01]  /*3c00*/  STG.E.U16 desc[UR36][R2.64], R0 ;  /* 0x0000000002007986 */ /* 0x0001e2000c101524 */
[----:B------:R-:W-:Y:S05]  /*3c10*/  BRA `(.L_x_76) ;  /* 0x0000000800f47947 */ /* 0x000fea0003800000 */
.L_x_79:
[----:B------:R-:W-:-:S09]  /*3c20*/  UISETP.NE.AND UP0, UPT, UR4, 0x7, UPT ;  /* 0x000000070400788c */ /* 0x000fd2000bf05270 */
[----:B------:R-:W-:Y:S05]  /*3c30*/  BRA.U !UP0, `(.L_x_81) ;  /* 0x0000000108347547 */ /* 0x000fea000b800000 */
[----:B------:R-:W-:-:S09]  /*3c40*/  UISETP.NE.AND UP0, UPT, UR4, 0x8, UPT ;  /* 0x000000080400788c */ /* 0x000fd2000bf05270 */
[----:B------:R-:W-:Y:S05]  /*3c50*/  BRA.U !UP0, `(.L_x_82) ;  /* 0x0000000108187547 */ /* 0x000fea000b800000 */
[----:B------:R-:W-:-:S09]  /*3c60*/  UISETP.NE.AND UP0, UPT, UR4, 0x9, UPT ;  /* 0x000000090400788c */ /* 0x000fd2000bf05270 */
[----:B------:R-:W-:Y:S05]  /*3c70*/  BRA.U UP0, `(.L_x_75) ;  /* 0x00000009003c7547 */ /* 0x000fea000b800000 */
[----:B-1----:R-:W-:Y:S02]  /*3c80*/  IMAD.U32 R4, R5, 0x10000, RZ ;  /* 0x0001000005047824 */ /* 0x002fe400078e00ff */
[----:B------:R-:W-:-:S05]  /*3c90*/  IMAD.MOV.U32 R5, RZ, RZ, RZ ;  /* 0x000000ffff057224 */ /* 0x000fca00078e00ff */
[----:B------:R1:W-:Y:S01]  /*3ca0*/  STG.E.64 desc[UR36][R2.64], R4 ;  /* 0x0000000402007986 */ /* 0x0003e2000c101b24 */
[----:B------:R-:W-:Y:S05]  /*3cb0*/  BRA `(.L_x_76) ;  /* 0x0000000800cc7947 */ /* 0x000fea0003800000 */
.L_x_82:
[----:B-1----:R-:W-:-:S05]  /*3cc0*/  IMAD.U32 R5, R5, 0x10000, RZ ;  /* 0x0001000005057824 */ /* 0x002fca00078e00ff */
[----:B------:R-:W-:-:S04]  /*3cd0*/  F2FP.F16.F32.PACK_AB R5, RZ, R5 ;  /* 0x00000005ff05723e */ /* 0x000fc800000000ff */
[----:B------:R-:W-:-:S05]  /*3ce0*/  PRMT R5, R5, 0x5410, RZ ;  /* 0x0000541005057816 */ /* 0x000fca00000000ff */
[----:B------:R1:W-:Y:S01]  /*3cf0*/  STG.E desc[UR36][R2.64], R5 ;  /* 0x0000000502007986 */ /* 0x0003e2000c101924 */
[----:B------:R-:W-:Y:S05]  /*3d00*/  BRA `(.L_x_76) ;  /* 0x0000000800b87947 */ /* 0x000fea0003800000 */
.L_x_81:
[----:B-1----:R-:W-:-:S04]  /*3d10*/  IMAD.U32 R4, R5, 0x10000, RZ ;  /* 0x0001000005047824 */ /* 0x002fc800078e00ff */
[----:B------:R-:W-:-:S06]  /*3d20*/  FMUL.FTZ R4, R4, 1 ;  /* 0x3f80000004047820 */ /* 0x000fcc0000410000 */
[----:B------:R-:W1:Y:S02]  /*3d30*/  F2F.F64.F32 R4, R4 ;  /* 0x0000000400047310 */ /* 0x000e640000201800 */
[----:B-1----:R1:W-:Y:S01]  /*3d40*/  STG.E.64 desc[UR36][R2.64], R4 ;  /* 0x0000000402007986 */ /* 0x0023e2000c101b24 */
[----:B------:R-:W-:Y:S05]  /*3d50*/  BRA `(.L_x_76) ;  /* 0x0000000800a47947 */ /* 0x000fea0003800000 */
.L_x_71:
        /* <DEDUP_REMOVED lines=8> */
[----:B-1----:R-:W-:-:S04]  /*3de0*/  SHF.L.U32 R5, R5, 0x10, RZ ;  /* 0x0000001005057819 */ /* 0x002fc800000006ff */
[----:B------:R-:W-:-:S04]  /*3df0*/  FSETP.NEU.FTZ.AND P0, PT, R5, RZ, PT ;  /* 0x000000ff0500720b */ /* 0x000fc80003f1d000 */
[----:B------:R-:W-:-:S05]  /*3e00*/  SEL R5, RZ, 0x1, !P0 ;  /* 0x00000001ff057807 */ /* 0x000fca0004000000 */
[----:B------:R1:W-:Y:S01]  /*3e10*/  STG.E.U8 desc[UR36][R2.64], R5 ;  /* 0x0000000502007986 */ /* 0x0003e2000c101124 */
[----:B------:R-:W-:Y:S05]  /*3e20*/  BRA `(.L_x_76) ;  /* 0x0000000800707947 */ /* 0x000fea0003800000 */
.L_x_85:
[----:B-1----:R-:W-:Y:S01]  /*3e30*/  IMAD.U32 R5, R5, 0x10000, RZ ;  /* 0x0001000005057824 */ /* 0x002fe200078e00ff */
[----:B------:R-:W-:-:S03]  /*3e40*/  CS2R R6, SRZ ;  /* 0x0000000000067805 */ /* 0x000fc6000001ff00 */
[----:B------:R-:W-:-:S06]  /*3e50*/  FMUL.FTZ R5, R5, 1 ;  /* 0x3f80000005057820 */ /* 0x000fcc0000410000 */
[----:B------:R-:W1:Y:S02]  /*3e60*/  F2F.F64.F32 R4, R5 ;  /* 0x0000000500047310 */ /* 0x000e640000201800 */
[----:B-1----:R1:W-:Y:S01]  /*3e70*/  STG.E.128 desc[UR36][R2.64], R4 ;  /* 0x0000000402007986 */ /* 0x0023e2000c101d24 */
[----:B------:R-:W-:Y:S05]  /*3e80*/  BRA `(.L_x_76) ;  /* 0x0000000800587947 */ /* 0x000fea0003800000 */
.L_x_84:
[----:B------:R-:W-:-:S09]  /*3e90*/  UISETP.NE.AND UP0, UPT, UR4, 0xf, UPT ;  /* 0x0000000f0400788c */ /* 0x000fd2000bf05270 */
[----:B------:R-:W-:Y:S05]  /*3ea0*/  BRA.U !UP0, `(.L_x_86) ;  /* 0x0000000108a07547 */ /* 0x000fea000b800000 */
[----:B------:R-:W-:-:S09]  /*3eb0*/  UISETP.NE.AND UP0, UPT, UR4, 0x17, UPT ;  /* 0x000000170400788c */ /* 0x000fd2000bf05270 */
[----:B------:R-:W-:Y:S05]  /*3ec0*/  BRA.U !UP0, `(.L_x_87) ;  /* 0x00000001084c7547 */ /* 0x000fea000b800000 */
[----:B------:R-:W-:-:S09]  /*3ed0*/  UISETP.NE.AND UP0, UPT, UR4, 0x18, UPT ;  /* 0x000000180400788c */ /* 0x000fd2000bf05270 */
[----:B------:R-:W-:Y:S05]  /*3ee0*/  BRA.U UP0, `(.L_x_75) ;  /* 0x0000000500a07547 */ /* 0x000fea000b800000 */
[----:B-1----:R-:W-:Y:S01]  /*3ef0*/  IMAD.U32 R7, R5, 0x10000, RZ ;  /* 0x0001000005077824 */ /* 0x002fe200078e00ff */
[----:B------:R-:W-:Y:S01]  /*3f00*/  BSSY.RECONVERGENT B0, `(.L_x_88) ;  /* 0x000000c000007945 */ /* 0x000fe20003800200 */
[----:B0-----:R-:W-:-:S03]  /*3f10*/  IMAD.MOV.U32 R0, RZ, RZ, 0x7f ;  /* 0x0000007fff007424 */ /* 0x001fc600078e00ff */
[----:B------:R-:W-:Y:S02]  /*3f20*/  LOP3.LUT R6, R7, 0x7fffffff, RZ, 0xc0, !PT ;  /* 0x7fffffff07067812 */ /* 0x000fe400078ec0ff */
[----:B------:R-:W-:Y:S02]  /*3f30*/  SHF.R.U32.HI R5, RZ, 0x18, R7 ;  /* 0x00000018ff057819 */ /* 0x000fe40000011607 */
[----:B------:R-:W-:-:S13]  /*3f40*/  ISETP.GT.U32.AND P0, PT, R6, 0x43efffff, PT ;  /* 0x43efffff0600780c */ /* 0x000fda0003f04070 */
[----:B------:R-:W-:Y:S05]  /*3f50*/  @P0 BRA `(.L_x_89) ;  /* 0x0000000000180947 */ /* 0x000fea0003800000 */
[----:B------:R-:W-:-:S13]  /*3f60*/  ISETP.GT.U32.AND P0, PT, R6, 0x3c7fffff, PT ;  /* 0x3c7fffff0600780c */ /* 0x000fda0003f04070 */
[----:B------:R-:W-:-:S04]  /*3f70*/  @P0 SHF.R.U32.HI R0, RZ, 0x14, R7 ;  /* 0x00000014ff000819 */ /* 0x000fc80000011607 */
[----:B------:R-:W-:Y:S01]  /*3f80*/  @P0 LOP3.LUT R4, R0, 0x1, RZ, 0xc0, !PT ;  /* 0x0000000100040812 */ /* 0x000fe200078ec0ff */
[----:B------:R-:W-:-:S03]  /*3f90*/  @!P0 FADD.FTZ R0, R6, 16384 ;  /* 0x4680000006008421 */ /* 0x000fc60000010000 */
[----:B------:R-:W-:-:S04]  /*3fa0*/  @P0 IADD3 R4, PT, PT, R7, 0x407ffff, R4 ;  /* 0x0407ffff07040810 */ /* 0x000fc80007ffe004 */
[----:B------:R-:W-:-:S07]  /*3fb0*/  @P0 SHF.R.U32.HI R0, RZ, 0x14, R4 ;  /* 0x00000014ff000819 */ /* 0x000fce0000011604 */
.L_x_89:
[----:B------:R-:W-:Y:S05]  /*3fc0*/  BSYNC.RECONVERGENT B0 ;  /* 0x0000000000007941 */ /* 0x000fea0003800200 */
.L_x_88:
[----:B------:R-:W-:-:S05]  /*3fd0*/  LOP3.LUT R5, R0, 0x80, R5, 0xf8, !PT ;  /* 0x0000008000057812 */ /* 0x000fca00078ef805 */
[----:B------:R0:W-:Y:S01]  /*3fe0*/  STG.E.U8 desc[UR36][R2.64], R5 ;  /* 0x0000000502007986 */ /* 0x0001e2000c101124 */
[----:B------:R-:W-:Y:S05]  /*3ff0*/  BRA `(.L_x_76) ;  /* 0x0000000400fc7947 */ /* 0x000fea0003800000 */
.L_x_87:
[----:B-1----:R-:W-:Y:S01]  /*4000*/  IMAD.U32 R7, R5, 0x10000, RZ ;  /* 0x0001000005077824 */ /* 0x002fe200078e00ff */
[----:B------:R-:W-:Y:S04]  /*4010*/  BSSY.RECONVERGENT B0, `(.L_x_90) ;  /* 0x000000e000007945 */ /* 0x000fe80003800200 */
[----:B------:R-:W-:Y:S02]  /*4020*/  LOP3.LUT R6, R7, 0x7fffffff, RZ, 0xc0, !PT ;  /* 0x7fffffff07067812 */ /* 0x000fe400078ec0ff */
[----:B------:R-:W-:Y:S02]  /*4030*/  SHF.R.U32.HI R5, RZ, 0x18, R7 ;  /* 0x00000018ff057819 */ /* 0x000fe40000011607 */
[----:B------:R-:W-:-:S13]  /*4040*/  ISETP.GE.U32.AND P1, PT, R6, 0x47800000, PT ;  /* 0x478000000600780c */ /* 0x000fda0003f26070 */
[----:B0-----:R-:W-:Y:S01]  /*4050*/  @P1 IMAD.MOV.U32 R0, RZ, RZ, 0x7f ;  /* 0x0000007fff001424 */ /* 0x001fe200078e00ff */
[----:B------:R-:W-:-:S04]  /*4060*/  @P1 ISETP.GT.U32.AND P0, PT, R6, 0x7f800000, PT ;  /* 0x7f8000000600180c */ /* 0x000fc80003f04070 */
[----:B------:R-:W-:Y:S01]  /*4070*/  @P1 SEL R0, R0, 0x7c, P0 ;  /* 0x0000007c00001807 */ /* 0x000fe20000000000 */
[----:B------:R-:W-:Y:S08]  /*4080*/  @P1 BRA `(.L_x_91) ;  /* 0x0000000000181947 */ /* 0x000ff00003800000 */
[----:B------:R-:W-:-:S13]  /*4090*/  ISETP.GT.U32.AND P0, PT, R6, 0x387fffff, PT ;  /* 0x387fffff0600780c */ /* 0x000fda0003f04070 */
[----:B------:R-:W-:-:S04]  /*40a0*/  @P0 SHF.R.U32.HI R0, RZ, 0x15, R7 ;  /* 0x00000015ff000819 */ /* 0x000fc80000011607 */
[----:B------:R-:W-:Y:S01]  /*40b0*/  @P0 LOP3.LUT R4, R0, 0x1, RZ, 0xc0, !PT ;  /* 0x0000000100040812 */ /* 0x000fe200078ec0ff */
[----:B------:R-:W-:-:S03]  /*40c0*/  @!P0 FADD.FTZ R0, R6, 128 ;  /* 0x4300000006008421 */ /* 0x000fc60000010000 */
[----:B------:R-:W-:-:S04]  /*40d0*/  @P0 IADD3 R4, PT, PT, R7, 0x80fffff, R4 ;  /* 0x080fffff07040810 */ /* 0x000fc80007ffe004 */
[----:B------:R-:W-:-:S07]  /*40e0*/  @P0 SHF.R.U32.HI R0, RZ, 0x15, R4 ;  /* 0x00000015ff000819 */ /* 0x000fce0000011604 */
.L_x_91:
[----:B------:R-:W-:Y:S05]  /*40f0*/  BSYNC.RECONVERGENT B0 ;  /* 0x0000000000007941 */ /* 0x000fea0003800200 */
.L_x_90:
[----:B------:R-:W-:-:S05]  /*4100*/  LOP3.LUT R5, R0, 0x80, R5, 0xf8, !PT ;  /* 0x0000008000057812 */ /* 0x000fca00078ef805 */
[----:B------:R0:W-:Y:S01]  /*4110*/  STG.E.U8 desc[UR36][R2.64], R5 ;  /* 0x0000000502007986 */ /* 0x0001e2000c101124 */
[----:B------:R-:W-:Y:S05]  /*4120*/  BRA `(.L_x_76) ;  /* 0x0000000400b07947 */ /* 0x000fea0003800000 */
.L_x_86:
[----:B-1----:R1:W-:Y:S01]  /*4130*/  STG.E.U16 desc[UR36][R2.64], R5 ;  /* 0x0000000502007986 */ /* 0x0023e2000c101524 */
[----:B------:R-:W-:Y:S05]  /*4140*/  BRA `(.L_x_76) ;  /* 0x0000000400a87947 */ /* 0x000fea0003800000 */
.L_x_83:
        /* <DEDUP_REMOVED lines=8> */
[----:B-1----:R-:W-:-:S06]  /*41d0*/  SHF.L.U32 R5, R5, 0x10, RZ ;  /* 0x0000001005057819 */ /* 0x002fcc00000006ff */
[----:B------:R-:W1:Y:S02]  /*41e0*/  F2I.FTZ.U32.TRUNC.NTZ R5, R5 ;  /* 0x0000000500057305 */ /* 0x000e64000021f000 */
[----:B-1----:R1:W-:Y:S01]  /*41f0*/  STG.E.U16 desc[UR36][R2.64], R5 ;  /* 0x0000000502007986 */ /* 0x0023e2000c101524 */
[----:B------:R-:W-:Y:S05]  /*4200*/  BRA `(.L_x_76) ;  /* 0x0000000400787947 */ /* 0x000fea0003800000 */
.L_x_94:
[----:B-1----:R-:W-:Y:S01]  /*4210*/  IMAD.U32 R5, R5, 0x10000, RZ ;  /* 0x0001000005057824 */ /* 0x002fe200078e00ff */
[----:B------:R-:W-:Y:S01]  /*4220*/  BSSY.RECONVERGENT B0, `(.L_x_95) ;  /* 0x0000014000007945 */ /* 0x000fe20003800200 */
[----:B0-----:R-:W-:-:S03]  /*4230*/  IMAD.MOV.U32 R0, RZ, RZ, 0x80 ;  /* 0x00000080ff007424 */ /* 0x001fc600078e00ff */
[----:B------:R-:W-:-:S04]  /*4240*/  LOP3.LUT R4, R5, 0x7fffffff, RZ, 0xc0, !PT ;  /* 0x7fffffff05047812 */ /* 0x000fc800078ec0ff */
[----:B------:R-:W-:-:S13]  /*4250*/  ISETP.GT.U32.AND P0, PT, R4, 0x437fffff, PT ;  /* 0x437fffff0400780c */ /* 0x000fda0003f04070 */
[----:B------:R-:W-:Y:S05]  /*4260*/  @P0 BRA `(.L_x_96) ;  /* 0x00000000003c0947 */ /* 0x000fea0003800000 */
[----:B------:R-:W-:-:S13]  /*4270*/  ISETP.GT.U32.AND P0, PT, R4, 0x3bffffff, PT ;  /* 0x3bffffff0400780c */ /* 0x000fda0003f04070 */
[----:B------:R-:W-:Y:S05]  /*4280*/  @P0 BRA `(.L_x_97) ;  /* 0x0000000000140947 */ /* 0x000fea0003800000 */
[----:B------:R-:W-:-:S05]  /*4290*/  FADD.FTZ R0, R4, 8192 ;  /* 0x4600000004007421 */ /* 0x000fca0000010000 */
[----:B------:R-:W-:Y:S02]  /*42a0*/  LOP3.LUT P0, R4, R0, 0xff, RZ, 0xc0, !PT ;  /* 0x000000ff00047812 */ /* 0x000fe4000780c0ff */
[----:B------:R-:W-:-:S11]  /*42b0*/  PRMT R0, RZ, 0x7610, R0 ;  /* 0x00007610ff007816 */ /* 0x000fd60000000000 */
[----:B------:R-:W-:Y:S05]  /*42c0*/  @!P0 BRA `(.L_x_96) ;  /* 0x0000000000248947 */ /* 0x000fea0003800000 */
[----:B------:R-:W-:Y:S05]  /*42d0*/  BRA `(.L_x_98) ;  /* 0x0000000000147947 */ /* 0x000fea0003800000 */
.L_x_97:
[----:B------:R-:W-:-:S04]  /*42e0*/  SHF.R.U32.HI R0, RZ, 0x14, R5 ;  /* 0x00000014ff007819 */ /* 0x000fc80000011605 */
[----:B------:R-:W-:-:S04]  /*42f0*/  LOP3.LUT R0, R0, 0x1, RZ, 0xc0, !PT ;  /* 0x0000000100007812 */ /* 0x000fc800078ec0ff */
[----:B------:R-:W-:-:S04]  /*4300*/  IADD3 R0, PT, PT, R5, 0x487ffff, R0 ;  /* 0x0487ffff05007810 */ /* 0x000fc80007ffe000 */
[----:B------:R-:W-:-:S04]  /*4310*/  SHF.R.U32.HI R0, RZ, 0x14, R0 ;  /* 0x00000014ff007819 */ /* 0x000fc80000011600 */
[----:B------:R-:W-:-:S07]  /*4320*/  LOP3.LUT R4, R0, 0xff, RZ, 0xc0, !PT ;  /* 0x000000ff00047812 */ /* 0x000fce00078ec0ff */
.L_x_98:
[----:B------:R-:W-:-:S04]  /*4330*/  SHF.R.U32.HI R5, RZ, 0x18, R5 ;  /* 0x00000018ff057819 */ /* 0x000fc80000011605 */
[----:B------:R-:W-:-:S04]  /*4340*/  LOP3.LUT R4, R4, 0x80, R5, 0xf8, !PT ;  /* 0x0000008004047812 */ /* 0x000fc800078ef805 */
[----:B------:R-:W-:-:S07]  /*4350*/  PRMT R0, R4, 0x7610, R0 ;  /* 0x0000761004007816 */ /* 0x000fce0000000000 */
.L_x_96:
[----:B------:R-:W-:Y:S05]  /*4360*/  BSYNC.RECONVERGENT B0 ;  /* 0x0000000000007941 */ /* 0x000fea0003800200 */
.L_x_95:
[----:B------:R0:W-:Y:S01]  /*4370*/  STG.E.U8 desc[UR36][R2.64], R0 ;  /* 0x0000000002007986 */ /* 0x0001e2000c101124 */
[----:B------:R-:W-:Y:S05]  /*4380*/  BRA `(.L_x_76) ;  /* 0x0000000400187947 */ /* 0x000fea0003800000 */
.L_x_93:
        /* <DEDUP_REMOVED lines=13> */
.L_x_101:
[----:B------:R-:W-:-:S04]  /*4460*/  SHF.R.U32.HI R0, RZ, 0x15, R5 ;  /* 0x00000015ff007819 */ /* 0x000fc80000011605 */
[----:B------:R-:W-:-:S04]  /*4470*/  LOP3.LUT R0, R0, 0x1, RZ, 0xc0, !PT ;  /* 0x0000000100007812 */ /* 0x000fc800078ec0ff */
[----:B------:R-:W-:-:S04]  /*4480*/  IADD3 R0, PT, PT, R5, 0x88fffff, R0 ;  /* 0x088fffff05007810 */ /* 0x000fc80007ffe000 */
[----:B------:R-:W-:-:S04]  /*4490*/  SHF.R.U32.HI R0, RZ, 0x15, R0 ;  /* 0x00000015ff007819 */ /* 0x000fc80000011600 */
[----:B------:R-:W-:-:S07]  /*44a0*/  LOP3.LUT R4, R0, 0xff, RZ, 0xc0, !PT ;  /* 0x000000ff00047812 */ /* 0x000fce00078ec0ff */
.L_x_102:
[----:B------:R-:W-:-:S04]  /*44b0*/  SHF.R.U32.HI R5, RZ, 0x18, R5 ;  /* 0x00000018ff057819 */ /* 0x000fc80000011605 */
[----:B------:R-:W-:-:S04]  /*44c0*/  LOP3.LUT R4, R4, 0x80, R5, 0xf8, !PT ;  /* 0x0000008004047812 */ /* 0x000fc800078ef805 */
[----:B------:R-:W-:-:S07]  /*44d0*/  PRMT R0, R4, 0x7610, R0 ;  /* 0x0000761004007816 */ /* 0x000fce0000000000 */
.L_x_100:
[----:B------:R-:W-:Y:S05]  /*44e0*/  BSYNC.RECONVERGENT B0 ;  /* 0x0000000000007941 */ /* 0x000fea0003800200 */
.L_x_99:
[----:B------:R0:W-:Y:S01]  /*44f0*/  STG.E.U8 desc[UR36][R2.64], R0 ;  /* 0x0000000002007986 */ /* 0x0001e2000c101124 */
[----:B------:R-:W-:Y:S05]  /*4500*/  BRA `(.L_x_76) ;  /* 0x0000000000b87947 */ /* 0x000fea0003800000 */
.L_x_92:
[----:B------:R-:W-:-:S09]  /*4510*/  UISETP.NE.AND UP0, UPT, UR4, 0x1c, UPT ;  /* 0x0000001c0400788c */ /* 0x000fd2000bf05270 */
[----:B------:R-:W-:Y:S05]  /*4520*/  BRA.U !UP0, `(.L_x_103) ;  /* 0x0000000108a47547 */ /* 0x000fea000b800000 */
[----:B------:R-:W-:-:S09]  /*4530*/  UISETP.NE.AND UP0, UPT, UR4, 0x1d, UPT ;  /* 0x0000001d0400788c */ /* 0x000fd2000bf05270 */
[----:B------:R-:W-:Y:S05]  /*4540*/  BRA.U !UP0, `(.L_x_104) ;  /* 0x00000001088c7547 */ /* 0x000fea000b800000 */
[----:B------:R-:W-:-:S09]  /*4550*/  UISETP.NE.AND UP0, UPT, UR4, 0x2c, UPT ;  /* 0x0000002c0400788c */ /* 0x000fd2000bf05270 */
[----:B------:R-:W-:Y:S05]  /*4560*/  BRA.U !UP0, `(.L_x_105) ;  /* 0x0000000108447547 */ /* 0x000fea000b800000 */
.L_x_75:
[----:B0-----:R-:W-:Y:S01]  /*4570*/  MOV R0, 0x0 ;  /* 0x0000000000007802 */ /* 0x001fe20000000f00 */
[----:B------:R-:W0:Y:S01]  /*4580*/  LDCU.64 UR6, c[0x4][0x148] ;  /* 0x01002900ff0677ac */ /* 0x000e220008000a00 */
[----:B------:R-:W-:Y:S02]  /*4590*/  HFMA2 R12, -RZ, RZ, 0, 5.9604644775390625e-08 ;  /* 0x00000001ff0c7431 */ /* 0x000fe400000001ff */
[----:B------:R-:W-:Y:S01]  /*45a0*/  IMAD.MOV.U32 R8, RZ, RZ, 0x65 ;  /* 0x00000065ff087424 */ /* 0x000fe200078e00ff */
[----:B------:R2:W3:Y:S01]  /*45b0*/  LDC.64 R2, c[0x4][R0] ;  /* 0x0100000000027b82 */ /* 0x0004e20000000a00 */
[----:B------:R-:W4:Y:S01]  /*45c0*/  LDCU.64 UR8, c[0x4][0x150] ;  /* 0x01002a00ff0877ac */ /* 0x000f220008000a00 */
[----:B------:R-:W-:Y:S01]  /*45d0*/  IMAD.MOV.U32 R13, RZ, RZ, RZ ;  /* 0x000000ffff0d7224 */ /* 0x000fe200078e00ff */
[----:B------:R-:W5:Y:S01]  /*45e0*/  LDCU.64 UR4, c[0x4][0x60] ;  /* 0x01000c00ff0477ac */ /* 0x000f620008000a00 */
[----:B0-----:R-:W-:Y:S01]  /*45f0*/  IMAD.U32 R4, RZ, RZ, UR6 ;  /* 0x00000006ff047e24 */ /* 0x001fe2000f8e00ff */
[----:B-1----:R-:W-:Y:S01]  /*4600*/  MOV R5, UR7 ;  /* 0x0000000700057c02 */ /* 0x002fe20008000f00 */
[----:B----4-:R-:W-:-:S02]  /*4610*/  IMAD.U32 R6, RZ, RZ, UR8 ;  /* 0x00000008ff067e24 */ /* 0x010fc4000f8e00ff */
[----:B------:R-:W-:Y:S02]  /*4620*/  IMAD.U32 R7, RZ, RZ, UR9 ;  /* 0x00000009ff077e24 */ /* 0x000fe4000f8e00ff */
[----:B-----5:R-:W-:Y:S02]  /*4630*/  IMAD.U32 R10, RZ, RZ, UR4 ;  /* 0x00000004ff0a7e24 */ /* 0x020fe4000f8e00ff */
[----:B--2---:R-:W-:-:S07]  /*4640*/  IMAD.U32 R11, RZ, RZ, UR5 ;  /* 0x00000005ff0b7e24 */ /* 0x004fce000f8e00ff */
[----:B------:R-:W-:-:S07]  /*4650*/  LEPC R20, `(.L_x_106) ;  /* 0x000000001014794e */ /* 0x000fce0000000000 */
[----:B---3--:R-:W-:Y:S05]  /*4660*/  CALL.ABS.NOINC R2 ;  /* 0x0000000002007343 */ /* 0x008fea0003c00000 */
.L_x_106:
[----:B------:R-:W-:Y:S05]  /*4670*/  BRA `(.L_x_76) ;  /* 0x00000000005c7947 */ /* 0x000fea0003800000 */
.L_x_105:
[----:B-1----:R-:W-:-:S05]  /*4680*/  IMAD.U32 R5, R5, 0x10000, RZ ;  /* 0x0001000005057824 */ /* 0x002fca00078e00ff */
[----:B------:R-:W-:-:S04]  /*4690*/  SHF.R.U32.HI R6, RZ, 0x17, R5 ;  /* 0x00000017ff067819 */ /* 0x000fc80000011605 */
[----:B------:R-:W-:-:S04]  /*46a0*/  LOP3.LUT R4, R6, 0xff, RZ, 0xc0, !PT ;  /* 0x000000ff06047812 */ /* 0x000fc800078ec0ff */
[----:B------:R-:W-:-:S13]  /*46b0*/  ISETP.NE.AND P1, PT, R4, 0xff, PT ;  /* 0x000000ff0400780c */ /* 0x000fda0003f25270 */
[--C-:B0-----:R-:W-:Y:S02]  /*46c0*/  @P1 SHF.R.U32.HI R0, RZ, 0x16, R5.reuse ;  /* 0x00000016ff001819 */ /* 0x101fe40000011605 */
[----:B------:R-:W-:Y:S01]  /*46d0*/  @P1 LOP3.LUT P0, RZ, R4, 0x3fffff, R5, 0xf8, !PT ;  /* 0x003fffff04ff1812 */ /* 0x000fe2000780f805 */
[----:B------:R-:W-:Y:S01]  /*46e0*/  IMAD.MOV.U32 R5, RZ, RZ, 0xff ;  /* 0x000000ffff057424 */ /* 0x000fe200078e00ff */
[----:B------:R-:W-:-:S04]  /*46f0*/  @P1 LOP3.LUT R0, R0, 0x1, RZ, 0xc0, !PT ;  /* 0x0000000100001812 */ /* 0x000fc800078ec0ff */
[----:B------:R-:W-:Y:S01]  /*4700*/  @P1 ISETP.EQ.U32.AND P2, PT, R0, 0x1, P0 ;  /* 0x000000010000180c */ /* 0x000fe20000742070 */
[----:B------:R-:W-:Y:S01]  /*4710*/  @P1 VIADD R0, R6, 0x1 ;  /* 0x0000000106001836 */ /* 0x000fe20000000000 */
[----:B------:R-:W-:Y:S02]  /*4720*/  PLOP3.LUT P0, PT, PT, PT, PT, 0x80, 0x8 ;  /* 0x000000000008781c */ /* 0x000fe40003f0f070 */
[----:B------:R-:W-:-:S13]  /*4730*/  @P1 PLOP3.LUT P0, PT, P2, PT, PT, 0x80, 0x8 ;  /* 0x000000000008181c */ /* 0x000fda000170f070 */
[----:B------:R-:W-:-:S05]  /*4740*/  @!P0 IMAD.MOV R0, RZ, RZ, R6 ;  /* 0x000000ffff008224 */ /* 0x000fca00078e0206 */
[----:B------:R-:W-:-:S05]  /*4750*/  @P1 MOV R5, R0 ;  /* 0x0000000000051202 */ /* 0x000fca0000000f00 */
[----:B------:R0:W-:Y:S01]  /*4760*/  STG.E.U8 desc[UR36][R2.64], R5 ;  /* 0x0000000502007986 */ /* 0x0001e2000c101124 */
[----:B------:R-:W-:Y:S05]  /*4770*/  BRA `(.L_x_76) ;  /* 0x00000000001c7947 */ /* 0x000fea0003800000 */
.L_x_104:
[----:B-1----:R-:W-:-:S06]  /*4780*/  IMAD.U32 R5, R5, 0x10000, RZ ;  /* 0x0001000005057824 */ /* 0x002fcc00078e00ff */
[----:B------:R-:W1:Y:S02]  /*4790*/  F2I.U64.TRUNC R4, R5 ;  /* 0x0000000500047311 */ /* 0x000e64000020d800 */
[----:B-1----:R1:W-:Y:S01]  /*47a0*/  STG.E.64 desc[UR36][R2.64], R4 ;  /* 0x0000000402007986 */ /* 0x0023e2000c101b24 */
[----:B------:R-:W-:Y:S05]  /*47b0*/  BRA `(.L_x_76) ;  /* 0x00000000000c7947 */ /* 0x000fea0003800000 */
.L_x_103:
[----:B-1----:R-:W-:-:S06]  /*47c0*/  IMAD.U32 R5, R5, 0x10000, RZ ;  /* 0x0001000005057824 */ /* 0x002fcc00078e00ff */
[----:B------:R-:W1:Y:S02]  /*47d0*/  F2I.FTZ.U32.TRUNC.NTZ R5, R5 ;  /* 0x0000000500057305 */ /* 0x000e64000021f000 */
[----:B-1----:R1:W-:Y:S02]  /*47e0*/  STG.E desc[UR36][R2.64], R5 ;  /* 0x0000000502007986 */ /* 0x0023e4000c101924 */
.L_x_76:
[----:B------:R-:W-:-:S07]  /*47f0*/  VIADD R17, R17, 0x80 ;  /* 0x0000008011117836 */ /* 0x000fce0000000000 */
.L_x_1:
[----:B------:R-:W-:Y:S05]  /*4800*/  BSYNC.RECONVERGENT B6 ;  /* 0x0000000000067941 */ /* 0x000fea0003800200 */
.L_x_0:
[----:B------:R-:W5:Y:S01]  /*4810*/  LDCU UR4, c[0x0][0x380] ;  /* 0x00007000ff0477ac */ /* 0x000f620008000800 */
[----:B------:R-:W-:Y:S01]  /*4820*/  BSSY.RECONVERGENT B6, `(.L_x_107) ;  /* 0x0000471000067945 */ /* 0x000fe20003800200 */
[----:B-----5:R-:W-:-:S13]  /*4830*/  ISETP.GE.AND P0, PT, R17, UR4, PT ;  /* 0x0000000411007c0c */ /* 0x020fda000bf06270 */
[----:B------:R-:W-:Y:S05]  /*4840*/  @P0 BRA `(.L_x_108) ;  /* 0x0000004400b80947 */ /* 0x000fea0003800000 */
[----:B------:R-:W5:Y:S01]  /*4850*/  LDCU UR4, c[0x0][0x388] ;  /* 0x00007100ff0477ac */ /* 0x000f620008000800 */
[----:B------:R-:W-:Y:S02]  /*4860*/  HFMA2 R16, -RZ, RZ, 0, 0 ;  /* 0x00000000ff107431 */ /* 0x000fe400000001ff */
[----:B------:R-:W-:Y:S02]  /*4870*/  IMAD.MOV.U32 R18, RZ, RZ, RZ ;  /* 0x000000ffff127224 */ /* 0x000fe400078e00ff */
[----:B0-----:R-:W-:Y:S01]  /*4880*/  IMAD.MOV.U32 R0, RZ, RZ, RZ ;  /* 0x000000ffff007224 */ /* 0x001fe200078e00ff */
[----:B-----5:R-:W-:-:S09]  /*4890*/  UISETP.NE.AND UP0, UPT, UR4, URZ, UPT ;  /* 0x000000ff0400728c */ /* 0x020fd2000bf05270 */
[----:B------:R-:W-:Y:S05]  /*48a0*/  BRA.U !UP0, `(.L_x_109) ;  /* 0x0000001508707547 */ /* 0x000fea000b800000 */
[----:B------:R-:W1:Y:S01]  /*48b0*/  LDCU.64 UR4, c[0x0][0x390] ;  /* 0x00007200ff0477ac */ /* 0x000e620008000a00 */
[----:B------:R-:W-:Y:S01]  /*48c0*/  IMAD.MOV.U32 R16, RZ, RZ, RZ ;  /* 0x000000ffff107224 */ /* 0x000fe200078e00ff */
[----:B------:R-:W0:Y:S01]  /*48d0*/  LDCU UR6, c[0x0][0x38c] ;  /* 0x00007180ff0677ac */ /* 0x000e220008000800 */
[----:B------:R-:W5:Y:S01]  /*48e0*/  LDCU.64 UR8, c[0x0][0x4b8] ;  /* 0x00009700ff0877ac */ /* 0x000f620008000a00 */
[----:B------:R-:W-:Y:S01]  /*48f0*/  UISETP.NE.AND UP0, UPT, UR41, URZ, UPT ;  /* 0x000000ff2900728c */ /* 0x000fe2000bf05270 */
[----:B-1234-:R-:W-:Y:S01]  /*4900*/  IMAD.HI.U32 R2, R17, UR4, R16 ;  /* 0x0000000411027c27 */ /* 0x01efe2000f8e0010 */
[----:B------:R-:W1:Y:S04]  /*4910*/  LDCU UR4, c[0x0][0x4c0] ;  /* 0x00009800ff0477ac */ /* 0x000e680008000800 */
[----:B------:R-:W-:-:S05]  /*4920*/  SHF.R.U32.HI R3, RZ, UR5, R2 ;  /* 0x00000005ff037c19 */ /* 0x000fca0008011602 */
[----:B------:R-:W-:-:S04]  /*4930*/  IMAD.MOV R18, RZ, RZ, -R3 ;  /* 0x000000ffff127224 */ /* 0x000fc800078e0a03 */
[----:B0-----:R-:W-:-:S04]  /*4940*/  IMAD R18, R18, UR6, R17 ;  /* 0x0000000612127c24 */ /* 0x001fc8000f8e0211 */
[C---:B-----5:R-:W-:Y:S02]  /*4950*/  IMAD R16, R18.reuse, UR8, RZ ;  /* 0x0000000812107c24 */ /* 0x060fe4000f8e02ff */
[C---:B------:R-:W-:Y:S02]  /*4960*/  IMAD R0, R18.reuse, UR9, RZ ;  /* 0x0000000912007c24 */ /* 0x040fe4000f8e02ff */
[----:B-1----:R-:W-:Y:S01]  /*4970*/  IMAD R18, R18, UR4, RZ ;  /* 0x0000000412127c24 */ /* 0x002fe2000f8e02ff */
        /* <DEDUP_REMOVED lines=22> */
[----:B------:R-:W-:-:S04]  /*4ae0*/  SHF.R.U32.HI R3, RZ, UR5, R2 ;  /* 0x00000005ff037c19 */ /* 0x000fc80008011602 */
[----:B------:R-:W-:-:S05]  /*4af0*/  IADD3 R4, PT, PT, -R3, RZ, RZ ;  /* 0x000000ff03047210 */ /* 0x000fca0007ffe1ff */
        /* <DEDUP_REMOVED lines=40> */
[----:B-1----:R-:W-:-:S04]  /*4d80*/  SHF.R.U32.HI R5, RZ, UR4, R4 ;  /* 0x00000004ff057c19 */ /* 0x002fc80008011604 */
[----:B------:R-:W-:-:S05]  /*4d90*/  IADD3 R2, PT, PT, -R5, RZ, RZ ;  /* 0x000000ff05027210 */ /* 0x000fca0007ffe1ff */
        /* <DEDUP_REMOVED lines=269> */
.L_x_109:
[----:B------:R-:W1:Y:S01]  /*5e70*/  LDCU.64 UR6, c[0x0][0x5f0] ;  /* 0x0000be00ff0677ac */ /* 0x000e620008000a00 */
[----:B------:R-:W-:-:S04]  /*5e80*/  UPRMT UR4, UR39, 0x9910, URZ ;  /* 0x0000991027047896 */ /* 0x000fc800080000ff */
[----:B------:R-:W-:Y:S01]  /*5e90*/  UISETP.GT.AND UP0, UPT, UR4, 0x9, UPT ;  /* 0x000000090400788c */ /* 0x000fe2000bf04270 */
[----:B-1234-:R-:W-:-:S05]  /*5ea0*/  IADD3 R2, P0, PT, R0, UR6, RZ ;  /* 0x0000000600027c10 */ /* 0x01efca000ff1e0ff */
        /* <DEDUP_REMOVED lines=15> */
.L_x_113:
[----:B------:R-:W2:Y:S02]  /*5fa0*/  LDG.E.U8 R2, desc[UR36][R2.64] ;  /* 0x0000002402027981 */ /* 0x000ea4000c1e1100 */
[----:B--2---:R-:W-:-:S04]  /*5fb0*/  I2FP.F32.U32 R0, R2 ;  /* 0x0000000200007245 */ /* 0x004fc80000201000 */
[----:B------:R-:W-:-:S04]  /*5fc0*/  F2FP.BF16.F32.PACK_AB R0, RZ, R0 ;  /* 0x00000000ff00723e */ /* 0x000fc800000010ff */
[----:B------:R-:W-:Y:S01]  /*5fd0*/  PRMT R19, R0, 0x7610, R19 ;  /* 0x0000761000137816 */ /* 0x000fe20000000013 */
[----:B------:R-:W-:Y:S06]  /*5fe0*/  BRA `(.L_x_115) ;  /* 0x0000000c00e07947 */ /* 0x000fec0003800000 */
.L_x_112:
        /* <DEDUP_REMOVED lines=11> */
.L_x_117:
[----:B------:R-:W2:Y:S02]  /*60a0*/  LDG.E R2, desc[UR36][R2.64] ;  /* 0x0000002402027981 */ /* 0x000ea4000c1e1900 */
[----:B--2---:R-:W-:-:S04]  /*60b0*/  I2FP.F32.S32 R0, R2 ;  /* 0x0000000200007245 */ /* 0x004fc80000201400 */
[----:B------:R-:W-:-:S04]  /*60c0*/  F2FP.BF16.F32.PACK_AB R0, RZ, R0 ;  /* 0x00000000ff00723e */ /* 0x000fc800000010ff */
[----:B------:R-:W-:Y:S01]  /*60d0*/  PRMT R19, R0, 0x7610, R19 ;  /* 0x0000761000137816 */ /* 0x000fe20000000013 */
[----:B------:R-:W-:Y:S06]  /*60e0*/  BRA `(.L_x_115) ;  /* 0x0000000c00a07947 */ /* 0x000fec0003800000 */
.L_x_116:
[----:B------:R-:W2:Y:S02]  /*60f0*/  LDG.E.U16 R2, desc[UR36][R2.64] ;  /* 0x0000002402027981 */ /* 0x000ea4000c1e1500 */
[----:B--2---:R-:W0:Y:S02]  /*6100*/  I2F.S16 R0, R2 ;  /* 0x0000000200007306 */ /* 0x004e240000101400 */
[----:B0-----:R-:W-:-:S04]  /*6110*/  F2FP.BF16.F32.PACK_AB R0, RZ, R0 ;  /* 0x00000000ff00723e */ /* 0x001fc800000010ff */
[----:B------:R-:W-:Y:S01]  /*6120*/  PRMT R19, R0, 0x7610, R19 ;  /* 0x0000761000137816 */ /* 0x000fe20000000013 */
[----:B------:R-:W-:Y:S06]  /*6130*/  BRA `(.L_x_115) ;  /* 0x0000000c008c7947 */ /* 0x000fec0003800000 */
.L_x_111:
        /* <DEDUP_REMOVED lines=9> */
.L_x_119:
[----:B------:R-:W2:Y:S02]  /*61d0*/  LDG.E.U16 R0, desc[UR36][R2.64] ;  /* 0x0000002402007981 */ /* 0x000ea4000c1e1500 */
[----:B--2---:R-:W-:-:S05]  /*61e0*/  HADD2.F32 R0, -RZ, R0.H0_H0 ;  /* 0x20000000ff007230 */ /* 0x004fca0000004100 */
[----:B------:R-:W-:-:S04]  /*61f0*/  F2FP.BF16.F32.PACK_AB R0, RZ, R0 ;  /* 0x00000000ff00723e */ /* 0x000fc800000010ff */
[----:B------:R-:W-:Y:S01]  /*6200*/  PRMT R19, R0, 0x7610, R19 ;  /* 0x0000761000137816 */ /* 0x000fe20000000013 */
[----:B------:R-:W-:Y:S06]  /*6210*/  BRA `(.L_x_115) ;  /* 0x0000000c00547947 */ /* 0x000fec0003800000 */
.L_x_118:
        /* <DEDUP_REMOVED lines=9> */
.L_x_121:
[----:B------:R-:W2:Y:S02]  /*62b0*/  LDG.E.U16 R2, desc[UR36][R2.64] ;  /* 0x0000002402027981 */ /* 0x000ea4000c1e1500 */
[----:B--2---:R-:W-:-:S05]  /*62c0*/  HADD2.F32 R0, -RZ, R2.H0_H0 ;  /* 0x20000002ff007230 */ /* 0x004fca0000004100 */
[----:B------:R-:W-:-:S04]  /*62d0*/  F2FP.BF16.F32.PACK_AB R0, RZ, R0 ;  /* 0x00000000ff00723e */ /* 0x000fc800000010ff */
[----:B------:R-:W-:Y:S01]  /*62e0*/  PRMT R19, R0, 0x7610, R19 ;  /* 0x0000761000137816 */ /* 0x000fe20000000013 */
[----:B------:R-:W-:Y:S06]  /*62f0*/  BRA `(.L_x_115) ;  /* 0x0000000c001c7947 */ /* 0x000fec0003800000 */
.L_x_120:
        /* <DEDUP_REMOVED lines=13> */
.L_x_110:
        /* <DEDUP_REMOVED lines=14> */
.L_x_124:
        /* <DEDUP_REMOVED lines=13> */
.L_x_123:
        /* <DEDUP_REMOVED lines=12> */
[----:B0-----:R-:W-:-:S04]  /*6640*/  IADD3 R5, PT, PT, -R5, RZ, RZ ;  /* 0x000000ff05057210 */ /* 0x001fc80007ffe1ff */
[----:B------:R-:W-:-:S05]  /*6650*/  VIADDMNMX.U32 R5, R5, R6, 0x4, !PT ;  /* 0x0000000405057446 */ /* 0x000fca0007800006 */
[----:B------:R-:W-:-:S04]  /*6660*/  VIADD R5, R5, 0xfffffffc ;  /* 0xfffffffc05057836 */ /* 0x000fc80000000000 */
[----:B------:R-:W-:Y:S01]  /*6670*/  IMAD.SHL.U32 R7, R5, 0x800000, RZ ;  /* 0x0080000005077824 */ /* 0x000fe200078e00ff */
[C---:B------:R-:W-:Y:S01]  /*6680*/  SHF.L.U32 R6, R4.reuse, R5, RZ ;  /* 0x0000000504067219 */ /* 0x040fe200000006ff */
        /* <DEDUP_REMOVED lines=10> */
.L_x_126:
[----:B------:R-:W2:Y:S02]  /*6730*/  LDG.E.U8 R2, desc[UR36][R2.64] ;  /* 0x0000002402027981 */ /* 0x000ea4000c1e1100 */
[C---:B--2---:R-:W-:Y:S01]  /*6740*/  IMAD.SHL.U32 R0, R2.reuse, 0x2000000, RZ ;  /* 0x0200000002007824 */ /* 0x044fe200078e00ff */
[----:B------:R-:W-:-:S04]  /*6750*/  SHF.L.U32 R5, R2, 0x8, RZ ;  /* 0x0000000802057819 */ /* 0x000fc800000006ff */
[----:B------:R-:W-:-:S13]  /*6760*/  ISETP.GE.U32.AND P0, PT, R0, 0x8000000, PT ;  /* 0x080000000000780c */ /* 0x000fda0003f06070 */
[C---:B------:R-:W-:Y:S02]  /*6770*/  @!P0 LOP3.LUT R4, R5.reuse, 0x7f00, RZ, 0xc0, !PT ;  /* 0x00007f0005048812 */ /* 0x040fe400078ec0ff */
[----:B------:R-:W-:Y:S02]  /*6780*/  @P0 LEA.HI R0, R0, 0x70000000, RZ, 0x1c ;  /* 0x7000000000000811 */ /* 0x000fe400078fe0ff */
[----:B------:R-:W-:Y:S02]  /*6790*/  @!P0 LOP3.LUT R4, R4, 0x3f000000, RZ, 0xfc, !PT ;  /* 0x3f00000004048812 */ /* 0x000fe400078efcff */
[----:B------:R-:W-:Y:S01]  /*67a0*/  PRMT R5, R5, 0x9910, RZ ;  /* 0x0000991005057816 */ /* 0x000fe200000000ff */
[----:B------:R-:W-:Y:S02]  /*67b0*/  @P0 FMUL.FTZ R0, R0, 1.9259299443872358531e-34 ;  /* 0x0780000000000820 */ /* 0x000fe40000410000 */
[----:B------:R-:W-:-:S05]  /*67c0*/  @!P0 FADD.FTZ R0, R4, -0.5 ;  /* 0xbf00000004008421 */ /* 0x000fca0000010000 */
[----:B------:R-:W-:-:S04]  /*67d0*/  LOP3.LUT R0, R0, 0x80000000, R5, 0xf8, !PT ;  /* 0x8000000000007812 */ /* 0x000fc800078ef805 */
[----:B------:R-:W-:-:S04]  /*67e0*/  F2FP.BF16.F32.PACK_AB R0, RZ, R0 ;  /* 0x00000000ff00723e */ /* 0x000fc800000010ff */
[----:B------:R-:W-:Y:S01]  /*67f0*/  PRMT R19, R0, 0x7610, R19 ;  /* 0x0000761000137816 */ /* 0x000fe20000000013 */
[----:B------:R-:W-:Y:S06]  /*6800*/  BRA `(.L_x_115) ;  /* 0x0000000400d87947 */ /* 0x000fec0003800000 */
.L_x_125:
[----:B------:R0:W5:Y:S01]  /*6810*/  LDG.E.U16 R19, desc[UR36][R2.64] ;  /* 0x0000002402137981 */ /* 0x000162000c1e1500 */
[----:B------:R-:W-:Y:S05]  /*6820*/  BRA `(.L_x_115) ;  /* 0x0000000400d07947 */ /* 0x000fea0003800000 */
.L_x_122:
        /* <DEDUP_REMOVED lines=13> */
.L_x_129:
        /* <DEDUP_REMOVED lines=21> */
.L_x_133:
[----:B------:R-:W-:Y:S05]  /*6a50*/  BSYNC.RECONVERGENT B1 ;  /* 0x0000000000017941 */ /* 0x000fea0003800200 */
.L_x_132:
[----:B------:R-:W-:Y:S01]  /*6a60*/  IMAD.SHL.U32 R0, R0, 0x100000, RZ ;  /* 0x0010000000007824 */ /* 0x000fe200078e00ff */
[----:B------:R-:W-:-:S04]  /*6a70*/  LEA R2, R2, 0x3b800000, 0x17 ;  /* 0x3b80000002027811 */ /* 0x000fc800078eb8ff */
[----:B------:R-:W-:-:S07]  /*6a80*/  LOP3.LUT R0, R2, R0, R7, 0xfe, !PT ;  /* 0x0000000002007212 */ /* 0x000fce00078efe07 */
.L_x_131:
[----:B------:R-:W-:Y:S05]  /*6a90*/  BSYNC.RECONVERGENT B0 ;  /* 0x0000000000007941 */ /* 0x000fea0003800200 */
.L_x_130:
[----:B------:R-:W-:-:S04]  /*6aa0*/  F2FP.BF16.F32.PACK_AB R0, RZ, R0 ;  /* 0x00000000ff00723e */ /* 0x000fc800000010ff */
[----:B------:R-:W-:Y:S01]  /*6ab0*/  PRMT R19, R0, 0x7610, R19 ;  /* 0x0000761000137816 */ /* 0x000fe20000000013 */
[----:B------:R-:W-:Y:S06]  /*6ac0*/  BRA `(.L_x_115) ;  /* 0x0000000400287947 */ /* 0x000fec0003800000 */
.L_x_128:
        /* <DEDUP_REMOVED lines=21> */
.L_x_137:
[----:B------:R-:W-:Y:S05]  /*6c20*/  BSYNC.RECONVERGENT B1 ;  /* 0x0000000000017941 */ /* 0x000fea0003800200 */
.L_x_136:
[----:B------:R-:W-:Y:S01]  /*6c30*/  IMAD.SHL.U32 R0, R0, 0x200000, RZ ;  /* 0x0020000000007824 */ /* 0x000fe200078e00ff */
[----:B------:R-:W-:-:S04]  /*6c40*/  LEA R2, R2, 0x37800000, 0x17 ;  /* 0x3780000002027811 */ /* 0x000fc800078eb8ff */
[----:B------:R-:W-:-:S07]  /*6c50*/  LOP3.LUT R0, R2, R0, R7, 0xfe, !PT ;  /* 0x0000000002007212 */ /* 0x000fce00078efe07 */
.L_x_135:
[----:B------:R-:W-:Y:S05]  /*6c60*/  BSYNC.RECONVERGENT B0 ;  /* 0x0000000000007941 */ /* 0x000fea0003800200 */
.L_x_134:
[----:B------:R-:W-:-:S04]  /*6c70*/  F2FP.BF16.F32.PACK_AB R0, RZ, R0 ;  /* 0x00000000ff00723e */ /* 0x000fc800000010ff */
[----:B------:R-:W-:Y:S01]  /*6c80*/  PRMT R19, R0, 0x7610, R19 ;  /* 0x0000761000137816 */ /* 0x000fe20000000013 */
[----:B------:R-:W-:Y:S06]  /*6c90*/  BRA `(.L_x_115) ;  /* 0x0000000000b47947 */ /* 0x000fec0003800000 */
.L_x_127:
[----:B------:R-:W-:-:S09]  /*6ca0*/  UISETP.NE.AND UP0, UPT, UR4, 0x1c, UPT ;  /* 0x0000001c0400788c */ /* 0x000fd2000bf05270 */
[----:B------:R-:W-:Y:S05]  /*6cb0*/  BRA.U !UP0, `(.L_x_138) ;  /* 0x00000001089c7547 */ /* 0x000fea000b800000 */
[----:B------:R-:W-:-:S09]  /*6cc0*/  UISETP.NE.AND UP0, UPT, UR4, 0x1d, UPT ;  /* 0x0000001d0400788c */ /* 0x000fd2000bf05270 */
[----:B------:R-:W-:Y:S05]  /*6cd0*/  BRA.U !UP0, `(.L_x_139) ;  /* 0x0000000108807547 */ /* 0x000fea000b800000 */
[----:B------:R-:W-:-:S09]  /*6ce0*/  UISETP.NE.AND UP0, UPT, UR4, 0x2c, UPT ;  /* 0x0000002c0400788c */ /* 0x000fd2000bf05270 */
[----:B------:R-:W-:Y:S05]  /*6cf0*/  BRA.U UP0, `(.L_x_114) ;  /* 0x0000000100307547 */ /* 0x000fea000b800000 */
        /* <DEDUP_REMOVED lines=8> */
.L_x_141:
[----:B------:R-:W-:Y:S05]  /*6d80*/  BSYNC.RECONVERGENT B0 ;  /* 0x0000000000007941 */ /* 0x000fea0003800200 */
.L_x_140:
[----:B------:R-:W-:-:S04]  /*6d90*/  F2FP.BF16.F32.PACK_AB R0, RZ, R0 ;  /* 0x00000000ff00723e */ /* 0x000fc800000010ff */
[----:B------:R-:W-:Y:S01]  /*6da0*/  PRMT R19, R0, 0x7610, R19 ;  /* 0x0000761000137816 */ /* 0x000fe20000000013 */
[----:B------:R-:W-:Y:S06]  /*6db0*/  BRA `(.L_x_115) ;  /* 0x00000000006c7947 */ /* 0x000fec0003800000 */
.L_x_114:
        /* <DEDUP_REMOVED lines=16> */
.L_x_142:
[----:B------:R-:W-:Y:S01]  /*6ec0*/  PRMT R19, RZ, 0x7610, R19 ;  /* 0x00007610ff137816 */ /* 0x000fe20000000013 */
[----:B------:R-:W-:Y:S06]  /*6ed0*/  BRA `(.L_x_115) ;  /* 0x0000000000247947 */ /* 0x000fec0003800000 */
.L_x_139:
[----:B------:R-:W2:Y:S02]  /*6ee0*/  LDG.E.64 R2, desc[UR36][R2.64] ;  /* 0x0000002402027981 */ /* 0x000ea4000c1e1b00 */
[----:B--2---:R-:W0:Y:S02]  /*6ef0*/  I2F.U64 R0, R2 ;  /* 0x0000000200007312 */ /* 0x004e240000301000 */
[----:B0-----:R-:W-:-:S04]  /*6f00*/  F2FP.BF16.F32.PACK_AB R0, RZ, R0 ;  /* 0x00000000ff00723e */ /* 0x001fc800000010ff */
[----:B------:R-:W-:Y:S01]  /*6f10*/  PRMT R19, R0, 0x7610, R19 ;  /* 0x0000761000137816 */ /* 0x000fe20000000013 */
[----:B------:R-:W-:Y:S06]  /*6f20*/  BRA `(.L_x_115) ;  /* 0x0000000000107947 */ /* 0x000fec0003800000 */
.L_x_138:
[----:B------:R-:W2:Y:S02]  /*6f30*/  LDG.E R2, desc[UR36][R2.64] ;  /* 0x0000002402027981 */ /* 0x000ea4000c1e1900 */
[----:B--2---:R-:W-:-:S04]  /*6f40*/  I2FP.F32.U32 R0, R2 ;  /* 0x0000000200007245 */ /* 0x004fc80000201000 */
[----:B------:R-:W-:-:S04]  /*6f50*/  F2FP.BF16.F32.PACK_AB R0, RZ, R0 ;  /* 0x00000000ff00723e */ /* 0x000fc800000010ff */
[----:B------:R-:W-:-:S07]  /*6f60*/  PRMT R19, R0, 0x7610, R19 ;  /* 0x0000761000137816 */ /* 0x000fce0000000013 */
.L_x_115:
        /* <DEDUP_REMOVED lines=18> */
.L_x_146:
[----:B------:R-:W2:Y:S02]  /*7090*/  LDG.E.U8 R2, desc[UR36][R2.64] ;  /* 0x0000002402027981 */ /* 0x000ea4000c1e1100 */
[----:B--2---:R-:W-:-:S04]  /*70a0*/  I2FP.F32.U32 R0, R2 ;  /* 0x0000000200007245 */ /* 0x004fc80000201000 */
[----:B------:R-:W-:Y:S01]  /*70b0*/  F2FP.BF16.F32.PACK_AB R0, RZ, R0 ;  /* 0x00000000ff00723e */ /* 0x000fe200000010ff */
[----:B------:R-:W-:Y:S06]  /*70c0*/  BRA `(.L_x_148) ;  /* 0x0000000c00a47947 */ /* 0x000fec0003800000 */
.L_x_145:
        /* <DEDUP_REMOVED lines=10> */
.L_x_150:
[----:B------:R-:W2:Y:S02]  /*7170*/  LDG.E R2, desc[UR36][R2.64] ;  /* 0x0000002402027981 */ /* 0x000ea4000c1e1900 */
[----:B--2---:R-:W-:-:S04]  /*7180*/  I2FP.F32.S32 R0, R2 ;  /* 0x0000000200007245 */ /* 0x004fc80000201400 */
[----:B------:R-:W-:Y:S01]  /*7190*/  F2FP.BF16.F32.PACK_AB R0, RZ, R0 ;  /* 0x00000000ff00723e */ /* 0x000fe200000010ff */
[----:B------:R-:W-:Y:S06]  /*71a0*/  BRA `(.L_x_148) ;  /* 0x0000000c006c7947 */ /* 0x000fec0003800000 */
.L_x_149:
[----:B------:R-:W2:Y:S02]  /*71b0*/  LDG.E.U16 R2, desc[UR36][R2.64] ;  /* 0x0000002402027981 */ /* 0x000ea4000c1e1500 */
[----:B--2---:R-:W0:Y:S02]  /*71c0*/  I2F.S16 R0, R2 ;  /* 0x0000000200007306 */ /* 0x004e240000101400 */
[----:B0-----:R-:W-:Y:S01]  /*71d0*/  F2FP.BF16.F32.PACK_AB R0, RZ, R0 ;  /* 0x00000000ff00723e */ /* 0x001fe200000010ff */
[----:B------:R-:W-:Y:S06]  /*71e0*/  BRA `(.L_x_148) ;  /* 0x0000000c005c7947 */ /* 0x000fec0003800000 */
.L_x_144:
        /* <DEDUP_REMOVED lines=9> */
.L_x_152:
[----:B------:R-:W2:Y:S02]  /*7280*/  LDG.E.U16 R0, desc[UR36][R2.64] ;  /* 0x0000002402007981 */ /* 0x000ea4000c1e1500 */
[----:B--2---:R-:W-:-:S05]  /*7290*/  HADD2.F32 R0, -RZ, R0.H0_H0 ;  /* 0x20000000ff007230 */ /* 0x004fca0000004100 */
[----:B------:R-:W-:Y:S01]  /*72a0*/  F2FP.BF16.F32.PACK_AB R0, RZ, R0 ;  /* 0x00000000ff00723e */ /* 0x000fe200000010ff */
[----:B------:R-:W-:Y:S06]  /*72b0*/  BRA `(.L_x_148) ;  /* 0x0000000c00287947 */ /* 0x000fec0003800000 */
.L_x_151:
        /* <DEDUP_REMOVED lines=9> */
.L_x_154:
[----:B------:R-:W2:Y:S02]  /*7350*/  LDG.E.U16 R2, desc[UR36][R2.64] ;  /* 0x0000002402027981 */ /* 0x000ea4000c1e1500 */
[----:B--2---:R-:W-:-:S05]  /*7360*/  HADD2.F32 R0, -RZ, R2.H0_H0 ;  /* 0x20000002ff007230 */ /* 0x004fca0000004100 */
[----:B------:R-:W-:Y:S01]  /*7370*/  F2FP.BF16.F32.PACK_AB R0, RZ, R0 ;  /* 0x00000000ff00723e */ /* 0x000fe200000010ff */
[----:B------:R-:W-:Y:S06]  /*7380*/  BRA `(.L_x_148) ;  /* 0x0000000800f47947 */ /* 0x000fec0003800000 */
.L_x_153:
        /* <DEDUP_REMOVED lines=12> */
.L_x_143:
        /* <DEDUP_REMOVED lines=13> */
.L_x_157:
        /* <DEDUP_REMOVED lines=12> */
.L_x_156:
[----:B------:R-:W-:-:S09]  /*75e0*/  UISETP.NE.AND UP0, UPT, UR4, 0xf, UPT ;  /* 0x0000000f0400788c */ /* 0x000fd2000bf05270 */
[----:B------:R-:W-:Y:S05]  /*75f0*/  BRA.U !UP0, `(.L_x_158) ;  /* 0x0000000108987547 */ /* 0x000fea000b800000 */
[----:B------:R-:W-:-:S09]  /*7600*/  UISETP.NE.AND UP0, UPT, UR4, 0x17, UPT ;  /* 0x000000170400788c */ /* 0x000fd2000bf05270 */
[----:B------:R-:W-:Y:S05]  /*7610*/  BRA.U !UP0, `(.L_x_159) ;  /* 0x00000001085c7547 */ /* 0x000fea000b800000 */
[----:B------:R-:W-:-:S09]  /*7620*/  UISETP.NE.AND UP0, UPT, UR4, 0x18, UPT ;  /* 0x000000180400788c */ /* 0x000fd2000bf05270 */
[----:B------:R-:W-:Y:S05]  /*7630*/  BRA.U UP0, `(.L_x_147) ;  /* 0x0000000500e47547 */ /* 0x000fea000b800000 */
[----:B------:R-:W2:Y:S01]  /*7640*/  LDG.E.U8 R0, desc[UR36][R2.64] ;  /* 0x0000002402007981 */ /* 0x000ea2000c1e1100 */
[----:B------:R-:W-:Y:S01]  /*7650*/  IMAD.MOV.U32 R6, RZ, RZ, 0x1f ;  /* 0x0000001fff067424 */ /* 0x000fe200078e00ff */
[----:B--2---:R-:W-:-:S04]  /*7660*/  SHF.L.U32 R0, R0, 0x18, RZ ;  /* 0x0000001800007819 */ /* 0x004fc800000006ff */
[C---:B------:R-:W-:Y:S02]  /*7670*/  LOP3.LUT R4, R0.reuse, 0x7f000000, RZ, 0xc0, !PT ;  /* 0x7f00000000047812 */ /* 0x040fe400078ec0ff */
[----:B------:R-:W-:Y:S02]  /*7680*/  LOP3.LUT P0, RZ, R0, 0x7f000000, RZ, 0xc0, !PT ;  /* 0x7f00000000ff7812 */ /* 0x000fe4000780c0ff */
[----:B------:R-:W0:Y:S02]  /*7690*/  FLO.U32 R5, R4 ;  /* 0x0000000400057300 */ /* 0x000e2400000e0000 */
[----:B0-----:R-:W-:-:S05]  /*76a0*/  IMAD.MOV R5, RZ, RZ, -R5 ;  /* 0x000000ffff057224 */ /* 0x001fca00078e0a05 */
[----:B------:R-:W-:-:S05]  /*76b0*/  VIADDMNMX.U32 R5, R5, R6, 0x4, !PT ;  /* 0x0000000405057446 */ /* 0x000fca0007800006 */
[----:B------:R-:W-:-:S04]  /*76c0*/  VIADD R5, R5, 0xfffffffc ;  /* 0xfffffffc05057836 */ /* 0x000fc80000000000 */
[----:B------:R-:W-:Y:S01]  /*76d0*/  IMAD.SHL.U32 R7, R5, 0x800000, RZ ;  /* 0x0080000005077824 */ /* 0x000fe200078e00ff */
[C---:B------:R-:W-:Y:S01]  /*76e0*/  SHF.L.U32 R6, R4.reuse, R5, RZ ;  /* 0x0000000504067219 */ /* 0x040fe200000006ff */
[----:B------:R-:W-:-:S03]  /*76f0*/  VIADD R5, R4, 0x1000000 ;  /* 0x0100000004057836 */ /* 0x000fc60000000000 */
[----:B------:R-:W-:Y:S02]  /*7700*/  LEA.HI R6, R6, -R7, RZ, 0x1c ;  /* 0x8000000706067211 */ /* 0x000fe400078fe0ff */
[----:B------:R-:W-:Y:S02]  /*7710*/  SHF.R.S32.HI R5, RZ, 0x8, R5 ;  /* 0x00000008ff057819 */ /* 0x000fe40000011405 */
[----:B------:R-:W-:-:S04]  /*7720*/  IADD3 R6, PT, PT, R6, 0x3c000000, RZ ;  /* 0x3c00000006067810 */ /* 0x000fc80007ffe0ff */
[----:B------:R-:W-:-:S04]  /*7730*/  LOP3.LUT R5, R6, 0x7f800000, R5, 0xf8, !PT ;  /* 0x7f80000006057812 */ /* 0x000fc800078ef805 */
[----:B------:R-:W-:-:S04]  /*7740*/  SEL R5, R5, RZ, P0 ;  /* 0x000000ff05057207 */ /* 0x000fc80000000000 */
[----:B------:R-:W-:-:S04]  /*7750*/  LOP3.LUT R5, R5, 0x80000000, R0, 0xf8, !PT ;  /* 0x8000000005057812 */ /* 0x000fc800078ef800 */
[----:B------:R-:W-:-:S04]  /*7760*/  F2FP.BF16.F32.PACK_AB R5, RZ, R5 ;  /* 0x00000005ff05723e */ /* 0x000fc800000010ff */
[----:B------:R-:W-:Y:S01]  /*7770*/  PRMT R0, R5, 0x7610, R0 ;  /* 0x0000761005007816 */ /* 0x000fe20000000000 */
[----:B------:R-:W-:Y:S06]  /*7780*/  BRA `(.L_x_148) ;  /* 0x0000000400f47947 */ /* 0x000fec0003800000 */
.L_x_159:
[----:B------:R-:W2:Y:S02]  /*7790*/  LDG.E.U8 R2, desc[UR36][R2.64] ;  /* 0x0000002402027981 */ /* 0x000ea4000c1e1100 */
[C---:B--2---:R-:W-:Y:S02]  /*77a0*/  IMAD.SHL.U32 R0, R2.reuse, 0x2000000, RZ ;  /* 0x0200000002007824 */ /* 0x044fe400078e00ff */
[----:B------:R-:W-:-:S03]  /*77b0*/  IMAD.SHL.U32 R5, R2, 0x100, RZ ;  /* 0x0000010002057824 */ /* 0x000fc600078e00ff */
        /* <DEDUP_REMOVED lines=8> */
[----:B------:R-:W-:Y:S01]  /*7840*/  F2FP.BF16.F32.PACK_AB R0, RZ, R0 ;  /* 0x00000000ff00723e */ /* 0x000fe200000010ff */
[----:B------:R-:W-:Y:S06]  /*7850*/  BRA `(.L_x_148) ;  /* 0x0000000400c07947 */ /* 0x000fec0003800000 */
.L_x_158:
[----:B------:R0:W5:Y:S01]  /*7860*/  LDG.E.U16 R0, desc[UR36][R2.64] ;  /* 0x0000002402007981 */ /* 0x000162000c1e1500 */
[----:B------:R-:W-:Y:S05]  /*7870*/  BRA `(.L_x_148) ;  /* 0x0000000400b87947 */ /* 0x000fea0003800000 */
.L_x_155:
        /* <DEDUP_REMOVED lines=12> */
.L_x_162:
        /* <DEDUP_REMOVED lines=21> */
.L_x_166:
[----:B------:R-:W-:Y:S05]  /*7a90*/  BSYNC.RECONVERGENT B1 ;  /* 0x0000000000017941 */ /* 0x000fea0003800200 */
.L_x_165:
[----:B------:R-:W-:Y:S01]  /*7aa0*/  IMAD.SHL.U32 R0, R0, 0x100000, RZ ;  /* 0x0010000000007824 */ /* 0x000fe200078e00ff */
[----:B------:R-:W-:-:S04]  /*7ab0*/  LEA R2, R2, 0x3b800000, 0x17 ;  /* 0x3b80000002027811 */ /* 0x000fc800078eb8ff */
[----:B------:R-:W-:-:S07]  /*7ac0*/  LOP3.LUT R0, R2, R0, R7, 0xfe, !PT ;  /* 0x0000000002007212 */ /* 0x000fce00078efe07 */
.L_x_164:
[----:B------:R-:W-:Y:S05]  /*7ad0*/  BSYNC.RECONVERGENT B0 ;  /* 0x0000000000007941 */ /* 0x000fea0003800200 */
.L_x_163:
[----:B------:R-:W-:Y:S01]  /*7ae0*/  F2FP.BF16.F32.PACK_AB R0, RZ, R0 ;  /* 0x00000000ff00723e */ /* 0x000fe200000010ff */
[----:B------:R-:W-:Y:S06]  /*7af0*/  BRA `(.L_x_148) ;  /* 0x0000000400187947 */ /* 0x000fec0003800000 */
.L_x_161:
        /* <DEDUP_REMOVED lines=21> */
.L_x_170:
[----:B------:R-:W-:Y:S05]  /*7c50*/  BSYNC.RECONVERGENT B1 ;  /* 0x0000000000017941 */ /* 0x000fea0003800200 */
.L_x_169:
[----:B------:R-:W-:Y:S02]  /*7c60*/  SHF.L.U32 R0, R0, 0x15, RZ ;  /* 0x0000001500007819 */ /* 0x000fe400000006ff */
[----:B------:R-:W-:-:S04]  /*7c70*/  LEA R2, R2, 0x37800000, 0x17 ;  /* 0x3780000002027811 */ /* 0x000fc800078eb8ff */
[----:B------:R-:W-:-:S07]  /*7c80*/  LOP3.LUT R0, R2, R0, R7, 0xfe, !PT ;  /* 0x0000000002007212 */ /* 0x000fce00078efe07 */
.L_x_168:
[----:B------:R-:W-:Y:S05]  /*7c90*/  BSYNC.RECONVERGENT B0 ;  /* 0x0000000000007941 */ /* 0x000fea0003800200 */
.L_x_167:
[----:B------:R-:W-:Y:S01]  /*7ca0*/  F2FP.BF16.F32.PACK_AB R0, RZ, R0 ;  /* 0x00000000ff00723e */ /* 0x000fe200000010ff */
[----:B------:R-:W-:Y:S06]  /*7cb0*/  BRA `(.L_x_148) ;  /* 0x0000000000a87947 */ /* 0x000fec0003800000 */
.L_x_160:
        /* <DEDUP_REMOVED lines=14> */
.L_x_174:
[----:B------:R-:W-:Y:S05]  /*7da0*/  BSYNC.RECONVERGENT B0 ;  /* 0x0000000000007941 */ /* 0x000fea0003800200 */
.L_x_173:
[----:B------:R-:W-:Y:S01]  /*7db0*/  F2FP.BF16.F32.PACK_AB R0, RZ, R0 ;  /* 0x00000000ff00723e */ /* 0x000fe200000010ff */
[----:B------:R-:W-:Y:S06]  /*7dc0*/  BRA `(.L_x_148) ;  /* 0x0000000000647947 */ /* 0x000fec0003800000 */
.L_x_147:
        /* <DEDUP_REMOVED lines=16> */
.L_x_175:
[----:B------:R-:W-:Y:S01]  /*7ed0*/  PRMT R0, RZ, 0x7610, R0 ;  /* 0x00007610ff007816 */ /* 0x000fe20000000000 */
[----:B------:R-:W-:Y:S06]  /*7ee0*/  BRA `(.L_x_148) ;  /* 0x00000000001c7947 */ /* 0x000fec0003800000 */
.L_x_172:
[----:B------:R-:W2:Y:S02]  /*7ef0*/  LDG.E.64 R2, desc[UR36][R2.64] ;  /* 0x0000002402027981 */ /* 0x000ea4000c1e1b00 */
[----:B--2---:R-:W0:Y:S02]  /*7f00*/  I2F.U64 R0, R2 ;  /* 0x0000000200007312 */ /* 0x004e240000301000 */
[----:B0-----:R-:W-:Y:S01]  /*7f10*/  F2FP.BF16.F32.PACK_AB R0, RZ, R0 ;  /* 0x00000000ff00723e */ /* 0x001fe200000010ff */
[----:B------:R-:W-:Y:S06]  /*7f20*/  BRA `(.L_x_148) ;  /* 0x00000000000c7947 */ /* 0x000fec0003800000 */
.L_x_171:
[----:B------:R-:W2:Y:S02]  /*7f30*/  LDG.E R2, desc[UR36][R2.64] ;  /* 0x0000002402027981 */ /* 0x000ea4000c1e1900 */
[----:B--2---:R-:W-:-:S04]  /*7f40*/  I2FP.F32.U32 R0, R2 ;  /* 0x0000000200007245 */ /* 0x004fc80000201000 */
[----:B------:R-:W-:-:S07]  /*7f50*/  F2FP.BF16.F32.PACK_AB R0, RZ, R0 ;  /* 0x00000000ff00723e */ /* 0x000fce00000010ff */
.L_x_148:
        /* <DEDUP_REMOVED lines=13> */
[----:B------:R-:W-:-:S03]  /*8030*/  IMAD.X R3, RZ, RZ, UR7, P0 ;  /* 0x00000007ff037e24 */ /* 0x000fc600080e06ff */
        /* <DEDUP_REMOVED lines=15> */
.L_x_179:
[----:B-1----:R-:W-:-:S06]  /*8130*/  SHF.L.U32 R5, R5, 0x10, RZ ;  /* 0x0000001005057819 */ /* 0x002fcc00000006ff */
[----:B------:R-:W1:Y:S02]  /*8140*/  F2I.S64.TRUNC R4, R5 ;  /* 0x0000000500047311 */ /* 0x000e64000020d900 */
[----:B-1----:R1:W-:Y:S01]  /*8150*/  STG.E.U8 desc[UR36][R2.64], R4 ;  /* 0x0000000402007986 */ /* 0x0023e2000c101124 */
[----:B------:R-:W-:Y:S05]  /*8160*/  BRA `(.L_x_181) ;  /* 0x0000000c006c7947 */ /* 0x000fea0003800000 */
.L_x_178:
        /* <DEDUP_REMOVED lines=10> */
.L_x_183:
[----:B-1----:R-:W-:-:S06]  /*8210*/  IMAD.U32 R5, R5, 0x10000, RZ ;  /* 0x0001000005057824 */ /* 0x002fcc00078e00ff */
[----:B------:R-:W1:Y:S02]  /*8220*/  F2I.FTZ.TRUNC.NTZ R5, R5 ;  /* 0x0000000500057305 */ /* 0x000e64000021f100 */
[----:B-1----:R1:W-:Y:S01]  /*8230*/  STG.E desc[UR36][R2.64], R5 ;  /* 0x0000000502007986 */ /* 0x0023e2000c101924 */
[----:B------:R-:W-:Y:S05]  /*8240*/  BRA `(.L_x_181) ;  /* 0x0000000c00347947 */ /* 0x000fea0003800000 */
.L_x_182:
[----:B-1----:R-:W-:-:S06]  /*8250*/  IMAD.U32 R5, R5, 0x10000, RZ ;  /* 0x0001000005057824 */ /* 0x002fcc00078e00ff */
[----:B------:R-:W1:Y:S02]  /*8260*/  F2I.FTZ.TRUNC.NTZ R5, R5 ;  /* 0x0000000500057305 */ /* 0x000e64000021f100 */
[----:B-1----:R1:W-:Y:S01]  /*8270*/  STG.E.U16 desc[UR36][R2.64], R5 ;  /* 0x0000000502007986 */ /* 0x0023e2000c101524 */
[----:B------:R-:W-:Y:S05]  /*8280*/  BRA `(.L_x_181) ;  /* 0x0000000c00247947 */ /* 0x000fea0003800000 */
.L_x_177:
[----:B------:R-:W-:-:S09]  /*8290*/  UISETP.GT.AND UP0, UPT, UR4, 0x6, UPT ;  /* 0x000000060400788c */ /* 0x000fd2000bf04270 */
[----:B------:R-:W-:Y:S05]  /*82a0*/  BRA.U UP0, `(.L_x_184) ;  /* 0x00000001002c7547 */ /* 0x000fea000b800000 */
[----:B------:R-:W-:-:S09]  /*82b0*/  UISETP.NE.AND UP0, UPT, UR4, 0x5, UPT ;  /* 0x000000050400788c */ /* 0x000fd2000bf05270 */
[----:B------:R-:W-:Y:S05]  /*82c0*/  BRA.U !UP0, `(.L_x_185) ;  /* 0x0000000108147547 */ /* 0x000fea000b800000 */
[----:B------:R-:W-:-:S09]  /*82d0*/  UISETP.NE.AND UP0, UPT, UR4, 0x6, UPT ;  /* 0x000000060400788c */ /* 0x000fd2000bf05270 */
[----:B------:R-:W-:Y:S05]  /*82e0*/  BRA.U UP0, `(.L_x_180) ;  /* 0x0000000900307547 */ /* 0x000fea000b800000 */
[----:B-1----:R-:W-:-:S05]  /*82f0*/  IMAD.U32 R5, R5, 0x10000, RZ ;  /* 0x0001000005057824 */ /* 0x002fca00078e00ff */
[----:B------:R1:W-:Y:S01]  /*8300*/  STG.E desc[UR36][R2.64], R5 ;  /* 0x0000000502007986 */ /* 0x0003e2000c101924 */
[----:B------:R-:W-:Y:S05]  /*8310*/  BRA `(.L_x_181) ;  /* 0x0000000c00007947 */ /* 0x000fea0003800000 */
.L_x_185:
[----:B01----:R-:W-:-:S04]  /*8320*/  SHF.L.U32 R0, R5, 0x10, RZ ;  /* 0x0000001005007819 */ /* 0x003fc800000006ff */
[----:B------:R-:W-:-:S05]  /*8330*/  F2FP.F16.F32.PACK_AB R0, RZ, R0 ;  /* 0x00000000ff00723e */ /* 0x000fca00000000ff */
[----:B------:R0:W-:Y:S01]  /*8340*/  STG.E.U16 desc[UR36][R2.64], R0 ;  /* 0x0000000002007986 */ /* 0x0001e2000c101524 */
[----:B------:R-:W-:Y:S05]  /*8350*/  BRA `(.L_x_181) ;  /* 0x0000000800f07947 */ /* 0x000fea0003800000 */
.L_x_184:
        /* <DEDUP_REMOVED lines=10> */
.L_x_187:
[----:B-1----:R-:W-:-:S05]  /*8400*/  IMAD.U32 R5, R5, 0x10000, RZ ;  /* 0x0001000005057824 */ /* 0x002fca00078e00ff */
[----:B------:R-:W-:-:S04]  /*8410*/  F2FP.F16.F32.PACK_AB R5, RZ, R5 ;  /* 0x00000005ff05723e */ /* 0x000fc800000000ff */
[----:B------:R-:W-:-:S05]  /*8420*/  PRMT R5, R5, 0x5410, RZ ;  /* 0x0000541005057816 */ /* 0x000fca00000000ff */
[----:B------:R1:W-:Y:S01]  /*8430*/  STG.E desc[UR36][R2.64], R5 ;  /* 0x0000000502007986 */ /* 0x0003e2000c101924 */
[----:B------:R-:W-:Y:S05]  /*8440*/  BRA `(.L_x_181) ;  /* 0x0000000800b47947 */ /* 0x000fea0003800000 */
.L_x_186:
[----:B-1----:R-:W-:-:S04]  /*8450*/  IMAD.U32 R4, R5, 0x10000, RZ ;  /* 0x0001000005047824 */ /* 0x002fc800078e00ff */
[----:B------:R-:W-:-:S06]  /*8460*/  FMUL.FTZ R4, R4, 1 ;  /* 0x3f80000004047820 */ /* 0x000fcc0000410000 */
[----:B------:R-:W1:Y:S02]  /*8470*/  F2F.F64.F32 R4, R4 ;  /* 0x0000000400047310 */ /* 0x000e640000201800 */
[----:B-1----:R1:W-:Y:S01]  /*8480*/  STG.E.64 desc[UR36][R2.64], R4 ;  /* 0x0000000402007986 */ /* 0x0023e2000c101b24 */
[----:B------:R-:W-:Y:S05]  /*8490*/  BRA `(.L_x_181) ;  /* 0x0000000800a07947 */ /* 0x000fea0003800000 */
.L_x_176:
[----:B------:R-:W-:-:S09]  /*84a0*/  UISETP.GT.AND UP0, UPT, UR4, 0x18, UPT ;  /* 0x000000180400788c */ /* 0x000fd2000bf04270 */
[----:B------:R-:W-:Y:S05]  /*84b0*/  BRA.U !UP0, `(.L_x_188) ;  /* 0x0000000508607547 */ /* 0x000fea000b800000 */
        /* <DEDUP_REMOVED lines=12> */
.L_x_191:
[----:B-1----:R-:W-:Y:S01]  /*8580*/  IMAD.U32 R5, R5, 0x10000, RZ ;  /* 0x0001000005057824 */ /* 0x002fe200078e00ff */
[----:B------:R-:W-:Y:S01]  /*8590*/  BSSY.RECONVERGENT B0, `(.L_x_192) ;  /* 0x0000013000007945 */ /* 0x000fe20003800200 */
[----:B0-----:R-:W-:-:S03]  /*85a0*/  IMAD.MOV.U32 R0, RZ, RZ, 0x80 ;  /* 0x00000080ff007424 */ /* 0x001fc600078e00ff */
[----:B------:R-:W-:-:S04]  /*85b0*/  LOP3.LUT R4, R5, 0x7fffffff, RZ, 0xc0, !PT ;  /* 0x7fffffff05047812 */ /* 0x000fc800078ec0ff */
[----:B------:R-:W-:-:S13]  /*85c0*/  ISETP.GT.U32.AND P0, PT, R4, 0x437fffff, PT ;  /* 0x437fffff0400780c */ /* 0x000fda0003f04070 */
[----:B------:R-:W-:Y:S05]  /*85d0*/  @P0 BRA `(.L_x_193) ;  /* 0x0000000000380947 */ /* 0x000fea0003800000 */
[----:B------:R-:W-:-:S13]  /*85e0*/  ISETP.GE.U32.AND P0, PT, R4, 0x3c000000, PT ;  /* 0x3c0000000400780c */ /* 0x000fda0003f06070 */
[----:B------:R-:W-:-:S04]  /*85f0*/  @P0 SHF.R.U32.HI R0, RZ, 0x14, R5 ;  /* 0x00000014ff000819 */ /* 0x000fc80000011605 */
[----:B------:R-:W-:-:S04]  /*8600*/  @P0 LOP3.LUT R0, R0, 0x1, RZ, 0xc0, !PT ;  /* 0x0000000100000812 */ /* 0x000fc800078ec0ff */
[----:B------:R-:W-:-:S04]  /*8610*/  @P0 IADD3 R0, PT, PT, R5, 0x487ffff, R0 ;  /* 0x0487ffff05000810 */ /* 0x000fc80007ffe000 */
[----:B------:R-:W-:-:S04]  /*8620*/  @P0 SHF.R.U32.HI R0, RZ, 0x14, R0 ;  /* 0x00000014ff000819 */ /* 0x000fc80000011600 */
[----:B------:R-:W-:Y:S01]  /*8630*/  @P0 LOP3.LUT R0, R0, 0xff, RZ, 0xc0, !PT ;  /* 0x000000ff00000812 */ /* 0x000fe200078ec0ff */
[----:B------:R-:W-:Y:S06]  /*8640*/  @P0 BRA `(.L_x_194) ;  /* 0x0000000000140947 */ /* 0x000fec0003800000 */
[----:B------:R-:W-:-:S05]  /*8650*/  FADD.FTZ R0, R4, 8192 ;  /* 0x4600000004007421 */ /* 0x000fca0000010000 */
[----:B------:R-:W-:Y:S02]  /*8660*/  LOP3.LUT P0, R4, R0, 0xff, RZ, 0xc0, !PT ;  /* 0x000000ff00047812 */ /* 0x000fe4000780c0ff */
[----:B------:R-:W-:-:S11]  /*8670*/  PRMT R0, RZ, 0x7610, R0 ;  /* 0x00007610ff007816 */ /* 0x000fd60000000000 */
[----:B------:R-:W-:Y:S05]  /*8680*/  @!P0 BRA `(.L_x_193) ;  /* 0x00000000000c8947 */ /* 0x000fea0003800000 */
[----:B------:R-:W-:-:S07]  /*8690*/  IMAD.MOV.U32 R0, RZ, RZ, R4 ;  /* 0x000000ffff007224 */ /* 0x000fce00078e0004 */
.L_x_194:
[----:B------:R-:W-:-:S04]  /*86a0*/  SHF.R.U32.HI R5, RZ, 0x18, R5 ;  /* 0x00000018ff057819 */ /* 0x000fc80000011605 */
[----:B------:R-:W-:-:S07]  /*86b0*/  LOP3.LUT R0, R0, 0x80, R5, 0xf8, !PT ;  /* 0x0000008000007812 */ /* 0x000fce00078ef805 */
.L_x_193:
[----:B------:R-:W-:Y:S05]  /*86c0*/  BSYNC.RECONVERGENT B0 ;  /* 0x0000000000007941 */ /* 0x000fea0003800200 */
.L_x_192:
[----:B------:R4:W-:Y:S01]  /*86d0*/  STG.E.U8 desc[UR36][R2.64], R0 ;  /* 0x0000000002007986 */ /* 0x0009e2000c101124 */
[----:B------:R-:W-:Y:S05]  /*86e0*/  BRA `(.L_x_181) ;  /* 0x00000008000c7947 */ /* 0x000fea0003800000 */
.L_x_190:
[----:B-1----:R-:W-:Y:S01]  /*86f0*/  IMAD.U32 R5, R5, 0x10000, RZ ;  /* 0x0001000005057824 */ /* 0x002fe200078e00ff */
[----:B------:R-:W-:Y:S01]  /*8700*/  BSSY.RECONVERGENT B0, `(.L_x_195) ;  /* 0x0000013000007945 */ /* 0x000fe20003800200 */
[----:B0-----:R-:W-:-:S03]  /*8710*/  MOV R0, 0x80 ;  /* 0x0000008000007802 */ /* 0x001fc60000000f00 */
        /* <DEDUP_REMOVED lines=15> */
.L_x_197:
[----:B------:R-:W-:-:S04]  /*8810*/  SHF.R.U32.HI R5, RZ, 0x18, R5 ;  /* 0x00000018ff057819 */ /* 0x000fc80000011605 */
[----:B------:R-:W-:-:S07]  /*8820*/  LOP3.LUT R0, R0, 0x80, R5, 0xf8, !PT ;  /* 0x0000008000007812 */ /* 0x000fce00078ef805 */
.L_x_196:
[----:B------:R-:W-:Y:S05]  /*8830*/  BSYNC.RECONVERGENT B0 ;  /* 0x0000000000007941 */ /* 0x000fea0003800200 */
.L_x_195:
[----:B------:R0:W-:Y:S01]  /*8840*/  STG.E.U8 desc[UR36][R2.64], R0 ;  /* 0x0000000002007986 */ /* 0x0001e2000c101124 */
[----:B------:R-:W-:Y:S05]  /*8850*/  BRA `(.L_x_181) ;  /* 0x0000000400b07947 */ /* 0x000fea0003800000 */
.L_x_189:
[----:B------:R-:W-:-:S09]  /*8860*/  UISETP.NE.AND UP0, UPT, UR4, 0x1c, UPT ;  /* 0x0000001c0400788c */ /* 0x000fd2000bf05270 */
[----:B------:R-:W-:Y:S05]  /*8870*/  BRA.U !UP0, `(.L_x_198) ;  /* 0x0000000108607547 */ /* 0x000fea000b800000 */
[----:B------:R-:W-:-:S09]  /*8880*/  UISETP.NE.AND UP0, UPT, UR4, 0x1d, UPT ;  /* 0x0000001d0400788c */ /* 0x000fd2000bf05270 */
[----:B------:R-:W-:Y:S05]  /*8890*/  BRA.U !UP0, `(.L_x_199) ;  /* 0x0000000108487547 */ /* 0x000fea000b800000 */
[----:B------:R-:W-:-:S09]  /*88a0*/  UISETP.NE.AND UP0, UPT, UR4, 0x2c, UPT ;  /* 0x0000002c0400788c */ /* 0x000fd2000bf05270 */
[----:B------:R-:W-:Y:S05]  /*88b0*/  BRA.U UP0, `(.L_x_180) ;  /* 0x0000000100bc7547 */ /* 0x000fea000b800000 */
        /* <DEDUP_REMOVED lines=12> */
[----:B------:R-:W-:-:S05]  /*8980*/  @!P0 IADD3 R0, PT, PT, R6, RZ, RZ ;  /* 0x000000ff06008210 */ /* 0x000fca0007ffe0ff */
[----:B------:R-:W-:-:S05]  /*8990*/  @P1 IMAD.MOV.U32 R5, RZ, RZ, R0 ;  /* 0x000000ffff051224 */ /* 0x000fca00078e0000 */
[----:B------:R3:W-:Y:S01]  /*89a0*/  STG.E.U8 desc[UR36][R2.64], R5 ;  /* 0x0000000502007986 */ /* 0x0007e2000c101124 */
[----:B------:R-:W-:Y:S05]  /*89b0*/  BRA `(.L_x_181) ;  /* 0x0000000400587947 */ /* 0x000fea0003800000 */
.L_x_199:
[----:B-1----:R-:W-:-:S06]  /*89c0*/  IMAD.U32 R5, R5, 0x10000, RZ ;  /* 0x0001000005057824 */ /* 0x002fcc00078e00ff */
[----:B------:R-:W1:Y:S02]  /*89d0*/  F2I.U64.TRUNC R4, R5 ;  /* 0x0000000500047311 */ /* 0x000e64000020d800 */
[----:B-1----:R2:W-:Y:S01]  /*89e0*/  STG.E.64 desc[UR36][R2.64], R4 ;  /* 0x0000000402007986 */ /* 0x0025e2000c101b24 */
[----:B------:R-:W-:Y:S05]  /*89f0*/  BRA `(.L_x_181) ;  /* 0x0000000400487947 */ /* 0x000fea0003800000 */
.L_x_198:
[----:B-1----:R-:W-:-:S06]  /*8a00*/  IMAD.U32 R5, R5, 0x10000, RZ ;  /* 0x0001000005057824 */ /* 0x002fcc00078e00ff */
[----:B------:R-:W1:Y:S02]  /*8a10*/  F2I.FTZ.U32.TRUNC.NTZ R5, R5 ;  /* 0x0000000500057305 */ /* 0x000e64000021f000 */
[----:B-1----:R1:W-:Y:S01]  /*8a20*/  STG.E desc[UR36][R2.64], R5 ;  /* 0x0000000502007986 */ /* 0x0023e2000c101924 */
[----:B------:R-:W-:Y:S05]  /*8a30*/  BRA `(.L_x_181) ;  /* 0x0000000400387947 */ /* 0x000fea0003800000 */
.L_x_188:
[----:B------:R-:W-:-:S09]  /*8a40*/  UISETP.GT.AND UP0, UPT, UR4, 0xe, UPT ;  /* 0x0000000e0400788c */ /* 0x000fd2000bf04270 */
[----:B------:R-:W-:Y:S05]  /*8a50*/  BRA.U UP0, `(.L_x_200) ;  /* 0x00000001003c7547 */ /* 0x000fea000b800000 */
[----:B------:R-:W-:-:S09]  /*8a60*/  UISETP.NE.AND UP0, UPT, UR4, 0xa, UPT ;  /* 0x0000000a0400788c */ /* 0x000fd2000bf05270 */
[----:B------:R-:W-:Y:S05]  /*8a70*/  BRA.U !UP0, `(.L_x_201) ;  /* 0x00000001081c7547 */ /* 0x000fea000b800000 */
[----:B------:R-:W-:-:S09]  /*8a80*/  UISETP.NE.AND UP0, UPT, UR4, 0xb, UPT ;  /* 0x0000000b0400788c */ /* 0x000fd2000bf05270 */
[----:B------:R-:W-:Y:S05]  /*8a90*/  BRA.U UP0, `(.L_x_180) ;  /* 0x0000000100447547 */ /* 0x000fea000b800000 */
[----:B-1----:R-:W-:-:S05]  /*8aa0*/  IMAD.U32 R5, R5, 0x10000, RZ ;  /* 0x0001000005057824 */ /* 0x002fca00078e00ff */
[----:B------:R-:W-:-:S04]  /*8ab0*/  FSETP.NEU.FTZ.AND P0, PT, R5, RZ, PT ;  /* 0x000000ff0500720b */ /* 0x000fc80003f1d000 */
[----:B------:R-:W-:-:S05]  /*8ac0*/  SEL R5, RZ, 0x1, !P0 ;  /* 0x00000001ff057807 */ /* 0x000fca0004000000 */
[----:B------:R1:W-:Y:S01]  /*8ad0*/  STG.E.U8 desc[UR36][R2.64], R5 ;  /* 0x0000000502007986 */ /* 0x0003e2000c101124 */
[----:B------:R-:W-:Y:S05]  /*8ae0*/  BRA `(.L_x_181) ;  /* 0x00000004000c7947 */ /* 0x000fea0003800000 */
.L_x_201:
[----:B-1----:R-:W-:Y:S02]  /*8af0*/  SHF.L.U32 R5, R5, 0x10, RZ ;  /* 0x0000001005057819 */ /* 0x002fe400000006ff */
[----:B------:R-:W-:-:S03]  /*8b00*/  CS2R R6, SRZ ;  /* 0x0000000000067805 */ /* 0x000fc6000001ff00 */
[----:B------:R-:W-:-:S06]  /*8b10*/  FMUL.FTZ R5, R5, 1 ;  /* 0x3f80000005057820 */ /* 0x000fcc0000410000 */
[----:B------:R-:W1:Y:S02]  /*8b20*/  F2F.F64.F32 R4, R5 ;  /* 0x0000000500047310 */ /* 0x000e640000201800 */
[----:B-1----:R1:W-:Y:S01]  /*8b30*/  STG.E.128 desc[UR36][R2.64], R4 ;  /* 0x0000000402007986 */ /* 0x0023e2000c101d24 */
[----:B------:R-:W-:Y:S05]  /*8b40*/  BRA `(.L_x_181) ;  /* 0x0000000000f47947 */ /* 0x000fea0003800000 */
.L_x_200:
[----:B------:R-:W-:-:S09]  /*8b50*/  UISETP.NE.AND UP0, UPT, UR4, 0xf, UPT ;  /* 0x0000000f0400788c */ /* 0x000fd2000bf05270 */
[----:B------:R-:W-:Y:S05]  /*8b60*/  BRA.U !UP0, `(.L_x_202) ;  /* 0x0000000108e87547 */ /* 0x000fea000b800000 */
[----:B------:R-:W-:-:S09]  /*8b70*/  UISETP.NE.AND UP0, UPT, UR4, 0x17, UPT ;  /* 0x000000170400788c */ /* 0x000fd2000bf05270 */
[----:B------:R-:W-:Y:S05]  /*8b80*/  BRA.U !UP0, `(.L_x_203) ;  /* 0x0000000108907547 */ /* 0x000fea000b800000 */
[----:B------:R-:W-:-:S09]  /*8b90*/  UISETP.NE.AND UP0, UPT, UR4, 0x18, UPT ;  /* 0x000000180400788c */ /* 0x000fd2000bf05270 */
[----:B------:R-:W-:Y:S05]  /*8ba0*/  BRA.U !UP0, `(.L_x_204) ;  /* 0x0000000108447547 */ /* 0x000fea000b800000 */
.L_x_180:
[----:B0-----:R-:W-:Y:S01]  /*8bb0*/  MOV R0, 0x0 ;  /* 0x0000000000007802 */ /* 0x001fe20000000f00 */
[----:B------:R-:W0:Y:S01]  /*8bc0*/  LDCU.64 UR4, c[0x4][0x148] ;  /* 0x01002900ff0477ac */ /* 0x000e220008000a00 */
[----:B------:R-:W-:Y:S02]  /*8bd0*/  IMAD.MOV.U32 R8, RZ, RZ, 0x65 ;  /* 0x00000065ff087424 */ /* 0x000fe400078e00ff */
[----:B------:R2:W3:Y:S01]  /*8be0*/  LDC.64 R2, c[0x4][R0] ;  /* 0x0100000000027b82 */ /* 0x0004e20000000a00 */
[----:B------:R-:W4:Y:S01]  /*8bf0*/  LDCU.64 UR6, c[0x4][0x150] ;  /* 0x01002a00ff0677ac */ /* 0x000f220008000a00 */
[----:B------:R-:W-:Y:S02]  /*8c00*/  IMAD.MOV.U32 R12, RZ, RZ, 0x1 ;  /* 0x00000001ff0c7424 */ /* 0x000fe400078e00ff */
[----:B------:R-:W-:Y:S01]  /*8c10*/  IMAD.MOV.U32 R13, RZ, RZ, RZ ;  /* 0x000000ffff0d7224 */ /* 0x000fe200078e00ff */
[----:B------:R-:W5:Y:S01]  /*8c20*/  LDCU.64 UR8, c[0x4][0x60] ;  /* 0x01000c00ff0877ac */ /* 0x000f620008000a00 */
[----:B0-----:R-:W-:-:S02]  /*8c30*/  IMAD.U32 R4, RZ, RZ, UR4 ;  /* 0x00000004ff047e24 */ /* 0x001fc4000f8e00ff */
[----:B-1----:R-:W-:Y:S02]  /*8c40*/  IMAD.U32 R5, RZ, RZ, UR5 ;  /* 0x00000005ff057e24 */ /* 0x002fe4000f8e00ff */
[----:B----4-:R-:W-:Y:S02]  /*8c50*/  IMAD.U32 R6, RZ, RZ, UR6 ;  /* 0x00000006ff067e24 */ /* 0x010fe4000f8e00ff */
[----:B------:R-:W-:Y:S01]  /*8c60*/  IMAD.U32 R7, RZ, RZ, UR7 ;  /* 0x00000007ff077e24 */ /* 0x000fe2000f8e00ff */
[----:B-----5:R-:W-:Y:S01]  /*8c70*/  MOV R10, UR8 ;  /* 0x00000008000a7c02 */ /* 0x020fe20008000f00 */
[----:B--2---:R-:W-:-:S07]  /*8c80*/  IMAD.U32 R11, RZ, RZ, UR9 ;  /* 0x00000009ff0b7e24 */ /* 0x004fce000f8e00ff */
[----:B------:R-:W-:-:S07]  /*8c90*/  LEPC R20, `(.L_x_205) ;  /* 0x000000001014794e */ /* 0x000fce0000000000 */
[----:B---3--:R-:W-:Y:S05]  /*8ca0*/  CALL.ABS.NOINC R2 ;  /* 0x0000000002007343 */ /* 0x008fea0003c00000 */
.L_x_205:
[----:B------:R-:W-:Y:S05]  /*8cb0*/  BRA `(.L_x_181) ;  /* 0x0000000000987947 */ /* 0x000fea0003800000 */
.L_x_204:
[----:B-1----:R-:W-:Y:S01]  /*8cc0*/  SHF.L.U32 R7, R5, 0x10, RZ ;  /* 0x0000001005077819 */ /* 0x002fe200000006ff */
[----:B------:R-:W-:Y:S01]  /*8cd0*/  BSSY.RECONVERGENT B0, `(.L_x_206) ;  /* 0x000000c000007945 */ /* 0x000fe20003800200 */
[----:B0-----:R-:W-:Y:S02]  /*8ce0*/  IMAD.MOV.U32 R0, RZ, RZ, 0x7f ;  /* 0x0000007fff007424 */ /* 0x001fe400078e00ff */
[----:B------:R-:W-:Y:S02]  /*8cf0*/  LOP3.LUT R4, R7, 0x7fffffff, RZ, 0xc0, !PT ;  /* 0x7fffffff07047812 */ /* 0x000fe400078ec0ff */
[----:B------:R-:W-:Y:S02]  /*8d00*/  SHF.R.U32.HI R5, RZ, 0x18, R7 ;  /* 0x00000018ff057819 */ /* 0x000fe40000011607 */
[----:B------:R-:W-:-:S13]  /*8d10*/  ISETP.GT.U32.AND P0, PT, R4, 0x43efffff, PT ;  /* 0x43efffff0400780c */ /* 0x000fda0003f04070 */
[----:B------:R-:W-:Y:S05]  /*8d20*/  @P0 BRA `(.L_x_207) ;  /* 0x0000000000180947 */ /* 0x000fea0003800000 */
[----:B------:R-:W-:-:S13]  /*8d30*/  ISETP.GE.U32.AND P0, PT, R4, 0x3c800000, PT ;  /* 0x3c8000000400780c */ /* 0x000fda0003f06070 */
[----:B------:R-:W-:-:S04]  /*8d40*/  @P0 SHF.R.U32.HI R0, RZ, 0x14, R7 ;  /* 0x00000014ff000819 */ /* 0x000fc80000011607 */
[----:B------:R-:W-:-:S04]  /*8d50*/  @P0 LOP3.LUT R0, R0, 0x1, RZ, 0xc0, !PT ;  /* 0x0000000100000812 */ /* 0x000fc800078ec0ff */
[----:B------:R-:W-:-:S04]  /*8d60*/  @P0 IADD3 R0, PT, PT, R7, 0x407ffff, R0 ;  /* 0x0407ffff07000810 */ /* 0x000fc80007ffe000 */
[----:B------:R-:W-:Y:S01]  /*8d70*/  @P0 SHF.R.U32.HI R0, RZ, 0x14, R0 ;  /* 0x00000014ff000819 */ /* 0x000fe20000011600 */
[----:B------:R-:W-:-:S07]  /*8d80*/  @!P0 FADD.FTZ R0, R4, 16384 ;  /* 0x4680000004008421 */ /* 0x000fce0000010000 */
.L_x_207:
[----:B------:R-:W-:Y:S05]  /*8d90*/  BSYNC.RECONVERGENT B0 ;  /* 0x0000000000007941 */ /* 0x000fea0003800200 */
.L_x_206:
[----:B------:R-:W-:-:S05]  /*8da0*/  LOP3.LUT R5, R0, 0x80, R5, 0xf8, !PT ;  /* 0x0000008000057812 */ /* 0x000fca00078ef805 */
[----:B------:R0:W-:Y:S01]  /*8db0*/  STG.E.U8 desc[UR36][R2.64], R5 ;  /* 0x0000000502007986 */ /* 0x0001e2000c101124 */
[----:B------:R-:W-:Y:S05]  /*8dc0*/  BRA `(.L_x_181) ;  /* 0x0000000000547947 */ /* 0x000fea0003800000 */
.L_x_203:
[----:B-1----:R-:W-:Y:S01]  /*8dd0*/  IMAD.U32 R5, R5, 0x10000, RZ ;  /* 0x0001000005057824 */ /* 0x002fe200078e00ff */
[----:B------:R-:W-:Y:S04]  /*8de0*/  BSSY.RECONVERGENT B0, `(.L_x_208) ;  /* 0x000000e000007945 */ /* 0x000fe80003800200 */
[----:B------:R-:W-:-:S04]  /*8df0*/  LOP3.LUT R4, R5, 0x7fffffff, RZ, 0xc0, !PT ;  /* 0x7fffffff05047812 */ /* 0x000fc800078ec0ff */
[----:B------:R-:W-:-:S13]  /*8e00*/  ISETP.GT.U32.AND P0, PT, R4, 0x477fffff, PT ;  /* 0x477fffff0400780c */ /* 0x000fda0003f04070 */
[----:B------:R-:W-:Y:S05]  /*8e10*/  @P0 BRA `(.L_x_209) ;  /* 0x00000000001c0947 */ /* 0x000fea0003800000 */
[----:B------:R-:W-:-:S13]  /*8e20*/  ISETP.GE.U32.AND P0, PT, R4, 0x38800000, PT ;  /* 0x388000000400780c */ /* 0x000fda0003f06070 */
[----:B0-----:R-:W-:-:S04]  /*8e30*/  @P0 SHF.R.U32.HI R0, RZ, 0x15, R5 ;  /* 0x00000015ff000819 */ /* 0x001fc80000011605 */
[----:B------:R-:W-:-:S04]  /*8e40*/  @P0 LOP3.LUT R0, R0, 0x1, RZ, 0xc0, !PT ;  /* 0x0000000100000812 */ /* 0x000fc800078ec0ff */
[----:B------:R-:W-:-:S04]  /*8e50*/  @P0 IADD3 R0, PT, PT, R5, 0x80fffff, R0 ;  /* 0x080fffff05000810 */ /* 0x000fc80007ffe000 */
[----:B------:R-:W-:Y:S01]  /*8e60*/  @P0 SHF.R.U32.HI R0, RZ, 0x15, R0 ;  /* 0x00000015ff000819 */ /* 0x000fe20000011600 */
[----:B------:R-:W-:Y:S01]  /*8e70*/  @!P0 FADD.FTZ R0, R4, 128 ;  /* 0x4300000004008421 */ /* 0x000fe20000010000 */
[----:B------:R-:W-:Y:S06]  /*8e80*/  BRA `(.L_x_210) ;  /* 0x00000000000c7947 */ /* 0x000fec0003800000 */
.L_x_209:
[----:B0-----:R-:W-:Y:S01]  /*8e90*/  IMAD.MOV.U32 R0, RZ, RZ, 0x7f ;  /* 0x0000007fff007424 */ /* 0x001fe200078e00ff */
[----:B------:R-:W-:-:S04]  /*8ea0*/  ISETP.GT.U32.AND P0, PT, R4, 0x7f800000, PT ;  /* 0x7f8000000400780c */ /* 0x000fc80003f04070 */
[----:B------:R-:W-:-:S09]  /*8eb0*/  SEL R0, R0, 0x7c, P0 ;  /* 0x0000007c00007807 */ /* 0x000fd20000000000 */
.L_x_210:
[----:B------:R-:W-:Y:S05]  /*8ec0*/  BSYNC.RECONVERGENT B0 ;  /* 0x0000000000007941 */ /* 0x000fea0003800200 */
.L_x_208:
[----:B------:R-:W-:-:S04]  /*8ed0*/  SHF.R.U32.HI R5, RZ, 0x18, R5 ;  /* 0x00000018ff057819 */ /* 0x000fc80000011605 */
[----:B------:R-:W-:-:S05]  /*8ee0*/  LOP3.LUT R5, R0, 0x80, R5, 0xf8, !PT ;  /* 0x0000008000057812 */ /* 0x000fca00078ef805 */
[----:B------:R0:W-:Y:S01]  /*8ef0*/  STG.E.U8 desc[UR36][R2.64], R5 ;  /* 0x0000000502007986 */ /* 0x0001e2000c101124 */
[----:B------:R-:W-:Y:S05]  /*8f00*/  BRA `(.L_x_181) ;  /* 0x0000000000047947 */ /* 0x000fea0003800000 */
.L_x_202:
[----:B-1----:R1:W-:Y:S02]  /*8f10*/  STG.E.U16 desc[UR36][R2.64], R5 ;  /* 0x0000000502007986 */ /* 0x0023e4000c101524 */
.L_x_181:
[----:B------:R-:W-:-:S07]  /*8f20*/  VIADD R17, R17, 0x80 ;  /* 0x0000008011117836 */ /* 0x000fce0000000000 */
.L_x_108:
[----:B------:R-:W-:Y:S05]  /*8f30*/  BSYNC.RECONVERGENT B6 ;  /* 0x0000000000067941 */ /* 0x000fea0003800200 */
.L_x_107:
[----:B------:R-:W5:Y:S01]  /*8f40*/  LDCU UR4, c[0x0][0x380] ;  /* 0x00007000ff0477ac */ /* 0x000f620008000800 */
[----:B------:R-:W-:Y:S01]  /*8f50*/  BSSY.RECONVERGENT B6, `(.L_x_211) ;  /* 0x0000471000067945 */ /* 0x000fe20003800200 */
[----:B-----5:R-:W-:-:S13]  /*8f60*/  ISETP.GE.AND P0, PT, R17, UR4, PT ;  /* 0x0000000411007c0c */ /* 0x020fda000bf06270 */
[----:B------:R-:W-:Y:S05]  /*8f70*/  @P0 BRA `(.L_x_212) ;  /* 0x0000004400b80947 */ /* 0x000fea0003800000 */
[----:B------:R-:W5:Y:S01]  /*8f80*/  LDCU UR4, c[0x0][0x388] ;  /* 0x00007100ff0477ac */ /* 0x000f620008000800 */
[----:B------:R-:W-:Y:S02]  /*8f90*/  HFMA2 R18, -RZ, RZ, 0, 0 ;  /* 0x00000000ff127431 */ /* 0x000fe400000001ff */
[----:B0---4-:R-:W-:Y:S02]  /*8fa0*/  IMAD.MOV.U32 R0, RZ, RZ, RZ ;  /* 0x000000ffff007224 */ /* 0x011fe400078e00ff */
[----:B------:R-:W-:Y:S01]  /*8fb0*/  IMAD.MOV.U32 R16, RZ, RZ, RZ ;  /* 0x000000ffff107224 */ /* 0x000fe200078e00ff */
[----:B-----5:R-:W-:-:S09]  /*8fc0*/  UISETP.NE.AND UP0, UPT, UR4, URZ, UPT ;  /* 0x000000ff0400728c */ /* 0x020fd2000bf05270 */
[----:B------:R-:W-:Y:S05]  /*8fd0*/  BRA.U !UP0, `(.L_x_213) ;  /* 0x0000001508707547 */ /* 0x000fea000b800000 */
[----:B------:R-:W1:Y:S01]  /*8fe0*/  LDCU.64 UR4, c[0x0][0x390] ;  /* 0x00007200ff0477ac */ /* 0x000e620008000a00 */
[----:B------:R-:W-:Y:S01]  /*8ff0*/  IMAD.MOV.U32 R16, RZ, RZ, RZ ;  /* 0x000000ffff107224 */ /* 0x000fe200078e00ff */
[----:B------:R-:W0:Y:S01]  /*9000*/  LDCU UR6, c[0x0][0x38c] ;  /* 0x00007180ff0677ac */ /* 0x000e220008000800 */
[----:B------:R-:W4:Y:S01]  /*9010*/  LDCU.64 UR8, c[0x0][0x4b8] ;  /* 0x00009700ff0877ac */ /* 0x000f220008000a00 */
[----:B------:R-:W-:Y:S01]  /*9020*/  UISETP.NE.AND UP0, UPT, UR41, URZ, UPT ;  /* 0x000000ff2900728c */ /* 0x000fe2000bf05270 */
[----:B-123--:R-:W-:Y:S01]  /*9030*/  IMAD.HI.U32 R2, R17, UR4, R16 ;  /* 0x0000000411027c27 */ /* 0x00efe2000f8e0010 */
[----:B------:R-:W1:Y:S04]  /*9040*/  LDCU UR4, c[0x0][0x4c0] ;  /* 0x00009800ff0477ac */ /* 0x000e680008000800 */
[----:B------:R-:W-:-:S05]  /*9050*/  SHF.R.U32.HI R3, RZ, UR5, R2 ;  /* 0x00000005ff037c19 */ /* 0x000fca0008011602 */
[----:B------:R-:W-:-:S04]  /*9060*/  IMAD.MOV R18, RZ, RZ, -R3 ;  /* 0x000000ffff127224 */ /* 0x000fc800078e0a03 */
[----:B0-----:R-:W-:-:S04]  /*9070*/  IMAD R18, R18, UR6, R17 ;  /* 0x0000000612127c24 */ /* 0x001fc8000f8e0211 */
[C---:B----4-:R-:W-:Y:S02]  /*9080*/  IMAD R16, R18.reuse, UR8, RZ ;  /* 0x0000000812107c24 */ /* 0x050fe4000f8e02ff */
[C---:B------:R-:W-:Y:S02]  /*9090*/  IMAD R0, R18.reuse, UR9, RZ ;  /* 0x0000000912007c24 */ /* 0x040fe4000f8e02ff */
[----:B-1----:R-:W-:Y:S01]  /*90a0*/  IMAD R18, R18, UR4, RZ ;  /* 0x0000000412127c24 */ /* 0x002fe2000f8e02ff */
[----:B------:R-:W-:Y:S06]  /*90b0*/  BRA.U !UP0, `(.L_x_213) ;  /* 0x0000001508387547 */ /* 0x000fec000b800000 */
[----:B------:R-:W0:Y:S01]  /*90c0*/  LDCU.64 UR6, c[0x0][0x398] ;  /* 0x00007300ff0677ac */ /* 0x000e220008000a00 */
[----:B------:R-:W-:Y:S01]  /*90d0*/  MOV R2, RZ ;  /* 0x000000ff00027202 */ /* 0x000fe20000000f00 */
        /* <DEDUP_REMOVED lines=69> */
[----:B------:R-:W-:Y:S01]  /*9530*/  HFMA2 R4, -RZ, RZ, 0, 0 ;  /* 0x00000000ff047431 */ /* 0x000fe200000001ff */
        /* <DEDUP_REMOVED lines=262> */
.L_x_213:
[----:B------:R-:W1:Y:S01]  /*a5a0*/  LDCU.64 UR6, c[0x0][0x5f0] ;  /* 0x0000be00ff0677ac */ /* 0x000e620008000a00 */
[----:B------:R-:W-:-:S04]  /*a5b0*/  UPRMT UR4, UR39, 0x9910, URZ ;  /* 0x0000991027047896 */ /* 0x000fc800080000ff */
[----:B------:R-:W-:Y:S01]  /*a5c0*/  UISETP.GT.AND UP0, UPT, UR4, 0x9, UPT ;  /* 0x000000090400788c */ /* 0x000fe2000bf04270 */
[----:B-123--:R-:W-:-:S05]  /*a5d0*/  IADD3 R2, P0, PT, R0, UR6, RZ ;  /* 0x0000000600027c10 */ /* 0x00efca000ff1e0ff */
        /* <DEDUP_REMOVED lines=15> */
.L_x_217:
[----:B------:R-:W2:Y:S02]  /*a6d0*/  LDG.E.U8 R2, desc[UR36][R2.64] ;  /* 0x0000002402027981 */ /* 0x000ea4000c1e1100 */
[----:B--2---:R-:W-:-:S04]  /*a6e0*/  I2FP.F32.U32 R0, R2 ;  /* 0x0000000200007245 */ /* 0x004fc80000201000 */
[----:B------:R-:W-:-:S04]  /*a6f0*/  F2FP.BF16.F32.PACK_AB R0, RZ, R0 ;  /* 0x00000000ff00723e */ /* 0x000fc800000010ff */
[----:B------:R-:W-:Y:S01]  /*a700*/  PRMT R19, R0, 0x7610, R19 ;  /* 0x0000761000137816 */ /* 0x000fe20000000013 */
[----:B------:R-:W-:Y:S06]  /*a710*/  BRA `(.L_x_219) ;  /* 0x0000000c00e07947 */ /* 0x000fec0003800000 */
.L_x_216:
        /* <DEDUP_REMOVED lines=11> */
.L_x_221:
[----:B------:R-:W2:Y:S02]  /*a7d0*/  LDG.E R2, desc[UR36][R2.64] ;  /* 0x0000002402027981 */ /* 0x000ea4000c1e1900 */
[----:B--2---:R-:W-:-:S04]  /*a7e0*/  I2FP.F32.S32 R0, R2 ;  /* 0x0000000200007245 */ /* 0x004fc80000201400 */
[----:B------:R-:W-:-:S04]  /*a7f0*/  F2FP.BF16.F32.PACK_AB R0, RZ, R0 ;  /* 0x00000000ff00723e */ /* 0x000fc800000010ff */
[----:B------:R-:W-:Y:S01]  /*a800*/  PRMT R19, R0, 0x7610, R19 ;  /* 0x0000761000137816 */ /* 0x000fe20000000013 */
[----:B------:R-:W-:Y:S06]  /*a810*/  BRA `(.L_x_219) ;  /* 0x0000000c00a07947 */ /* 0x000fec0003800000 */
.L_x_220:
[----:B------:R-:W2:Y:S02]  /*a820*/  LDG.E.U16 R2, desc[UR36][R2.64] ;  /* 0x0000002402027981 */ /* 0x000ea4000c1e1500 */
[----:B--2---:R-:W0:Y:S02]  /*a830*/  I2F.S16 R0, R2 ;  /* 0x0000000200007306 */ /* 0x004e240000101400 */
[----:B0-----:R-:W-:-:S04]  /*a840*/  F2FP.BF16.F32.PACK_AB R0, RZ, R0 ;  /* 0x00000000ff00723e */ /* 0x001fc800000010ff */
[----:B------:R-:W-:Y:S01]  /*a850*/  PRMT R19, R0, 0x7610, R19 ;  /* 0x0000761000137816 */ /* 0x000fe20000000013 */
[----:B------:R-:W-:Y:S06]  /*a860*/  BRA `(.L_x_219) ;  /* 0x0000000c008c7947 */ /* 0x000fec0003800000 */
.L_x_215:
        /* <DEDUP_REMOVED lines=9> */
.L_x_223:
[----:B------:R-:W2:Y:S02]  /*a900*/  LDG.E.U16 R0, desc[UR36][R2.64] ;  /* 0x0000002402007981 */ /* 0x000ea4000c1e1500 */
[----:B--2---:R-:W-:-:S05]  /*a910*/  HADD2.F32 R0, -RZ, R0.H0_H0 ;  /* 0x20000000ff007230 */ /* 0x004fca0000004100 */
[----:B------:R-:W-:-:S04]  /*a920*/  F2FP.BF16.F32.PACK_AB R0, RZ, R0 ;  /* 0x00000000ff00723e */ /* 0x000fc800000010ff */
[----:B------:R-:W-:Y:S01]  /*a930*/  PRMT R19, R0, 0x7610, R19 ;  /* 0x0000761000137816 */ /* 0x000fe20000000013 */
[----:B------:R-:W-:Y:S06]  /*a940*/  BRA `(.L_x_219) ;  /* 0x0000000c00547947 */ /* 0x000fec0003800000 */
.L_x_222:
        /* <DEDUP_REMOVED lines=9> */
.L_x_225:
[----:B------:R-:W2:Y:S02]  /*a9e0*/  LDG.E.U16 R2, desc[UR36][R2.64] ;  /* 0x0000002402027981 */ /* 0x000ea4000c1e1500 */
[----:B--2---:R-:W-:-:S05]  /*a9f0*/  HADD2.F32 R0, -RZ, R2.H0_H0 ;  /* 0x20000002ff007230 */ /* 0x004fca0000004100 */
[----:B------:R-:W-:-:S04]  /*aa00*/  F2FP.BF16.F32.PACK_AB R0, RZ, R0 ;  /* 0x00000000ff00723e */ /* 0x000fc800000010ff */
[----:B------:R-:W-:Y:S01]  /*aa10*/  PRMT R19, R0, 0x7610, R19 ;  /* 0x0000761000137816 */ /* 0x000fe20000000013 */
[----:B------:R-:W-:Y:S06]  /*aa20*/  BRA `(.L_x_219) ;  /* 0x0000000c001c7947 */ /* 0x000fec0003800000 */
.L_x_224:
        /* <DEDUP_REMOVED lines=13> */
.L_x_214:
        /* <DEDUP_REMOVED lines=14> */
.L_x_228:
        /* <DEDUP_REMOVED lines=13> */
.L_x_227:
[----:B------:R-:W-:-:S09]  /*acb0*/  UISETP.NE.AND UP0, UPT, UR4, 0xf, UPT ;  /* 0x0000000f0400788c */ /* 0x000fd2000bf05270 */
[----:B------:R-:W-:Y:S05]  /*acc0*/  BRA.U !UP0, `(.L_x_229) ;  /* 0x00000001089c7547 */ /* 0x000fea000b800000 */
[----:B------:R-:W-:-:S09]  /*acd0*/  UISETP.NE.AND UP0, UPT, UR4, 0x17, UPT ;  /* 0x000000170400788c */ /* 0x000fd2000bf05270 */
[----:B------:R-:W-:Y:S05]  /*ace0*/  BRA.U !UP0, `(.L_x_230) ;  /* 0x00000001085c7547 */ /* 0x000fea000b800000 */
[----:B------:R-:W-:-:S09]  /*acf0*/  UISETP.NE.AND UP0, UPT, UR4, 0x18, UPT ;  /* 0x000000180400788c */ /* 0x000fd2000bf05270 */
[----:B------:R-:W-:Y:S05]  /*ad00*/  BRA.U UP0, `(.L_x_218) ;  /* 0x0000000500f87547 */ /* 0x000fea000b800000 */
[----:B------:R-:W2:Y:S01]  /*ad10*/  LDG.E.U8 R0, desc[UR36][R2.64] ;  /* 0x0000002402007981 */ /* 0x000ea2000c1e1100 */
[----:B------:R-:W-:Y:S01]  /*ad20*/  MOV R6, 0x1f ;  /* 0x0000001f00067802 */ /* 0x000fe20000000f00 */
        /* <DEDUP_REMOVED lines=19> */
.L_x_230:
        /* <DEDUP_REMOVED lines=14> */
.L_x_229:
[----:B------:R0:W5:Y:S01]  /*af40*/  LDG.E.U16 R19, desc[UR36][R2.64] ;  /* 0x0000002402137981 */ /* 0x000162000c1e1500 */
[----:B------:R-:W-:Y:S05]  /*af50*/  BRA `(.L_x_219) ;  /* 0x0000000400d07947 */ /* 0x000fea0003800000 */
.L_x_226:
        /* <DEDUP_REMOVED lines=13> */
.L_x_233:
        /* <DEDUP_REMOVED lines=21> */
.L_x_237:
[----:B------:R-:W-:Y:S05]  /*b180*/  BSYNC.RECONVERGENT B1 ;  /* 0x0000000000017941 */ /* 0x000fea0003800200 */
.L_x_236:
[----:B------:R-:W-:Y:S01]  /*b190*/  IMAD.SHL.U32 R0, R0, 0x100000, RZ ;  /* 0x0010000000007824 */ /* 0x000fe200078e00ff */
[----:B------:R-:W-:-:S04]  /*b1a0*/  LEA R2, R2, 0x3b800000, 0x17 ;  /* 0x3b80000002027811 */ /* 0x000fc800078eb8ff */
[----:B------:R-:W-:-:S07]  /*b1b0*/  LOP3.LUT R0, R2, R0, R7, 0xfe, !PT ;  /* 0x0000000002007212 */ /* 0x000fce00078efe07 */
.L_x_235:
[----:B------:R-:W-:Y:S05]  /*b1c0*/  BSYNC.RECONVERGENT B0 ;  /* 0x0000000000007941 */ /* 0x000fea0003800200 */
.L_x_234:
[----:B------:R-:W-:-:S04]  /*b1d0*/  F2FP.BF16.F32.PACK_AB R0, RZ, R0 ;  /* 0x00000000ff00723e */ /* 0x000fc800000010ff */
[----:B------:R-:W-:Y:S01]  /*b1e0*/  PRMT R19, R0, 0x7610, R19 ;  /* 0x0000761000137816 */ /* 0x000fe20000000013 */
[----:B------:R-:W-:Y:S06]  /*b1f0*/  BRA `(.L_x_219) ;  /* 0x0000000400287947 */ /* 0x000fec0003800000 */
.L_x_232:
        /* <DEDUP_REMOVED lines=21> */
.L_x_241:
[----:B------:R-:W-:Y:S05]  /*b350*/  BSYNC.RECONVERGENT B1 ;  /* 0x0000000000017941 */ /* 0x000fea0003800200 */
.L_x_240:
[----:B------:R-:W-:Y:S01]  /*b360*/  IMAD.SHL.U32 R0, R0, 0x200000, RZ ;  /* 0x0020000000007824 */ /* 0x000fe200078e00ff */
[----:B------:R-:W-:-:S04]  /*b370*/  LEA R2, R2, 0x37800000, 0x17 ;  /* 0x3780000002027811 */ /* 0x000fc800078eb8ff */
[----:B------:R-:W-:-:S07]  /*b380*/  LOP3.LUT R0, R2, R0, R7, 0xfe, !PT ;  /* 0x0000000002007212 */ /* 0x000fce00078efe07 */
.L_x_239:
[----:B------:R-:W-:Y:S05]  /*b390*/  BSYNC.RECONVERGENT B0 ;  /* 0x0000000000007941 */ /* 0x000fea0003800200 */
.L_x_238:
[----:B------:R-:W-:-:S04]  /*b3a0*/  F2FP.BF16.F32.PACK_AB R0, RZ, R0 ;  /* 0x00000000ff00723e */ /* 0x000fc800000010ff */
[----:B------:R-:W-:Y:S01]  /*b3b0*/  PRMT R19, R0, 0x7610, R19 ;  /* 0x0000761000137816 */ /* 0x000fe20000000013 */
[----:B------:R-:W-:Y:S06]  /*b3c0*/  BRA `(.L_x_219) ;  /* 0x0000000000b47947 */ /* 0x000fec0003800000 */
.L_x_231:
        /* <DEDUP_REMOVED lines=12> */
[----:B------:R-:W-:Y:S01]  /*b490*/  @!P0 IMAD.MOV.U32 R0, RZ, RZ, 0x7f800001 ;  /* 0x7f800001ff008424 */ /* 0x000fe200078e00ff */
[----:B------:R-:W-:-:S07]  /*b4a0*/  @P0 SHF.L.U32 R0, R2, 0x17, RZ ;  /* 0x0000001702000819 */ /* 0x000fce00000006ff */
.L_x_245:
[----:B------:R-:W-:Y:S05]  /*b4b0*/  BSYNC.RECONVERGENT B0 ;  /* 0x0000000000007941 */ /* 0x000fea0003800200 */
.L_x_244:
[----:B------:R-:W-:-:S04]  /*b4c0*/  F2FP.BF16.F32.PACK_AB R0, RZ, R0 ;  /* 0x00000000ff00723e */ /* 0x000fc800000010ff */
[----:B------:R-:W-:Y:S01]  /*b4d0*/  PRMT R19, R0, 0x7610, R19 ;  /* 0x0000761000137816 */ /* 0x000fe20000000013 */
[----:B------:R-:W-:Y:S06]  /*b4e0*/  BRA `(.L_x_219) ;  /* 0x00000000006c7947 */ /* 0x000fec0003800000 */
.L_x_218:
        /* <DEDUP_REMOVED lines=16> */
.L_x_246:
[----:B------:R-:W-:Y:S01]  /*b5f0*/  PRMT R19, RZ, 0x7610, R19 ;  /* 0x00007610ff137816 */ /* 0x000fe20000000013 */
[----:B------:R-:W-:Y:S06]  /*b600*/  BRA `(.L_x_219) ;  /* 0x0000000000247947 */ /* 0x000fec0003800000 */
.L_x_243:
[----:B------:R-:W2:Y:S02]  /*b610*/  LDG.E.64 R2, desc[UR36][R2.64] ;  /* 0x0000002402027981 */ /* 0x000ea4000c1e1b00 */
[----:B--2---:R-:W0:Y:S02]  /*b620*/  I2F.U64 R0, R2 ;  /* 0x0000000200007312 */ /* 0x004e240000301000 */
[----:B0-----:R-:W-:-:S04]  /*b630*/  F2FP.BF16.F32.PACK_AB R0, RZ, R0 ;  /* 0x00000000ff00723e */ /* 0x001fc800000010ff */
[----:B------:R-:W-:Y:S01]  /*b640*/  PRMT R19, R0, 0x7610, R19 ;  /* 0x0000761000137816 */ /* 0x000fe20000000013 */
[----:B------:R-:W-:Y:S06]  /*b650*/  BRA `(.L_x_219) ;  /* 0x0000000000107947 */ /* 0x000fec0003800000 */
.L_x_242:
[----:B------:R-:W2:Y:S02]  /*b660*/  LDG.E R2, desc[UR36][R2.64] ;  /* 0x0000002402027981 */ /* 0x000ea4000c1e1900 */
[----:B--2---:R-:W-:-:S04]  /*b670*/  I2FP.F32.U32 R0, R2 ;  /* 0x0000000200007245 */ /* 0x004fc80000201000 */
[----:B------:R-:W-:-:S04]  /*b680*/  F2FP.BF16.F32.PACK_AB R0, RZ, R0 ;  /* 0x00000000ff00723e */ /* 0x000fc800000010ff */
[----:B------:R-:W-:-:S07]  /*b690*/  PRMT R19, R0, 0x7610, R19 ;  /* 0x0000761000137816 */ /* 0x000fce0000000013 */
.L_x_219:
        /* <DEDUP_REMOVED lines=18> */
.L_x_250:
[----:B------:R-:W2:Y:S02]  /*b7c0*/  LDG.E.U8 R2, desc[UR36][R2.64] ;  /* 0x0000002402027981 */ /* 0x000ea4000c1e1100 */
[----:B--2---:R-:W-:-:S04]  /*b7d0*/  I2FP.F32.U32 R0, R2 ;  /* 0x0000000200007245 */ /* 0x004fc80000201000 */
[----:B------:R-:W-:Y:S01]  /*b7e0*/  F2FP.BF16.F32.PACK_AB R0, RZ, R0 ;  /* 0x00000000ff00723e */ /* 0x000fe200000010ff */
[----:B------:R-:W-:Y:S06]  /*b7f0*/  BRA `(.L_x_252) ;  /* 0x0000000c00a47947 */ /* 0x000fec0003800000 */
.L_x_249:
        /* <DEDUP_REMOVED lines=10> */
.L_x_254:
[----:B------:R-:W2:Y:S02]  /*b8a0*/  LDG.E R2, desc[UR36][R2.64] ;  /* 0x0000002402027981 */ /* 0x000ea4000c1e1900 */
[----:B--2---:R-:W-:-:S04]  /*b8b0*/  I2FP.F32.S32 R0, R2 ;  /* 0x0000000200007245 */ /* 0x004fc80000201400 */
[----:B------:R-:W-:Y:S01]  /*b8c0*/  F2FP.BF16.F32.PACK_AB R0, RZ, R0 ;  /* 0x00000000ff00723e */ /* 0x000fe200000010ff */
[----:B------:R-:W-:Y:S06]  /*b8d0*/  BRA `(.L_x_252) ;  /* 0x0000000c006c7947 */ /* 0x000fec0003800000 */
.L_x_253:
[----:B------:R-:W2:Y:S02]  /*b8e0*/  LDG.E.U16 R2, desc[UR36][R2.64] ;  /* 0x0000002402027981 */ /* 0x000ea4000c1e1500 */
[----:B--2---:R-:W0:Y:S02]  /*b8f0*/  I2F.S16 R0, R2 ;  /* 0x0000000200007306 */ /* 0x004e240000101400 */
[----:B0-----:R-:W-:Y:S01]  /*b900*/  F2FP.BF16.F32.PACK_AB R0, RZ, R0 ;  /* 0x00000000ff00723e */ /* 0x001fe200000010ff */
[----:B------:R-:W-:Y:S06]  /*b910*/  BRA `(.L_x_252) ;  /* 0x0000000c005c7947 */ /* 0x000fec0003800000 */
.L_x_248:
        /* <DEDUP_REMOVED lines=9> */
.L_x_256:
[----:B------:R-:W2:Y:S02]  /*b9b0*/  LDG.E.U16 R0, desc[UR36][R2.64] ;  /* 0x0000002402007981 */ /* 0x000ea4000c1e1500 */
[----:B--2---:R-:W-:-:S05]  /*b9c0*/  HADD2.F32 R0, -RZ, R0.H0_H0 ;  /* 0x20000000ff007230 */ /* 0x004fca0000004100 */
[----:B------:R-:W-:Y:S01]  /*b9d0*/  F2FP.BF16.F32.PACK_AB R0, RZ, R0 ;  /* 0x00000000ff00723e */ /* 0x000fe200000010ff */
[----:B------:R-:W-:Y:S06]  /*b9e0*/  BRA `(.L_x_252) ;  /* 0x0000000c00287947 */ /* 0x000fec0003800000 */
.L_x_255:
        /* <DEDUP_REMOVED lines=9> */
.L_x_258:
[----:B------:R-:W2:Y:S02]  /*ba80*/  LDG.E.U16 R2, desc[UR36][R2.64] ;  /* 0x0000002402027981 */ /* 0x000ea4000c1e1500 */
[----:B--2---:R-:W-:-:S05]  /*ba90*/  HADD2.F32 R0, -RZ, R2.H0_H0 ;  /* 0x20000002ff007230 */ /* 0x004fca0000004100 */
[----:B------:R-:W-:Y:S01]  /*baa0*/  F2FP.BF16.F32.PACK_AB R0, RZ, R0 ;  /* 0x00000000ff00723e */ /* 0x000fe200000010ff */
[----:B------:R-:W-:Y:S06]  /*bab0*/  BRA `(.L_x_252) ;  /* 0x0000000800f47947 */ /* 0x000fec0003800000 */
.L_x_257:
        /* <DEDUP_REMOVED lines=12> */
.L_x_247:
        /* <DEDUP_REMOVED lines=13> */
.L_x_261:
        /* <DEDUP_REMOVED lines=12> */
.L_x_260:
        /* <DEDUP_REMOVED lines=14> */
[----:B------:R-:W-:-:S05]  /*bdf0*/  VIADD R5, R5, 0xfffffffc ;  /* 0xfffffffc05057836 */ /* 0x000fca0000000000 */
[C---:B------:R-:W-:Y:S02]  /*be00*/  SHF.L.U32 R6, R4.reuse, R5, RZ ;  /* 0x0000000504067219 */ /* 0x040fe400000006ff */
[----:B------:R-:W-:Y:S01]  /*be10*/  SHF.L.U32 R7, R5, 0x17, RZ ;  /* 0x0000001705077819 */ /* 0x000fe200000006ff */
        /* <DEDUP_REMOVED lines=10> */
.L_x_263:
        /* <DEDUP_REMOVED lines=13> */
.L_x_262:
[----:B------:R0:W5:Y:S01]  /*bf90*/  LDG.E.U16 R0, desc[UR36][R2.64] ;  /* 0x0000002402007981 */ /* 0x000162000c1e1500 */
[----:B------:R-:W-:Y:S05]  /*bfa0*/  BRA `(.L_x_252) ;  /* 0x0000000400b87947 */ /* 0x000fea0003800000 */
.L_x_259:
        /* <DEDUP_REMOVED lines=12> */
.L_x_266:
        /* <DEDUP_REMOVED lines=21> */
.L_x_270:
[----:B------:R-:W-:Y:S05]  /*c1c0*/  BSYNC.RECONVERGENT B1 ;  /* 0x0000000000017941 */ /* 0x000fea0003800200 */
.L_x_269:
[----:B------:R-:W-:Y:S01]  /*c1d0*/  IMAD.SHL.U32 R0, R0, 0x100000, RZ ;  /* 0x0010000000007824 */ /* 0x000fe200078e00ff */
[----:B------:R-:W-:-:S04]  /*c1e0*/  LEA R2, R2, 0x3b800000, 0x17 ;  /* 0x3b80000002027811 */ /* 0x000fc800078eb8ff */
[----:B------:R-:W-:-:S07]  /*c1f0*/  LOP3.LUT R0, R2, R0, R7, 0xfe, !PT ;  /* 0x0000000002007212 */ /* 0x000fce00078efe07 */
.L_x_268:
[----:B------:R-:W-:Y:S05]  /*c200*/  BSYNC.RECONVERGENT B0 ;  /* 0x0000000000007941 */ /* 0x000fea0003800200 */
.L_x_267:
[----:B------:R-:W-:Y:S01]  /*c210*/  F2FP.BF16.F32.PACK_AB R0, RZ, R0 ;  /* 0x00000000ff00723e */ /* 0x000fe200000010ff */
[----:B------:R-:W-:Y:S06]  /*c220*/  BRA `(.L_x_252) ;  /* 0x0000000400187947 */ /* 0x000fec0003800000 */
.L_x_265:
[----:B------:R-:W2:Y:S01]  /*c230*/  LDG.E.U8 R3, desc[UR36][R2.64] ;  /* 0x0000002402037981 */ /* 0x000ea2000c1e1100 */
[----:B------:R-:W-:Y:S01]  /*c240*/  BSSY.RECONVERGENT B0, `(.L_x_271) ;  /* 0x0000018000007945 */ /* 0x000fe20003800200 */
[----:B------:R-:W-:Y:S01]  /*c250*/  HFMA2 R0, -RZ, RZ, 0, 0 ;  /* 0x00000000ff007431 */ /* 0x000fe200000001ff */
        /* <DEDUP_REMOVED lines=18> */
.L_x_274:
[----:B------:R-:W-:Y:S05]  /*c380*/  BSYNC.RECONVERGENT B1 ;  /* 0x0000000000017941 */ /* 0x000fea0003800200 */
.L_x_273:
[----:B------:R-:W-:Y:S01]  /*c390*/  IMAD.SHL.U32 R0, R0, 0x200000, RZ ;  /* 0x0020000000007824 */ /* 0x000fe200078e00ff */
[----:B------:R-:W-:-:S04]  /*c3a0*/  LEA R2, R2, 0x37800000, 0x17 ;  /* 0x3780000002027811 */ /* 0x000fc800078eb8ff */
[----:B------:R-:W-:-:S07]  /*c3b0*/  LOP3.LUT R0, R2, R0, R7, 0xfe, !PT ;  /* 0x0000000002007212 */ /* 0x000fce00078efe07 */
.L_x_272:
[----:B------:R-:W-:Y:S05]  /*c3c0*/  BSYNC.RECONVERGENT B0 ;  /* 0x0000000000007941 */ /* 0x000fea0003800200 */
.L_x_271:
[----:B------:R-:W-:Y:S01]  /*c3d0*/  F2FP.BF16.F32.PACK_AB R0, RZ, R0 ;  /* 0x00000000ff00723e */ /* 0x000fe200000010ff */
[----:B------:R-:W-:Y:S06]  /*c3e0*/  BRA `(.L_x_252) ;  /* 0x0000000000a87947 */ /* 0x000fec0003800000 */
.L_x_264:
        /* <DEDUP_REMOVED lines=8> */
[----:B------:R-:W-:Y:S02]  /*c470*/  MOV R0, 0x400000 ;  /* 0x0040000000007802 */ /* 0x000fe40000000f00 */
[----:B--2---:R-:W-:-:S13]  /*c480*/  ISETP.NE.AND P0, PT, R2, RZ, PT ;  /* 0x000000ff0200720c */ /* 0x004fda0003f05270 */
[----:B------:R-:W-:Y:S05]  /*c490*/  @!P0 BRA `(.L_x_278) ;  /* 0x00000000000c8947 */ /* 0x000fea0003800000 */
[----:B------:R-:W-:-:S13]  /*c4a0*/  ISETP.NE.AND P0, PT, R2, 0xff, PT ;  /* 0x000000ff0200780c */ /* 0x000fda0003f05270 */
[----:B------:R-:W-:Y:S02]  /*c4b0*/  @!P0 IMAD.MOV.U32 R0, RZ, RZ, 0x7f800001 ;  /* 0x7f800001ff008424 */ /* 0x000fe400078e00ff */
[----:B------:R-:W-:-:S07]  /*c4c0*/  @P0 IMAD.SHL.U32 R0, R2, 0x800000, RZ ;  /* 0x0080000002000824 */ /* 0x000fce00078e00ff */
.L_x_278:
[----:B------:R-:W-:Y:S05]  /*c4d0*/  BSYNC.RECONVERGENT B0 ;  /* 0x0000000000007941 */ /* 0x000fea0003800200 */
.L_x_277:
[----:B------:R-:W-:Y:S01]  /*c4e0*/  F2FP.BF16.F32.PACK_AB R0, RZ, R0 ;  /* 0x00000000ff00723e */ /* 0x000fe200000010ff */
[----:B------:R-:W-:Y:S06]  /*c4f0*/  BRA `(.L_x_252) ;  /* 0x0000000000647947 */ /* 0x000fec0003800000 */
.L_x_251:
[----:B------:R-:W-:Y:S01]  /*c500*/  MOV R2, 0x0 ;  /* 0x0000000000027802 */ /* 0x000fe20000000f00 */
[----:B------:R-:W0:Y:S01]  /*c510*/  LDCU.64 UR4, c[0x4][0x148] ;  /* 0x01002900ff0477ac */ /* 0x000e220008000a00 */
[----:B------:R-:W-:Y:S02]  /*c520*/  HFMA2 R12, -RZ, RZ, 0, 5.9604644775390625e-08 ;  /* 0x00000001ff0c7431 */ /* 0x000fe400000001ff */
[----:B------:R-:W-:Y:S01]  /*c530*/  IMAD.MOV.U32 R8, RZ, RZ, 0x4e ;  /* 0x0000004eff087424 */ /* 0x000fe200078e00ff */
[----:B------:R-:W1:Y:S01]  /*c540*/  LDCU.64 UR6, c[0x4][0x150] ;  /* 0x01002a00ff0677ac */ /* 0x000e620008000a00 */
[----:B------:R-:W2:Y:S01]  /*c550*/  LDC.64 R2, c[0x4][R2] ;  /* 0x0100000002027b82 */ /* 0x000ea20000000a00 */
[----:B------:R-:W-:Y:S01]  /*c560*/  IMAD.MOV.U32 R13, RZ, RZ, RZ ;  /* 0x000000ffff0d7224 */ /* 0x000fe200078e00ff */
        /* <DEDUP_REMOVED lines=9> */
.L_x_279:
[----:B------:R-:W-:Y:S01]  /*c600*/  PRMT R0, RZ, 0x7610, R0 ;  /* 0x00007610ff007816 */ /* 0x000fe20000000000 */
[----:B------:R-:W-:Y:S06]  /*c610*/  BRA `(.L_x_252) ;  /* 0x00000000001c7947 */ /* 0x000fec0003800000 */
.L_x_276:
[----:B------:R-:W2:Y:S02]  /*c620*/  LDG.E.64 R2, desc[UR36][R2.64] ;  /* 0x0000002402027981 */ /* 0x000ea4000c1e1b00 */
[----:B--2---:R-:W0:Y:S02]  /*c630*/  I2F.U64 R0, R2 ;  /* 0x0000000200007312 */ /* 0x004e240000301000 */
[----:B0-----:R-:W-:Y:S01]  /*c640*/  F2FP.BF16.F32.PACK_AB R0, RZ, R0 ;  /* 0x00000000ff00723e */ /* 0x001fe200000010ff */
[----:B------:R-:W-:Y:S06]  /*c650*/  BRA `(.L_x_252) ;  /* 0x00000000000c7947 */ /* 0x000fec0003800000 */
.L_x_275:
[----:B------:R-:W2:Y:S02]  /*c660*/  LDG.E R2, desc[UR36][R2.64] ;  /* 0x0000002402027981 */ /* 0x000ea4000c1e1900 */
[----:B--2---:R-:W-:-:S04]  /*c670*/  I2FP.F32.U32 R0, R2 ;  /* 0x0000000200007245 */ /* 0x004fc80000201000 */
[----:B------:R-:W-:-:S07]  /*c680*/  F2FP.BF16.F32.PACK_AB R0, RZ, R0 ;  /* 0x00000000ff00723e */ /* 0x000fce00000010ff */
.L_x_252:
        /* <DEDUP_REMOVED lines=25> */
[----:B01----:R-:W-:-:S04]  /*c820*/  SHF.L.U32 R0, R5, 0x10, RZ ;  /* 0x0000001005007819 */ /* 0x003fc800000006ff */
[----:B------:R-:W0:Y:S02]  /*c830*/  F2I.FTZ.TRUNC.NTZ R5, R0 ;  /* 0x0000000000057305 */ /* 0x000e24000021f100 */
[----:B0-----:R0:W-:Y:S01]  /*c840*/  STG.E.U8 desc[UR36][R2.64], R5 ;  /* 0x0000000502007986 */ /* 0x0011e2000c101124 */
[----:B------:R-:W-:Y:S05]  /*c850*/  BRA `(.L_x_285) ;  /* 0x0000000c007c7947 */ /* 0x000fea0003800000 */
.L_x_283:
[----:B-1----:R-:W-:-:S06]  /*c860*/  IMAD.U32 R5, R5, 0x10000, RZ ;  /* 0x0001000005057824 */ /* 0x002fcc00078e00ff */
[----:B------:R-:W1:Y:S02]  /*c870*/  F2I.S64.TRUNC R4, R5 ;  /* 0x0000000500047311 */ /* 0x000e64000020d900 */
[----:B-1----:R1:W-:Y:S01]  /*c880*/  STG.E.U8 desc[UR36][R2.64], R4 ;  /* 0x0000000402007986 */ /* 0x0023e2000c101124 */
[----:B------:R-:W-:Y:S05]  /*c890*/  BRA `(.L_x_285) ;  /* 0x0000000c006c7947 */ /* 0x000fea0003800000 */
.L_x_282:
        /* <DEDUP_REMOVED lines=10> */
.L_x_287:
[----:B-1----:R-:W-:-:S06]  /*c940*/  IMAD.U32 R5, R5, 0x10000, RZ ;  /* 0x0001000005057824 */ /* 0x002fcc00078e00ff */
[----:B------:R-:W1:Y:S02]  /*c950*/  F2I.FTZ.TRUNC.NTZ R5, R5 ;  /* 0x0000000500057305 */ /* 0x000e64000021f100 */
[----:B-1----:R1:W-:Y:S01]  /*c960*/  STG.E desc[UR36][R2.64], R5 ;  /* 0x0000000502007986 */ /* 0x0023e2000c101924 */
[----:B------:R-:W-:Y:S05]  /*c970*/  BRA `(.L_x_285) ;  /* 0x0000000c00347947 */ /* 0x000fea0003800000 */
.L_x_286:
[----:B-1----:R-:W-:-:S06]  /*c980*/  IMAD.U32 R5, R5, 0x10000, RZ ;  /* 0x0001000005057824 */ /* 0x002fcc00078e00ff */
[----:B------:R-:W1:Y:S02]  /*c990*/  F2I.FTZ.TRUNC.NTZ R5, R5 ;  /* 0x0000000500057305 */ /* 0x000e64000021f100 */
[----:B-1----:R1:W-:Y:S01]  /*c9a0*/  STG.E.U16 desc[UR36][R2.64], R5 ;  /* 0x0000000502007986 */ /* 0x0023e2000c101524 */
[----:B------:R-:W-:Y:S05]  /*c9b0*/  BRA `(.L_x_285) ;  /* 0x0000000c00247947 */ /* 0x000fea0003800000 */
.L_x_281:
        /* <DEDUP_REMOVED lines=9> */
.L_x_289:
[----:B01----:R-:W-:-:S05]  /*ca50*/  IMAD.U32 R0, R5, 0x10000, RZ ;  /* 0x0001000005007824 */ /* 0x003fca00078e00ff */
[----:B------:R-:W-:-:S05]  /*ca60*/  F2FP.F16.F32.PACK_AB R0, RZ, R0 ;  /* 0x00000000ff00723e */ /* 0x000fca00000000ff */
[----:B------:R0:W-:Y:S01]  /*ca70*/  STG.E.U16 desc[UR36][R2.64], R0 ;  /* 0x0000000002007986 */ /* 0x0001e2000c101524 */
[----:B------:R-:W-:Y:S05]  /*ca80*/  BRA `(.L_x_285) ;  /* 0x0000000800f07947 */ /* 0x000fea0003800000 */
.L_x_288:
        /* <DEDUP_REMOVED lines=10> */
.L_x_291:
[----:B-1----:R-:W-:-:S05]  /*cb30*/  IMAD.U32 R5, R5, 0x10000, RZ ;  /* 0x0001000005057824 */ /* 0x002fca00078e00ff */
[----:B------:R-:W-:-:S04]  /*cb40*/  F2FP.F16.F32.PACK_AB R5, RZ, R5 ;  /* 0x00000005ff05723e */ /* 0x000fc800000000ff */
[----:B------:R-:W-:-:S05]  /*cb50*/  PRMT R5, R5, 0x5410, RZ ;  /* 0x0000541005057816 */ /* 0x000fca00000000ff */
[----:B------:R1:W-:Y:S01]  /*cb60*/  STG.E desc[UR36][R2.64], R5 ;  /* 0x0000000502007986 */ /* 0x0003e2000c101924 */
[----:B------:R-:W-:Y:S05]  /*cb70*/  BRA `(.L_x_285) ;  /* 0x0000000800b47947 */ /* 0x000fea0003800000 */
.L_x_290:
[----:B-1----:R-:W-:-:S05]  /*cb80*/  SHF.L.U32 R4, R5, 0x10, RZ ;  /* 0x0000001005047819 */ /* 0x002fca00000006ff */
[----:B------:R-:W-:-:S06]  /*cb90*/  FMUL.FTZ R4, R4, 1 ;  /* 0x3f80000004047820 */ /* 0x000fcc0000410000 */
[----:B------:R-:W1:Y:S02]  /*cba0*/  F2F.F64.F32 R4, R4 ;  /* 0x0000000400047310 */ /* 0x000e640000201800 */
[----:B-1----:R1:W-:Y:S01]  /*cbb0*/  STG.E.64 desc[UR36][R2.64], R4 ;  /* 0x0000000402007986 */ /* 0x0023e2000c101b24 */
[----:B------:R-:W-:Y:S05]  /*cbc0*/  BRA `(.L_x_285) ;  /* 0x0000000800a07947 */ /* 0x000fea0003800000 */
.L_x_280:
        /* <DEDUP_REMOVED lines=10> */
[----:B-1----:R-:W-:-:S06]  /*cc70*/  IMAD.U32 R5, R5, 0x10000, RZ ;  /* 0x0001000005057824 */ /* 0x002fcc00078e00ff */
[----:B------:R-:W1:Y:S02]  /*cc80*/  F2I.FTZ.U32.TRUNC.NTZ R5, R5 ;  /* 0x0000000500057305 */ /* 0x000e64000021f000 */
[----:B-1----:R1:W-:Y:S01]  /*cc90*/  STG.E.U16 desc[UR36][R2.64], R5 ;  /* 0x0000000502007986 */ /* 0x0023e2000c101524 */
[----:B------:R-:W-:Y:S05]  /*cca0*/  BRA `(.L_x_285) ;  /* 0x0000000800687947 */ /* 0x000fea0003800000 */
.L_x_295:
        /* <DEDUP_REMOVED lines=18> */
.L_x_298:
[----:B------:R-:W-:-:S04]  /*cdd0*/  SHF.R.U32.HI R5, RZ, 0x18, R5 ;  /* 0x00000018ff057819 */ /* 0x000fc80000011605 */
[----:B------:R-:W-:-:S07]  /*cde0*/  LOP3.LUT R0, R0, 0x80, R5, 0xf8, !PT ;  /* 0x0000008000007812 */ /* 0x000fce00078ef805 */
.L_x_297:
[----:B------:R-:W-:Y:S05]  /*cdf0*/  BSYNC.RECONVERGENT B0 ;  /* 0x0000000000007941 */ /* 0x000fea0003800200 */
.L_x_296:
[----:B------:R0:W-:Y:S01]  /*ce00*/  STG.E.U8 desc[UR36][R2.64], R0 ;  /* 0x0000000002007986 */ /* 0x0001e2000c101124 */
[----:B------:R-:W-:Y:S05]  /*ce10*/  BRA `(.L_x_285) ;  /* 0x00000008000c7947 */ /* 0x000fea0003800000 */
.L_x_294:
[----:B-1----:R-:W-:Y:S01]  /*ce20*/  SHF.L.U32 R5, R5, 0x10, RZ ;  /* 0x0000001005057819 */ /* 0x002fe200000006ff */
[----:B------:R-:W-:Y:S01]  /*ce30*/  BSSY.RECONVERGENT B0, `(.L_x_299) ;  /* 0x0000013000007945 */ /* 0x000fe20003800200 */
[----:B0-----:R-:W-:Y:S02]  /*ce40*/  IMAD.MOV.U32 R0, RZ, RZ, 0x80 ;  /* 0x00000080ff007424 */ /* 0x001fe400078e00ff */
        /* <DEDUP_REMOVED lines=15> */
.L_x_301:
[----:B------:R-:W-:-:S04]  /*cf40*/  SHF.R.U32.HI R5, RZ, 0x18, R5 ;  /* 0x00000018ff057819 */ /* 0x000fc80000011605 */
[----:B------:R-:W-:-:S07]  /*cf50*/  LOP3.LUT R0, R0, 0x80, R5, 0xf8, !PT ;  /* 0x0000008000007812 */ /* 0x000fce00078ef805 */
.L_x_300:
[----:B------:R-:W-:Y:S05]  /*cf60*/  BSYNC.RECONVERGENT B0 ;  /* 0x0000000000007941 */ /* 0x000fea0003800200 */
.L_x_299:
[----:B------:R0:W-:Y:S01]  /*cf70*/  STG.E.U8 desc[UR36][R2.64], R0 ;  /* 0x0000000002007986 */ /* 0x0001e2000c101124 */
[----:B------:R-:W-:Y:S05]  /*cf80*/  BRA `(.L_x_285) ;  /* 0x0000000400b07947 */ /* 0x000fea0003800000 */
.L_x_293:
        /* <DEDUP_REMOVED lines=14> */
[----:B------:R-:W-:Y:S02]  /*d070*/  @P1 ISETP.EQ.U32.AND P2, PT, R0, 0x1, P0 ;  /* 0x000000010000180c */ /* 0x000fe40000742070 */
[----:B------:R-:W-:Y:S02]  /*d080*/  PLOP3.LUT P0, PT, PT, PT, PT, 0x80, 0x8 ;  /* 0x000000000008781c */ /* 0x000fe40003f0f070 */
[----:B------:R-:W-:Y:S02]  /*d090*/  @P1 PLOP3.LUT P0, PT, P2, PT, PT, 0x80, 0x8 ;  /* 0x000000000008181c */ /* 0x000fe4000170f070 */
[----:B------:R-:W-:-:S11]  /*d0a0*/  @P1 IADD3 R0, PT, PT, R6, 0x1, RZ ;  /* 0x0000000106001810 */ /* 0x000fd60007ffe0ff */
[----:B------:R-:W-:-:S04]  /*d0b0*/  @!P0 IMAD.MOV R0, RZ, RZ, R6 ;  /* 0x000000ffff008224 */ /* 0x000fc800078e0206 */
[----:B------:R-:W-:-:S05]  /*d0c0*/  @P1 IMAD.MOV.U32 R5, RZ, RZ, R0 ;  /* 0x000000ffff051224 */ /* 0x000fca00078e0000 */
[----:B------:R0:W-:Y:S01]  /*d0d0*/  STG.E.U8 desc[UR36][R2.64], R5 ;  /* 0x0000000502007986 */ /* 0x0001e2000c101124 */
[----:B------:R-:W-:Y:S05]  /*d0e0*/  BRA `(.L_x_285) ;  /* 0x0000000400587947 */ /* 0x000fea0003800000 */
.L_x_303:
[----:B-1----:R-:W-:-:S06]  /*d0f0*/  IMAD.U32 R5, R5, 0x10000, RZ ;  /* 0x0001000005057824 */ /* 0x002fcc00078e00ff */
[----:B------:R-:W1:Y:S02]  /*d100*/  F2I.U64.TRUNC R4, R5 ;  /* 0x0000000500047311 */ /* 0x000e64000020d800 */
[----:B-1----:R1:W-:Y:S01]  /*d110*/  STG.E.64 desc[UR36][R2.64], R4 ;  /* 0x0000000402007986 */ /* 0x0023e2000c101b24 */
[----:B------:R-:W-:Y:S05]  /*d120*/  BRA `(.L_x_285) ;  /* 0x0000000400487947 */ /* 0x000fea0003800000 */
.L_x_302:
[----:B-1----:R-:W-:-:S06]  /*d130*/  IMAD.U32 R5, R5, 0x10000, RZ ;  /* 0x0001000005057824 */ /* 0x002fcc00078e00ff */
[----:B------:R-:W1:Y:S02]  /*d140*/  F2I.FTZ.U32.TRUNC.NTZ R5, R5 ;  /* 0x0000000500057305 */ /* 0x000e64000021f000 */
[----:B-1----:R1:W-:Y:S01]  /*d150*/  STG.E desc[UR36][R2.64], R5 ;  /* 0x0000000502007986 */ /* 0x0023e2000c101924 */
[----:B------:R-:W-:Y:S05]  /*d160*/  BRA `(.L_x_285) ;  /* 0x0000000400387947 */ /* 0x000fea0003800000 */
.L_x_292:
        /* <DEDUP_REMOVED lines=11> */
.L_x_305:
[----:B-1----:R-:W-:Y:S01]  /*d220*/  IMAD.U32 R5, R5, 0x10000, RZ ;  /* 0x0001000005057824 */ /* 0x002fe200078e00ff */
[----:B------:R-:W-:-:S03]  /*d230*/  CS2R R6, SRZ ;  /* 0x0000000000067805 */ /* 0x000fc6000001ff00 */
[----:B------:R-:W-:-:S06]  /*d240*/  FMUL.FTZ R5, R5, 1 ;  /* 0x3f80000005057820 */ /* 0x000fcc0000410000 */
[----:B------:R-:W1:Y:S02]  /*d250*/  F2F.F64.F32 R4, R5 ;  /* 0x0000000500047310 */ /* 0x000e640000201800 */
[----:B-1----:R1:W-:Y:S01]  /*d260*/  STG.E.128 desc[UR36][R2.64], R4 ;  /* 0x0000000402007986 */ /* 0x0023e2000c101d24 */
[----:B------:R-:W-:Y:S05]  /*d270*/  BRA `(.L_x_285) ;  /* 0x0000000000f47947 */ /* 0x000fea0003800000 */
.L_x_304:
[----:B------:R-:W-:-:S09]  /*d280*/  UISETP.NE.AND UP0, UPT, UR4, 0xf, UPT ;  /* 0x0000000f0400788c */ /* 0x000fd2000bf05270 */
[----:B------:R-:W-:Y:S05]  /*d290*/  BRA.U !UP0, `(.L_x_306) ;  /* 0x0000000108e87547 */ /* 0x000fea000b800000 */
[----:B------:R-:W-:-:S09]  /*d2a0*/  UISETP.NE.AND UP0, UPT, UR4, 0x17, UPT ;  /* 0x000000170400788c */ /* 0x000fd2000bf05270 */
[----:B------:R-:W-:Y:S05]  /*d2b0*/  BRA.U !UP0, `(.L_x_307) ;  /* 0x0000000108907547 */ /* 0x000fea000b800000 */
[----:B------:R-:W-:-:S09]  /*d2c0*/  UISETP.NE.AND UP0, UPT, UR4, 0x18, UPT ;  /* 0x000000180400788c */ /* 0x000fd2000bf05270 */
[----:B------:R-:W-:Y:S05]  /*d2d0*/  BRA.U !UP0, `(.L_x_308) ;  /* 0x0000000108447547 */ /* 0x000fea000b800000 */
.L_x_284:
[----:B0-----:R-:W-:Y:S01]  /*d2e0*/  MOV R0, 0x0 ;  /* 0x0000000000007802 */ /* 0x001fe20000000f00 */
[----:B------:R-:W0:Y:S01]  /*d2f0*/  LDCU.64 UR4, c[0x4][0x148] ;  /* 0x01002900ff0477ac */ /* 0x000e220008000a00 */
[----:B------:R-:W-:Y:S02]  /*d300*/  HFMA2 R13, -RZ, RZ, 0, 0 ;  /* 0x00000000ff0d7431 */ /* 0x000fe400000001ff */
[----:B------:R-:W-:Y:S01]  /*d310*/  IMAD.MOV.U32 R8, RZ, RZ, 0x65 ;  /* 0x00000065ff087424 */ /* 0x000fe200078e00ff */
[----:B------:R2:W3:Y:S01]  /*d320*/  LDC.64 R2, c[0x4][R0] ;  /* 0x0100000000027b82 */ /* 0x0004e20000000a00 */
[----:B------:R-:W4:Y:S01]  /*d330*/  LDCU.64 UR6, c[0x4][0x150] ;  /* 0x01002a00ff0677ac */ /* 0x000f220008000a00 */
[----:B------:R-:W-:Y:S01]  /*d340*/  IMAD.MOV.U32 R12, RZ, RZ, 0x1 ;  /* 0x00000001ff0c7424 */ /* 0x000fe200078e00ff */
[----:B------:R-:W5:Y:S01]  /*d350*/  LDCU.64 UR8, c[0x4][0x60] ;  /* 0x01000c00ff0877ac */ /* 0x000f620008000a00 */
[----:B0-----:R-:W-:Y:S02]  /*d360*/  IMAD.U32 R4, RZ, RZ, UR4 ;  /* 0x00000004ff047e24 */ /* 0x001fe4000f8e00ff */
[----:B-1----:R-:W-:-:S02]  /*d370*/  IMAD.U32 R5, RZ, RZ, UR5 ;  /* 0x00000005ff057e24 */ /* 0x002fc4000f8e00ff */
[----:B----4-:R-:W-:Y:S01]  /*d380*/  IMAD.U32 R6, RZ, RZ, UR6 ;  /* 0x00000006ff067e24 */ /* 0x010fe2000f8e00ff */
[----:B------:R-:W-:Y:S01]  /*d390*/  MOV R7, UR7 ;  /* 0x0000000700077c02 */ /* 0x000fe20008000f00 */
[----:B-----5:R-:W-:Y:S02]  /*d3a0*/  IMAD.U32 R10, RZ, RZ, UR8 ;  /* 0x00000008ff0a7e24 */ /* 0x020fe4000f8e00ff */
[----:B--2---:R-:W-:-:S07]  /*d3b0*/  IMAD.U32 R11, RZ, RZ, UR9 ;  /* 0x00000009ff0b7e24 */ /* 0x004fce000f8e00ff */
[----:B------:R-:W-:-:S07]  /*d3c0*/  LEPC R20, `(.L_x_309) ;  /* 0x000000001014794e */ /* 0x000fce0000000000 */
[----:B---3--:R-:W-:Y:S05]  /*d3d0*/  CALL.ABS.NOINC R2 ;  /* 0x0000000002007343 */ /* 0x008fea0003c00000 */
.L_x_309:
[----:B------:R-:W-:Y:S05]  /*d3e0*/  BRA `(.L_x_285) ;  /* 0x0000000000987947 */ /* 0x000fea0003800000 */
.L_x_308:
[----:B-1----:R-:W-:Y:S01]  /*d3f0*/  IMAD.U32 R7, R5, 0x10000, RZ ;  /* 0x0001000005077824 */ /* 0x002fe200078e00ff */
[----:B------:R-:W-:Y:S01]  /*d400*/  BSSY.RECONVERGENT B0, `(.L_x_310) ;  /* 0x000000c000007945 */ /* 0x000fe20003800200 */
[----:B0-----:R-:W-:-:S03]  /*d410*/  IMAD.MOV.U32 R0, RZ, RZ, 0x7f ;  /* 0x0000007fff007424 */ /* 0x001fc600078e00ff */
        /* <DEDUP_REMOVED lines=10> */
.L_x_311:
[----:B------:R-:W-:Y:S05]  /*d4c0*/  BSYNC.RECONVERGENT B0 ;  /* 0x0000000000007941 */ /* 0x000fea0003800200 */
.L_x_310:
[----:B------:R-:W-:-:S05]  /*d4d0*/  LOP3.LUT R5, R0, 0x80, R5, 0xf8, !PT ;  /* 0x0000008000057812 */ /* 0x000fca00078ef805 */
[----:B------:R4:W-:Y:S01]  /*d4e0*/  STG.E.U8 desc[UR36][R2.64], R5 ;  /* 0x0000000502007986 */ /* 0x0009e2000c101124 */
[----:B------:R-:W-:Y:S05]  /*d4f0*/  BRA `(.L_x_285) ;  /* 0x0000000000547947 */ /* 0x000fea0003800000 */
.L_x_307:
        /* <DEDUP_REMOVED lines=12> */
.L_x_313:
[----:B0-----:R-:W-:Y:S01]  /*d5c0*/  IMAD.MOV.U32 R0, RZ, RZ, 0x7f ;  /* 0x0000007fff007424 */ /* 0x001fe200078e00ff */
[----:B------:R-:W-:-:S04]  /*d5d0*/  ISETP.GT.U32.AND P0, PT, R4, 0x7f800000, PT ;  /* 0x7f8000000400780c */ /* 0x000fc80003f04070 */
[----:B------:R-:W-:-:S09]  /*d5e0*/  SEL R0, R0, 0x7c, P0 ;  /* 0x0000007c00007807 */ /* 0x000fd20000000000 */
.L_x_314:
[----:B------:R-:W-:Y:S05]  /*d5f0*/  BSYNC.RECONVERGENT B0 ;  /* 0x0000000000007941 */ /* 0x000fea0003800200 */
.L_x_312:
[----:B------:R-:W-:-:S04]  /*d600*/  SHF.R.U32.HI R5, RZ, 0x18, R5 ;  /* 0x00000018ff057819 */ /* 0x000fc80000011605 */
[----:B------:R-:W-:-:S05]  /*d610*/  LOP3.LUT R5, R0, 0x80, R5, 0xf8, !PT ;  /* 0x0000008000057812 */ /* 0x000fca00078ef805 */
[----:B------:R3:W-:Y:S01]  /*d620*/  STG.E.U8 desc[UR36][R2.64], R5 ;  /* 0x0000000502007986 */ /* 0x0007e2000c101124 */
[----:B------:R-:W-:Y:S05]  /*d630*/  BRA `(.L_x_285) ;  /* 0x0000000000047947 */ /* 0x000fea0003800000 */
.L_x_306:
[----:B-1----:R1:W-:Y:S02]  /*d640*/  STG.E.U16 desc[UR36][R2.64], R5 ;  /* 0x0000000502007986 */ /* 0x0023e4000c101524 */
.L_x_285:
[----:B------:R-:W-:-:S07]  /*d650*/  IADD3 R17, PT, PT, R17, 0x80, RZ ;  /* 0x0000008011117810 */ /* 0x000fce0007ffe0ff */
.L_x_212:
[----:B------:R-:W-:Y:S05]  /*d660*/  BSYNC.RECONVERGENT B6 ;  /* 0x0000000000067941 */ /* 0x000fea0003800200 */
.L_x_211:
[----:B------:R-:W5:Y:S02]  /*d670*/  LDCU UR4, c[0x0][0x380] ;  /* 0x00007000ff0477ac */ /* 0x000f640008000800 */
[----:B-----5:R-:W-:-:S13]  /*d680*/  ISETP.GE.AND P0, PT, R17, UR4, PT ;  /* 0x0000000411007c0c */ /* 0x020fda000bf06270 */
[----:B------:R-:W-:Y:S05]  /*d690*/  @P0 EXIT ;  /* 0x000000000000094d */ /* 0x000fea0003800000 */
[----:B------:R-:W5:Y:S01]  /*d6a0*/  LDCU UR4, c[0x0][0x388] ;  /* 0x00007100ff0477ac */ /* 0x000f620008000800 */
[----:B------:R-:W-:Y:S02]  /*d6b0*/  IMAD.MOV.U32 R18, RZ, RZ, RZ ;  /* 0x000000ffff127224 */ /* 0x000fe400078e00ff */
        /* <DEDUP_REMOVED lines=11> */
[----:B------:R-:W-:-:S04]  /*d770*/  SHF.R.U32.HI R3, RZ, UR5, R2 ;  /* 0x00000005ff037c19 */ /* 0x000fc80008011602 */
[----:B------:R-:W-:-:S05]  /*d780*/  IADD3 R0, PT, PT, -R3, RZ, RZ ;  /* 0x000000ff03007210 */ /* 0x000fca0007ffe1ff */
[----:B0-----:R-:W-:-:S04]  /*d790*/  IMAD R17, R0, UR6, R17 ;  /* 0x0000000600117c24 */ /* 0x001fc8000f8e0211 */
[C---:B----4-:R-:W-:Y:S02]  /*d7a0*/  IMAD R16, R17.reuse, UR8, RZ ;  /* 0x0000000811107c24 */ /* 0x050fe4000f8e02ff */
        /* <DEDUP_REMOVED lines=337> */
.L_x_315:
[----:B------:R-:W0:Y:S01]  /*ecc0*/  LDCU.64 UR6, c[0x0][0x5e8] ;  /* 0x0000bd00ff0677ac */ /* 0x000e220008000a00 */
[----:B------:R-:W1:Y:S01]  /*ecd0*/  LDCU.64 UR8, c[0x0][0x5f0] ;  /* 0x0000be00ff0877ac */ /* 0x000e620008000a00 */
[----:B------:R-:W-:-:S04]  /*ece0*/  UPRMT UR4, UR39, 0x9910, URZ ;  /* 0x0000991027047896 */ /* 0x000fc800080000ff */
[----:B------:R-:W-:Y:S01]  /*ecf0*/  UISETP.GT.AND UP0, UPT, UR4, 0x9, UPT ;  /* 0x000000090400788c */ /* 0x000fe2000bf04270 */
[----:B0-----:R-:W-:Y:S02]  /*ed00*/  IADD3 R16, P0, PT, R16, UR6, RZ ;  /* 0x0000000610107c10 */ /* 0x001fe4000ff1e0ff */
[----:B-123--:R-:W-:-:S03]  /*ed10*/  IADD3 R2, P1, PT, R0, UR8, RZ ;  /* 0x0000000800027c10 */ /* 0x00efc6000ff3e0ff */
[----:B------:R-:W-:Y:S01]  /*ed20*/  IMAD.X R17, RZ, RZ, UR7, P0 ;  /* 0x00000007ff117e24 */ /* 0x000fe200080e06ff */
[----:B------:R-:W-:Y:S02]  /*ed30*/  IADD3.X R3, PT, PT, RZ, UR9, RZ, P1, !PT ;  /* 0x00000009ff037c10 */ /* 0x000fe40008ffe4ff */
[----:B------:R-:W-:Y:S07]  /*ed40*/  BRA.U UP0, `(.L_x_316) ;  /* 0x0000000500407547 */ /* 0x000fee000b800000 */
        /* <DEDUP_REMOVED lines=13> */
.L_x_319:
[----:B------:R-:W2:Y:S02]  /*ee20*/  LDG.E.U8 R2, desc[UR36][R2.64] ;  /* 0x0000002402027981 */ /* 0x000ea4000c1e1100 */
[----:B--2---:R-:W-:-:S04]  /*ee30*/  I2FP.F32.U32 R0, R2 ;  /* 0x0000000200007245 */ /* 0x004fc80000201000 */
[----:B------:R-:W-:-:S04]  /*ee40*/  F2FP.BF16.F32.PACK_AB R0, RZ, R0 ;  /* 0x00000000ff00723e */ /* 0x000fc800000010ff */
[----:B------:R-:W-:Y:S01]  /*ee50*/  PRMT R19, R0, 0x7610, R19 ;  /* 0x0000761000137816 */ /* 0x000fe20000000013 */
[----:B------:R-:W-:Y:S06]  /*ee60*/  BRA `(.L_x_321) ;  /* 0x0000000c00e07947 */ /* 0x000fec0003800000 */
.L_x_318:
        /* <DEDUP_REMOVED lines=11> */
.L_x_323:
[----:B------:R-:W2:Y:S02]  /*ef20*/  LDG.E R2, desc[UR36][R2.64] ;  /* 0x0000002402027981 */ /* 0x000ea4000c1e1900 */
[----:B--2---:R-:W-:-:S04]  /*ef30*/  I2FP.F32.S32 R0, R2 ;  /* 0x0000000200007245 */ /* 0x004fc80000201400 */
[----:B------:R-:W-:-:S04]  /*ef40*/  F2FP.BF16.F32.PACK_AB R0, RZ, R0 ;  /* 0x00000000ff00723e */ /* 0x000fc800000010ff */
[----:B------:R-:W-:Y:S01]  /*ef50*/  PRMT R19, R0, 0x7610, R19 ;  /* 0x0000761000137816 */ /* 0x000fe20000000013 */
[----:B------:R-:W-:Y:S06]  /*ef60*/  BRA `(.L_x_321) ;  /* 0x0000000c00a07947 */ /* 0x000fec0003800000 */
.L_x_322:
[----:B------:R-:W2:Y:S02]  /*ef70*/  LDG.E.U16 R2, desc[UR36][R2.64] ;  /* 0x0000002402027981 */ /* 0x000ea4000c1e1500 */
[----:B--2---:R-:W0:Y:S02]  /*ef80*/  I2F.S16 R0, R2 ;  /* 0x0000000200007306 */ /* 0x004e240000101400 */
[----:B0-----:R-:W-:-:S04]  /*ef90*/  F2FP.BF16.F32.PACK_AB R0, RZ, R0 ;  /* 0x00000000ff00723e */ /* 0x001fc800000010ff */
[----:B------:R-:W-:Y:S01]  /*efa0*/  PRMT R19, R0, 0x7610, R19 ;  /* 0x0000761000137816 */ /* 0x000fe20000000013 */
[----:B------:R-:W-:Y:S06]  /*efb0*/  BRA `(.L_x_321) ;  /* 0x0000000c008c7947 */ /* 0x000fec0003800000 */
.L_x_317:
        /* <DEDUP_REMOVED lines=9> */
.L_x_325:
[----:B------:R-:W2:Y:S02]  /*f050*/  LDG.E.U16 R0, desc[UR36][R2.64] ;  /* 0x0000002402007981 */ /* 0x000ea4000c1e1500 */
[----:B--2---:R-:W-:-:S05]  /*f060*/  HADD2.F32 R0, -RZ, R0.H0_H0 ;  /* 0x20000000ff007230 */ /* 0x004fca0000004100 */
[----:B------:R-:W-:-:S04]  /*f070*/  F2FP.BF16.F32.PACK_AB R0, RZ, R0 ;  /* 0x00000000ff00723e */ /* 0x000fc800000010ff */
[----:B------:R-:W-:Y:S01]  /*f080*/  PRMT R19, R0, 0x7610, R19 ;  /* 0x0000761000137816 */ /* 0x000fe20000000013 */
[----:B------:R-:W-:Y:S06]  /*f090*/  BRA `(.L_x_321) ;  /* 0x0000000c00547947 */ /* 0x000fec0003800000 */
.L_x_324:
        /* <DEDUP_REMOVED lines=9> */
.L_x_327:
[----:B------:R-:W2:Y:S02]  /*f130*/  LDG.E.U16 R2, desc[UR36][R2.64] ;  /* 0x0000002402027981 */ /* 0x000ea4000c1e1500 */
[----:B--2---:R-:W-:-:S05]  /*f140*/  HADD2.F32 R0, -RZ, R2.H0_H0 ;  /* 0x20000002ff007230 */ /* 0x004fca0000004100 */
[----:B------:R-:W-:-:S04]  /*f150*/  F2FP.BF16.F32.PACK_AB R0, RZ, R0 ;  /* 0x00000000ff00723e */ /* 0x000fc800000010ff */
[----:B------:R-:W-:Y:S01]  /*f160*/  PRMT R19, R0, 0x7610, R19 ;  /* 0x0000761000137816 */ /* 0x000fe20000000013 */
[----:B------:R-:W-:Y:S06]  /*f170*/  BRA `(.L_x_321) ;  /* 0x0000000c001c7947 */ /* 0x000fec0003800000 */
.L_x_326:
        /* <DEDUP_REMOVED lines=13> */
.L_x_316:
        /* <DEDUP_REMOVED lines=14> */
.L_x_330:
        /* <DEDUP_REMOVED lines=13> */
.L_x_329:
        /* <DEDUP_REMOVED lines=27> */
.L_x_332:
        /* <DEDUP_REMOVED lines=14> */
.L_x_331:
[----:B------:R0:W5:Y:S01]  /*f690*/  LDG.E.U16 R19, desc[UR36][R2.64] ;  /* 0x0000002402137981 */ /* 0x000162000c1e1500 */
[----:B------:R-:W-:Y:S05]  /*f6a0*/  BRA `(.L_x_321) ;  /* 0x0000000400d07947 */ /* 0x000fea0003800000 */
.L_x_328:
        /* <DEDUP_REMOVED lines=13> */
.L_x_335:
        /* <DEDUP_REMOVED lines=21> */
.L_x_339:
[----:B------:R-:W-:Y:S05]  /*f8d0*/  BSYNC.RECONVERGENT B1 ;  /* 0x0000000000017941 */ /* 0x000fea0003800200 */
.L_x_338:
[----:B------:R-:W-:Y:S01]  /*f8e0*/  IMAD.SHL.U32 R0, R0, 0x100000, RZ ;  /* 0x0010000000007824 */ /* 0x000fe200078e00ff */
[----:B------:R-:W-:-:S04]  /*f8f0*/  LEA R2, R2, 0x3b800000, 0x17 ;  /* 0x3b80000002027811 */ /* 0x000fc800078eb8ff */
[----:B------:R-:W-:-:S07]  /*f900*/  LOP3.LUT R0, R2, R0, R7, 0xfe, !PT ;  /* 0x0000000002007212 */ /* 0x000fce00078efe07 */
.L_x_337:
[----:B------:R-:W-:Y:S05]  /*f910*/  BSYNC.RECONVERGENT B0 ;  /* 0x0000000000007941 */ /* 0x000fea0003800200 */
.L_x_336:
[----:B------:R-:W-:-:S04]  /*f920*/  F2FP.BF16.F32.PACK_AB R0, RZ, R0 ;  /* 0x00000000ff00723e */ /* 0x000fc800000010ff */
[----:B------:R-:W-:Y:S01]  /*f930*/  PRMT R19, R0, 0x7610, R19 ;  /* 0x0000761000137816 */ /* 0x000fe20000000013 */
[----:B------:R-:W-:Y:S06]  /*f940*/  BRA `(.L_x_321) ;  /* 0x0000000400287947 */ /* 0x000fec0003800000 */
.L_x_334:
        /* <DEDUP_REMOVED lines=21> */
.L_x_343:
[----:B------:R-:W-:Y:S05]  /*faa0*/  BSYNC.RECONVERGENT B1 ;  /* 0x0000000000017941 */ /* 0x000fea0003800200 */
.L_x_342:
[----:B------:R-:W-:Y:S01]  /*fab0*/  IMAD.SHL.U32 R0, R0, 0x200000, RZ ;  /* 0x0020000000007824 */ /* 0x000fe200078e00ff */
[----:B------:R-:W-:-:S04]  /*fac0*/  LEA R2, R2, 0x37800000, 0x17 ;  /* 0x3780000002027811 */ /* 0x000fc800078eb8ff */
[----:B------:R-:W-:-:S07]  /*fad0*/  LOP3.LUT R0, R2, R0, R7, 0xfe, !PT ;  /* 0x0000000002007212 */ /* 0x000fce00078efe07 */
.L_x_341:
[----:B------:R-:W-:Y:S05]  /*fae0*/  BSYNC.RECONVERGENT B0 ;  /* 0x0000000000007941 */ /* 0x000fea0003800200 */
.L_x_340:
[----:B------:R-:W-:-:S04]  /*faf0*/  F2FP.BF16.F32.PACK_AB R0, RZ, R0 ;  /* 0x00000000ff00723e */ /* 0x000fc800000010ff */
[----:B------:R-:W-:Y:S01]  /*fb00*/  PRMT R19, R0, 0x7610, R19 ;  /* 0x0000761000137816 */ /* 0x000fe20000000013 */
[----:B------:R-:W-:Y:S06]  /*fb10*/  BRA `(.L_x_321) ;  /* 0x0000000000b47947 */ /* 0x000fec0003800000 */
.L_x_333:
        /* <DEDUP_REMOVED lines=14> */
.L_x_347:
[----:B------:R-:W-:Y:S05]  /*fc00*/  BSYNC.RECONVERGENT B0 ;  /* 0x0000000000007941 */ /* 0x000fea0003800200 */
.L_x_346:
[----:B------:R-:W-:-:S04]  /*fc10*/  F2FP.BF16.F32.PACK_AB R0, RZ, R0 ;  /* 0x00000000ff00723e */ /* 0x000fc800000010ff */
[----:B------:R-:W-:Y:S01]  /*fc20*/  PRMT R19, R0, 0x7610, R19 ;  /* 0x0000761000137816 */ /* 0x000fe20000000013 */
[----:B------:R-:W-:Y:S06]  /*fc30*/  BRA `(.L_x_321) ;  /* 0x00000000006c7947 */ /* 0x000fec0003800000 */
.L_x_320:
        /* <DEDUP_REMOVED lines=15> */
[----:B--2---:R-:W-:Y:S05]  /*fd30*/  CALL.ABS.NOINC R2 ;  /* 0x0000000002007343 */ /* 0x004fea0003c00000 */
.L_x_348:
[----:B------:R-:W-:Y:S01]  /*fd40*/  PRMT R19, RZ, 0x7610, R19 ;  /* 0x00007610ff137816 */ /* 0x000fe20000000013 */
[----:B------:R-:W-:Y:S06]  /*fd50*/  BRA `(.L_x_321) ;  /* 0x0000000000247947 */ /* 0x000fec0003800000 */
.L_x_345:
[----:B------:R-:W2:Y:S02]  /*fd60*/  LDG.E.64 R2, desc[UR36][R2.64] ;  /* 0x0000002402027981 */ /* 0x000ea4000c1e1b00 */
[----:B--2---:R-:W0:Y:S02]  /*fd70*/  I2F.U64 R0, R2 ;  /* 0x0000000200007312 */ /* 0x004e240000301000 */
[----:B0-----:R-:W-:-:S04]  /*fd80*/  F2FP.BF16.F32.PACK_AB R0, RZ, R0 ;  /* 0x00000000ff00723e */ /* 0x001fc800000010ff */
[----:B------:R-:W-:Y:S01]  /*fd90*/  PRMT R19, R0, 0x7610, R19 ;  /* 0x0000761000137816 */ /* 0x000fe20000000013 */
[----:B------:R-:W-:Y:S06]  /*fda0*/  BRA `(.L_x_321) ;  /* 0x0000000000107947 */ /* 0x000fec0003800000 */
.L_x_344:
[----:B------:R-:W2:Y:S02]  /*fdb0*/  LDG.E R2, desc[UR36][R2.64] ;  /* 0x0000002402027981 */ /* 0x000ea4000c1e1900 */
[----:B--2---:R-:W-:-:S04]  /*fdc0*/  I2FP.F32.U32 R0, R2 ;  /* 0x0000000200007245 */ /* 0x004fc80000201000 */
[----:B------:R-:W-:-:S04]  /*fdd0*/  F2FP.BF16.F32.PACK_AB R0, RZ, R0 ;  /* 0x00000000ff00723e */ /* 0x000fc800000010ff */
[----:B------:R-:W-:-:S07]  /*fde0*/  PRMT R19, R0, 0x7610, R19 ;  /* 0x0000761000137816 */ /* 0x000fce0000000013 */
.L_x_321:
        /* <DEDUP_REMOVED lines=18> */
.L_x_352:
[----:B------:R-:W2:Y:S02]  /*ff10*/  LDG.E.U8 R2, desc[UR36][R2.64] ;  /* 0x0000002402027981 */ /* 0x000ea4000c1e1100 */
[----:B--2---:R-:W-:-:S04]  /*ff20*/  I2FP.F32.U32 R0, R2 ;  /* 0x0000000200007245 */ /* 0x004fc80000201000 */
[----:B------:R-:W-:Y:S01]  /*ff30*/  F2FP.BF16.F32.PACK_AB R0, RZ, R0 ;  /* 0x00000000ff00723e */ /* 0x000fe200000010ff */
[----:B------:R-:W-:Y:S06]  /*ff40*/  BRA `(.L_x_354) ;  /* 0x0000000c00a47947 */ /* 0x000fec0003800000 */
.L_x_351:
        /* <DEDUP_REMOVED lines=10> */
.L_x_356:
[----:B------:R-:W2:Y:S02]  /*fff0*/  LDG.E R2, desc[UR36][R2.64] ;  /* 0x0000002402027981 */ /* 0x000ea4000c1e1900 */
[----:B--2---:R-:W-:-:S04]  /*10000*/  I2FP.F32.S32 R0, R2 ;  /* 0x0000000200007245 */ /* 0x004fc80000201400 */
[----:B------:R-:W-:Y:S01]  /*10010*/  F2FP.BF16.F32.PACK_AB R0, RZ, R0 ;  /* 0x00000000ff00723e */ /* 0x000fe200000010ff */
[----:B------:R-:W-:Y:S06]  /*10020*/  BRA `(.L_x_354) ;  /* 0x0000000c006c7947 */ /* 0x000fec0003800000 */
.L_x_355:
[----:B------:R-:W2:Y:S02]  /*10030*/  LDG.E.U16 R2, desc[UR36][R2.64] ;  /* 0x0000002402027981 */ /* 0x000ea4000c1e1500 */
[----:B--2---:R-:W0:Y:S02]  /*10040*/  I2F.S16 R0, R2 ;  /* 0x0000000200007306 */ /* 0x004e240000101400 */
[----:B0-----:R-:W-:Y:S01]  /*10050*/  F2FP.BF16.F32.PACK_AB R0, RZ, R0 ;  /* 0x00000000ff00723e */ /* 0x001fe200000010ff */
[----:B------:R-:W-:Y:S06]  /*10060*/  BRA `(.L_x_354) ;  /* 0x0000000c005c7947 */ /* 0x000fec0003800000 */
.L_x_350:
        /* <DEDUP_REMOVED lines=9> */
.L_x_358:
[----:B------:R-:W2:Y:S02]  /*10100*/  LDG.E.U16 R0, desc[UR36][R2.64] ;  /* 0x0000002402007981 */ /* 0x000ea4000c1e1500 */
[----:B--2---:R-:W-:-:S05]  /*10110*/  HADD2.F32 R0, -RZ, R0.H0_H0 ;  /* 0x20000000ff007230 */ /* 0x004fca0000004100 */
[----:B------:R-:W-:Y:S01]  /*10120*/  F2FP.BF16.F32.PACK_AB R0, RZ, R0 ;  /* 0x00000000ff00723e */ /* 0x000fe200000010ff */
[----:B------:R-:W-:Y:S06]  /*10130*/  BRA `(.L_x_354) ;  /* 0x0000000c00287947 */ /* 0x000fec0003800000 */
.L_x_357:
        /* <DEDUP_REMOVED lines=9> */
.L_x_360:
[----:B------:R-:W2:Y:S02]  /*101d0*/  LDG.E.U16 R2, desc[UR36][R2.64] ;  /* 0x0000002402027981 */ /* 0x000ea4000c1e1500 */
[----:B--2---:R-:W-:-:S05]  /*101e0*/  HADD2.F32 R0, -RZ, R2.H0_H0 ;  /* 0x20000002ff007230 */ /* 0x004fca0000004100 */
[----:B------:R-:W-:Y:S01]  /*101f0*/  F2FP.BF16.F32.PACK_AB R0, RZ, R0 ;  /* 0x00000000ff00723e */ /* 0x000fe200000010ff */
[----:B------:R-:W-:Y:S06]  /*10200*/  BRA `(.L_x_354) ;  /* 0x0000000800f47947 */ /* 0x000fec0003800000 */
.L_x_359:
        /* <DEDUP_REMOVED lines=12> */
.L_x_349:
        /* <DEDUP_REMOVED lines=13> */
.L_x_363:
        /* <DEDUP_REMOVED lines=12> */
.L_x_362:
        /* <DEDUP_REMOVED lines=27> */
.L_x_365:
[----:B------:R-:W2:Y:S02]  /*10610*/  LDG.E.U8 R2, desc[UR36][R2.64] ;  /* 0x0000002402027981 */ /* 0x000ea4000c1e1100 */
[C---:B--2---:R-:W-:Y:S01]  /*10620*/  SHF.L.U32 R0, R2.reuse, 0x19, RZ ;  /* 0x0000001902007819 */ /* 0x044fe200000006ff */
        /* <DEDUP_REMOVED lines=11> */
.L_x_364:
[----:B------:R0:W5:Y:S01]  /*106e0*/  LDG.E.U16 R0, desc[UR36][R2.64] ;  /* 0x0000002402007981 */ /* 0x000162000c1e1500 */
[----:B------:R-:W-:Y:S05]  /*106f0*/  BRA `(.L_x_354) ;  /* 0x0000000400b87947 */ /* 0x000fea0003800000 */
.L_x_361:
        /* <DEDUP_REMOVED lines=12> */
.L_x_368:
        /* <DEDUP_REMOVED lines=21> */
.L_x_372:
[----:B------:R-:W-:Y:S05]  /*10910*/  BSYNC.RECONVERGENT B1 ;  /* 0x0000000000017941 */ /* 0x000fea0003800200 */
.L_x_371:
[----:B------:R-:W-:Y:S01]  /*10920*/  IMAD.SHL.U32 R0, R0, 0x100000, RZ ;  /* 0x0010000000007824 */ /* 0x000fe200078e00ff */
[----:B------:R-:W-:-:S04]  /*10930*/  LEA R2, R2, 0x3b800000, 0x17 ;  /* 0x3b80000002027811 */ /* 0x000fc800078eb8ff */
[----:B------:R-:W-:-:S07]  /*10940*/  LOP3.LUT R0, R2, R0, R7, 0xfe, !PT ;  /* 0x0000000002007212 */ /* 0x000fce00078efe07 */
.L_x_370:
[----:B------:R-:W-:Y:S05]  /*10950*/  BSYNC.RECONVERGENT B0 ;  /* 0x0000000000007941 */ /* 0x000fea0003800200 */
.L_x_369:
[----:B------:R-:W-:Y:S01]  /*10960*/  F2FP.BF16.F32.PACK_AB R0, RZ, R0 ;  /* 0x00000000ff00723e */ /* 0x000fe200000010ff */
[----:B------:R-:W-:Y:S06]  /*10970*/  BRA `(.L_x_354) ;  /* 0x0000000400187947 */ /* 0x000fec0003800000 */
.L_x_367:
        /* <DEDUP_REMOVED lines=21> */
.L_x_376:
[----:B------:R-:W-:Y:S05]  /*10ad0*/  BSYNC.RECONVERGENT B1 ;  /* 0x0000000000017941 */ /* 0x000fea0003800200 */
.L_x_375:
[----:B------:R-:W-:Y:S01]  /*10ae0*/  IMAD.SHL.U32 R0, R0, 0x200000, RZ ;  /* 0x0020000000007824 */ /* 0x000fe200078e00ff */
[----:B------:R-:W-:-:S04]  /*10af0*/  LEA R2, R2, 0x37800000, 0x17 ;  /* 0x3780000002027811 */ /* 0x000fc800078eb8ff */
[----:B------:R-:W-:-:S07]  /*10b00*/  LOP3.LUT R0, R2, R0, R7, 0xfe, !PT ;  /* 0x0000000002007212 */ /* 0x000fce00078efe07 */
.L_x_374:
[----:B------:R-:W-:Y:S05]  /*10b10*/  BSYNC.RECONVERGENT B0 ;  /* 0x0000000000007941 */ /* 0x000fea0003800200 */
.L_x_373:
[----:B------:R-:W-:Y:S01]  /*10b20*/  F2FP.BF16.F32.PACK_AB R0, RZ, R0 ;  /* 0x00000000ff00723e */ /* 0x000fe200000010ff */
[----:B------:R-:W-:Y:S06]  /*10b30*/  BRA `(.L_x_354) ;  /* 0x0000000000a87947 */ /* 0x000fec0003800000 */
.L_x_366:
        /* <DEDUP_REMOVED lines=14> */
.L_x_380:
[----:B------:R-:W-:Y:S05]  /*10c20*/  BSYNC.RECONVERGENT B0 ;  /* 0x0000000000007941 */ /* 0x000fea0003800200 */
.L_x_379:
[----:B------:R-:W-:Y:S01]  /*10c30*/  F2FP.BF16.F32.PACK_AB R0, RZ, R0 ;  /* 0x00000000ff00723e */ /* 0x000fe200000010ff */
[----:B------:R-:W-:Y:S06]  /*10c40*/  BRA `(.L_x_354) ;  /* 0x0000000000647947 */ /* 0x000fec0003800000 */
.L_x_353:
        /* <DEDUP_REMOVED lines=8> */
[----:B0-----:R-:W-:Y:S01]  /*10cd0*/  MOV R4, UR4 ;  /* 0x0000000400047c02 */ /* 0x001fe20008000f00 */
[----:B------:R-:W-:-:S02]  /*10ce0*/  IMAD.U32 R5, RZ, RZ, UR5 ;  /* 0x00000005ff057e24 */ /* 0x000fc4000f8e00ff */
[----:B-1----:R-:W-:Y:S02]  /*10cf0*/  IMAD.U32 R6, RZ, RZ, UR6 ;  /* 0x00000006ff067e24 */ /* 0x002fe4000f8e00ff */
[----:B------:R-:W-:Y:S02]  /*10d00*/  IMAD.U32 R7, RZ, RZ, UR7 ;  /* 0x00000007ff077e24 */ /* 0x000fe4000f8e00ff */
[----:B---3--:R-:W-:Y:S01]  /*10d10*/  IMAD.U32 R10, RZ, RZ, UR8 ;  /* 0x00000008ff0a7e24 */ /* 0x008fe2000f8e00ff */
[----:B------:R-:W-:-:S07]  /*10d20*/  MOV R11, UR9 ;  /* 0x00000009000b7c02 */ /* 0x000fce0008000f00 */
[----:B------:R-:W-:-:S07]  /*10d30*/  LEPC R20, `(.L_x_381) ;  /* 0x000000001014794e */ /* 0x000fce0000000000 */
[----:B--2--5:R-:W-:Y:S05]  /*10d40*/  CALL.ABS.NOINC R2 ;  /* 0x0000000002007343 */ /* 0x024fea0003c00000 */
.L_x_381:
[----:B------:R-:W-:Y:S01]  /*10d50*/  PRMT R0, RZ, 0x7610, R0 ;  /* 0x00007610ff007816 */ /* 0x000fe20000000000 */
[----:B------:R-:W-:Y:S06]  /*10d60*/  BRA `(.L_x_354) ;  /* 0x00000000001c7947 */ /* 0x000fec0003800000 */
.L_x_378:
[----:B------:R-:W2:Y:S02]  /*10d70*/  LDG.E.64 R2, desc[UR36][R2.64] ;  /* 0x0000002402027981 */ /* 0x000ea4000c1e1b00 */
[----:B--2---:R-:W0:Y:S02]  /*10d80*/  I2F.U64 R0, R2 ;  /* 0x0000000200007312 */ /* 0x004e240000301000 */
[----:B0-----:R-:W-:Y:S01]  /*10d90*/  F2FP.BF16.F32.PACK_AB R0, RZ, R0 ;  /* 0x00000000ff00723e */ /* 0x001fe200000010ff */
[----:B------:R-:W-:Y:S06]  /*10da0*/  BRA `(.L_x_354) ;  /* 0x00000000000c7947 */ /* 0x000fec0003800000 */
.L_x_377:
[----:B------:R-:W2:Y:S02]  /*10db0*/  LDG.E R2, desc[UR36][R2.64] ;  /* 0x0000002402027981 */ /* 0x000ea4000c1e1900 */
[----:B--2---:R-:W-:-:S04]  /*10dc0*/  I2FP.F32.U32 R0, R2 ;  /* 0x0000000200007245 */ /* 0x004fc80000201000 */
[----:B------:R-:W-:-:S07]  /*10dd0*/  F2FP.BF16.F32.PACK_AB R0, RZ, R0 ;  /* 0x00000000ff00723e */ /* 0x000fce00000010ff */
.L_x_354:
[----:B-----5:R-:W-:Y:S01]  /*10de0*/  IMAD.U32 R0, R0, 0x10000, RZ ;  /* 0x0001000000007824 */ /* 0x020fe200078e00ff */
[----:B------:R-:W-:Y:S01]  /*10df0*/  SHF.L.U32 R19, R19, 0x10, RZ ;  /* 0x0000001013137819 */ /* 0x000fe200000006ff */
[----:B------:R-:W-:Y:S02]  /*10e00*/  UPRMT UR4, UR43, 0x9910, URZ ;  /* 0x000099102b047896 */ /* 0x000fe400080000ff */
[----:B0-----:R-:W-:Y:S02]  /*10e10*/  FMUL.FTZ R2, R0, -1.4426950216293334961 ;  /* 0xbfb8aa3b00027820 */ /* 0x001fe40000410000 */
[----:B------:R-:W-:-:S04]  /*10e20*/  UISETP.GT.AND UP0, UPT, UR4, 0x9, UPT ;  /* 0x000000090400788c */ /* 0x000fc8000bf04270 */
[----:B------:R-:W0:Y:S02]  /*10e30*/  MUFU.EX2 R2, R2 ;  /* 0x0000000200027308 */ /* 0x000e240000000800 */
[----:B0-----:R-:W-:-:S04]  /*10e40*/  FADD.FTZ R3, R2, 1 ;  /* 0x3f80000002037421 */ /* 0x001fc80000010000 */
[----:B------:R-:W0:Y:S02]  /*10e50*/  MUFU.RCP R4, R3 ;  /* 0x0000000300047308 */ /* 0x000e240000001000 */
[----:B0-----:R-:W-:Y:S01]  /*10e60*/  FADD.FTZ R5, -R4, 1 ;  /* 0x3f80000004057421 */ /* 0x001fe20000010100 */
[----:B------:R-:W-:-:S03]  /*10e70*/  FMUL.FTZ R19, R19, R4 ;  /* 0x0000000413137220 */ /* 0x000fc60000410000 */
[----:B------:R-:W-:-:S04]  /*10e80*/  FFMA.FTZ R0, R0, R5, 1 ;  /* 0x3f80000000007423 */ /* 0x000fc80000010005 */
        /* <DEDUP_REMOVED lines=13> */
[----:B0-----:R-:W-:Y:S01]  /*10f60*/  STG.E.U8 desc[UR36][R16.64], R3 ;  /* 0x0000000310007986 */ /* 0x001fe2000c101124 */
[----:B------:R-:W-:Y:S05]  /*10f70*/  EXIT ;  /* 0x000000000000794d */ /* 0x000fea0003800000 */
.L_x_385:
[----:B-1----:R-:W-:-:S06]  /*10f80*/  IMAD.U32 R3, R5, 0x10000, RZ ;  /* 0x0001000005037824 */ /* 0x002fcc00078e00ff */
[----:B------:R-:W1:Y:S02]  /*10f90*/  F2I.S64.TRUNC R2, R3 ;  /* 0x0000000300027311 */ /* 0x000e64000020d900 */
[----:B-1----:R-:W-:Y:S01]  /*10fa0*/  STG.E.U8 desc[UR36][R16.64], R2 ;  /* 0x0000000210007986 */ /* 0x002fe2000c101124 */
[----:B------:R-:W-:Y:S05]  /*10fb0*/  EXIT ;  /* 0x000000000000794d */ /* 0x000fea0003800000 */
.L_x_384:
        /* <DEDUP_REMOVED lines=8> */
[----:B-1----:R-:W-:Y:S01]  /*11040*/  STG.E.64 desc[UR36][R16.64], R2 ;  /* 0x0000000210007986 */ /* 0x002fe2000c101b24 */
[----:B------:R-:W-:Y:S05]  /*11050*/  EXIT ;  /* 0x000000000000794d */ /* 0x000fea0003800000 */
.L_x_388:
[----:B-1----:R-:W-:-:S06]  /*11060*/  IMAD.U32 R5, R5, 0x10000, RZ ;  /* 0x0001000005057824 */ /* 0x002fcc00078e00ff */
[----:B------:R-:W1:Y:S02]  /*11070*/  F2I.FTZ.TRUNC.NTZ R5, R5 ;  /* 0x0000000500057305 */ /* 0x000e64000021f100 */
[----:B-1----:R-:W-:Y:S01]  /*11080*/  STG.E desc[UR36][R16.64], R5 ;  /* 0x0000000510007986 */ /* 0x002fe2000c101924 */
[----:B------:R-:W-:Y:S05]  /*11090*/  EXIT ;  /* 0x000000000000794d */ /* 0x000fea0003800000 */
.L_x_387:
[----:B-1----:R-:W-:-:S06]  /*110a0*/  SHF.L.U32 R5, R5, 0x10, RZ ;  /* 0x0000001005057819 */ /* 0x002fcc00000006ff */
[----:B------:R-:W1:Y:S02]  /*110b0*/  F2I.FTZ.TRUNC.NTZ R5, R5 ;  /* 0x0000000500057305 */ /* 0x000e64000021f100 */
[----:B-1----:R-:W-:Y:S01]  /*110c0*/  STG.E.U16 desc[UR36][R16.64], R5 ;  /* 0x0000000510007986 */ /* 0x002fe2000c101524 */
[----:B------:R-:W-:Y:S05]  /*110d0*/  EXIT ;  /* 0x000000000000794d */ /* 0x000fea0003800000 */
.L_x_383:
[----:B------:R-:W-:-:S09]  /*110e0*/  UISETP.GT.AND UP0, UPT, UR4, 0x6, UPT ;  /* 0x000000060400788c */ /* 0x000fd2000bf04270 */
[----:B------:R-:W-:Y:S05]  /*110f0*/  BRA.U UP0, `(.L_x_389) ;  /* 0x00000001002c7547 */ /* 0x000fea000b800000 */
[----:B------:R-:W-:-:S09]  /*11100*/  UISETP.NE.AND UP0, UPT, UR4, 0x5, UPT ;  /* 0x000000050400788c */ /* 0x000fd2000bf05270 */
[----:B------:R-:W-:Y:S05]  /*11110*/  BRA.U !UP0, `(.L_x_390) ;  /* 0x0000000108147547 */ /* 0x000fea000b800000 */
[----:B------:R-:W-:-:S09]  /*11120*/  UISETP.NE.AND UP0, UPT, UR4, 0x6, UPT ;  /* 0x000000060400788c */ /* 0x000fd2000bf05270 */
[----:B------:R-:W-:Y:S05]  /*11130*/  BRA.U UP0, `(.L_x_386) ;  /* 0x0000000900307547 */ /* 0x000fea000b800000 */
[----:B-1----:R-:W-:-:S05]  /*11140*/  IMAD.U32 R5, R5, 0x10000, RZ ;  /* 0x0001000005057824 */ /* 0x002fca00078e00ff */
[----:B------:R-:W-:Y:S01]  /*11150*/  STG.E desc[UR36][R16.64], R5 ;  /* 0x0000000510007986 */ /* 0x000fe2000c101924 */
[----:B------:R-:W-:Y:S05]  /*11160*/  EXIT ;  /* 0x000000000000794d */ /* 0x000fea0003800000 */
.L_x_390:
[----:B01----:R-:W-:-:S05]  /*11170*/  IMAD.U32 R0, R5, 0x10000, RZ ;  /* 0x0001000005007824 */ /* 0x003fca00078e00ff */
[----:B------:R-:W-:-:S05]  /*11180*/  F2FP.F16.F32.PACK_AB R0, RZ, R0 ;  /* 0x00000000ff00723e */ /* 0x000fca00000000ff */
[----:B------:R-:W-:Y:S01]  /*11190*/  STG.E.U16 desc[UR36][R16.64], R0 ;  /* 0x0000000010007986 */ /* 0x000fe2000c101524 */
[----:B------:R-:W-:Y:S05]  /*111a0*/  EXIT ;  /* 0x000000000000794d */ /* 0x000fea0003800000 */
.L_x_389:
        /* <DEDUP_REMOVED lines=8> */
[----:B------:R-:W-:Y:S01]  /*11230*/  STG.E.64 desc[UR36][R16.64], R2 ;  /* 0x0000000210007986 */ /* 0x000fe2000c101b24 */
[----:B------:R-:W-:Y:S05]  /*11240*/  EXIT ;  /* 0x000000000000794d */ /* 0x000fea0003800000 */
.L_x_392:
[----:B-1----:R-:W-:-:S04]  /*11250*/  SHF.L.U32 R5, R5, 0x10, RZ ;  /* 0x0000001005057819 */ /* 0x002fc800000006ff */
[----:B------:R-:W-:-:S04]  /*11260*/  F2FP.F16.F32.PACK_AB R3, RZ, R5 ;  /* 0x00000005ff03723e */ /* 0x000fc800000000ff */
[----:B------:R-:W-:-:S05]  /*11270*/  PRMT R3, R3, 0x5410, RZ ;  /* 0x0000541003037816 */ /* 0x000fca00000000ff */
[----:B------:R-:W-:Y:S01]  /*11280*/  STG.E desc[UR36][R16.64], R3 ;  /* 0x0000000310007986 */ /* 0x000fe2000c101924 */
[----:B------:R-:W-:Y:S05]  /*11290*/  EXIT ;  /* 0x000000000000794d */ /* 0x000fea0003800000 */
.L_x_391:
[----:B-1----:R-:W-:-:S04]  /*112a0*/  IMAD.U32 R2, R5, 0x10000, RZ ;  /* 0x0001000005027824 */ /* 0x002fc800078e00ff */
[----:B------:R-:W-:-:S06]  /*112b0*/  FMUL.FTZ R2, R2, 1 ;  /* 0x3f80000002027820 */ /* 0x000fcc0000410000 */
[----:B------:R-:W1:Y:S02]  /*112c0*/  F2F.F64.F32 R2, R2 ;  /* 0x0000000200027310 */ /* 0x000e640000201800 */
[----:B-1----:R-:W-:Y:S01]  /*112d0*/  STG.E.64 desc[UR36][R16.64], R2 ;  /* 0x0000000210007986 */ /* 0x002fe2000c101b24 */
[----:B------:R-:W-:Y:S05]  /*112e0*/  EXIT ;  /* 0x000000000000794d */ /* 0x000fea0003800000 */
.L_x_382:
        /* <DEDUP_REMOVED lines=12> */
[----:B-1----:R-:W-:Y:S01]  /*113b0*/  STG.E.U16 desc[UR36][R16.64], R3 ;  /* 0x0000000310007986 */ /* 0x002fe2000c101524 */
[----:B------:R-:W-:Y:S05]  /*113c0*/  EXIT ;  /* 0x000000000000794d */ /* 0x000fea0003800000 */
.L_x_396:
[----:B-1----:R-:W-:Y:S01]  /*113d0*/  IMAD.U32 R3, R5, 0x10000, RZ ;  /* 0x0001000005037824 */ /* 0x002fe200078e00ff */
[----:B------:R-:W-:Y:S01]  /*113e0*/  BSSY.RECONVERGENT B0, `(.L_x_397) ;  /* 0x0000013000007945 */ /* 0x000fe20003800200 */
[----:B------:R-:W-:-:S03]  /*113f0*/  IMAD.MOV.U32 R8, RZ, RZ, 0x80 ;  /* 0x00000080ff087424 */ /* 0x000fc600078e00ff */
[----:B------:R-:W-:-:S04]  /*11400*/  LOP3.LUT R2, R3, 0x7fffffff, RZ, 0xc0, !PT ;  /* 0x7fffffff03027812 */ /* 0x000fc800078ec0ff */
[----:B------:R-:W-:-:S13]  /*11410*/  ISETP.GT.U32.AND P0, PT, R2, 0x437fffff, PT ;  /* 0x437fffff0200780c */ /* 0x000fda0003f04070 */
[----:B------:R-:W-:Y:S05]  /*11420*/  @P0 BRA `(.L_x_398) ;  /* 0x0000000000380947 */ /* 0x000fea0003800000 */
[----:B------:R-:W-:-:S13]  /*11430*/  ISETP.GE.U32.AND P0, PT, R2, 0x3c000000, PT ;  /* 0x3c0000000200780c */ /* 0x000fda0003f06070 */
[----:B0-----:R-:W-:-:S04]  /*11440*/  @P0 SHF.R.U32.HI R0, RZ, 0x14, R3 ;  /* 0x00000014ff000819 */ /* 0x001fc80000011603 */
[----:B------:R-:W-:-:S04]  /*11450*/  @P0 LOP3.LUT R0, R0, 0x1, RZ, 0xc0, !PT ;  /* 0x0000000100000812 */ /* 0x000fc800078ec0ff */
[----:B------:R-:W-:-:S04]  /*11460*/  @P0 IADD3 R0, PT, PT, R3, 0x487ffff, R0 ;  /* 0x0487ffff03000810 */ /* 0x000fc80007ffe000 */
[----:B------:R-:W-:-:S04]  /*11470*/  @P0 SHF.R.U32.HI R0, RZ, 0x14, R0 ;  /* 0x00000014ff000819 */ /* 0x000fc80000011600 */
[----:B------:R-:W-:Y:S01]  /*11480*/  @P0 LOP3.LUT R0, R0, 0xff, RZ, 0xc0, !PT ;  /* 0x000000ff00000812 */ /* 0x000fe200078ec0ff */
[----:B------:R-:W-:Y:S06]  /*11490*/  @P0 BRA `(.L_x_399) ;  /* 0x0000000000100947 */ /* 0x000fec0003800000 */
[----:B------:R-:W-:Y:S01]  /*114a0*/  FADD.FTZ R0, R2, 8192 ;  /* 0x4600000002007421 */ /* 0x000fe20000010000 */
[----:B------:R-:W-:-:S04]  /*114b0*/  PRMT R8, RZ, 0x7610, R8 ;  /* 0x00007610ff087816 */ /* 0x000fc80000000008 */
[----:B------:R-:W-:-:S13]  /*114c0*/  LOP3.LUT P0, R0, R0, 0xff, RZ, 0xc0, !PT ;  /* 0x000000ff00007812 */ /* 0x000fda000780c0ff */
[----:B------:R-:W-:Y:S05]  /*114d0*/  @!P0 BRA `(.L_x_398) ;  /* 0x00000000000c8947 */ /* 0x000fea0003800000 */
.L_x_399:
[----:B------:R-:W-:-:S04]  /*114e0*/  SHF.R.U32.HI R3, RZ, 0x18, R3 ;  /* 0x00000018ff037819 */ /* 0x000fc80000011603 */
[----:B------:R-:W-:-:S04]  /*114f0*/  LOP3.LUT R0, R0, 0x80, R3, 0xf8, !PT ;  /* 0x0000008000007812 */ /* 0x000fc800078ef803 */
[----:B------:R-:W-:-:S07]  /*11500*/  PRMT R8, R0, 0x7610, R8 ;  /* 0x0000761000087816 */ /* 0x000fce0000000008 */
.L_x_398:
[----:B------:R-:W-:Y:S05]  /*11510*/  BSYNC.RECONVERGENT B0 ;  /* 0x0000000000007941 */ /* 0x000fea0003800200 */
.L_x_397:
[----:B------:R-:W-:Y:S01]  /*11520*/  STG.E.U8 desc[UR36][R16.64], R8 ;  /* 0x0000000810007986 */ /* 0x000fe2000c101124 */
[----:B------:R-:W-:Y:S05]  /*11530*/  EXIT ;  /* 0x000000000000794d */ /* 0x000fea0003800000 */
.L_x_395:
[----:B-1----:R-:W-:Y:S01]  /*11540*/  SHF.L.U32 R3, R5, 0x10, RZ ;  /* 0x0000001005037819 */ /* 0x002fe200000006ff */
[----:B------:R-:W-:Y:S01]  /*11550*/  BSSY.RECONVERGENT B0, `(.L_x_400) ;  /* 0x0000013000007945 */ /* 0x000fe20003800200 */
[----:B------:R-:W-:Y:S02]  /*11560*/  IMAD.MOV.U32 R8, RZ, RZ, 0x80 ;  /* 0x00000080ff087424 */ /* 0x000fe400078e00ff */
        /* <DEDUP_REMOVED lines=14> */
.L_x_402:
[----:B------:R-:W-:-:S04]  /*11650*/  SHF.R.U32.HI R3, RZ, 0x18, R3 ;  /* 0x00000018ff037819 */ /* 0x000fc80000011603 */
[----:B------:R-:W-:-:S04]  /*11660*/  LOP3.LUT R0, R0, 0x80, R3, 0xf8, !PT ;  /* 0x0000008000007812 */ /* 0x000fc800078ef803 */
[----:B------:R-:W-:-:S07]  /*11670*/  PRMT R8, R0, 0x7610, R8 ;  /* 0x0000761000087816 */ /* 0x000fce0000000008 */
.L_x_401:
[----:B------:R-:W-:Y:S05]  /*11680*/  BSYNC.RECONVERGENT B0 ;  /* 0x0000000000007941 */ /* 0x000fea0003800200 */
.L_x_400:
[----:B------:R-:W-:Y:S01]  /*11690*/  STG.E.U8 desc[UR36][R16.64], R8 ;  /* 0x0000000810007986 */ /* 0x000fe2000c101124 */
[----:B------:R-:W-:Y:S05]  /*116a0*/  EXIT ;  /* 0x000000000000794d */ /* 0x000fea0003800000 */
.L_x_394:
[----:B------:R-:W-:-:S09]  /*116b0*/  UISETP.NE.AND UP0, UPT, UR4, 0x1c, UPT ;  /* 0x0000001c0400788c */ /* 0x000fd2000bf05270 */
[----:B------:R-:W-:Y:S05]  /*116c0*/  BRA.U !UP0, `(.L_x_403) ;  /* 0x0000000108607547 */ /* 0x000fea000b800000 */
[----:B------:R-:W-:-:S09]  /*116d0*/  UISETP.NE.AND UP0, UPT, UR4, 0x1d, UPT ;  /* 0x0000001d0400788c */ /* 0x000fd2000bf05270 */
[----:B------:R-:W-:Y:S05]  /*116e0*/  BRA.U !UP0, `(.L_x_404) ;  /* 0x0000000108487547 */ /* 0x000fea000b800000 */
[----:B------:R-:W-:-:S09]  /*116f0*/  UISETP.NE.AND UP0, UPT, UR4, 0x2c, UPT ;  /* 0x0000002c0400788c */ /* 0x000fd2000bf05270 */
[----:B------:R-:W-:Y:S05]  /*11700*/  BRA.U UP0, `(.L_x_386) ;  /* 0x0000000100bc7547 */ /* 0x000fea000b800000 */
[----:B-1----:R-:W-:Y:S02]  /*11710*/  IMAD.U32 R5, R5, 0x10000, RZ ;  /* 0x0001000005057824 */ /* 0x002fe400078e00ff */
[----:B------:R-:W-:-:S03]  /*11720*/  IMAD.MOV.U32 R3, RZ, RZ, 0xff ;  /* 0x000000ffff037424 */ /* 0x000fc600078e00ff */
[----:B------:R-:W-:-:S04]  /*11730*/  SHF.R.U32.HI R4, RZ, 0x17, R5 ;  /* 0x00000017ff047819 */ /* 0x000fc80000011605 */
[----:B------:R-:W-:-:S04]  /*11740*/  LOP3.LUT R2, R4, 0xff, RZ, 0xc0, !PT ;  /* 0x000000ff04027812 */ /* 0x000fc800078ec0ff */
[----:B------:R-:W-:-:S13]  /*11750*/  ISETP.NE.AND P1, PT, R2, 0xff, PT ;  /* 0x000000ff0200780c */ /* 0x000fda0003f25270 */
[--C-:B0-----:R-:W-:Y:S02]  /*11760*/  @P1 SHF.R.U32.HI R0, RZ, 0x16, R5.reuse ;  /* 0x00000016ff001819 */ /* 0x101fe40000011605 */
[----:B------:R-:W-:Y:S02]  /*11770*/  @P1 LOP3.LUT P0, RZ, R2, 0x3fffff, R5, 0xf8, !PT ;  /* 0x003fffff02ff1812 */ /* 0x000fe4000780f805 */
[----:B------:R-:W-:-:S04]  /*11780*/  @P1 LOP3.LUT R0, R0, 0x1, RZ, 0xc0, !PT ;  /* 0x0000000100001812 */ /* 0x000fc800078ec0ff */
[----:B------:R-:W-:Y:S01]  /*11790*/  @P1 ISETP.EQ.U32.AND P2, PT, R0, 0x1, P0 ;  /* 0x000000010000180c */ /* 0x000fe20000742070 */
[----:B------:R-:W-:Y:S01]  /*117a0*/  @P1 VIADD R0, R4, 0x1 ;  /* 0x0000000104001836 */ /* 0x000fe20000000000 */
[----:B------:R-:W-:Y:S02]  /*117b0*/  PLOP3.LUT P0, PT, PT, PT, PT, 0x80, 0x8 ;  /* 0x000000000008781c */ /* 0x000fe40003f0f070 */
[----:B------:R-:W-:-:S13]  /*117c0*/  @P1 PLOP3.LUT P0, PT, P2, PT, PT, 0x80, 0x8 ;  /* 0x000000000008181c */ /* 0x000fda000170f070 */
[----:B------:R-:W-:-:S05]  /*117d0*/  @!P0 IADD3 R0, PT, PT, R4, RZ, RZ ;  /* 0x000000ff04008210 */ /* 0x000fca0007ffe0ff */
[----:B------:R-:W-:-:S05]  /*117e0*/  @P1 IMAD.MOV.U32 R3, RZ, RZ, R0 ;  /* 0x000000ffff031224 */ /* 0x000fca00078e0000 */
[----:B------:R-:W-:Y:S01]  /*117f0*/  STG.E.U8 desc[UR36][R16.64], R3 ;  /* 0x0000000310007986 */ /* 0x000fe2000c101124 */
[----:B------:R-:W-:Y:S05]  /*11800*/  EXIT ;  /* 0x000000000000794d */ /* 0x000fea0003800000 */
.L_x_404:
[----:B-1----:R-:W-:-:S06]  /*11810*/  IMAD.U32 R2, R5, 0x10000, RZ ;  /* 0x0001000005027824 */ /* 0x002fcc00078e00ff */
[----:B------:R-:W1:Y:S02]  /*11820*/  F2I.U64.TRUNC R2, R2 ;  /* 0x0000000200027311 */ /* 0x000e64000020d800 */
[----:B-1----:R-:W-:Y:S01]  /*11830*/  STG.E.64 desc[UR36][R16.64], R2 ;  /* 0x0000000210007986 */ /* 0x002fe2000c101b24 */
[----:B------:R-:W-:Y:S05]  /*11840*/  EXIT ;  /* 0x000000000000794d */ /* 0x000fea0003800000 */
.L_x_403:
[----:B-1----:R-:W-:-:S06]  /*11850*/  IMAD.U32 R5, R5, 0x10000, RZ ;  /* 0x0001000005057824 */ /* 0x002fcc00078e00ff */
[----:B------:R-:W1:Y:S02]  /*11860*/  F2I.FTZ.U32.TRUNC.NTZ R5, R5 ;  /* 0x0000000500057305 */ /* 0x000e64000021f000 */
[----:B-1----:R-:W-:Y:S01]  /*11870*/  STG.E desc[UR36][R16.64], R5 ;  /* 0x0000000510007986 */ /* 0x002fe2000c101924 */
[----:B------:R-:W-:Y:S05]  /*11880*/  EXIT ;  /* 0x000000000000794d */ /* 0x000fea0003800000 */
.L_x_393:
        /* <DEDUP_REMOVED lines=9> */
[----:B------:R-:W-:Y:S01]  /*11920*/  STG.E.U8 desc[UR36][R16.64], R3 ;  /* 0x0000000310007986 */ /* 0x000fe2000c101124 */
[----:B------:R-:W-:Y:S05]  /*11930*/  EXIT ;  /* 0x000000000000794d */ /* 0x000fea0003800000 */
.L_x_406:
[----:B-1----:R-:W-:Y:S02]  /*11940*/  SHF.L.U32 R5, R5, 0x10, RZ ;  /* 0x0000001005057819 */ /* 0x002fe400000006ff */
[----:B------:R-:W-:-:S03]  /*11950*/  CS2R R6, SRZ ;  /* 0x0000000000067805 */ /* 0x000fc6000001ff00 */
[----:B------:R-:W-:-:S06]  /*11960*/  FMUL.FTZ R5, R5, 1 ;  /* 0x3f80000005057820 */ /* 0x000fcc0000410000 */
[----:B------:R-:W1:Y:S02]  /*11970*/  F2F.F64.F32 R4, R5 ;  /* 0x0000000500047310 */ /* 0x000e640000201800 */
[----:B-1----:R-:W-:Y:S01]  /*11980*/  STG.E.128 desc[UR36][R16.64], R4 ;  /* 0x0000000410007986 */ /* 0x002fe2000c101d24 */
[----:B------:R-:W-:Y:S05]  /*11990*/  EXIT ;  /* 0x000000000000794d */ /* 0x000fea0003800000 */
.L_x_405:
[----:B------:R-:W-:-:S09]  /*119a0*/  UISETP.NE.AND UP0, UPT, UR4, 0xf, UPT ;  /* 0x0000000f0400788c */ /* 0x000fd2000bf05270 */
[----:B------:R-:W-:Y:S05]  /*119b0*/  BRA.U !UP0, `(.L_x_407) ;  /* 0x0000000108e87547 */ /* 0x000fea000b800000 */
[----:B------:R-:W-:-:S09]  /*119c0*/  UISETP.NE.AND UP0, UPT, UR4, 0x17, UPT ;  /* 0x000000170400788c */ /* 0x000fd2000bf05270 */
[----:B------:R-:W-:Y:S05]  /*119d0*/  BRA.U !UP0, `(.L_x_408) ;  /* 0x0000000108907547 */ /* 0x000fea000b800000 */
[----:B------:R-:W-:-:S09]  /*119e0*/  UISETP.NE.AND UP0, UPT, UR4, 0x18, UPT ;  /* 0x000000180400788c */ /* 0x000fd2000bf05270 */
[----:B------:R-:W-:Y:S05]  /*119f0*/  BRA.U !UP0, `(.L_x_409) ;  /* 0x0000000108447547 */ /* 0x000fea000b800000 */
.L_x_386:
        /* <DEDUP_REMOVED lines=16> */
.L_x_410:
[----:B------:R-:W-:Y:S05]  /*11b00*/  EXIT ;  /* 0x000000000000794d */ /* 0x000fea0003800000 */
.L_x_409:
        /* <DEDUP_REMOVED lines=13> */
.L_x_412:
[----:B------:R-:W-:Y:S05]  /*11be0*/  BSYNC.RECONVERGENT B0 ;  /* 0x0000000000007941 */ /* 0x000fea0003800200 */
.L_x_411:
[----:B------:R-:W-:-:S05]  /*11bf0*/  LOP3.LUT R3, R0, 0x80, R3, 0xf8, !PT ;  /* 0x0000008000037812 */ /* 0x000fca00078ef803 */
[----:B------:R-:W-:Y:S01]  /*11c00*/  STG.E.U8 desc[UR36][R16.64], R3 ;  /* 0x0000000310007986 */ /* 0x000fe2000c101124 */
[----:B------:R-:W-:Y:S05]  /*11c10*/  EXIT ;  /* 0x000000000000794d */ /* 0x000fea0003800000 */
.L_x_408:
        /* <DEDUP_REMOVED lines=12> */
.L_x_414:
[----:B0-----:R-:W-:Y:S01]  /*11ce0*/  IMAD.MOV.U32 R0, RZ, RZ, 0x7f ;  /* 0x0000007fff007424 */ /* 0x001fe200078e00ff */
[----:B------:R-:W-:-:S04]  /*11cf0*/  ISETP.GT.U32.AND P0, PT, R2, 0x7f800000, PT ;  /* 0x7f8000000200780c */ /* 0x000fc80003f04070 */
[----:B------:R-:W-:-:S09]  /*11d00*/  SEL R0, R0, 0x7c, P0 ;  /* 0x0000007c00007807 */ /* 0x000fd20000000000 */
.L_x_415:
[----:B------:R-:W-:Y:S05]  /*11d10*/  BSYNC.RECONVERGENT B0 ;  /* 0x0000000000007941 */ /* 0x000fea0003800200 */
.L_x_413:
[----:B------:R-:W-:-:S04]  /*11d20*/  SHF.R.U32.HI R3, RZ, 0x18, R3 ;  /* 0x00000018ff037819 */ /* 0x000fc80000011603 */
[----:B------:R-:W-:-:S05]  /*11d30*/  LOP3.LUT R3, R0, 0x80, R3, 0xf8, !PT ;  /* 0x0000008000037812 */ /* 0x000fca00078ef803 */
[----:B------:R-:W-:Y:S01]  /*11d40*/  STG.E.U8 desc[UR36][R16.64], R3 ;  /* 0x0000000310007986 */ /* 0x000fe2000c101124 */
[----:B------:R-:W-:Y:S05]  /*11d50*/  EXIT ;  /* 0x000000000000794d */ /* 0x000fea0003800000 */
.L_x_407:
[----:B-1----:R-:W-:Y:S01]  /*11d60*/  STG.E.U16 desc[UR36][R16.64], R5 ;  /* 0x0000000510007986 */ /* 0x002fe2000c101524 */
[----:B------:R-:W-:Y:S05]  /*11d70*/  EXIT ;  /* 0x000000000000794d */ /* 0x000fea0003800000 */
.L_x_416:
[----:B------:R-:W-:-:S00]  /*11d80*/  BRA `(.L_x_416) ;  /* 0xfffffffc00fc7947 */ /* 0x000fc0000383ffff */
[----:B------:R-:W-:-:S00]  /*11d90*/  NOP ;  /* 0x0000000000007918 */ /* 0x000fc00000000000 */
        /* <DEDUP_REMOVED lines=14> */
.L_x_10152:


//--------------------- .text._ZN2at6native27unrolled_elementwise_kernelIZZZNS0_61_GLOBAL__N__132982cb_23_ActivationSiluKernel_cu_1520ed90_293320silu_backward_kernelERNS_18TensorIteratorBaseEENKUlvE_clEvENKUlvE2_clEvEUlN3c108BFloat16ES8_E_St5arrayIPcLm3EELi4E23TrivialOffsetCalculatorILi2EjESD_ILi1EjENS0_6memory12LoadWithCastILi2EEENSG_13StoreWithCastILi1EEEEEviT_T0_T2_T3_T4_T5_ --------------------------
	.section	.text._ZN2at6native27unrolled_elementwise_kernelIZZZNS0_61_GLOBAL__N__132982cb_23_ActivationSiluKernel_cu_1520ed90_293320silu_backward_kernelERNS_18TensorIteratorBaseEENKUlvE_clEvENKUlvE2_clEvEUlN3c108BFloat16ES8_E_St5arrayIPcLm3EELi4E23TrivialOffsetCalculatorILi2EjESD_ILi1EjENS0_6memory12LoadWithCastILi2EEENSG_13StoreWithCastILi1EEEEEviT_T0_T2_T3_T4_T5_,"ax",@progbits
	.align	128
        .global         _ZN2at6native27unrolled_elementwise_kernelIZZZNS0_61_GLOBAL__N__132982cb_23_ActivationSiluKernel_cu_1520ed90_293320silu_backward_kernelERNS_18TensorIteratorBaseEENKUlvE_clEvENKUlvE2_clEvEUlN3c108BFloat16ES8_E_St5arrayIPcLm3EELi4E23TrivialOffsetCalculatorILi2EjESD_ILi1EjENS0_6memory12LoadWithCastILi2EEENSG_13StoreWithCastILi1EEEEEviT_T0_T2_T3_T4_T5_
        .type           _ZN2at6native27unrolled_elementwise_kernelIZZZNS0_61_GLOBAL__N__132982cb_23_ActivationSiluKernel_cu_1520ed90_293320silu_backward_kernelERNS_18TensorIteratorBaseEENKUlvE_clEvENKUlvE2_clEvEUlN3c108BFloat16ES8_E_St5arrayIPcLm3EELi4E23TrivialOffsetCalculatorILi2EjESD_ILi1EjENS0_6memory12LoadWithCastILi2EEENSG_13StoreWithCastILi1EEEEEviT_T0_T2_T3_T4_T5_,@function
        .size           _ZN2at6native27unrolled_elementwise_kernelIZZZNS0_61_GLOBAL__N__132982cb_23_ActivationSiluKernel_cu_1520ed90_293320silu_backward_kernelERNS_18TensorIteratorBaseEENKUlvE_clEvENKUlvE2_clEvEUlN3c108BFloat16ES8_E_St5arrayIPcLm3EELi4E23TrivialOffsetCalculatorILi2EjESD_ILi1EjENS0_6memory12LoadWithCastILi2EEENSG_13StoreWithCastILi1EEEEEviT_T0_T2_T3_T4_T5_,(.L_x_10153 - _ZN2at6native27unrolled_elementwise_kernelIZZZNS0_61_GLOBAL__N__132982cb_23_ActivationSiluKernel_cu_1520ed90_293320silu_backward_kernelERNS_18TensorIteratorBaseEENKUlvE_clEvENKUlvE2_clEvEUlN3c108BFloat16ES8_E_St5arrayIPcLm3EELi4E23TrivialOffsetCalculatorILi2EjESD_ILi1EjENS0_6memory12LoadWithCastILi2EEENSG_13StoreWithCastILi1EEEEEviT_T0_T2_T3_T4_T5_)
        .other          _ZN2at6native27unrolled_elementwise_kernelIZZZNS0_61_GLOBAL__N__132982cb_23_ActivationSiluKernel_cu_1520ed90_293320silu_backward_kernelERNS_18TensorIteratorBaseEENKUlvE_clEvENKUlvE2_clEvEUlN3c108BFloat16ES8_E_St5arrayIPcLm3EELi4E23TrivialOffsetCalculatorILi2EjESD_ILi1EjENS0_6memory12LoadWithCastILi2EEENSG_13StoreWithCastILi1EEEEEviT_T0_T2_T3_T4_T5_,@"STO_CUDA_ENTRY STV_DEFAULT"
_ZN2at6native27unrolled_elementwise_kernelIZZZNS0_61_GLOBAL__N__132982cb_23_ActivationSiluKernel_cu_1520ed90_293320silu_backward_kernelERNS_18TensorIteratorBaseEENKUlvE_clEvENKUlvE2_clEvEUlN3c108BFloat16ES8_E_St5arrayIPcLm3EELi4E23TrivialOffsetCalculatorILi2EjESD_ILi1EjENS0_6memory12LoadWithCastILi2EEENSG_13StoreWithCastILi1EEEEEviT_T0_T2_T3_T4_T5_:
.text._ZN2at6native27unrolled_elementwise_kernelIZZZNS0_61_GLOBAL__N__132982cb_23_ActivationSiluKernel_cu_1520ed90_293320silu_backward_kernelERNS_18TensorIteratorBaseEENKUlvE_clEvENKUlvE2_clEvEUlN3c108BFloat16ES8_E_St5arrayIPcLm3EELi4E23TrivialOffsetCalculatorILi2EjESD_ILi1EjENS0_6memory12LoadWithCastILi2EEENSG_13StoreWithCastILi1EEEEEviT_T0_T2_T3_T4_T5_:
[----:B------:R-:W0:Y:S01]  /*0000*/  LDC R1, c[0x0][0x37c] ;  /* 0x0000df00ff017b82 */ /* 0x000e220000000800 */
[----:B------:R-:W1:Y:S07]  /*0010*/  S2R R2, SR_CTAID.X ;  /* 0x0000000000027919 */ /* 0x000e6e0000002500 */
[----:B------:R-:W1:Y:S01]  /*0020*/  LDC R3, c[0x0][0x380] ;  /* 0x0000e000ff037b82 */ /* 0x000e620000000800 */
[----:B------:R-:W2:Y:S01]  /*0030*/  LDCU.64 UR36, c[0x0][0x358] ;  /* 0x00006b00ff2477ac */ /* 0x000ea20008000a00 */
[----:B------:R-:W-:Y:S01]  /*0040*/  BSSY.RECONVERGENT B6, `(.L_x_417) ;  /* 0x0000232000067945 */ /* 0x000fe20003800200 */
[----:B------:R-:W3:Y:S01]  /*0050*/  S2R R17, SR_TID.X ;  /* 0x0000000000117919 */ /* 0x000ee20000002100 */
[----:B------:R-:W-:Y:S01]  /*0060*/  PRMT R28, RZ, 0x7610, R28 ;  /* 0x00007610ff1c7816 */ /* 0x000fe2000000001c */
[----:B------:R-:W4:Y:S01]  /*0070*/  LDCU.U8 UR38, c[0x0][0x3a4] ;  /* 0x00007480ff2677ac */ /* 0x000f220008000000 */
[----:B------:R-:W-:Y:S01]  /*0080*/  PRMT R22, RZ, 0x7610, R22 ;  /* 0x00007610ff167816 */ /* 0x000fe20000000016 */
[----:B------:R-:W0:Y:S01]  /*0090*/  LDCU.U8 UR39, c[0x0][0x3a5] ;  /* 0x000074a0ff2777ac */ /* 0x000e220008000000 */
[----:B-1----:R-:W-:-:S02]  /*00a0*/  IMAD R16, R2, -0x200, R3 ;  /* 0xfffffe0002107824 */ /* 0x002fc400078e0203 */
[----:B---3--:R-:W-:-:S03]  /*00b0*/  IMAD.MOV.U32 R25, RZ, RZ, R17 ;  /* 0x000000ffff197224 */ /* 0x008fc600078e0011 */
[----:B------:R-:W-:-:S13]  /*00c0*/  ISETP.GE.AND P0, PT, R17, R16, PT ;  /* 0x000000101100720c */ /* 0x000fda0003f06270 */
[----:B0-2-4-:R-:W-:Y:S05]  /*00d0*/  @P0 BRA `(.L_x_418) ;  /* 0x0000002000a00947 */ /* 0x015fea0003800000 */
[----:B------:R-:W0:Y:S01]  /*00e0*/  LDC.64 R4, c[0x0][0x390] ;  /* 0x0000e400ff047b82 */ /* 0x000e220000000a00 */
[----:B------:R-:W1:Y:S01]  /*00f0*/  LDCU UR5, c[0x0][0x3a8] ;  /* 0x00007500ff0577ac */ /* 0x000e620008000800 */
[----:B------:R-:W-:Y:S01]  /*0100*/  IMAD R17, R2, 0x200, R25 ;  /* 0x0000020002117824 */ /* 0x000fe200078e0219 */
[----:B------:R-:W-:-:S04]  /*0110*/  UPRMT UR4, UR38, 0x9910, URZ ;  /* 0x0000991026047896 */ /* 0x000fc800080000ff */
[----:B------:R-:W-:Y:S01]  /*0120*/  UISETP.GT.AND UP0, UPT, UR4, 0x9, UPT ;  /* 0x000000090400788c */ /* 0x000fe2000bf04270 */
[----:B-1----:R-:W-:-:S05]  /*0130*/  IMAD R3, R17, UR5, RZ ;  /* 0x0000000511037c24 */ /* 0x002fca000f8e02ff */
[----:B0-----:R-:W-:-:S05]  /*0140*/  IADD3 R4, P0, PT, R3, R4, RZ ;  /* 0x0000000403047210 */ /* 0x001fca0007f1e0ff */
[----:B------:R-:W-:Y:S01]  /*0150*/  IMAD.X R5, RZ, RZ, R5, P0 ;  /* 0x000000ffff057224 */ /* 0x000fe200000e0605 */
        /* <DEDUP_REMOVED lines=14> */
.L_x_422:
[----:B------:R-:W2:Y:S02]  /*0240*/  LDG.E.U8 R4, desc[UR36][R4.64] ;  /* 0x0000002404047981 */ /* 0x000ea4000c1e1100 */
[----:B--2---:R-:W-:-:S04]  /*0250*/  I2FP.F32.U32 R0, R4 ;  /* 0x0000000400007245 */ /* 0x004fc80000201000 */
[----:B------:R-:W-:-:S04]  /*0260*/  F2FP.BF16.F32.PACK_AB R0, RZ, R0 ;  /* 0x00000000ff00723e */ /* 0x000fc800000010ff */
[----:B------:R-:W-:Y:S01]  /*0270*/  PRMT R28, R0, 0x7610, R28 ;  /* 0x00007610001c7816 */ /* 0x000fe2000000001c */
[----:B------:R-:W-:Y:S06]  /*0280*/  BRA `(.L_x_424) ;  /* 0x0000000c00e47947 */ /* 0x000fec0003800000 */
.L_x_421:
        /* <DEDUP_REMOVED lines=11> */
.L_x_426:
[----:B------:R-:W2:Y:S02]  /*0340*/  LDG.E R4, desc[UR36][R4.64] ;  /* 0x0000002404047981 */ /* 0x000ea4000c1e1900 */
[----:B--2---:R-:W-:-:S04]  /*0350*/  I2FP.F32.S32 R0, R4 ;  /* 0x0000000400007245 */ /* 0x004fc80000201400 */
[----:B------:R-:W-:-:S04]  /*0360*/  F2FP.BF16.F32.PACK_AB R0, RZ, R0 ;  /* 0x00000000ff00723e */ /* 0x000fc800000010ff */
[----:B------:R-:W-:Y:S01]  /*0370*/  PRMT R28, R0, 0x7610, R28 ;  /* 0x00007610001c7816 */ /* 0x000fe2000000001c */
[----:B------:R-:W-:Y:S06]  /*0380*/  BRA `(.L_x_424) ;  /* 0x0000000c00a47947 */ /* 0x000fec0003800000 */
.L_x_425:
[----:B------:R-:W2:Y:S02]  /*0390*/  LDG.E.U16 R4, desc[UR36][R4.64] ;  /* 0x0000002404047981 */ /* 0x000ea4000c1e1500 */
[----:B--2---:R-:W0:Y:S02]  /*03a0*/  I2F.S16 R0, R4 ;  /* 0x0000000400007306 */ /* 0x004e240000101400 */
[----:B0-----:R-:W-:-:S04]  /*03b0*/  F2FP.BF16.F32.PACK_AB R0, RZ, R0 ;  /* 0x00000000ff00723e */ /* 0x001fc800000010ff */
[----:B------:R-:W-:Y:S01]  /*03c0*/  PRMT R28, R0, 0x7610, R28 ;  /* 0x00007610001c7816 */ /* 0x000fe2000000001c */
[----:B------:R-:W-:Y:S06]  /*03d0*/  BRA `(.L_x_424) ;  /* 0x0000000c00907947 */ /* 0x000fec0003800000 */
.L_x_420:
        /* <DEDUP_REMOVED lines=9> */
.L_x_428:
[----:B------:R-:W2:Y:S02]  /*0470*/  LDG.E.U16 R0, desc[UR36][R4.64] ;  /* 0x0000002404007981 */ /* 0x000ea4000c1e1500 */
[----:B--2---:R-:W-:-:S05]  /*0480*/  HADD2.F32 R0, -RZ, R0.H0_H0 ;  /* 0x20000000ff007230 */ /* 0x004fca0000004100 */
[----:B------:R-:W-:-:S04]  /*0490*/  F2FP.BF16.F32.PACK_AB R0, RZ, R0 ;  /* 0x00000000ff00723e */ /* 0x000fc800000010ff */
[----:B------:R-:W-:Y:S01]  /*04a0*/  PRMT R28, R0, 0x7610, R28 ;  /* 0x00007610001c7816 */ /* 0x000fe2000000001c */
[----:B------:R-:W-:Y:S06]  /*04b0*/  BRA `(.L_x_424) ;  /* 0x0000000c00587947 */ /* 0x000fec0003800000 */
.L_x_427:
        /* <DEDUP_REMOVED lines=9> */
.L_x_430:
[----:B------:R-:W2:Y:S02]  /*0550*/  LDG.E.U16 R4, desc[UR36][R4.64] ;  /* 0x0000002404047981 */ /* 0x000ea4000c1e1500 */
[----:B--2---:R-:W-:-:S05]  /*0560*/  HADD2.F32 R0, -RZ, R4.H0_H0 ;  /* 0x20000004ff007230 */ /* 0x004fca0000004100 */
[----:B------:R-:W-:-:S04]  /*0570*/  F2FP.BF16.F32.PACK_AB R0, RZ, R0 ;  /* 0x00000000ff00723e */ /* 0x000fc800000010ff */
[----:B------:R-:W-:Y:S01]  /*0580*/  PRMT R28, R0, 0x7610, R28 ;  /* 0x00007610001c7816 */ /* 0x000fe2000000001c */
[----:B------:R-:W-:Y:S06]  /*0590*/  BRA `(.L_x_424) ;  /* 0x0000000c00207947 */ /* 0x000fec0003800000 */
.L_x_429:
        /* <DEDUP_REMOVED lines=13> */
.L_x_419:
        /* <DEDUP_REMOVED lines=14> */
.L_x_433:
        /* <DEDUP_REMOVED lines=13> */
.L_x_432:
        /* <DEDUP_REMOVED lines=27> */
.L_x_435:
[----:B------:R-:W2:Y:S02]  /*09d0*/  LDG.E.U8 R4, desc[UR36][R4.64] ;  /* 0x0000002404047981 */ /* 0x000ea4000c1e1100 */
[C---:B--2---:R-:W-:Y:S02]  /*09e0*/  IMAD.SHL.U32 R3, R4.reuse, 0x2000000, RZ ;  /* 0x0200000004037824 */ /* 0x044fe400078e00ff */
[----:B------:R-:W-:-:S03]  /*09f0*/  IMAD.SHL.U32 R6, R4, 0x100, RZ ;  /* 0x0000010004067824 */ /* 0x000fc600078e00ff */
[----:B------:R-:W-:-:S13]  /*0a00*/  ISETP.GT.U32.AND P0, PT, R3, 0x7ffffff, PT ;  /* 0x07ffffff0300780c */ /* 0x000fda0003f04070 */
[----:B------:R-:W-:Y:S02]  /*0a10*/  @!P0 LOP3.LUT R0, R6, 0x7f00, RZ, 0xc0, !PT ;  /* 0x00007f0006008812 */ /* 0x000fe400078ec0ff */
[----:B------:R-:W-:Y:S02]  /*0a20*/  @P0 LEA.HI R3, R3, 0x70000000, RZ, 0x1c ;  /* 0x7000000003030811 */ /* 0x000fe400078fe0ff */
[----:B------:R-:W-:Y:S02]  /*0a30*/  @!P0 LOP3.LUT R0, R0, 0x3f000000, RZ, 0xfc, !PT ;  /* 0x3f00000000008812 */ /* 0x000fe400078efcff */
[----:B------:R-:W-:-:S03]  /*0a40*/  PRMT R6, R6, 0x9910, RZ ;  /* 0x0000991006067816 */ /* 0x000fc600000000ff */
[----:B------:R-:W-:Y:S01]  /*0a50*/  @!P0 FADD.FTZ R0, R0, -0.5 ;  /* 0xbf00000000008421 */ /* 0x000fe20000010000 */
[----:B------:R-:W-:Y:S01]  /*0a60*/  @P0 FMUL.FTZ R0, R3, 1.9259299443872358531e-34 ;  /* 0x0780000003000820 */ /* 0x000fe20000410000 */
[----:B------:R-:W-:-:S05]  /*0a70*/  IMAD.MOV.U32 R3, RZ, RZ, R6 ;  /* 0x000000ffff037224 */ /* 0x000fca00078e0006 */
[----:B------:R-:W-:-:S04]  /*0a80*/  LOP3.LUT R0, R0, 0x80000000, R3, 0xf8, !PT ;  /* 0x8000000000007812 */ /* 0x000fc800078ef803 */
[----:B------:R-:W-:-:S04]  /*0a90*/  F2FP.BF16.F32.PACK_AB R0, RZ, R0 ;  /* 0x00000000ff00723e */ /* 0x000fc800000010ff */
[----:B------:R-:W-:Y:S01]  /*0aa0*/  PRMT R28, R0, 0x7610, R28 ;  /* 0x00007610001c7816 */ /* 0x000fe2000000001c */
[----:B------:R-:W-:Y:S06]  /*0ab0*/  BRA `(.L_x_424) ;  /* 0x0000000400d87947 */ /* 0x000fec0003800000 */
.L_x_434:
[----:B------:R0:W5:Y:S01]  /*0ac0*/  LDG.E.U16 R28, desc[UR36][R4.64] ;  /* 0x00000024041c7981 */ /* 0x000162000c1e1500 */
[----:B------:R-:W-:Y:S05]  /*0ad0*/  BRA `(.L_x_424) ;  /* 0x0000000400d07947 */ /* 0x000fea0003800000 */
.L_x_431:
        /* <DEDUP_REMOVED lines=13> */
.L_x_438:
        /* <DEDUP_REMOVED lines=21> */
.L_x_442:
[----:B------:R-:W-:Y:S05]  /*0d00*/  BSYNC.RECONVERGENT B1 ;  /* 0x0000000000017941 */ /* 0x000fea0003800200 */
.L_x_441:
[----:B------:R-:W-:Y:S01]  /*0d10*/  IMAD.SHL.U32 R0, R0, 0x100000, RZ ;  /* 0x0010000000007824 */ /* 0x000fe200078e00ff */
[----:B------:R-:W-:-:S04]  /*0d20*/  LEA R3, R3, 0x3b800000, 0x17 ;  /* 0x3b80000003037811 */ /* 0x000fc800078eb8ff */
[----:B------:R-:W-:-:S07]  /*0d30*/  LOP3.LUT R0, R3, R0, R7, 0xfe, !PT ;  /* 0x0000000003007212 */ /* 0x000fce00078efe07 */
.L_x_440:
[----:B------:R-:W-:Y:S05]  /*0d40*/  BSYNC.RECONVERGENT B0 ;  /* 0x0000000000007941 */ /* 0x000fea0003800200 */
.L_x_439:
[----:B------:R-:W-:-:S04]  /*0d50*/  F2FP.BF16.F32.PACK_AB R0, RZ, R0 ;  /* 0x00000000ff00723e */ /* 0x000fc800000010ff */
[----:B------:R-:W-:Y:S01]  /*0d60*/  PRMT R28, R0, 0x7610, R28 ;  /* 0x00007610001c7816 */ /* 0x000fe2000000001c */
[----:B------:R-:W-:Y:S06]  /*0d70*/  BRA `(.L_x_424) ;  /* 0x0000000400287947 */ /* 0x000fec0003800000 */
.L_x_437:
        /* <DEDUP_REMOVED lines=21> */
.L_x_446:
[----:B------:R-:W-:Y:S05]  /*0ed0*/  BSYNC.RECONVERGENT B1 ;  /* 0x0000000000017941 */ /* 0x000fea0003800200 */
.L_x_445:
[----:B------:R-:W-:Y:S01]  /*0ee0*/  IMAD.SHL.U32 R0, R0, 0x200000, RZ ;  /* 0x0020000000007824 */ /* 0x000fe200078e00ff */
[----:B------:R-:W-:-:S04]  /*0ef0*/  LEA R3, R3, 0x37800000, 0x17 ;  /* 0x3780000003037811 */ /* 0x000fc800078eb8ff */
[----:B------:R-:W-:-:S07]  /*0f00*/  LOP3.LUT R0, R3, R0, R7, 0xfe, !PT ;  /* 0x0000000003007212 */ /* 0x000fce00078efe07 */
.L_x_444:
[----:B------:R-:W-:Y:S05]  /*0f10*/  BSYNC.RECONVERGENT B0 ;  /* 0x0000000000007941 */ /* 0x000fea0003800200 */
.L_x_443:
[----:B------:R-:W-:-:S04]  /*0f20*/  F2FP.BF16.F32.PACK_AB R0, RZ, R0 ;  /* 0x00000000ff00723e */ /* 0x000fc800000010ff */
[----:B------:R-:W-:Y:S01]  /*0f30*/  PRMT R28, R0, 0x7610, R28 ;  /* 0x00007610001c7816 */ /* 0x000fe2000000001c */
[----:B------:R-:W-:Y:S06]  /*0f40*/  BRA `(.L_x_424) ;  /* 0x0000000000b47947 */ /* 0x000fec0003800000 */
.L_x_436:
[----:B------:R-:W-:-:S09]  /*0f50*/  UISETP.NE.AND UP0, UPT, UR4, 0x1c, UPT ;  /* 0x0000001c0400788c */ /* 0x000fd2000bf05270 */
[----:B------:R-:W-:Y:S05]  /*0f60*/  BRA.U !UP0, `(.L_x_447) ;  /* 0x00000001089c7547 */ /* 0x000fea000b800000 */
[----:B------:R-:W-:-:S09]  /*0f70*/  UISETP.NE.AND UP0, UPT, UR4, 0x1d, UPT ;  /* 0x0000001d0400788c */ /* 0x000fd2000bf05270 */
[----:B------:R-:W-:Y:S05]  /*0f80*/  BRA.U !UP0, `(.L_x_448) ;  /* 0x0000000108807547 */ /* 0x000fea000b800000 */
[----:B------:R-:W-:-:S09]  /*0f90*/  UISETP.NE.AND UP0, UPT, UR4, 0x2c, UPT ;  /* 0x0000002c0400788c */ /* 0x000fd2000bf05270 */
[----:B------:R-:W-:Y:S05]  /*0fa0*/  BRA.U !UP0, `(.L_x_449) ;  /* 0x0000000108487547 */ /* 0x000fea000b800000 */
.L_x_423:
        /* <DEDUP_REMOVED lines=11> */
[----:B------:R-:W-:Y:S02]  /*1060*/  IMAD.U32 R7, RZ, RZ, UR7 ;  /* 0x00000007ff077e24 */ /* 0x000fe4000f8e00ff */
[----:B---3--:R-:W-:Y:S02]  /*1070*/  IMAD.U32 R10, RZ, RZ, UR8 ;  /* 0x00000008ff0a7e24 */ /* 0x008fe4000f8e00ff */
[----:B------:R-:W-:-:S07]  /*1080*/  IMAD.U32 R11, RZ, RZ, UR9 ;  /* 0x00000009ff0b7e24 */ /* 0x000fce000f8e00ff */
[----:B------:R-:W-:-:S07]  /*1090*/  LEPC R20, `(.L_x_450) ;  /* 0x000000001014794e */ /* 0x000fce0000000000 */
[----:B--2---:R-:W-:Y:S05]  /*10a0*/  CALL.ABS.NOINC R14 ;  /* 0x000000000e007343 */ /* 0x004fea0003c00000 */
.L_x_450:
[----:B------:R-:W-:Y:S01]  /*10b0*/  PRMT R28, RZ, 0x7610, R28 ;  /* 0x00007610ff1c7816 */ /* 0x000fe2000000001c */
[----:B------:R-:W-:Y:S06]  /*10c0*/  BRA `(.L_x_424) ;  /* 0x0000000000547947 */ /* 0x000fec0003800000 */
.L_x_449:
        /* <DEDUP_REMOVED lines=8> */
.L_x_452:
[----:B------:R-:W-:Y:S05]  /*1150*/  BSYNC.RECONVERGENT B0 ;  /* 0x0000000000007941 */ /* 0x000fea0003800200 */
.L_x_451:
[----:B------:R-:W-:-:S04]  /*1160*/  F2FP.BF16.F32.PACK_AB R0, RZ, R0 ;  /* 0x00000000ff00723e */ /* 0x000fc800000010ff */
[----:B------:R-:W-:Y:S01]  /*1170*/  PRMT R28, R0, 0x7610, R28 ;  /* 0x00007610001c7816 */ /* 0x000fe2000000001c */
[----:B------:R-:W-:Y:S06]  /*1180*/  BRA `(.L_x_424) ;  /* 0x0000000000247947 */ /* 0x000fec0003800000 */
.L_x_448:
[----:B------:R-:W2:Y:S02]  /*1190*/  LDG.E.64 R4, desc[UR36][R4.64] ;  /* 0x0000002404047981 */ /* 0x000ea4000c1e1b00 */
[----:B--2---:R-:W0:Y:S02]  /*11a0*/  I2F.U64 R0, R4 ;  /* 0x0000000400007312 */ /* 0x004e240000301000 */
[----:B0-----:R-:W-:-:S04]  /*11b0*/  F2FP.BF16.F32.PACK_AB R0, RZ, R0 ;  /* 0x00000000ff00723e */ /* 0x001fc800000010ff */
[----:B------:R-:W-:Y:S01]  /*11c0*/  PRMT R28, R0, 0x7610, R28 ;  /* 0x00007610001c7816 */ /* 0x000fe2000000001c */
[----:B------:R-:W-:Y:S06]  /*11d0*/  BRA `(.L_x_424) ;  /* 0x0000000000107947 */ /* 0x000fec0003800000 */
.L_x_447:
[----:B------:R-:W2:Y:S02]  /*11e0*/  LDG.E R4, desc[UR36][R4.64] ;  /* 0x0000002404047981 */ /* 0x000ea4000c1e1900 */
[----:B--2---:R-:W-:-:S04]  /*11f0*/  I2FP.F32.U32 R0, R4 ;  /* 0x0000000400007245 */ /* 0x004fc80000201000 */
[----:B------:R-:W-:-:S04]  /*1200*/  F2FP.BF16.F32.PACK_AB R0, RZ, R0 ;  /* 0x00000000ff00723e */ /* 0x000fc800000010ff */
[----:B------:R-:W-:-:S07]  /*1210*/  PRMT R28, R0, 0x7610, R28 ;  /* 0x00007610001c7816 */ /* 0x000fce000000001c */
.L_x_424:
[----:B0-----:R-:W0:Y:S01]  /*1220*/  LDC.64 R4, c[0x0][0x398] ;  /* 0x0000e600ff047b82 */ /* 0x001e220000000a00 */
[----:B------:R-:W1:Y:S01]  /*1230*/  LDCU UR5, c[0x0][0x3ac] ;  /* 0x00007580ff0577ac */ /* 0x000e620008000800 */
        /* <DEDUP_REMOVED lines=19> */
.L_x_456:
[----:B------:R-:W2:Y:S02]  /*1370*/  LDG.E.U8 R4, desc[UR36][R4.64] ;  /* 0x0000002404047981 */ /* 0x000ea4000c1e1100 */
[----:B--2---:R-:W-:-:S04]  /*1380*/  I2FP.F32.U32 R0, R4 ;  /* 0x0000000400007245 */ /* 0x004fc80000201000 */
[----:B------:R-:W-:-:S04]  /*1390*/  F2FP.BF16.F32.PACK_AB R0, RZ, R0 ;  /* 0x00000000ff00723e */ /* 0x000fc800000010ff */
[----:B------:R-:W-:Y:S01]  /*13a0*/  PRMT R22, R0, 0x7610, R22 ;  /* 0x0000761000167816 */ /* 0x000fe20000000016 */
[----:B------:R-:W-:Y:S06]  /*13b0*/  BRA `(.L_x_458) ;  /* 0x0000000c00e47947 */ /* 0x000fec0003800000 */
.L_x_455:
        /* <DEDUP_REMOVED lines=11> */
.L_x_460:
[----:B------:R-:W2:Y:S02]  /*1470*/  LDG.E R4, desc[UR36][R4.64] ;  /* 0x0000002404047981 */ /* 0x000ea4000c1e1900 */
[----:B--2---:R-:W-:-:S04]  /*1480*/  I2FP.F32.S32 R0, R4 ;  /* 0x0000000400007245 */ /* 0x004fc80000201400 */
[----:B------:R-:W-:-:S04]  /*1490*/  F2FP.BF16.F32.PACK_AB R0, RZ, R0 ;  /* 0x00000000ff00723e */ /* 0x000fc800000010ff */
[----:B------:R-:W-:Y:S01]  /*14a0*/  PRMT R22, R0, 0x7610, R22 ;  /* 0x0000761000167816 */ /* 0x000fe20000000016 */
[----:B------:R-:W-:Y:S06]  /*14b0*/  BRA `(.L_x_458) ;  /* 0x0000000c00a47947 */ /* 0x000fec0003800000 */
.L_x_459:
[----:B------:R-:W2:Y:S02]  /*14c0*/  LDG.E.U16 R4, desc[UR36][R4.64] ;  /* 0x0000002404047981 */ /* 0x000ea4000c1e1500 */
[----:B--2---:R-:W0:Y:S02]  /*14d0*/  I2F.S16 R0, R4 ;  /* 0x0000000400007306 */ /* 0x004e240000101400 */
[----:B0-----:R-:W-:-:S04]  /*14e0*/  F2FP.BF16.F32.PACK_AB R0, RZ, R0 ;  /* 0x00000000ff00723e */ /* 0x001fc800000010ff */
[----:B------:R-:W-:Y:S01]  /*14f0*/  PRMT R22, R0, 0x7610, R22 ;  /* 0x0000761000167816 */ /* 0x000fe20000000016 */
[----:B------:R-:W-:Y:S06]  /*1500*/  BRA `(.L_x_458) ;  /* 0x0000000c00907947 */ /* 0x000fec0003800000 */
.L_x_454:
        /* <DEDUP_REMOVED lines=9> */
.L_x_462:
[----:B------:R-:W2:Y:S02]  /*15a0*/  LDG.E.U16 R0, desc[UR36][R4.64] ;  /* 0x0000002404007981 */ /* 0x000ea4000c1e1500 */
[----:B--2---:R-:W-:-:S05]  /*15b0*/  HADD2.F32 R0, -RZ, R0.H0_H0 ;  /* 0x20000000ff007230 */ /* 0x004fca0000004100 */
[----:B------:R-:W-:-:S04]  /*15c0*/  F2FP.BF16.F32.PACK_AB R0, RZ, R0 ;  /* 0x00000000ff00723e */ /* 0x000fc800000010ff */
[----:B------:R-:W-:Y:S01]  /*15d0*/  PRMT R22, R0, 0x7610, R22 ;  /* 0x0000761000167816 */ /* 0x000fe20000000016 */
[----:B------:R-:W-:Y:S06]  /*15e0*/  BRA `(.L_x_458) ;  /* 0x0000000c00587947 */ /* 0x000fec0003800000 */
.L_x_461:
        /* <DEDUP_REMOVED lines=9> */
.L_x_464:
[----:B------:R-:W2:Y:S02]  /*1680*/  LDG.E.U16 R4, desc[UR36][R4.64] ;  /* 0x0000002404047981 */ /* 0x000ea4000c1e1500 */
[----:B--2---:R-:W-:-:S05]  /*1690*/  HADD2.F32 R0, -RZ, R4.H0_H0 ;  /* 0x20000004ff007230 */ /* 0x004fca0000004100 */
[----:B------:R-:W-:-:S04]  /*16a0*/  F2FP.BF16.F32.PACK_AB R0, RZ, R0 ;  /* 0x00000000ff00723e */ /* 0x000fc800000010ff */
[----:B------:R-:W-:Y:S01]  /*16b0*/  PRMT R22, R0, 0x7610, R22 ;  /* 0x0000761000167816 */ /* 0x000fe20000000016 */
[----:B------:R-:W-:Y:S06]  /*16c0*/  BRA `(.L_x_458) ;  /* 0x0000000c00207947 */ /* 0x000fec0003800000 */
.L_x_463:
        /* <DEDUP_REMOVED lines=13> */
.L_x_453:
        /* <DEDUP_REMOVED lines=14> */
.L_x_467:
        /* <DEDUP_REMOVED lines=13> */
.L_x_466:
        /* <DEDUP_REMOVED lines=27> */
.L_x_469:
        /* <DEDUP_REMOVED lines=15> */
.L_x_468:
[----:B------:R0:W5:Y:S01]  /*1bf0*/  LDG.E.U16 R22, desc[UR36][R4.64] ;  /* 0x0000002404167981 */ /* 0x000162000c1e1500 */
[----:B------:R-:W-:Y:S05]  /*1c00*/  BRA `(.L_x_458) ;  /* 0x0000000400d07947 */ /* 0x000fea0003800000 */
.L_x_465:
        /* <DEDUP_REMOVED lines=13> */
.L_x_472:
        /* <DEDUP_REMOVED lines=21> */
.L_x_476:
[----:B------:R-:W-:Y:S05]  /*1e30*/  BSYNC.RECONVERGENT B1 ;  /* 0x0000000000017941 */ /* 0x000fea0003800200 */
.L_x_475:
[----:B------:R-:W-:Y:S01]  /*1e40*/  IMAD.SHL.U32 R0, R0, 0x100000, RZ ;  /* 0x0010000000007824 */ /* 0x000fe200078e00ff */
[----:B------:R-:W-:-:S04]  /*1e50*/  LEA R3, R3, 0x3b800000, 0x17 ;  /* 0x3b80000003037811 */ /* 0x000fc800078eb8ff */
[----:B------:R-:W-:-:S07]  /*1e60*/  LOP3.LUT R0, R3, R0, R7, 0xfe, !PT ;  /* 0x0000000003007212 */ /* 0x000fce00078efe07 */
.L_x_474:
[----:B------:R-:W-:Y:S05]  /*1e70*/  BSYNC.RECONVERGENT B0 ;  /* 0x0000000000007941 */ /* 0x000fea0003800200 */
.L_x_473:
[----:B------:R-:W-:-:S04]  /*1e80*/  F2FP.BF16.F32.PACK_AB R0, RZ, R0 ;  /* 0x00000000ff00723e */ /* 0x000fc800000010ff */
[----:B------:R-:W-:Y:S01]  /*1e90*/  PRMT R22, R0, 0x7610, R22 ;  /* 0x0000761000167816 */ /* 0x000fe20000000016 */
[----:B------:R-:W-:Y:S06]  /*1ea0*/  BRA `(.L_x_458) ;  /* 0x0000000400287947 */ /* 0x000fec0003800000 */
.L_x_471:
        /* <DEDUP_REMOVED lines=21> */
.L_x_480:
[----:B------:R-:W-:Y:S05]  /*2000*/  BSYNC.RECONVERGENT B1 ;  /* 0x0000000000017941 */ /* 0x000fea0003800200 */
.L_x_479:
[----:B------:R-:W-:Y:S01]  /*2010*/  IMAD.SHL.U32 R0, R0, 0x200000, RZ ;  /* 0x0020000000007824 */ /* 0x000fe200078e00ff */
[----:B------:R-:W-:-:S04]  /*2020*/  LEA R3, R3, 0x37800000, 0x17 ;  /* 0x3780000003037811 */ /* 0x000fc800078eb8ff */
[----:B------:R-:W-:-:S07]  /*2030*/  LOP3.LUT R0, R3, R0, R7, 0xfe, !PT ;  /* 0x0000000003007212 */ /* 0x000fce00078efe07 */
.L_x_478:
[----:B------:R-:W-:Y:S05]  /*2040*/  BSYNC.RECONVERGENT B0 ;  /* 0x0000000000007941 */ /* 0x000fea0003800200 */
.L_x_477:
[----:B------:R-:W-:-:S04]  /*2050*/  F2FP.BF16.F32.PACK_AB R0, RZ, R0 ;  /* 0x00000000ff00723e */ /* 0x000fc800000010ff */
[----:B------:R-:W-:Y:S01]  /*2060*/  PRMT R22, R0, 0x7610, R22 ;  /* 0x0000761000167816 */ /* 0x000fe20000000016 */
[----:B------:R-:W-:Y:S06]  /*2070*/  BRA `(.L_x_458) ;  /* 0x0000000000b47947 */ /* 0x000fec0003800000 */
.L_x_470:
[----:B------:R-:W-:-:S09]  /*2080*/  UISETP.NE.AND UP0, UPT, UR4, 0x1c, UPT ;  /* 0x0000001c0400788c */ /* 0x000fd2000bf05270 */
[----:B------:R-:W-:Y:S05]  /*2090*/  BRA.U !UP0, `(.L_x_481) ;  /* 0x00000001089c7547 */ /* 0x000fea000b800000 */
[----:B------:R-:W-:-:S09]  /*20a0*/  UISETP.NE.AND UP0, UPT, UR4, 0x1d, UPT ;  /* 0x0000001d0400788c */ /* 0x000fd2000bf05270 */
[----:B------:R-:W-:Y:S05]  /*20b0*/  BRA.U !UP0, `(.L_x_482) ;  /* 0x0000000108807547 */ /* 0x000fea000b800000 */
[----:B------:R-:W-:-:S09]  /*20c0*/  UISETP.NE.AND UP0, UPT, UR4, 0x2c, UPT ;  /* 0x0000002c0400788c */ /* 0x000fd2000bf05270 */
[----:B------:R-:W-:Y:S05]  /*20d0*/  BRA.U !UP0, `(.L_x_483) ;  /* 0x0000000108487547 */ /* 0x000fea000b800000 */
.L_x_457:
        /* <DEDUP_REMOVED lines=15> */
[----:B--2--5:R-:W-:Y:S05]  /*21d0*/  CALL.ABS.NOINC R14 ;  /* 0x000000000e007343 */ /* 0x024fea0003c00000 */
.L_x_484:
[----:B------:R-:W-:Y:S01]  /*21e0*/  PRMT R22, RZ, 0x7610, R22 ;  /* 0x00007610ff167816 */ /* 0x000fe20000000016 */
[----:B------:R-:W-:Y:S06]  /*21f0*/  BRA `(.L_x_458) ;  /* 0x0000000000547947 */ /* 0x000fec0003800000 */
.L_x_483:
        /* <DEDUP_REMOVED lines=8> */
.L_x_486:
[----:B------:R-:W-:Y:S05]  /*2280*/  BSYNC.RECONVERGENT B0 ;  /* 0x0000000000007941 */ /* 0x000fea0003800200 */
.L_x_485:
[----:B------:R-:W-:-:S04]  /*2290*/  F2FP.BF16.F32.PACK_AB R0, RZ, R0 ;  /* 0x00000000ff00723e */ /* 0x000fc800000010ff */
[----:B------:R-:W-:Y:S01]  /*22a0*/  PRMT R22, R0, 0x7610, R22 ;  /* 0x0000761000167816 */ /* 0x000fe20000000016 */
[----:B------:R-:W-:Y:S06]  /*22b0*/  BRA `(.L_x_458) ;  /* 0x0000000000247947 */ /* 0x000fec0003800000 */
.L_x_482:
[----:B------:R-:W2:Y:S02]  /*22c0*/  LDG.E.64 R4, desc[UR36][R4.64] ;  /* 0x0000002404047981 */ /* 0x000ea4000c1e1b00 */
[----:B--2---:R-:W0:Y:S02]  /*22d0*/  I2F.U64 R0, R4 ;  /* 0x0000000400007312 */ /* 0x004e240000301000 */
[----:B0-----:R-:W-:-:S04]  /*22e0*/  F2FP.BF16.F32.PACK_AB R0, RZ, R0 ;  /* 0x00000000ff00723e */ /* 0x001fc800000010ff */
[----:B------:R-:W-:Y:S01]  /*22f0*/  PRMT R22, R0, 0x7610, R22 ;  /* 0x0000761000167816 */ /* 0x000fe20000000016 */
[----:B------:R-:W-:Y:S06]  /*2300*/  BRA `(.L_x_458) ;  /* 0x0000000000107947 */ /* 0x000fec0003800000 */
.L_x_481:
[----:B------:R-:W2:Y:S02]  /*2310*/  LDG.E R4, desc[UR36][R4.64] ;  /* 0x0000002404047981 */ /* 0x000ea4000c1e1900 */
[----:B--2---:R-:W-:-:S04]  /*2320*/  I2FP.F32.U32 R0, R4 ;  /* 0x0000000400007245 */ /* 0x004fc80000201000 */
[----:B------:R-:W-:-:S04]  /*2330*/  F2FP.BF16.F32.PACK_AB R0, RZ, R0 ;  /* 0x00000000ff00723e */ /* 0x000fc800000010ff */
[----:B------:R-:W-:-:S07]  /*2340*/  PRMT R22, R0, 0x7610, R22 ;  /* 0x0000761000167816 */ /* 0x000fce0000000016 */
.L_x_458:
[----:B------:R-:W-:-:S07]  /*2350*/  VIADD R17, R25, 0x80 ;  /* 0x0000008019117836 */ /* 0x000fce0000000000 */
.L_x_418:
[----:B------:R-:W-:Y:S05]  /*2360*/  BSYNC.RECONVERGENT B6 ;  /* 0x0000000000067941 */ /* 0x000fea0003800200 */
.L_x_417:
[----:B------:R-:W-:Y:S01]  /*2370*/  ISETP.GE.AND P0, PT, R17, R16, PT ;  /* 0x000000101100720c */ /* 0x000fe20003f06270 */
[----:B------:R-:W-:Y:S01]  /*2380*/  BSSY.RECONVERGENT B6, `(.L_x_487) ;  /* 0x000022c000067945 */ /* 0x000fe20003800200 */
[----:B------:R-:W-:Y:S02]  /*2390*/  PRMT R26, RZ, 0x7610, R26 ;  /* 0x00007610ff1a7816 */ /* 0x000fe4000000001a */
[----:B------:R-:W-:-:S09]  /*23a0*/  PRMT R27, RZ, 0x7610, R27 ;  /* 0x00007610ff1b7816 */ /* 0x000fd2000000001b */
[----:B------:R-:W-:Y:S05]  /*23b0*/  @P0 BRA `(.L_x_488) ;  /* 0x0000002000a00947 */ /* 0x000fea0003800000 */
[----:B0-----:R-:W0:Y:S01]  /*23c0*/  LDC.64 R4, c[0x0][0x390] ;  /* 0x0000e400ff047b82 */ /* 0x001e220000000a00 */
        /* <DEDUP_REMOVED lines=21> */
.L_x_492:
[----:B------:R-:W2:Y:S02]  /*2520*/  LDG.E.U8 R4, desc[UR36][R4.64] ;  /* 0x0000002404047981 */ /* 0x000ea4000c1e1100 */
[----:B--2---:R-:W-:-:S04]  /*2530*/  I2FP.F32.U32 R0, R4 ;  /* 0x0000000400007245 */ /* 0x004fc80000201000 */
[----:B------:R-:W-:-:S04]  /*2540*/  F2FP.BF16.F32.PACK_AB R0, RZ, R0 ;  /* 0x00000000ff00723e */ /* 0x000fc800000010ff */
[----:B------:R-:W-:Y:S01]  /*2550*/  PRMT R26, R0, 0x7610, R26 ;  /* 0x00007610001a7816 */ /* 0x000fe2000000001a */
[----:B------:R-:W-:Y:S06]  /*2560*/  BRA `(.L_x_494) ;  /* 0x0000000c00e47947 */ /* 0x000fec0003800000 */
.L_x_491:
        /* <DEDUP_REMOVED lines=11> */
.L_x_496:
[----:B------:R-:W2:Y:S02]  /*2620*/  LDG.E R4, desc[UR36][R4.64] ;  /* 0x0000002404047981 */ /* 0x000ea4000c1e1900 */
[----:B--2---:R-:W-:-:S04]  /*2630*/  I2FP.F32.S32 R0, R4 ;  /* 0x0000000400007245 */ /* 0x004fc80000201400 */
[----:B------:R-:W-:-:S04]  /*2640*/  F2FP.BF16.F32.PACK_AB R0, RZ, R0 ;  /* 0x00000000ff00723e */ /* 0x000fc800000010ff */
[----:B------:R-:W-:Y:S01]  /*2650*/  PRMT R26, R0, 0x7610, R26 ;  /* 0x00007610001a7816 */ /* 0x000fe2000000001a */
[----:B------:R-:W-:Y:S06]  /*2660*/  BRA `(.L_x_494) ;  /* 0x0000000c00a47947 */ /* 0x000fec0003800000 */
.L_x_495:
[----:B------:R-:W2:Y:S02]  /*2670*/  LDG.E.U16 R4, desc[UR36][R4.64] ;  /* 0x0000002404047981 */ /* 0x000ea4000c1e1500 */
[----:B--2---:R-:W0:Y:S02]  /*2680*/  I2F.S16 R0, R4 ;  /* 0x0000000400007306 */ /* 0x004e240000101400 */
[----:B0-----:R-:W-:-:S04]  /*2690*/  F2FP.BF16.F32.PACK_AB R0, RZ, R0 ;  /* 0x00000000ff00723e */ /* 0x001fc800000010ff */
[----:B------:R-:W-:Y:S01]  /*26a0*/  PRMT R26, R0, 0x7610, R26 ;  /* 0x00007610001a7816 */ /* 0x000fe2000000001a */
[----:B------:R-:W-:Y:S06]  /*26b0*/  BRA `(.L_x_494) ;  /* 0x0000000c00907947 */ /* 0x000fec0003800000 */
.L_x_490:
        /* <DEDUP_REMOVED lines=9> */
.L_x_498:
[----:B------:R-:W2:Y:S02]  /*2750*/  LDG.E.U16 R0, desc[UR36][R4.64] ;  /* 0x0000002404007981 */ /* 0x000ea4000c1e1500 */
[----:B--2---:R-:W-:-:S05]  /*2760*/  HADD2.F32 R0, -RZ, R0.H0_H0 ;  /* 0x20000000ff007230 */ /* 0x004fca0000004100 */
[----:B------:R-:W-:-:S04]  /*2770*/  F2FP.BF16.F32.PACK_AB R0, RZ, R0 ;  /* 0x00000000ff00723e */ /* 0x000fc800000010ff */
[----:B------:R-:W-:Y:S01]  /*2780*/  PRMT R26, R0, 0x7610, R26 ;  /* 0x00007610001a7816 */ /* 0x000fe2000000001a */
[----:B------:R-:W-:Y:S06]  /*2790*/  BRA `(.L_x_494) ;  /* 0x0000000c00587947 */ /* 0x000fec0003800000 */
.L_x_497:
        /* <DEDUP_REMOVED lines=9> */
.L_x_500:
[----:B------:R-:W2:Y:S02]  /*2830*/  LDG.E.U16 R4, desc[UR36][R4.64] ;  /* 0x0000002404047981 */ /* 0x000ea4000c1e1500 */
[----:B--2---:R-:W-:-:S05]  /*2840*/  HADD2.F32 R0, -RZ, R4.H0_H0 ;  /* 0x20000004ff007230 */ /* 0x004fca0000004100 */
[----:B------:R-:W-:-:S04]  /*2850*/  F2FP.BF16.F32.PACK_AB R0, RZ, R0 ;  /* 0x00000000ff00723e */ /* 0x000fc800000010ff */
[----:B------:R-:W-:Y:S01]  /*2860*/  PRMT R26, R0, 0x7610, R26 ;  /* 0x00007610001a7816 */ /* 0x000fe2000000001a */
[----:B------:R-:W-:Y:S06]  /*2870*/  BRA `(.L_x_494) ;  /* 0x0000000c00207947 */ /* 0x000fec0003800000 */
.L_x_499:
        /* <DEDUP_REMOVED lines=13> */
.L_x_489:
        /* <DEDUP_REMOVED lines=14> */
.L_x_503:
        /* <DEDUP_REMOVED lines=13> */
.L_x_502:
        /* <DEDUP_REMOVED lines=27> */
.L_x_505:
[----:B------:R-:W2:Y:S02]  /*2cb0*/  LDG.E.U8 R4, desc[UR36][R4.64] ;  /* 0x0000002404047981 */ /* 0x000ea4000c1e1100 */
[C---:B--2---:R-:W-:Y:S02]  /*2cc0*/  IMAD.SHL.U32 R0, R4.reuse, 0x2000000, RZ ;  /* 0x0200000004007824 */ /* 0x044fe400078e00ff */
[----:B------:R-:W-:-:S03]  /*2cd0*/  IMAD.SHL.U32 R6, R4, 0x100, RZ ;  /* 0x0000010004067824 */ /* 0x000fc600078e00ff */
[----:B------:R-:W-:-:S13]  /*2ce0*/  ISETP.GE.U32.AND P0, PT, R0, 0x8000000, PT ;  /* 0x080000000000780c */ /* 0x000fda0003f06070 */
[----:B------:R-:W-:Y:S02]  /*2cf0*/  @!P0 LOP3.LUT R3, R6, 0x7f00, RZ, 0xc0, !PT ;  /* 0x00007f0006038812 */ /* 0x000fe400078ec0ff */
[----:B------:R-:W-:Y:S02]  /*2d00*/  @P0 LEA.HI R0, R0, 0x70000000, RZ, 0x1c ;  /* 0x7000000000000811 */ /* 0x000fe400078fe0ff */
[----:B------:R-:W-:Y:S02]  /*2d10*/  @!P0 LOP3.LUT R3, R3, 0x3f000000, RZ, 0xfc, !PT ;  /* 0x3f00000003038812 */ /* 0x000fe400078efcff */
[----:B------:R-:W-:Y:S01]  /*2d20*/  PRMT R6, R6, 0x9910, RZ ;  /* 0x0000991006067816 */ /* 0x000fe200000000ff */
[----:B------:R-:W-:Y:S02]  /*2d30*/  @P0 FMUL.FTZ R0, R0, 1.9259299443872358531e-34 ;  /* 0x0780000000000820 */ /* 0x000fe40000410000 */
[----:B------:R-:W-:Y:S02]  /*2d40*/  @!P0 FADD.FTZ R0, R3, -0.5 ;  /* 0xbf00000003008421 */ /* 0x000fe40000010000 */
[----:B------:R-:W-:-:S05]  /*2d50*/  IMAD.MOV.U32 R3, RZ, RZ, R6 ;  /* 0x000000ffff037224 */ /* 0x000fca00078e0006 */
[----:B------:R-:W-:-:S04]  /*2d60*/  LOP3.LUT R0, R0, 0x80000000, R3, 0xf8, !PT ;  /* 0x8000000000007812 */ /* 0x000fc800078ef803 */
[----:B------:R-:W-:-:S04]  /*2d70*/  F2FP.BF16.F32.PACK_AB R0, RZ, R0 ;  /* 0x00000000ff00723e */ /* 0x000fc800000010ff */
[----:B------:R-:W-:Y:S01]  /*2d80*/  PRMT R26, R0, 0x7610, R26 ;  /* 0x00007610001a7816 */ /* 0x000fe2000000001a */
[----:B------:R-:W-:Y:S06]  /*2d90*/  BRA `(.L_x_494) ;  /* 0x0000000400d87947 */ /* 0x000fec0003800000 */
.L_x_504:
[----:B------:R0:W5:Y:S01]  /*2da0*/  LDG.E.U16 R26, desc[UR36][R4.64] ;  /* 0x00000024041a7981 */ /* 0x000162000c1e1500 */
[----:B------:R-:W-:Y:S05]  /*2db0*/  BRA `(.L_x_494) ;  /* 0x0000000400d07947 */ /* 0x000fea0003800000 */
.L_x_501:
        /* <DEDUP_REMOVED lines=13> */
.L_x_508:
        /* <DEDUP_REMOVED lines=21> */
.L_x_512:
[----:B------:R-:W-:Y:S05]  /*2fe0*/  BSYNC.RECONVERGENT B1 ;  /* 0x0000000000017941 */ /* 0x000fea0003800200 */
.L_x_511:
[----:B------:R-:W-:Y:S01]  /*2ff0*/  IMAD.SHL.U32 R0, R0, 0x100000, RZ ;  /* 0x0010000000007824 */ /* 0x000fe200078e00ff */
[----:B------:R-:W-:-:S04]  /*3000*/  LEA R3, R3, 0x3b800000, 0x17 ;  /* 0x3b80000003037811 */ /* 0x000fc800078eb8ff */
[----:B------:R-:W-:-:S07]  /*3010*/  LOP3.LUT R0, R3, R0, R7, 0xfe, !PT ;  /* 0x0000000003007212 */ /* 0x000fce00078efe07 */
.L_x_510:
[----:B------:R-:W-:Y:S05]  /*3020*/  BSYNC.RECONVERGENT B0 ;  /* 0x0000000000007941 */ /* 0x000fea0003800200 */
.L_x_509:
[----:B------:R-:W-:-:S04]  /*3030*/  F2FP.BF16.F32.PACK_AB R0, RZ, R0 ;  /* 0x00000000ff00723e */ /* 0x000fc800000010ff */
[----:B------:R-:W-:Y:S01]  /*3040*/  PRMT R26, R0, 0x7610, R26 ;  /* 0x00007610001a7816 */ /* 0x000fe2000000001a */
[----:B------:R-:W-:Y:S06]  /*3050*/  BRA `(.L_x_494) ;  /* 0x0000000400287947 */ /* 0x000fec0003800000 */
.L_x_507:
        /* <DEDUP_REMOVED lines=21> */
.L_x_516:
[----:B------:R-:W-:Y:S05]  /*31b0*/  BSYNC.RECONVERGENT B1 ;  /* 0x0000000000017941 */ /* 0x000fea0003800200 */
.L_x_515:
[----:B------:R-:W-:Y:S01]  /*31c0*/  IMAD.SHL.U32 R0, R0, 0x200000, RZ ;  /* 0x0020000000007824 */ /* 0x000fe200078e00ff */
[----:B------:R-:W-:-:S04]  /*31d0*/  LEA R3, R3, 0x37800000, 0x17 ;  /* 0x3780000003037811 */ /* 0x000fc800078eb8ff */
[----:B------:R-:W-:-:S07]  /*31e0*/  LOP3.LUT R0, R3, R0, R7, 0xfe, !PT ;  /* 0x0000000003007212 */ /* 0x000fce00078efe07 */
.L_x_514:
[----:B------:R-:W-:Y:S05]  /*31f0*/  BSYNC.RECONVERGENT B0 ;  /* 0x0000000000007941 */ /* 0x000fea0003800200 */
.L_x_513:
[----:B------:R-:W-:-:S04]  /*3200*/  F2FP.BF16.F32.PACK_AB R0, RZ, R0 ;  /* 0x00000000ff00723e */ /* 0x000fc800000010ff */
[----:B------:R-:W-:Y:S01]  /*3210*/  PRMT R26, R0, 0x7610, R26 ;  /* 0x00007610001a7816 */ /* 0x000fe2000000001a */
[----:B------:R-:W-:Y:S06]  /*3220*/  BRA `(.L_x_494) ;  /* 0x0000000000b47947 */ /* 0x000fec0003800000 */
.L_x_506:
        /* <DEDUP_REMOVED lines=14> */
.L_x_520:
[----:B------:R-:W-:Y:S05]  /*3310*/  BSYNC.RECONVERGENT B0 ;  /* 0x0000000000007941 */ /* 0x000fea0003800200 */
.L_x_519:
[----:B------:R-:W-:-:S04]  /*3320*/  F2FP.BF16.F32.PACK_AB R0, RZ, R0 ;  /* 0x00000000ff00723e */ /* 0x000fc800000010ff */
[----:B------:R-:W-:Y:S01]  /*3330*/  PRMT R26, R0, 0x7610, R26 ;  /* 0x00007610001a7816 */ /* 0x000fe2000000001a */
[----:B------:R-:W-:Y:S06]  /*3340*/  BRA `(.L_x_494) ;  /* 0x00000000006c7947 */ /* 0x000fec0003800000 */
.L_x_493:
        /* <DEDUP_REMOVED lines=16> */
.L_x_521:
[----:B------:R-:W-:Y:S01]  /*3450*/  PRMT R26, RZ, 0x7610, R26 ;  /* 0x00007610ff1a7816 */ /* 0x000fe2000000001a */
[----:B------:R-:W-:Y:S06]  /*3460*/  BRA `(.L_x_494) ;  /* 0x0000000000247947 */ /* 0x000fec0003800000 */
.L_x_518:
[----:B------:R-:W2:Y:S02]  /*3470*/  LDG.E.64 R4, desc[UR36][R4.64] ;  /* 0x0000002404047981 */ /* 0x000ea4000c1e1b00 */
[----:B--2---:R-:W0:Y:S02]  /*3480*/  I2F.U64 R0, R4 ;  /* 0x0000000400007312 */ /* 0x004e240000301000 */
[----:B0-----:R-:W-:-:S04]  /*3490*/  F2FP.BF16.F32.PACK_AB R0, RZ, R0 ;  /* 0x00000000ff00723e */ /* 0x001fc800000010ff */
[----:B------:R-:W-:Y:S01]  /*34a0*/  PRMT R26, R0, 0x7610, R26 ;  /* 0x00007610001a7816 */ /* 0x000fe2000000001a */
[----:B------:R-:W-:Y:S06]  /*34b0*/  BRA `(.L_x_494) ;  /* 0x0000000000107947 */ /* 0x000fec0003800000 */
.L_x_517:
[----:B------:R-:W2:Y:S02]  /*34c0*/  LDG.E R4, desc[UR36][R4.64] ;  /* 0x0000002404047981 */ /* 0x000ea4000c1e1900 */
[----:B--2---:R-:W-:-:S04]  /*34d0*/  I2FP.F32.U32 R0, R4 ;  /* 0x0000000400007245 */ /* 0x004fc80000201000 */
[----:B------:R-:W-:-:S04]  /*34e0*/  F2FP.BF16.F32.PACK_AB R0, RZ, R0 ;  /* 0x00000000ff00723e */ /* 0x000fc800000010ff */
[----:B------:R-:W-:-:S07]  /*34f0*/  PRMT R26, R0, 0x7610, R26 ;  /* 0x00007610001a7816 */ /* 0x000fce000000001a */
.L_x_494:
        /* <DEDUP_REMOVED lines=21> */
.L_x_525:
[----:B------:R-:W2:Y:S02]  /*3650*/  LDG.E.U8 R4, desc[UR36][R4.64] ;  /* 0x0000002404047981 */ /* 0x000ea4000c1e1100 */
[----:B--2---:R-:W-:-:S04]  /*3660*/  I2FP.F32.U32 R0, R4 ;  /* 0x0000000400007245 */ /* 0x004fc80000201000 */
[----:B------:R-:W-:-:S04]  /*3670*/  F2FP.BF16.F32.PACK_AB R0, RZ, R0 ;  /* 0x00000000ff00723e */ /* 0x000fc800000010ff */
[----:B------:R-:W-:Y:S01]  /*3680*/  PRMT R27, R0, 0x7610, R27 ;  /* 0x00007610001b7816 */ /* 0x000fe2000000001b */
[----:B------:R-:W-:Y:S06]  /*3690*/  BRA `(.L_x_527) ;  /* 0x0000000c00e47947 */ /* 0x000fec0003800000 */
.L_x_524:
        /* <DEDUP_REMOVED lines=11> */
.L_x_529:
[----:B------:R-:W2:Y:S02]  /*3750*/  LDG.E R4, desc[UR36][R4.64] ;  /* 0x0000002404047981 */ /* 0x000ea4000c1e1900 */
[----:B--2---:R-:W-:-:S04]  /*3760*/  I2FP.F32.S32 R0, R4 ;  /* 0x0000000400007245 */ /* 0x004fc80000201400 */
[----:B------:R-:W-:-:S04]  /*3770*/  F2FP.BF16.F32.PACK_AB R0, RZ, R0 ;  /* 0x00000000ff00723e */ /* 0x000fc800000010ff */
[----:B------:R-:W-:Y:S01]  /*3780*/  PRMT R27, R0, 0x7610, R27 ;  /* 0x00007610001b7816 */ /* 0x000fe2000000001b */
[----:B------:R-:W-:Y:S06]  /*3790*/  BRA `(.L_x_527) ;  /* 0x0000000c00a47947 */ /* 0x000fec0003800000 */
.L_x_528:
[----:B------:R-:W2:Y:S02]  /*37a0*/  LDG.E.U16 R4, desc[UR36][R4.64] ;  /* 0x0000002404047981 */ /* 0x000ea4000c1e1500 */
[----:B--2---:R-:W0:Y:S02]  /*37b0*/  I2F.S16 R0, R4 ;  /* 0x0000000400007306 */ /* 0x004e240000101400 */
[----:B0-----:R-:W-:-:S04]  /*37c0*/  F2FP.BF16.F32.PACK_AB R0, RZ, R0 ;  /* 0x00000000ff00723e */ /* 0x001fc800000010ff */
[----:B------:R-:W-:Y:S01]  /*37d0*/  PRMT R27, R0, 0x7610, R27 ;  /* 0x00007610001b7816 */ /* 0x000fe2000000001b */
[----:B------:R-:W-:Y:S06]  /*37e0*/  BRA `(.L_x_527) ;  /* 0x0000000c00907947 */ /* 0x000fec0003800000 */
.L_x_523:
        /* <DEDUP_REMOVED lines=9> */
.L_x_531:
[----:B------:R-:W2:Y:S02]  /*3880*/  LDG.E.U16 R0, desc[UR36][R4.64] ;  /* 0x0000002404007981 */ /* 0x000ea4000c1e1500 */
[----:B--2---:R-:W-:-:S05]  /*3890*/  HADD2.F32 R0, -RZ, R0.H0_H0 ;  /* 0x20000000ff007230 */ /* 0x004fca0000004100 */
[----:B------:R-:W-:-:S04]  /*38a0*/  F2FP.BF16.F32.PACK_AB R0, RZ, R0 ;  /* 0x00000000ff00723e */ /* 0x000fc800000010ff */
[----:B------:R-:W-:Y:S01]  /*38b0*/  PRMT R27, R0, 0x7610, R27 ;  /* 0x00007610001b7816 */ /* 0x000fe2000000001b */
[----:B------:R-:W-:Y:S06]  /*38c0*/  BRA `(.L_x_527) ;  /* 0x0000000c00587947 */ /* 0x000fec0003800000 */
.L_x_530:
        /* <DEDUP_REMOVED lines=9> */
.L_x_533:
[----:B------:R-:W2:Y:S02]  /*3960*/  LDG.E.U16 R4, desc[UR36][R4.64] ;  /* 0x0000002404047981 */ /* 0x000ea4000c1e1500 */
[----:B--2---:R-:W-:-:S05]  /*3970*/  HADD2.F32 R0, -RZ, R4.H0_H0 ;  /* 0x20000004ff007230 */ /* 0x004fca0000004100 */
[----:B------:R-:W-:-:S04]  /*3980*/  F2FP.BF16.F32.PACK_AB R0, RZ, R0 ;  /* 0x00000000ff00723e */ /* 0x000fc800000010ff */
[----:B------:R-:W-:Y:S01]  /*3990*/  PRMT R27, R0, 0x7610, R27 ;  /* 0x00007610001b7816 */ /* 0x000fe2000000001b */
[----:B------:R-:W-:Y:S06]  /*39a0*/  BRA `(.L_x_527) ;  /* 0x0000000c00207947 */ /* 0x000fec0003800000 */
.L_x_532:
        /* <DEDUP_REMOVED lines=13> */
.L_x_522:
        /* <DEDUP_REMOVED lines=14> */
.L_x_536:
        /* <DEDUP_REMOVED lines=13> */
.L_x_535:
        /* <DEDUP_REMOVED lines=27> */
.L_x_538:
        /* <DEDUP_REMOVED lines=15> */
.L_x_537:
[----:B------:R0:W5:Y:S01]  /*3ed0*/  LDG.E.U16 R27, desc[UR36][R4.64] ;  /* 0x00000024041b7981 */ /* 0x000162000c1e1500 */
[----:B------:R-:W-:Y:S05]  /*3ee0*/  BRA `(.L_x_527) ;  /* 0x0000000400d07947 */ /* 0x000fea0003800000 */
.L_x_534:
        /* <DEDUP_REMOVED lines=13> */
.L_x_541:
        /* <DEDUP_REMOVED lines=21> */
.L_x_545:
[----:B------:R-:W-:Y:S05]  /*4110*/  BSYNC.RECONVERGENT B1 ;  /* 0x0000000000017941 */ /* 0x000fea0003800200 */
.L_x_544:
[----:B------:R-:W-:Y:S01]  /*4120*/  IMAD.SHL.U32 R0, R0, 0x100000, RZ ;  /* 0x0010000000007824 */ /* 0x000fe200078e00ff */
[----:B------:R-:W-:-:S04]  /*4130*/  LEA R3, R3, 0x3b800000, 0x17 ;  /* 0x3b80000003037811 */ /* 0x000fc800078eb8ff */
[----:B------:R-:W-:-:S07]  /*4140*/  LOP3.LUT R0, R3, R0, R7, 0xfe, !PT ;  /* 0x0000000003007212 */ /* 0x000fce00078efe07 */
.L_x_543:
[----:B------:R-:W-:Y:S05]  /*4150*/  BSYNC.RECONVERGENT B0 ;  /* 0x0000000000007941 */ /* 0x000fea0003800200 */
.L_x_542:
[----:B------:R-:W-:-:S04]  /*4160*/  F2FP.BF16.F32.PACK_AB R0, RZ, R0 ;  /* 0x00000000ff00723e */ /* 0x000fc800000010ff */
[----:B------:R-:W-:Y:S01]  /*4170*/  PRMT R27, R0, 0x7610, R27 ;  /* 0x00007610001b7816 */ /* 0x000fe2000000001b */
[----:B------:R-:W-:Y:S06]  /*4180*/  BRA `(.L_x_527) ;  /* 0x0000000400287947 */ /* 0x000fec0003800000 */
.L_x_540:
        /* <DEDUP_REMOVED lines=21> */
.L_x_549:
[----:B------:R-:W-:Y:S05]  /*42e0*/  BSYNC.RECONVERGENT B1 ;  /* 0x0000000000017941 */ /* 0x000fea0003800200 */
.L_x_548:
[----:B------:R-:W-:Y:S01]  /*42f0*/  IMAD.SHL.U32 R0, R0, 0x200000, RZ ;  /* 0x0020000000007824 */ /* 0x000fe200078e00ff */
[----:B------:R-:W-:-:S04]  /*4300*/  LEA R3, R3, 0x37800000, 0x17 ;  /* 0x3780000003037811 */ /* 0x000fc800078eb8ff */
[----:B------:R-:W-:-:S07]  /*4310*/  LOP3.LUT R0, R3, R0, R7, 0xfe, !PT ;  /* 0x0000000003007212 */ /* 0x000fce00078efe07 */
.L_x_547:
[----:B------:R-:W-:Y:S05]  /*4320*/  BSYNC.RECONVERGENT B0 ;  /* 0x0000000000007941 */ /* 0x000fea0003800200 */
.L_x_546:
[----:B------:R-:W-:-:S04]  /*4330*/  F2FP.BF16.F32.PACK_AB R0, RZ, R0 ;  /* 0x00000000ff00723e */ /* 0x000fc800000010ff */
[----:B------:R-:W-:Y:S01]  /*4340*/  PRMT R27, R0, 0x7610, R27 ;  /* 0x00007610001b7816 */ /* 0x000fe2000000001b */
[----:B------:R-:W-:Y:S06]  /*4350*/  BRA `(.L_x_527) ;  /* 0x0000000000b47947 */ /* 0x000fec0003800000 */
.L_x_539:
        /* <DEDUP_REMOVED lines=14> */
.L_x_553:
[----:B------:R-:W-:Y:S05]  /*4440*/  BSYNC.RECONVERGENT B0 ;  /* 0x0000000000007941 */ /* 0x000fea0003800200 */
.L_x_552:
[----:B------:R-:W-:-:S04]  /*4450*/  F2FP.BF16.F32.PACK_AB R0, RZ, R0 ;  /* 0x00000000ff00723e */ /* 0x000fc800000010ff */
[----:B------:R-:W-:Y:S01]  /*4460*/  PRMT R27, R0, 0x7610, R27 ;  /* 0x00007610001b7816 */ /* 0x000fe2000000001b */
[----:B------:R-:W-:Y:S06]  /*4470*/  BRA `(.L_x_527) ;  /* 0x00000000006c7947 */ /* 0x000fec0003800000 */
.L_x_526:
        /* <DEDUP_REMOVED lines=16> */
.L_x_554:
[----:B------:R-:W-:Y:S01]  /*4580*/  PRMT R27, RZ, 0x7610, R27 ;  /* 0x00007610ff1b7816 */ /* 0x000fe2000000001b */
[----:B------:R-:W-:Y:S06]  /*4590*/  BRA `(.L_x_527) ;  /* 0x0000000000247947 */ /* 0x000fec0003800000 */
.L_x_551:
[----:B------:R-:W2:Y:S02]  /*45a0*/  LDG.E.64 R4, desc[UR36][R4.64] ;  /* 0x0000002404047981 */ /* 0x000ea4000c1e1b00 */
[----:B--2---:R-:W0:Y:S02]  /*45b0*/  I2F.U64 R0, R4 ;  /* 0x0000000400007312 */ /* 0x004e240000301000 */
[----:B0-----:R-:W-:-:S04]  /*45c0*/  F2FP.BF16.F32.PACK_AB R0, RZ, R0 ;  /* 0x00000000ff00723e */ /* 0x001fc800000010ff */
[----:B------:R-:W-:Y:S01]  /*45d0*/  PRMT R27, R0, 0x7610, R27 ;  /* 0x00007610001b7816 */ /* 0x000fe2000000001b */
[----:B------:R-:W-:Y:S06]  /*45e0*/  BRA `(.L_x_527) ;  /* 0x0000000000107947 */ /* 0x000fec0003800000 */
.L_x_550:
[----:B------:R-:W2:Y:S02]  /*45f0*/  LDG.E R4, desc[UR36][R4.64] ;  /* 0x0000002404047981 */ /* 0x000ea4000c1e1900 */
[----:B--2---:R-:W-:-:S04]  /*4600*/  I2FP.F32.U32 R0, R4 ;  /* 0x0000000400007245 */ /* 0x004fc80000201000 */
[----:B------:R-:W-:-:S04]  /*4610*/  F2FP.BF16.F32.PACK_AB R0, RZ, R0 ;  /* 0x00000000ff00723e */ /* 0x000fc800000010ff */
[----:B------:R-:W-:-:S07]  /*4620*/  PRMT R27, R0, 0x7610, R27 ;  /* 0x00007610001b7816 */ /* 0x000fce000000001b */
.L_x_527:
[----:B------:R-:W-:-:S07]  /*4630*/  VIADD R17, R17, 0x80 ;  /* 0x0000008011117836 */ /* 0x000fce0000000000 */
.L_x_488:
[----:B------:R-:W-:Y:S05]  /*4640*/  BSYNC.RECONVERGENT B6 ;  /* 0x0000000000067941 */ /* 0x000fea0003800200 */
.L_x_487:
        /* <DEDUP_REMOVED lines=27> */
.L_x_560:
[----:B------:R-:W2:Y:S02]  /*4800*/  LDG.E.U8 R4, desc[UR36][R4.64] ;  /* 0x0000002404047981 */ /* 0x000ea4000c1e1100 */
[----:B--2---:R-:W-:-:S04]  /*4810*/  I2FP.F32.U32 R0, R4 ;  /* 0x0000000400007245 */ /* 0x004fc80000201000 */
[----:B------:R-:W-:-:S04]  /*4820*/  F2FP.BF16.F32.PACK_AB R0, RZ, R0 ;  /* 0x00000000ff00723e */ /* 0x000fc800000010ff */
[----:B------:R-:W-:Y:S01]  /*4830*/  PRMT R18, R0, 0x7610, R18 ;  /* 0x0000761000127816 */ /* 0x000fe20000000012 */
[----:B------:R-:W-:Y:S06]  /*4840*/  BRA `(.L_x_562) ;  /* 0x0000000c00e47947 */ /* 0x000fec0003800000 */
.L_x_559:
        /* <DEDUP_REMOVED lines=11> */
.L_x_564:
[----:B------:R-:W2:Y:S02]  /*4900*/  LDG.E R4, desc[UR36][R4.64] ;  /* 0x0000002404047981 */ /* 0x000ea4000c1e1900 */
[----:B--2---:R-:W-:-:S04]  /*4910*/  I2FP.F32.S32 R0, R4 ;  /* 0x0000000400007245 */ /* 0x004fc80000201400 */
[----:B------:R-:W-:-:S04]  /*4920*/  F2FP.BF16.F32.PACK_AB R0, RZ, R0 ;  /* 0x00000000ff00723e */ /* 0x000fc800000010ff */
[----:B------:R-:W-:Y:S01]  /*4930*/  PRMT R18, R0, 0x7610, R18 ;  /* 0x0000761000127816 */ /* 0x000fe20000000012 */
[----:B------:R-:W-:Y:S06]  /*4940*/  BRA `(.L_x_562) ;  /* 0x0000000c00a47947 */ /* 0x000fec0003800000 */
.L_x_563:
[----:B------:R-:W2:Y:S02]  /*4950*/  LDG.E.U16 R4, desc[UR36][R4.64] ;  /* 0x0000002404047981 */ /* 0x000ea4000c1e1500 */
[----:B--2---:R-:W0:Y:S02]  /*4960*/  I2F.S16 R0, R4 ;  /* 0x0000000400007306 */ /* 0x004e240000101400 */
[----:B0-----:R-:W-:-:S04]  /*4970*/  F2FP.BF16.F32.PACK_AB R0, RZ, R0 ;  /* 0x00000000ff00723e */ /* 0x001fc800000010ff */
[----:B------:R-:W-:Y:S01]  /*4980*/  PRMT R18, R0, 0x7610, R18 ;  /* 0x0000761000127816 */ /* 0x000fe20000000012 */
[----:B------:R-:W-:Y:S06]  /*4990*/  BRA `(.L_x_562) ;  /* 0x0000000c00907947 */ /* 0x000fec0003800000 */
.L_x_558:
        /* <DEDUP_REMOVED lines=9> */
.L_x_566:
[----:B------:R-:W2:Y:S02]  /*4a30*/  LDG.E.U16 R0, desc[UR36][R4.64] ;  /* 0x0000002404007981 */ /* 0x000ea4000c1e1500 */
[----:B--2---:R-:W-:-:S05]  /*4a40*/  HADD2.F32 R0, -RZ, R0.H0_H0 ;  /* 0x20000000ff007230 */ /* 0x004fca0000004100 */
[----:B------:R-:W-:-:S04]  /*4a50*/  F2FP.BF16.F32.PACK_AB R0, RZ, R0 ;  /* 0x00000000ff00723e */ /* 0x000fc800000010ff */
[----:B------:R-:W-:Y:S01]  /*4a60*/  PRMT R18, R0, 0x7610, R18 ;  /* 0x0000761000127816 */ /* 0x000fe20000000012 */
[----:B------:R-:W-:Y:S06]  /*4a70*/  BRA `(.L_x_562) ;  /* 0x0000000c00587947 */ /* 0x000fec0003800000 */
.L_x_565:
        /* <DEDUP_REMOVED lines=9> */
.L_x_568:
[----:B------:R-:W2:Y:S02]  /*4b10*/  LDG.E.U16 R4, desc[UR36][R4.64] ;  /* 0x0000002404047981 */ /* 0x000ea4000c1e1500 */
[----:B--2---:R-:W-:-:S05]  /*4b20*/  HADD2.F32 R0, -RZ, R4.H0_H0 ;  /* 0x20000004ff007230 */ /* 0x004fca0000004100 */
[----:B------:R-:W-:-:S04]  /*4b30*/  F2FP.BF16.F32.PACK_AB R0, RZ, R0 ;  /* 0x00000000ff00723e */ /* 0x000fc800000010ff */
[----:B------:R-:W-:Y:S01]  /*4b40*/  PRMT R18, R0, 0x7610, R18 ;  /* 0x0000761000127816 */ /* 0x000fe20000000012 */
[----:B------:R-:W-:Y:S06]  /*4b50*/  BRA `(.L_x_562) ;  /* 0x0000000c00207947 */ /* 0x000fec0003800000 */
.L_x_567:
        /* <DEDUP_REMOVED lines=13> */
.L_x_557:
        /* <DEDUP_REMOVED lines=14> */
.L_x_571:
        /* <DEDUP_REMOVED lines=13> */
.L_x_570:
        /* <DEDUP_REMOVED lines=27> */
.L_x_573:
        /* <DEDUP_REMOVED lines=15> */
.L_x_572:
[----:B------:R0:W5:Y:S01]  /*5080*/  LDG.E.U16 R18, desc[UR36][R4.64] ;  /* 0x0000002404127981 */ /* 0x000162000c1e1500 */
[----:B------:R-:W-:Y:S05]  /*5090*/  BRA `(.L_x_562) ;  /* 0x0000000400d07947 */ /* 0x000fea0003800000 */
.L_x_569:
        /* <DEDUP_REMOVED lines=13> */
.L_x_576:
        /* <DEDUP_REMOVED lines=21> */
.L_x_580:
[----:B------:R-:W-:Y:S05]  /*52c0*/  BSYNC.RECONVERGENT B1 ;  /* 0x0000000000017941 */ /* 0x000fea0003800200 */
.L_x_579:
[----:B------:R-:W-:Y:S01]  /*52d0*/  IMAD.SHL.U32 R0, R0, 0x100000, RZ ;  /* 0x0010000000007824 */ /* 0x000fe200078e00ff */
[----:B------:R-:W-:-:S04]  /*52e0*/  LEA R3, R3, 0x3b800000, 0x17 ;  /* 0x3b80000003037811 */ /* 0x000fc800078eb8ff */
[----:B------:R-:W-:-:S07]  /*52f0*/  LOP3.LUT R0, R3, R0, R7, 0xfe, !PT ;  /* 0x0000000003007212 */ /* 0x000fce00078efe07 */
.L_x_578:
[----:B------:R-:W-:Y:S05]  /*5300*/  BSYNC.RECONVERGENT B0 ;  /* 0x0000000000007941 */ /* 0x000fea0003800200 */
.L_x_577:
[----:B------:R-:W-:-:S04]  /*5310*/  F2FP.BF16.F32.PACK_AB R0, RZ, R0 ;  /* 0x00000000ff00723e */ /* 0x000fc800000010ff */
[----:B------:R-:W-:Y:S01]  /*5320*/  PRMT R18, R0, 0x7610, R18 ;  /* 0x0000761000127816 */ /* 0x000fe20000000012 */
[----:B------:R-:W-:Y:S06]  /*5330*/  BRA `(.L_x_562) ;  /* 0x0000000400287947 */ /* 0x000fec0003800000 */
.L_x_575:
        /* <DEDUP_REMOVED lines=21> */
.L_x_584:
[----:B------:R-:W-:Y:S05]  /*5490*/  BSYNC.RECONVERGENT B1 ;  /* 0x0000000000017941 */ /* 0x000fea0003800200 */
.L_x_583:
[----:B------:R-:W-:Y:S01]  /*54a0*/  IMAD.SHL.U32 R0, R0, 0x200000, RZ ;  /* 0x0020000000007824 */ /* 0x000fe200078e00ff */
[----:B------:R-:W-:-:S04]  /*54b0*/  LEA R3, R3, 0x37800000, 0x17 ;  /* 0x3780000003037811 */ /* 0x000fc800078eb8ff */
[----:B------:R-:W-:-:S07]  /*54c0*/  LOP3.LUT R0, R3, R0, R7, 0xfe, !PT ;  /* 0x0000000003007212 */ /* 0x000fce00078efe07 */
.L_x_582:
[----:B------:R-:W-:Y:S05]  /*54d0*/  BSYNC.RECONVERGENT B0 ;  /* 0x0000000000007941 */ /* 0x000fea0003800200 */
.L_x_581:
[----:B------:R-:W-:-:S04]  /*54e0*/  F2FP.BF16.F32.PACK_AB R0, RZ, R0 ;  /* 0x00000000ff00723e */ /* 0x000fc800000010ff */
[----:B------:R-:W-:Y:S01]  /*54f0*/  PRMT R18, R0, 0x7610, R18 ;  /* 0x0000761000127816 */ /* 0x000fe20000000012 */
[----:B------:R-:W-:Y:S06]  /*5500*/  BRA `(.L_x_562) ;  /* 0x0000000000b47947 */ /* 0x000fec0003800000 */
.L_x_574:
        /* <DEDUP_REMOVED lines=14> */
.L_x_588:
[----:B------:R-:W-:Y:S05]  /*55f0*/  BSYNC.RECONVERGENT B0 ;  /* 0x0000000000007941 */ /* 0x000fea0003800200 */
.L_x_587:
[----:B------:R-:W-:-:S04]  /*5600*/  F2FP.BF16.F32.PACK_AB R0, RZ, R0 ;  /* 0x00000000ff00723e */ /* 0x000fc800000010ff */
[----:B------:R-:W-:Y:S01]  /*5610*/  PRMT R18, R0, 0x7610, R18 ;  /* 0x0000761000127816 */ /* 0x000fe20000000012 */
[----:B------:R-:W-:Y:S06]  /*5620*/  BRA `(.L_x_562) ;  /* 0x00000000006c7947 */ /* 0x000fec0003800000 */
.L_x_561:
        /* <DEDUP_REMOVED lines=16> */
.L_x_589:
[----:B------:R-:W-:Y:S01]  /*5730*/  PRMT R18, RZ, 0x7610, R18 ;  /* 0x00007610ff127816 */ /* 0x000fe20000000012 */
[----:B------:R-:W-:Y:S06]  /*5740*/  BRA `(.L_x_562) ;  /* 0x0000000000247947 */ /* 0x000fec0003800000 */
.L_x_586:
[----:B------:R-:W2:Y:S02]  /*5750*/  LDG.E.64 R4, desc[UR36][R4.64] ;  /* 0x0000002404047981 */ /* 0x000ea4000c1e1b00 */
[----:B--2---:R-:W0:Y:S02]  /*5760*/  I2F.U64 R0, R4 ;  /* 0x0000000400007312 */ /* 0x004e240000301000 */
[----:B0-----:R-:W-:-:S04]  /*5770*/  F2FP.BF16.F32.PACK_AB R0, RZ, R0 ;  /* 0x00000000ff00723e */ /* 0x001fc800000010ff */
[----:B------:R-:W-:Y:S01]  /*5780*/  PRMT R18, R0, 0x7610, R18 ;  /* 0x0000761000127816 */ /* 0x000fe20000000012 */
[----:B------:R-:W-:Y:S06]  /*5790*/  BRA `(.L_x_562) ;  /* 0x0000000000107947 */ /* 0x000fec0003800000 */
.L_x_585:
[----:B------:R-:W2:Y:S02]  /*57a0*/  LDG.E R4, desc[UR36][R4.64] ;  /* 0x0000002404047981 */ /* 0x000ea4000c1e1900 */
[----:B--2---:R-:W-:-:S04]  /*57b0*/  I2FP.F32.U32 R0, R4 ;  /* 0x0000000400007245 */ /* 0x004fc80000201000 */
[----:B------:R-:W-:-:S04]  /*57c0*/  F2FP.BF16.F32.PACK_AB R0, RZ, R0 ;  /* 0x00000000ff00723e */ /* 0x000fc800000010ff */
[----:B------:R-:W-:-:S07]  /*57d0*/  PRMT R18, R0, 0x7610, R18 ;  /* 0x0000761000127816 */ /* 0x000fce0000000012 */
.L_x_562:
[----:B------:R-:W1:Y:S01]  /*57e0*/  LDCU.U8 UR6, c[0x0][0x3a5] ;  /* 0x000074a0ff0677ac */ /* 0x000e620008000000 */
[----:B0-----:R-:W0:Y:S01]  /*57f0*/  LDC.64 R4, c[0x0][0x398] ;  /* 0x0000e600ff047b82 */ /* 0x001e220000000a00 */
[----:B------:R-:W2:Y:S01]  /*5800*/  LDCU UR5, c[0x0][0x3ac] ;  /* 0x00007580ff0577ac */ /* 0x000ea20008000800 */
[----:B-1----:R-:W-:-:S04]  /*5810*/  UPRMT UR4, UR6, 0x9910, URZ ;  /* 0x0000991006047896 */ /* 0x002fc800080000ff */
[----:B------:R-:W-:Y:S01]  /*5820*/  UISETP.GT.AND UP0, UPT, UR4, 0x9, UPT ;  /* 0x000000090400788c */ /* 0x000fe2000bf04270 */
[----:B--2---:R-:W-:-:S05]  /*5830*/  IMAD R19, R19, UR5, RZ ;  /* 0x0000000513137c24 */ /* 0x004fca000f8e02ff */
        /* <DEDUP_REMOVED lines=16> */
.L_x_593:
[----:B------:R-:W2:Y:S02]  /*5940*/  LDG.E.U8 R4, desc[UR36][R4.64] ;  /* 0x0000002404047981 */ /* 0x000ea4000c1e1100 */
[----:B--2---:R-:W-:-:S04]  /*5950*/  I2FP.F32.U32 R0, R4 ;  /* 0x0000000400007245 */ /* 0x004fc80000201000 */
[----:B------:R-:W-:-:S04]  /*5960*/  F2FP.BF16.F32.PACK_AB R0, RZ, R0 ;  /* 0x00000000ff00723e */ /* 0x000fc800000010ff */
[----:B------:R-:W-:Y:S01]  /*5970*/  PRMT R24, R0, 0x7610, R24 ;  /* 0x0000761000187816 */ /* 0x000fe20000000018 */
[----:B------:R-:W-:Y:S06]  /*5980*/  BRA `(.L_x_595) ;  /* 0x0000000c00e47947 */ /* 0x000fec0003800000 */
.L_x_592:
        /* <DEDUP_REMOVED lines=11> */
.L_x_597:
[----:B------:R-:W2:Y:S02]  /*5a40*/  LDG.E R4, desc[UR36][R4.64] ;  /* 0x0000002404047981 */ /* 0x000ea4000c1e1900 */
[----:B--2---:R-:W-:-:S04]  /*5a50*/  I2FP.F32.S32 R0, R4 ;  /* 0x0000000400007245 */ /* 0x004fc80000201400 */
[----:B------:R-:W-:-:S04]  /*5a60*/  F2FP.BF16.F32.PACK_AB R0, RZ, R0 ;  /* 0x00000000ff00723e */ /* 0x000fc800000010ff */
[----:B------:R-:W-:Y:S01]  /*5a70*/  PRMT R24, R0, 0x7610, R24 ;  /* 0x0000761000187816 */ /* 0x000fe20000000018 */
[----:B------:R-:W-:Y:S06]  /*5a80*/  BRA `(.L_x_595) ;  /* 0x0000000c00a47947 */ /* 0x000fec0003800000 */
.L_x_596:
[----:B------:R-:W2:Y:S02]  /*5a90*/  LDG.E.U16 R4, desc[UR36][R4.64] ;  /* 0x0000002404047981 */ /* 0x000ea4000c1e1500 */
[----:B--2---:R-:W0:Y:S02]  /*5aa0*/  I2F.S16 R0, R4 ;  /* 0x0000000400007306 */ /* 0x004e240000101400 */
[----:B0-----:R-:W-:-:S04]  /*5ab0*/  F2FP.BF16.F32.PACK_AB R0, RZ, R0 ;  /* 0x00000000ff00723e */ /* 0x001fc800000010ff */
[----:B------:R-:W-:Y:S01]  /*5ac0*/  PRMT R24, R0, 0x7610, R24 ;  /* 0x0000761000187816 */ /* 0x000fe20000000018 */
[----:B------:R-:W-:Y:S06]  /*5ad0*/  BRA `(.L_x_595) ;  /* 0x0000000c00907947 */ /* 0x000fec0003800000 */
.L_x_591:
        /* <DEDUP_REMOVED lines=9> */
.L_x_599:
[----:B------:R-:W2:Y:S02]  /*5b70*/  LDG.E.U16 R0, desc[UR36][R4.64] ;  /* 0x0000002404007981 */ /* 0x000ea4000c1e1500 */
[----:B--2---:R-:W-:-:S05]  /*5b80*/  HADD2.F32 R0, -RZ, R0.H0_H0 ;  /* 0x20000000ff007230 */ /* 0x004fca0000004100 */
[----:B------:R-:W-:-:S04]  /*5b90*/  F2FP.BF16.F32.PACK_AB R0, RZ, R0 ;  /* 0x00000000ff00723e */ /* 0x000fc800000010ff */
[----:B------:R-:W-:Y:S01]  /*5ba0*/  PRMT R24, R0, 0x7610, R24 ;  /* 0x0000761000187816 */ /* 0x000fe20000000018 */
[----:B------:R-:W-:Y:S06]  /*5bb0*/  BRA `(.L_x_595) ;  /* 0x0000000c00587947 */ /* 0x000fec0003800000 */
.L_x_598:
        /* <DEDUP_REMOVED lines=9> */
.L_x_601:
[----:B------:R-:W2:Y:S02]  /*5c50*/  LDG.E.U16 R4, desc[UR36][R4.64] ;  /* 0x0000002404047981 */ /* 0x000ea4000c1e1500 */
[----:B--2---:R-:W-:-:S05]  /*5c60*/  HADD2.F32 R0, -RZ, R4.H0_H0 ;  /* 0x20000004ff007230 */ /* 0x004fca0000004100 */
[----:B------:R-:W-:-:S04]  /*5c70*/  F2FP.BF16.F32.PACK_AB R0, RZ, R0 ;  /* 0x00000000ff00723e */ /* 0x000fc800000010ff */
[----:B------:R-:W-:Y:S01]  /*5c80*/  PRMT R24, R0, 0x7610, R24 ;  /* 0x0000761000187816 */ /* 0x000fe20000000018 */
[----:B------:R-:W-:Y:S06]  /*5c90*/  BRA `(.L_x_595) ;  /* 0x0000000c00207947 */ /* 0x000fec0003800000 */
.L_x_600:
        /* <DEDUP_REMOVED lines=13> */
.L_x_590:
        /* <DEDUP_REMOVED lines=14> */
.L_x_604:
        /* <DEDUP_REMOVED lines=13> */
.L_x_603:
        /* <DEDUP_REMOVED lines=27> */
.L_x_606:
        /* <DEDUP_REMOVED lines=15> */
.L_x_605:
[----:B------:R0:W5:Y:S01]  /*61c0*/  LDG.E.U16 R24, desc[UR36][R4.64] ;  /* 0x0000002404187981 */ /* 0x000162000c1e1500 */
[----:B------:R-:W-:Y:S05]  /*61d0*/  BRA `(.L_x_595) ;  /* 0x0000000400d07947 */ /* 0x000fea0003800000 */
.L_x_602:
        /* <DEDUP_REMOVED lines=13> */
.L_x_609:
        /* <DEDUP_REMOVED lines=21> */
.L_x_613:
[----:B------:R-:W-:Y:S05]  /*6400*/  BSYNC.RECONVERGENT B1 ;  /* 0x0000000000017941 */ /* 0x000fea0003800200 */
.L_x_612:
[----:B------:R-:W-:Y:S01]  /*6410*/  IMAD.SHL.U32 R0, R0, 0x100000, RZ ;  /* 0x0010000000007824 */ /* 0x000fe200078e00ff */
[----:B------:R-:W-:-:S04]  /*6420*/  LEA R3, R3, 0x3b800000, 0x17 ;  /* 0x3b80000003037811 */ /* 0x000fc800078eb8ff */
[----:B------:R-:W-:-:S07]  /*6430*/  LOP3.LUT R0, R3, R0, R7, 0xfe, !PT ;  /* 0x0000000003007212 */ /* 0x000fce00078efe07 */
.L_x_611:
[----:B------:R-:W-:Y:S05]  /*6440*/  BSYNC.RECONVERGENT B0 ;  /* 0x0000000000007941 */ /* 0x000fea0003800200 */
.L_x_610:
[----:B------:R-:W-:-:S04]  /*6450*/  F2FP.BF16.F32.PACK_AB R0, RZ, R0 ;  /* 0x00000000ff00723e */ /* 0x000fc800000010ff */
[----:B------:R-:W-:Y:S01]  /*6460*/  PRMT R24, R0, 0x7610, R24 ;  /* 0x0000761000187816 */ /* 0x000fe20000000018 */
[----:B------:R-:W-:Y:S06]  /*6470*/  BRA `(.L_x_595) ;  /* 0x0000000400287947 */ /* 0x000fec0003800000 */
.L_x_608:
        /* <DEDUP_REMOVED lines=21> */
.L_x_617:
[----:B------:R-:W-:Y:S05]  /*65d0*/  BSYNC.RECONVERGENT B1 ;  /* 0x0000000000017941 */ /* 0x000fea0003800200 */
.L_x_616:
[----:B------:R-:W-:Y:S01]  /*65e0*/  IMAD.SHL.U32 R0, R0, 0x200000, RZ ;  /* 0x0020000000007824 */ /* 0x000fe200078e00ff */
[----:B------:R-:W-:-:S04]  /*65f0*/  LEA R3, R3, 0x37800000, 0x17 ;  /* 0x3780000003037811 */ /* 0x000fc800078eb8ff */
[----:B------:R-:W-:-:S07]  /*6600*/  LOP3.LUT R0, R3, R0, R7, 0xfe, !PT ;  /* 0x0000000003007212 */ /* 0x000fce00078efe07 */
.L_x_615:
[----:B------:R-:W-:Y:S05]  /*6610*/  BSYNC.RECONVERGENT B0 ;  /* 0x0000000000007941 */ /* 0x000fea0003800200 */
.L_x_614:
[----:B------:R-:W-:-:S04]  /*6620*/  F2FP.BF16.F32.PACK_AB R0, RZ, R0 ;  /* 0x00000000ff00723e */ /* 0x000fc800000010ff */
[----:B------:R-:W-:Y:S01]  /*6630*/  PRMT R24, R0, 0x7610, R24 ;  /* 0x0000761000187816 */ /* 0x000fe20000000018 */
[----:B------:R-:W-:Y:S06]  /*6640*/  BRA `(.L_x_595) ;  /* 0x0000000000b47947 */ /* 0x000fec0003800000 */
.L_x_607:
        /* <DEDUP_REMOVED lines=14> */
.L_x_621:
[----:B------:R-:W-:Y:S05]  /*6730*/  BSYNC.RECONVERGENT B0 ;  /* 0x0000000000007941 */ /* 0x000fea0003800200 */
.L_x_620:
[----:B------:R-:W-:-:S04]  /*6740*/  F2FP.BF16.F32.PACK_AB R0, RZ, R0 ;  /* 0x00000000ff00723e */ /* 0x000fc800000010ff */
[----:B------:R-:W-:Y:S01]  /*6750*/  PRMT R24, R0, 0x7610, R24 ;  /* 0x0000761000187816 */ /* 0x000fe20000000018 */
[----:B------:R-:W-:Y:S06]  /*6760*/  BRA `(.L_x_595) ;  /* 0x00000000006c7947 */ /* 0x000fec0003800000 */
.L_x_594:
        /* <DEDUP_REMOVED lines=16> */
.L_x_622:
[----:B------:R-:W-:Y:S01]  /*6870*/  PRMT R24, RZ, 0x7610, R24 ;  /* 0x00007610ff187816 */ /* 0x000fe20000000018 */
[----:B------:R-:W-:Y:S06]  /*6880*/  BRA `(.L_x_595) ;  /* 0x0000000000247947 */ /* 0x000fec0003800000 */
.L_x_619:
[----:B------:R-:W2:Y:S02]  /*6890*/  LDG.E.64 R4, desc[UR36][R4.64] ;  /* 0x0000002404047981 */ /* 0x000ea4000c1e1b00 */
[----:B--2---:R-:W0:Y:S02]  /*68a0*/  I2F.U64 R0, R4 ;  /* 0x0000000400007312 */ /* 0x004e240000301000 */
[----:B0-----:R-:W-:-:S04]  /*68b0*/  F2FP.BF16.F32.PACK_AB R0, RZ, R0 ;  /* 0x00000000ff00723e */ /* 0x001fc800000010ff */
[----:B------:R-:W-:Y:S01]  /*68c0*/  PRMT R24, R0, 0x7610, R24 ;  /* 0x0000761000187816 */ /* 0x000fe20000000018 */
[----:B------:R-:W-:Y:S06]  /*68d0*/  BRA `(.L_x_595) ;  /* 0x0000000000107947 */ /* 0x000fec0003800000 */
.L_x_618:
[----:B------:R-:W2:Y:S02]  /*68e0*/  LDG.E R4, desc[UR36][R4.64] ;  /* 0x0000002404047981 */ /* 0x000ea4000c1e1900 */
[----:B--2---:R-:W-:-:S04]  /*68f0*/  I2FP.F32.U32 R0, R4 ;  /* 0x0000000400007245 */ /* 0x004fc80000201000 */
[----:B------:R-:W-:-:S04]  /*6900*/  F2FP.BF16.F32.PACK_AB R0, RZ, R0 ;  /* 0x00000000ff00723e */ /* 0x000fc800000010ff */
[----:B------:R-:W-:-:S07]  /*6910*/  PRMT R24, R0, 0x7610, R24 ;  /* 0x0000761000187816 */ /* 0x000fce0000000018 */
.L_x_595:
[----:B------:R-:W-:-:S07]  /*6920*/  VIADD R17, R17, 0x80 ;  /* 0x0000008011117836 */ /* 0x000fce0000000000 */
.L_x_556:
[----:B------:R-:W-:Y:S05]  /*6930*/  BSYNC.RECONVERGENT B6 ;  /* 0x0000000000067941 */ /* 0x000fea0003800200 */
.L_x_555:
        /* <DEDUP_REMOVED lines=27> */
.L_x_628:
[----:B------:R-:W2:Y:S02]  /*6af0*/  LDG.E.U8 R4, desc[UR36][R4.64] ;  /* 0x0000002404047981 */ /* 0x000ea4000c1e1100 */
[----:B--2---:R-:W-:-:S04]  /*6b00*/  I2FP.F32.U32 R0, R4 ;  /* 0x0000000400007245 */ /* 0x004fc80000201000 */
[----:B------:R-:W-:-:S04]  /*6b10*/  F2FP.BF16.F32.PACK_AB R0, RZ, R0 ;  /* 0x00000000ff00723e */ /* 0x000fc800000010ff */
[----:B------:R-:W-:Y:S01]  /*6b20*/  PRMT R19, R0, 0x7610, R19 ;  /* 0x0000761000137816 */ /* 0x000fe20000000013 */
[----:B------:R-:W-:Y:S06]  /*6b30*/  BRA `(.L_x_630) ;  /* 0x0000000c00e47947 */ /* 0x000fec0003800000 */
.L_x_627:
        /* <DEDUP_REMOVED lines=11> */
.L_x_632:
[----:B------:R-:W2:Y:S02]  /*6bf0*/  LDG.E R4, desc[UR36][R4.64] ;  /* 0x0000002404047981 */ /* 0x000ea4000c1e1900 */
[----:B--2---:R-:W-:-:S04]  /*6c00*/  I2FP.F32.S32 R0, R4 ;  /* 0x0000000400007245 */ /* 0x004fc80000201400 */
[----:B------:R-:W-:-:S04]  /*6c10*/  F2FP.BF16.F32.PACK_AB R0, RZ, R0 ;  /* 0x00000000ff00723e */ /* 0x000fc800000010ff */
[----:B------:R-:W-:Y:S01]  /*6c20*/  PRMT R19, R0, 0x7610, R19 ;  /* 0x0000761000137816 */ /* 0x000fe20000000013 */
[----:B------:R-:W-:Y:S06]  /*6c30*/  BRA `(.L_x_630) ;  /* 0x0000000c00a47947 */ /* 0x000fec0003800000 */
.L_x_631:
[----:B------:R-:W2:Y:S02]  /*6c40*/  LDG.E.U16 R4, desc[UR36][R4.64] ;  /* 0x0000002404047981 */ /* 0x000ea4000c1e1500 */
[----:B--2---:R-:W0:Y:S02]  /*6c50*/  I2F.S16 R0, R4 ;  /* 0x0000000400007306 */ /* 0x004e240000101400 */
[----:B0-----:R-:W-:-:S04]  /*6c60*/  F2FP.BF16.F32.PACK_AB R0, RZ, R0 ;  /* 0x00000000ff00723e */ /* 0x001fc800000010ff */
[----:B------:R-:W-:Y:S01]  /*6c70*/  PRMT R19, R0, 0x7610, R19 ;  /* 0x0000761000137816 */ /* 0x000fe20000000013 */
[----:B------:R-:W-:Y:S06]  /*6c80*/  BRA `(.L_x_630) ;  /* 0x0000000c00907947 */ /* 0x000fec0003800000 */
.L_x_626:
        /* <DEDUP_REMOVED lines=9> */
.L_x_634:
[----:B------:R-:W2:Y:S02]  /*6d20*/  LDG.E.U16 R0, desc[UR36][R4.64] ;  /* 0x0000002404007981 */ /* 0x000ea4000c1e1500 */
[----:B--2---:R-:W-:-:S05]  /*6d30*/  HADD2.F32 R0, -RZ, R0.H0_H0 ;  /* 0x20000000ff007230 */ /* 0x004fca0000004100 */
[----:B------:R-:W-:-:S04]  /*6d40*/  F2FP.BF16.F32.PACK_AB R0, RZ, R0 ;  /* 0x00000000ff00723e */ /* 0x000fc800000010ff */
[----:B------:R-:W-:Y:S01]  /*6d50*/  PRMT R19, R0, 0x7610, R19 ;  /* 0x0000761000137816 */ /* 0x000fe20000000013 */
[----:B------:R-:W-:Y:S06]  /*6d60*/  BRA `(.L_x_630) ;  /* 0x0000000c00587947 */ /* 0x000fec0003800000 */
.L_x_633:
        /* <DEDUP_REMOVED lines=9> */
.L_x_636:
[----:B------:R-:W2:Y:S02]  /*6e00*/  LDG.E.U16 R4, desc[UR36][R4.64] ;  /* 0x0000002404047981 */ /* 0x000ea4000c1e1500 */
[----:B--2---:R-:W-:-:S05]  /*6e10*/  HADD2.F32 R0, -RZ, R4.H0_H0 ;  /* 0x20000004ff007230 */ /* 0x004fca0000004100 */
[----:B------:R-:W-:-:S04]  /*6e20*/  F2FP.BF16.F32.PACK_AB R0, RZ, R0 ;  /* 0x00000000ff00723e */ /* 0x000fc800000010ff */
[----:B------:R-:W-:Y:S01]  /*6e30*/  PRMT R19, R0, 0x7610, R19 ;  /* 0x0000761000137816 */ /* 0x000fe20000000013 */
[----:B------:R-:W-:Y:S06]  /*6e40*/  BRA `(.L_x_630) ;  /* 0x0000000c00207947 */ /* 0x000fec0003800000 */
.L_x_635:
        /* <DEDUP_REMOVED lines=13> */
.L_x_625:
        /* <DEDUP_REMOVED lines=14> */
.L_x_639:
        /* <DEDUP_REMOVED lines=13> */
.L_x_638:
        /* <DEDUP_REMOVED lines=27> */
.L_x_641:
        /* <DEDUP_REMOVED lines=15> */
.L_x_640:
[----:B------:R0:W5:Y:S01]  /*7370*/  LDG.E.U16 R19, desc[UR36][R4.64] ;  /* 0x0000002404137981 */ /* 0x000162000c1e1500 */
[----:B------:R-:W-:Y:S05]  /*7380*/  BRA `(.L_x_630) ;  /* 0x0000000400d07947 */ /* 0x000fea0003800000 */
.L_x_637:
        /* <DEDUP_REMOVED lines=13> */
.L_x_644:
        /* <DEDUP_REMOVED lines=21> */
.L_x_648:
[----:B------:R-:W-:Y:S05]  /*75b0*/  BSYNC.RECONVERGENT B1 ;  /* 0x0000000000017941 */ /* 0x000fea0003800200 */
.L_x_647:
[----:B------:R-:W-:Y:S01]  /*75c0*/  IMAD.SHL.U32 R0, R0, 0x100000, RZ ;  /* 0x0010000000007824 */ /* 0x000fe200078e00ff */
[----:B------:R-:W-:-:S04]  /*75d0*/  LEA R3, R3, 0x3b800000, 0x17 ;  /* 0x3b80000003037811 */ /* 0x000fc800078eb8ff */
[----:B------:R-:W-:-:S07]  /*75e0*/  LOP3.LUT R0, R3, R0, R7, 0xfe, !PT ;  /* 0x0000000003007212 */ /* 0x000fce00078efe07 */
.L_x_646:
[----:B------:R-:W-:Y:S05]  /*75f0*/  BSYNC.RECONVERGENT B0 ;  /* 0x0000000000007941 */ /* 0x000fea0003800200 */
.L_x_645:
[----:B------:R-:W-:-:S04]  /*7600*/  F2FP.BF16.F32.PACK_AB R0, RZ, R0 ;  /* 0x00000000ff00723e */ /* 0x000fc800000010ff */
[----:B------:R-:W-:Y:S01]  /*7610*/  PRMT R19, R0, 0x7610, R19 ;  /* 0x0000761000137816 */ /* 0x000fe20000000013 */
[----:B------:R-:W-:Y:S06]  /*7620*/  BRA `(.L_x_630) ;  /* 0x0000000400287947 */ /* 0x000fec0003800000 */
.L_x_643:
        /* <DEDUP_REMOVED lines=21> */
.L_x_652:
[----:B------:R-:W-:Y:S05]  /*7780*/  BSYNC.RECONVERGENT B1 ;  /* 0x0000000000017941 */ /* 0x000fea0003800200 */
.L_x_651:
[----:B------:R-:W-:Y:S01]  /*7790*/  IMAD.SHL.U32 R0, R0, 0x200000, RZ ;  /* 0x0020000000007824 */ /* 0x000fe200078e00ff */
[----:B------:R-:W-:-:S04]  /*77a0*/  LEA R3, R3, 0x37800000, 0x17 ;  /* 0x3780000003037811 */ /* 0x000fc800078eb8ff */
[----:B------:R-:W-:-:S07]  /*77b0*/  LOP3.LUT R0, R3, R0, R7, 0xfe, !PT ;  /* 0x0000000003007212 */ /* 0x000fce00078efe07 */
.L_x_650:
[----:B------:R-:W-:Y:S05]  /*77c0*/  BSYNC.RECONVERGENT B0 ;  /* 0x0000000000007941 */ /* 0x000fea0003800200 */
.L_x_649:
[----:B------:R-:W-:-:S04]  /*77d0*/  F2FP.BF16.F32.PACK_AB R0, RZ, R0 ;  /* 0x00000000ff00723e */ /* 0x000fc800000010ff */
[----:B------:R-:W-:Y:S01]  /*77e0*/  PRMT R19, R0, 0x7610, R19 ;  /* 0x0000761000137816 */ /* 0x000fe20000000013 */
[----:B------:R-:W-:Y:S06]  /*77f0*/  BRA `(.L_x_630) ;  /* 0x0000000000b47947 */ /* 0x000fec0003800000 */
.L_x_642:
        /* <DEDUP_REMOVED lines=14> */
.L_x_656:
[----:B------:R-:W-:Y:S05]  /*78e0*/  BSYNC.RECONVERGENT B0 ;  /* 0x0000000000007941 */ /* 0x000fea0003800200 */
.L_x_655:
[----:B------:R-:W-:-:S04]  /*78f0*/  F2FP.BF16.F32.PACK_AB R0, RZ, R0 ;  /* 0x00000000ff00723e */ /* 0x000fc800000010ff */
[----:B------:R-:W-:Y:S01]  /*7900*/  PRMT R19, R0, 0x7610, R19 ;  /* 0x0000761000137816 */ /* 0x000fe20000000013 */
[----:B------:R-:W-:Y:S06]  /*7910*/  BRA `(.L_x_630) ;  /* 0x00000000006c7947 */ /* 0x000fec0003800000 */
.L_x_629:
        /* <DEDUP_REMOVED lines=16> */
.L_x_657:
[----:B------:R-:W-:Y:S01]  /*7a20*/  PRMT R19, RZ, 0x7610, R19 ;  /* 0x00007610ff137816 */ /* 0x000fe20000000013 */
[----:B------:R-:W-:Y:S06]  /*7a30*/  BRA `(.L_x_630) ;  /* 0x0000000000247947 */ /* 0x000fec0003800000 */
.L_x_654:
[----:B------:R-:W2:Y:S02]  /*7a40*/  LDG.E.64 R4, desc[UR36][R4.64] ;  /* 0x0000002404047981 */ /* 0x000ea4000c1e1b00 */
[----:B--2---:R-:W0:Y:S02]  /*7a50*/  I2F.U64 R0, R4 ;  /* 0x0000000400007312 */ /* 0x004e240000301000 */
[----:B0-----:R-:W-:-:S04]  /*7a60*/  F2FP.BF16.F32.PACK_AB R0, RZ, R0 ;  /* 0x00000000ff00723e */ /* 0x001fc800000010ff */
[----:B------:R-:W-:Y:S01]  /*7a70*/  PRMT R19, R0, 0x7610, R19 ;  /* 0x0000761000137816 */ /* 0x000fe20000000013 */
[----:B------:R-:W-:Y:S06]  /*7a80*/  BRA `(.L_x_630) ;  /* 0x0000000000107947 */ /* 0x000fec0003800000 */
.L_x_653:
[----:B------:R-:W2:Y:S02]  /*7a90*/  LDG.E R4, desc[UR36][R4.64] ;  /* 0x0000002404047981 */ /* 0x000ea4000c1e1900 */
[----:B--2---:R-:W-:-:S04]  /*7aa0*/  I2FP.F32.U32 R0, R4 ;  /* 0x0000000400007245 */ /* 0x004fc80000201000 */
[----:B------:R-:W-:-:S04]  /*7ab0*/  F2FP.BF16.F32.PACK_AB R0, RZ, R0 ;  /* 0x00000000ff00723e */ /* 0x000fc800000010ff */
[----:B------:R-:W-:-:S07]  /*7ac0*/  PRMT R19, R0, 0x7610, R19 ;  /* 0x0000761000137816 */ /* 0x000fce0000000013 */
.L_x_630:
        /* <DEDUP_REMOVED lines=21> */
.L_x_661:
[----:B------:R-:W2:Y:S02]  /*7c20*/  LDG.E.U8 R4, desc[UR36][R4.64] ;  /* 0x0000002404047981 */ /* 0x000ea4000c1e1100 */
[----:B--2---:R-:W-:-:S04]  /*7c30*/  I2FP.F32.U32 R0, R4 ;  /* 0x0000000400007245 */ /* 0x004fc80000201000 */
[----:B------:R-:W-:Y:S01]  /*7c40*/  F2FP.BF16.F32.PACK_AB R0, RZ, R0 ;  /* 0x00000000ff00723e */ /* 0x000fe200000010ff */
[----:B------:R-:W-:Y:S06]  /*7c50*/  BRA `(.L_x_624) ;  /* 0x0000000c00a87947 */ /* 0x000fec0003800000 */
.L_x_660:
        /* <DEDUP_REMOVED lines=10> */
.L_x_664:
[----:B------:R-:W2:Y:S02]  /*7d00*/  LDG.E R4, desc[UR36][R4.64] ;  /* 0x0000002404047981 */ /* 0x000ea4000c1e1900 */
[----:B--2---:R-:W-:-:S04]  /*7d10*/  I2FP.F32.S32 R0, R4 ;  /* 0x0000000400007245 */ /* 0x004fc80000201400 */
[----:B------:R-:W-:Y:S01]  /*7d20*/  F2FP.BF16.F32.PACK_AB R0, RZ, R0 ;  /* 0x00000000ff00723e */ /* 0x000fe200000010ff */
[----:B------:R-:W-:Y:S06]  /*7d30*/  BRA `(.L_x_624) ;  /* 0x0000000c00707947 */ /* 0x000fec0003800000 */
.L_x_663:
[----:B------:R-:W2:Y:S02]  /*7d40*/  LDG.E.U16 R4, desc[UR36][R4.64] ;  /* 0x0000002404047981 */ /* 0x000ea4000c1e1500 */
[----:B--2---:R-:W0:Y:S02]  /*7d50*/  I2F.S16 R0, R4 ;  /* 0x0000000400007306 */ /* 0x004e240000101400 */
[----:B0-----:R-:W-:Y:S01]  /*7d60*/  F2FP.BF16.F32.PACK_AB R0, RZ, R0 ;  /* 0x00000000ff00723e */ /* 0x001fe200000010ff */
[----:B------:R-:W-:Y:S06]  /*7d70*/  BRA `(.L_x_624) ;  /* 0x0000000c00607947 */ /* 0x000fec0003800000 */
.L_x_659:
        /* <DEDUP_REMOVED lines=9> */
.L_x_666:
[----:B------:R-:W2:Y:S02]  /*7e10*/  LDG.E.U16 R0, desc[UR36][R4.64] ;  /* 0x0000002404007981 */ /* 0x000ea4000c1e1500 */
[----:B--2---:R-:W-:-:S05]  /*7e20*/  HADD2.F32 R0, -RZ, R0.H0_H0 ;  /* 0x20000000ff007230 */ /* 0x004fca0000004100 */
[----:B------:R-:W-:Y:S01]  /*7e30*/  F2FP.BF16.F32.PACK_AB R0, RZ, R0 ;  /* 0x00000000ff00723e */ /* 0x000fe200000010ff */
[----:B------:R-:W-:Y:S06]  /*7e40*/  BRA `(.L_x_624) ;  /* 0x0000000c002c7947 */ /* 0x000fec0003800000 */
.L_x_665:
        /* <DEDUP_REMOVED lines=9> */
.L_x_668:
[----:B------:R-:W2:Y:S02]  /*7ee0*/  LDG.E.U16 R4, desc[UR36][R4.64] ;  /* 0x0000002404047981 */ /* 0x000ea4000c1e1500 */
[----:B--2---:R-:W-:-:S05]  /*7ef0*/  HADD2.F32 R0, -RZ, R4.H0_H0 ;  /* 0x20000004ff007230 */ /* 0x004fca0000004100 */
[----:B------:R-:W-:Y:S01]  /*7f00*/  F2FP.BF16.F32.PACK_AB R0, RZ, R0 ;  /* 0x00000000ff00723e */ /* 0x000fe200000010ff */
[----:B------:R-:W-:Y:S06]  /*7f10*/  BRA `(.L_x_624) ;  /* 0x0000000800f87947 */ /* 0x000fec0003800000 */
.L_x_667:
        /* <DEDUP_REMOVED lines=12> */
.L_x_658:
        /* <DEDUP_REMOVED lines=13> */
.L_x_671:
        /* <DEDUP_REMOVED lines=12> */
.L_x_670:
        /* <DEDUP_REMOVED lines=27> */
.L_x_673:
        /* <DEDUP_REMOVED lines=12> */
[----:B------:R-:W-:Y:S01]  /*83e0*/  F2FP.BF16.F32.PACK_AB R0, RZ, R0 ;  /* 0x00000000ff00723e */ /* 0x000fe200000010ff */
[----:B------:R-:W-:Y:S06]  /*83f0*/  BRA `(.L_x_624) ;  /* 0x0000000400c07947 */ /* 0x000fec0003800000 */
.L_x_672:
[----:B------:R1:W5:Y:S01]  /*8400*/  LDG.E.U16 R0, desc[UR36][R4.64] ;  /* 0x0000002404007981 */ /* 0x000362000c1e1500 */
[----:B------:R-:W-:Y:S05]  /*8410*/  BRA `(.L_x_624) ;  /* 0x0000000400b87947 */ /* 0x000fea0003800000 */
.L_x_669:
        /* <DEDUP_REMOVED lines=12> */
.L_x_676:
        /* <DEDUP_REMOVED lines=21> */
.L_x_680:
[----:B------:R-:W-:Y:S05]  /*8630*/  BSYNC.RECONVERGENT B1 ;  /* 0x0000000000017941 */ /* 0x000fea0003800200 */
.L_x_679:
[----:B------:R-:W-:Y:S01]  /*8640*/  IMAD.SHL.U32 R0, R0, 0x100000, RZ ;  /* 0x0010000000007824 */ /* 0x000fe200078e00ff */
[----:B------:R-:W-:-:S04]  /*8650*/  LEA R3, R3, 0x3b800000, 0x17 ;  /* 0x3b80000003037811 */ /* 0x000fc800078eb8ff */
[----:B------:R-:W-:-:S07]  /*8660*/  LOP3.LUT R0, R3, R0, R7, 0xfe, !PT ;  /* 0x0000000003007212 */ /* 0x000fce00078efe07 */
.L_x_678:
[----:B------:R-:W-:Y:S05]  /*8670*/  BSYNC.RECONVERGENT B0 ;  /* 0x0000000000007941 */ /* 0x000fea0003800200 */
.L_x_677:
[----:B------:R-:W-:Y:S01]  /*8680*/  F2FP.BF16.F32.PACK_AB R0, RZ, R0 ;  /* 0x00000000ff00723e */ /* 0x000fe200000010ff */
[----:B------:R-:W-:Y:S06]  /*8690*/  BRA `(.L_x_624) ;  /* 0x0000000400187947 */ /* 0x000fec0003800000 */
.L_x_675:
        /* <DEDUP_REMOVED lines=21> */
.L_x_684:
[----:B------:R-:W-:Y:S05]  /*87f0*/  BSYNC.RECONVERGENT B1 ;  /* 0x0000000000017941 */ /* 0x000fea0003800200 */
.L_x_683:
[----:B------:R-:W-:Y:S01]  /*8800*/  IMAD.SHL.U32 R0, R0, 0x200000, RZ ;  /* 0x0020000000007824 */ /* 0x000fe200078e00ff */
[----:B------:R-:W-:-:S04]  /*8810*/  LEA R3, R3, 0x37800000, 0x17 ;  /* 0x3780000003037811 */ /* 0x000fc800078eb8ff */
[----:B------:R-:W-:-:S07]  /*8820*/  LOP3.LUT R0, R3, R0, R7, 0xfe, !PT ;  /* 0x0000000003007212 */ /* 0x000fce00078efe07 */
.L_x_682:
[----:B------:R-:W-:Y:S05]  /*8830*/  BSYNC.RECONVERGENT B0 ;  /* 0x0000000000007941 */ /* 0x000fea0003800200 */
.L_x_681:
[----:B------:R-:W-:Y:S01]  /*8840*/  F2FP.BF16.F32.PACK_AB R0, RZ, R0 ;  /* 0x00000000ff00723e */ /* 0x000fe200000010ff */
[----:B------:R-:W-:Y:S06]  /*8850*/  BRA `(.L_x_624) ;  /* 0x0000000000a87947 */ /* 0x000fec0003800000 */
.L_x_674:
        /* <DEDUP_REMOVED lines=14> */
.L_x_688:
[----:B------:R-:W-:Y:S05]  /*8940*/  BSYNC.RECONVERGENT B0 ;  /* 0x0000000000007941 */ /* 0x000fea0003800200 */
.L_x_687:
[----:B------:R-:W-:Y:S01]  /*8950*/  F2FP.BF16.F32.PACK_AB R0, RZ, R0 ;  /* 0x00000000ff00723e */ /* 0x000fe200000010ff */
[----:B------:R-:W-:Y:S06]  /*8960*/  BRA `(.L_x_624) ;  /* 0x0000000000647947 */ /* 0x000fec0003800000 */
.L_x_662:
        /* <DEDUP_REMOVED lines=16> */
.L_x_689:
[----:B------:R-:W-:Y:S01]  /*8a70*/  PRMT R0, RZ, 0x7610, R0 ;  /* 0x00007610ff007816 */ /* 0x000fe20000000000 */
[----:B------:R-:W-:Y:S06]  /*8a80*/  BRA `(.L_x_624) ;  /* 0x00000000001c7947 */ /* 0x000fec0003800000 */
.L_x_686:
[----:B------:R-:W2:Y:S02]  /*8a90*/  LDG.E.64 R4, desc[UR36][R4.64] ;  /* 0x0000002404047981 */ /* 0x000ea4000c1e1b00 */
[----:B--2---:R-:W0:Y:S02]  /*8aa0*/  I2F.U64 R0, R4 ;  /* 0x0000000400007312 */ /* 0x004e240000301000 */
[----:B0-----:R-:W-:Y:S01]  /*8ab0*/  F2FP.BF16.F32.PACK_AB R0, RZ, R0 ;  /* 0x00000000ff00723e */ /* 0x001fe200000010ff */
[----:B------:R-:W-:Y:S06]  /*8ac0*/  BRA `(.L_x_624) ;  /* 0x00000000000c7947 */ /* 0x000fec0003800000 */
.L_x_685:
[----:B------:R-:W2:Y:S02]  /*8ad0*/  LDG.E R4, desc[UR36][R4.64] ;  /* 0x0000002404047981 */ /* 0x000ea4000c1e1900 */
[----:B--2---:R-:W-:-:S04]  /*8ae0*/  I2FP.F32.U32 R0, R4 ;  /* 0x0000000400007245 */ /* 0x004fc80000201000 */
[----:B------:R-:W-:-:S07]  /*8af0*/  F2FP.BF16.F32.PACK_AB R0, RZ, R0 ;  /* 0x00000000ff00723e */ /* 0x000fce00000010ff */
.L_x_624:
[----:B------:R-:W-:Y:S05]  /*8b00*/  BSYNC.RECONVERGENT B6 ;  /* 0x0000000000067941 */ /* 0x000fea0003800200 */
.L_x_623:
[----:B------:R-:W2:Y:S01]  /*8b10*/  LDC.U8 R17, c[0x0][0x3b0] ;  /* 0x0000ec00ff117b82 */ /* 0x000ea20000000000 */
[CC--:B------:R-:W-:Y:S01]  /*8b20*/  ISETP.GE.AND P0, PT, R25.reuse, R16.reuse, PT ;  /* 0x000000101900720c */ /* 0x0c0fe20003f06270 */
[C---:B------:R-:W-:Y:S01]  /*8b30*/  VIADD R3, R25.reuse, 0x100 ;  /* 0x0000010019037836 */ /* 0x040fe20000000000 */
[----:B------:R-:W-:Y:S01]  /*8b40*/  BSSY.RECONVERGENT B0, `(.L_x_690) ;  /* 0x0000012000007945 */ /* 0x000fe20003800200 */
[C---:B01----:R-:W-:Y:S02]  /*8b50*/  VIADD R5, R25.reuse, 0x180 ;  /* 0x0000018019057836 */ /* 0x043fe40000000000 */
[----:B------:R-:W-:Y:S01]  /*8b60*/  VIADD R23, R25, 0x80 ;  /* 0x0000008019177836 */ /* 0x000fe20000000000 */
[-C--:B------:R-:W-:Y:S02]  /*8b70*/  ISETP.GE.AND P2, PT, R3, R16.reuse, PT ;  /* 0x000000100300720c */ /* 0x080fe40003f46270 */
[-C--:B------:R-:W-:Y:S02]  /*8b80*/  ISETP.GE.AND P3, PT, R5, R16.reuse, PT ;  /* 0x000000100500720c */ /* 0x080fe40003f66270 */
[----:B------:R-:W-:-:S03]  /*8b90*/  ISETP.GE.AND P1, PT, R23, R16, PT ;  /* 0x000000101700720c */ /* 0x000fc60003f26270 */
[----:B------:R-:W-:Y:S10]  /*8ba0*/  @P0 BRA `(.L_x_691) ;  /* 0x00000000002c0947 */ /* 0x000ff40003800000 */
[----:B-----5:R-:W-:Y:S02]  /*8bb0*/  IMAD.U32 R22, R22, 0x10000, RZ ;  /* 0x0001000016167824 */ /* 0x020fe400078e00ff */
[----:B------:R-:W-:Y:S02]  /*8bc0*/  IMAD.U32 R28, R28, 0x10000, RZ ;  /* 0x000100001c1c7824 */ /* 0x000fe400078e00ff */
[----:B------:R-:W-:-:S06]  /*8bd0*/  FMUL.FTZ R4, R22, -1.4426950216293334961 ;  /* 0xbfb8aa3b16047820 */ /* 0x000fcc0000410000 */
[----:B------:R-:W0:Y:S02]  /*8be0*/  MUFU.EX2 R4, R4 ;  /* 0x0000000400047308 */ /* 0x000e240000000800 */
[----:B0-----:R-:W-:-:S06]  /*8bf0*/  FADD.FTZ R5, R4, 1 ;  /* 0x3f80000004057421 */ /* 0x001fcc0000010000 */
[----:B------:R-:W0:Y:S02]  /*8c00*/  MUFU.RCP R5, R5 ;  /* 0x0000000500057308 */ /* 0x000e240000001000 */
[----:B0-----:R-:W-:Y:S01]  /*8c10*/  FADD.FTZ R3, -R5, 1 ;  /* 0x3f80000005037421 */ /* 0x001fe20000010100 */
[----:B------:R-:W-:-:S03]  /*8c20*/  FMUL.FTZ R28, R28, R5 ;  /* 0x000000051c1c7220 */ /* 0x000fc60000410000 */
[----:B------:R-:W-:-:S04]  /*8c30*/  FFMA.FTZ R3, R22, R3, 1 ;  /* 0x3f80000016037423 */ /* 0x000fc80000010003 */
[----:B------:R-:W-:-:S06]  /*8c40*/  FMUL.FTZ R3, R28, R3 ;  /* 0x000000031c037220 */ /* 0x000fcc0000410000 */
[----:B------:R-:W0:Y:S02]  /*8c50*/  F2F.BF16.F32 R3, R3 ;  /* 0x0000000300037304 */ /* 0x000e240000202000 */
.L_x_691:
[----:B------:R-:W-:Y:S05]  /*8c60*/  BSYNC.RECONVERGENT B0 ;  /* 0x0000000000007941 */ /* 0x000fea0003800200 */
.L_x_690:
[----:B------:R-:W-:Y:S04]  /*8c70*/  BSSY.RECONVERGENT B0, `(.L_x_692) ;  /* 0x000000d000007945 */ /* 0x000fe80003800200 */
[----:B------:R-:W-:Y:S05]  /*8c80*/  @P1 BRA `(.L_x_693) ;  /* 0x00000000002c1947 */ /* 0x000fea0003800000 */
[----:B-----5:R-:W-:Y:S02]  /*8c90*/  IMAD.U32 R27, R27, 0x10000, RZ ;  /* 0x000100001b1b7824 */ /* 0x020fe400078e00ff */
[----:B------:R-:W-:Y:S02]  /*8ca0*/  IMAD.U32 R26, R26, 0x10000, RZ ;  /* 0x000100001a1a7824 */ /* 0x000fe400078e00ff */
[----:B------:R-:W-:-:S06]  /*8cb0*/  FMUL.FTZ R4, R27, -1.4426950216293334961 ;  /* 0xbfb8aa3b1b047820 */ /* 0x000fcc0000410000 */
[----:B------:R-:W1:Y:S02]  /*8cc0*/  MUFU.EX2 R4, R4 ;  /* 0x0000000400047308 */ /* 0x000e640000000800 */
[----:B-1----:R-:W-:-:S06]  /*8cd0*/  FADD.FTZ R5, R4, 1 ;  /* 0x3f80000004057421 */ /* 0x002fcc0000010000 */
[----:B------:R-:W1:Y:S02]  /*8ce0*/  MUFU.RCP R5, R5 ;  /* 0x0000000500057308 */ /* 0x000e640000001000 */
[----:B-1----:R-:W-:Y:S01]  /*8cf0*/  FADD.FTZ R6, -R5, 1 ;  /* 0x3f80000005067421 */ /* 0x002fe20000010100 */
[----:B------:R-:W-:-:S03]  /*8d00*/  FMUL.FTZ R26, R26, R5 ;  /* 0x000000051a1a7220 */ /* 0x000fc60000410000 */
[----:B------:R-:W-:-:S04]  /*8d10*/  FFMA.FTZ R27, R27, R6, 1 ;  /* 0x3f8000001b1b7423 */ /* 0x000fc80000010006 */
[----:B------:R-:W-:-:S06]  /*8d20*/  FMUL.FTZ R22, R26, R27 ;  /* 0x0000001b1a167220 */ /* 0x000fcc0000410000 */
[----:B------:R-:W1:Y:S02]  /*8d30*/  F2F.BF16.F32 R22, R22 ;  /* 0x0000001600167304 */ /* 0x000e640000202000 */
.L_x_693:
[----:B------:R-:W-:Y:S05]  /*8d40*/  BSYNC.RECONVERGENT B0 ;  /* 0x0000000000007941 */ /* 0x000fea0003800200 */
.L_x_692:
[----:B------:R-:W-:Y:S04]  /*8d50*/  BSSY.RECONVERGENT B0, `(.L_x_694) ;  /* 0x000000d000007945 */ /* 0x000fe80003800200 */
[----:B------:R-:W-:Y:S05]  /*8d60*/  @P2 BRA `(.L_x_695) ;  /* 0x00000000002c2947 */ /* 0x000fea0003800000 */
[----:B-----5:R-:W-:Y:S02]  /*8d70*/  IMAD.U32 R24, R24, 0x10000, RZ ;  /* 0x0001000018187824 */ /* 0x020fe400078e00ff */
[----:B------:R-:W-:Y:S02]  /*8d80*/  IMAD.U32 R18, R18, 0x10000, RZ ;  /* 0x0001000012127824 */ /* 0x000fe400078e00ff */
[----:B------:R-:W-:-:S06]  /*8d90*/  FMUL.FTZ R4, R24, -1.4426950216293334961 ;  /* 0xbfb8aa3b18047820 */ /* 0x000fcc0000410000 */
[----:B------:R-:W3:Y:S02]  /*8da0*/  MUFU.EX2 R4, R4 ;  /* 0x0000000400047308 */ /* 0x000ee40000000800 */
[----:B---3--:R-:W-:-:S06]  /*8db0*/  FADD.FTZ R5, R4, 1 ;  /* 0x3f80000004057421 */ /* 0x008fcc0000010000 */
[----:B------:R-:W3:Y:S02]  /*8dc0*/  MUFU.RCP R5, R5 ;  /* 0x0000000500057308 */ /* 0x000ee40000001000 */
[----:B---3--:R-:W-:Y:S01]  /*8dd0*/  FADD.FTZ R7, -R5, 1 ;  /* 0x3f80000005077421 */ /* 0x008fe20000010100 */
[----:B------:R-:W-:-:S03]  /*8de0*/  FMUL.FTZ R18, R18, R5 ;  /* 0x0000000512127220 */ /* 0x000fc60000410000 */
[----:B------:R-:W-:-:S04]  /*8df0*/  FFMA.FTZ R7, R24, R7, 1 ;  /* 0x3f80000018077423 */ /* 0x000fc80000010007 */
[----:B------:R-:W-:-:S06]  /*8e00*/  FMUL.FTZ R18, R18, R7 ;  /* 0x0000000712127220 */ /* 0x000fcc0000410000 */
[----:B------:R-:W3:Y:S02]  /*8e10*/  F2F.BF16.F32 R18, R18 ;  /* 0x0000001200127304 */ /* 0x000ee40000202000 */
.L_x_695:
[----:B------:R-:W-:Y:S05]  /*8e20*/  BSYNC.RECONVERGENT B0 ;  /* 0x0000000000007941 */ /* 0x000fea0003800200 */
.L_x_694:
[----:B------:R-:W-:Y:S04]  /*8e30*/  BSSY.RECONVERGENT B0, `(.L_x_696) ;  /* 0x000000d000007945 */ /* 0x000fe80003800200 */
[----:B------:R-:W-:Y:S05]  /*8e40*/  @P3 BRA `(.L_x_697) ;  /* 0x00000000002c3947 */ /* 0x000fea0003800000 */
[----:B-----5:R-:W-:Y:S02]  /*8e50*/  IMAD.U32 R0, R0, 0x10000, RZ ;  /* 0x0001000000007824 */ /* 0x020fe400078e00ff */
[----:B------:R-:W-:Y:S02]  /*8e60*/  IMAD.U32 R19, R19, 0x10000, RZ ;  /* 0x0001000013137824 */ /* 0x000fe400078e00ff */
[----:B------:R-:W-:-:S06]  /*8e70*/  FMUL.FTZ R4, R0, -1.4426950216293334961 ;  /* 0xbfb8aa3b00047820 */ /* 0x000fcc0000410000 */
[----:B------:R-:W4:Y:S02]  /*8e80*/  MUFU.EX2 R4, R4 ;  /* 0x0000000400047308 */ /* 0x000f240000000800 */
[----:B----4-:R-:W-:-:S04]  /*8e90*/  FADD.FTZ R5, R4, 1 ;  /* 0x3f80000004057421 */ /* 0x010fc80000010000 */
[----:B------:R-:W4:Y:S02]  /*8ea0*/  MUFU.RCP R6, R5 ;  /* 0x0000000500067308 */ /* 0x000f240000001000 */
[----:B----4-:R-:W-:Y:S01]  /*8eb0*/  FADD.FTZ R7, -R6, 1 ;  /* 0x3f80000006077421 */ /* 0x010fe20000010100 */
[----:B------:R-:W-:-:S03]  /*8ec0*/  FMUL.FTZ R19, R19, R6 ;  /* 0x0000000613137220 */ /* 0x000fc60000410000 */
[----:B------:R-:W-:-:S04]  /*8ed0*/  FFMA.FTZ R0, R0, R7, 1 ;  /* 0x3f80000000007423 */ /* 0x000fc80000010007 */
[----:B------:R-:W-:-:S06]  /*8ee0*/  FMUL.FTZ R19, R19, R0 ;  /* 0x0000000013137220 */ /* 0x000fcc0000410000 */
[----:B------:R-:W4:Y:S02]  /*8ef0*/  F2F.BF16.F32 R19, R19 ;  /* 0x0000001300137304 */ /* 0x000f240000202000 */
.L_x_697:
[----:B------:R-:W-:Y:S05]  /*8f00*/  BSYNC.RECONVERGENT B0 ;  /* 0x0000000000007941 */ /* 0x000fea0003800200 */
.L_x_696:
[----:B------:R-:W-:Y:S04]  /*8f10*/  BSSY.RECONVERGENT B6, `(.L_x_698) ;  /* 0x000010e000067945 */ /* 0x000fe80003800200 */
[----:B------:R-:W-:Y:S05]  /*8f20*/  @P0 BRA `(.L_x_699) ;  /* 0x0000001000300947 */ /* 0x000fea0003800000 */
[----:B------:R-:W0:Y:S01]  /*8f30*/  LDCU UR4, c[0x0][0x3b4] ;  /* 0x00007680ff0477ac */ /* 0x000e220008000800 */
[----:B------:R-:W1:Y:S01]  /*8f40*/  LDC.64 R8, c[0x0][0x388] ;  /* 0x0000e200ff087b82 */ /* 0x000e620000000a00 */
[----:B-----5:R-:W-:Y:S01]  /*8f50*/  IMAD R0, R2, 0x200, R25 ;  /* 0x0000020002007824 */ /* 0x020fe200078e0219 */
[----:B--2---:R-:W-:-:S03]  /*8f60*/  PRMT R4, R17, 0x9910, RZ ;  /* 0x0000991011047816 */ /* 0x004fc600000000ff */
[----:B0-----:R-:W-:Y:S02]  /*8f70*/  IMAD R5, R0, UR4, RZ ;  /* 0x0000000400057c24 */ /* 0x001fe4000f8e02ff */
[----:B------:R-:W-:-:S05]  /*8f80*/  IMAD.MOV.U32 R0, RZ, RZ, R4 ;  /* 0x000000ffff007224 */ /* 0x000fca00078e0004 */
[----:B------:R-:W-:Y:S02]  /*8f90*/  ISETP.GT.AND P0, PT, R0, 0x9, PT ;  /* 0x000000090000780c */ /* 0x000fe40003f04270 */
[----:B-1----:R-:W-:-:S05]  /*8fa0*/  IADD3 R8, P1, PT, R5, R8, RZ ;  /* 0x0000000805087210 */ /* 0x002fca0007f3e0ff */
[----:B------:R-:W-:-:S06]  /*8fb0*/  IMAD.X R9, RZ, RZ, R9, P1 ;  /* 0x000000ffff097224 */ /* 0x000fcc00008e0609 */
[----:B------:R-:W-:Y:S05]  /*8fc0*/  @P0 BRA `(.L_x_700) ;  /* 0x0000000400340947 */ /* 0x000fea0003800000 */
[----:B------:R-:W-:-:S13]  /*8fd0*/  ISETP.GT.AND P0, PT, R0, 0x4, PT ;  /* 0x000000040000780c */ /* 0x000fda0003f04270 */
[----:B------:R-:W-:Y:S05]  /*8fe0*/  @P0 BRA `(.L_x_701) ;  /* 0x0000000000940947 */ /* 0x000fea0003800000 */
[----:B------:R-:W-:-:S13]  /*8ff0*/  ISETP.GT.AND P0, PT, R0, 0x1, PT ;  /* 0x000000010000780c */ /* 0x000fda0003f04270 */
[----:B------:R-:W-:Y:S05]  /*9000*/  @P0 BRA `(.L_x_702) ;  /* 0x0000000000380947 */ /* 0x000fea0003800000 */
[----:B------:R-:W-:-:S13]  /*9010*/  ISETP.NE.AND P0, PT, R17, RZ, PT ;  /* 0x000000ff1100720c */ /* 0x000fda0003f05270 */
[----:B------:R-:W-:Y:S05]  /*9020*/  @!P0 BRA `(.L_x_703) ;  /* 0x00000000001c8947 */ /* 0x000fea0003800000 */
[----:B------:R-:W-:-:S13]  /*9030*/  ISETP.NE.AND P0, PT, R0, 0x1, PT ;  /* 0x000000010000780c */ /* 0x000fda0003f05270 */
[----:B------:R-:W-:Y:S05]  /*9040*/  @P0 BRA `(.L_x_704) ;  /* 0x0000000c00380947 */ /* 0x000fea0003800000 */
[----:B------:R-:W-:Y:S02]  /*9050*/  IMAD.U32 R3, R3, 0x10000, RZ ;  /* 0x0001000003037824 */ /* 0x000fe400078e00ff */
[----:B------:R-:W-:-:S04]  /*9060*/  IMAD.MOV.U32 R25, RZ, RZ, R23 ;  /* 0x000000ffff197224 */ /* 0x000fc800078e0017 */
[----:B------:R-:W0:Y:S02]  /*9070*/  F2I.FTZ.TRUNC.NTZ R3, R3 ;  /* 0x0000000300037305 */ /* 0x000e24000021f100 */
[----:B0-----:R0:W-:Y:S01]  /*9080*/  STG.E.U8 desc[UR36][R8.64], R3 ;  /* 0x0000000308007986 */ /* 0x0011e2000c101124 */
[----:B------:R-:W-:Y:S05]  /*9090*/  BRA `(.L_x_699) ;  /* 0x0000000c00d47947 */ /* 0x000fea0003800000 */
.L_x_703:
[----:B------:R-:W-:Y:S02]  /*90a0*/  IMAD.U32 R5, R3, 0x10000, RZ ;  /* 0x0001000003057824 */ /* 0x000fe400078e00ff */
[----:B------:R-:W-:-:S04]  /*90b0*/  IMAD.MOV.U32 R25, RZ, RZ, R23 ;  /* 0x000000ffff197224 */ /* 0x000fc800078e0017 */
[----:B------:R-:W0:Y:S02]  /*90c0*/  F2I.S64.TRUNC R4, R5 ;  /* 0x0000000500047311 */ /* 0x000e24000020d900 */
[----:B0-----:R0:W-:Y:S01]  /*90d0*/  STG.E.U8 desc[UR36][R8.64], R4 ;  /* 0x0000000408007986 */ /* 0x0011e2000c101124 */
[----:B------:R-:W-:Y:S05]  /*90e0*/  BRA `(.L_x_699) ;  /* 0x0000000c00c07947 */ /* 0x000fea0003800000 */
.L_x_702:
[----:B------:R-:W-:-:S13]  /*90f0*/  ISETP.NE.AND P0, PT, R0, 0x2, PT ;  /* 0x000000020000780c */ /* 0x000fda0003f05270 */
[----:B------:R-:W-:Y:S05]  /*9100*/  @!P0 BRA `(.L_x_705) ;  /* 0x0000000000388947 */ /* 0x000fea0003800000 */
[----:B------:R-:W-:-:S13]  /*9110*/  ISETP.NE.AND P0, PT, R0, 0x3, PT ;  /* 0x000000030000780c */ /* 0x000fda0003f05270 */
[----:B------:R-:W-:Y:S05]  /*9120*/  @!P0 BRA `(.L_x_706) ;  /* 0x00000000001c8947 */ /* 0x000fea0003800000 */
[----:B------:R-:W-:-:S13]  /*9130*/  ISETP.NE.AND P0, PT, R0, 0x4, PT ;  /* 0x000000040000780c */ /* 0x000fda0003f05270 */
[----:B------:R-:W-:Y:S05]  /*9140*/  @P0 BRA `(.L_x_704) ;  /* 0x0000000800f80947 */ /* 0x000fea0003800000 */
[----:B------:R-:W-:Y:S02]  /*9150*/  IMAD.U32 R4, R3, 0x10000, RZ ;  /* 0x0001000003047824 */ /* 0x000fe400078e00ff */
[----:B------:R-:W-:-:S04]  /*9160*/  IMAD.MOV.U32 R25, RZ, RZ, R23 ;  /* 0x000000ffff197224 */ /* 0x000fc800078e0017 */
[----:B------:R-:W0:Y:S02]  /*9170*/  F2I.S64.TRUNC R4, R4 ;  /* 0x0000000400047311 */ /* 0x000e24000020d900 */
[----:B0-----:R0:W-:Y:S01]  /*9180*/  STG.E.64 desc[UR36][R8.64], R4 ;  /* 0x0000000408007986 */ /* 0x0011e2000c101b24 */
[----:B------:R-:W-:Y:S05]  /*9190*/  BRA `(.L_x_699) ;  /* 0x0000000c00947947 */ /* 0x000fea0003800000 */
.L_x_706:
[----:B------:R-:W-:Y:S02]  /*91a0*/  IMAD.U32 R3, R3, 0x10000, RZ ;  /* 0x0001000003037824 */ /* 0x000fe400078e00ff */
[----:B------:R-:W-:-:S04]  /*91b0*/  IMAD.MOV.U32 R25, RZ, RZ, R23 ;  /* 0x000000ffff197224 */ /* 0x000fc800078e0017 */
[----:B------:R-:W0:Y:S02]  /*91c0*/  F2I.FTZ.TRUNC.NTZ R3, R3 ;  /* 0x0000000300037305 */ /* 0x000e24000021f100 */
[----:B0-----:R0:W-:Y:S01]  /*91d0*/  STG.E desc[UR36][R8.64], R3 ;  /* 0x0000000308007986 */ /* 0x0011e2000c101924 */
[----:B------:R-:W-:Y:S05]  /*91e0*/  BRA `(.L_x_699) ;  /* 0x0000000c00807947 */ /* 0x000fea0003800000 */
.L_x_705:
[----:B------:R-:W-:Y:S02]  /*91f0*/  IMAD.U32 R3, R3, 0x10000, RZ ;  /* 0x0001000003037824 */ /* 0x000fe400078e00ff */
[----:B------:R-:W-:-:S04]  /*9200*/  IMAD.MOV.U32 R25, RZ, RZ, R23 ;  /* 0x000000ffff197224 */ /* 0x000fc800078e0017 */
[----:B------:R-:W0:Y:S02]  /*9210*/  F2I.FTZ.TRUNC.NTZ R3, R3 ;  /* 0x0000000300037305 */ /* 0x000e24000021f100 */
[----:B0-----:R0:W-:Y:S01]  /*9220*/  STG.E.U16 desc[UR36][R8.64], R3 ;  /* 0x0000000308007986 */ /* 0x0011e2000c101524 */
[----:B------:R-:W-:Y:S05]  /*9230*/  BRA `(.L_x_699) ;  /* 0x0000000c006c7947 */ /* 0x000fea0003800000 */
.L_x_701:
[----:B------:R-:W-:-:S13]  /*9240*/  ISETP.GT.AND P0, PT, R0, 0x6, PT ;  /* 0x000000060000780c */ /* 0x000fda0003f04270 */
[----:B------:R-:W-:Y:S05]  /*9250*/  @P0 BRA `(.L_x_707) ;  /* 0x0000000000340947 */ /* 0x000fea0003800000 */
[----:B------:R-:W-:-:S13]  /*9260*/  ISETP.NE.AND P0, PT, R0, 0x5, PT ;  /* 0x000000050000780c */ /* 0x000fda0003f05270 */
[----:B------:R-:W-:Y:S05]  /*9270*/  @!P0 BRA `(.L_x_708) ;  /* 0x0000000000188947 */ /* 0x000fea0003800000 */
[----:B------:R-:W-:-:S13]  /*9280*/  ISETP.NE.AND P0, PT, R0, 0x6, PT ;  /* 0x000000060000780c */ /* 0x000fda0003f05270 */
[----:B------:R-:W-:Y:S05]  /*9290*/  @P0 BRA `(.L_x_704) ;  /* 0x0000000800a40947 */ /* 0x000fea0003800000 */
[----:B------:R-:W-:Y:S02]  /*92a0*/  IMAD.U32 R3, R3, 0x10000, RZ ;  /* 0x0001000003037824 */ /* 0x000fe400078e00ff */
[----:B------:R-:W-:-:S03]  /*92b0*/  IMAD.MOV.U32 R25, RZ, RZ, R23 ;  /* 0x000000ffff197224 */ /* 0x000fc600078e0017 */
[----:B------:R0:W-:Y:S01]  /*92c0*/  STG.E desc[UR36][R8.64], R3 ;  /* 0x0000000308007986 */ /* 0x0001e2000c101924 */
[----:B------:R-:W-:Y:S05]  /*92d0*/  BRA `(.L_x_699) ;  /* 0x0000000c00447947 */ /* 0x000fea0003800000 */
.L_x_708:
[----:B------:R-:W-:Y:S02]  /*92e0*/  IMAD.U32 R0, R3, 0x10000, RZ ;  /* 0x0001000003007824 */ /* 0x000fe400078e00ff */
[----:B------:R-:W-:-:S03]  /*92f0*/  IMAD.MOV.U32 R25, RZ, RZ, R23 ;  /* 0x000000ffff197224 */ /* 0x000fc600078e0017 */
[----:B------:R-:W-:-:S05]  /*9300*/  F2FP.F16.F32.PACK_AB R0, RZ, R0 ;  /* 0x00000000ff00723e */ /* 0x000fca00000000ff */
[----:B------:R0:W-:Y:S01]  /*9310*/  STG.E.U16 desc[UR36][R8.64], R0 ;  /* 0x0000000008007986 */ /* 0x0001e2000c101524 */
[----:B------:R-:W-:Y:S05]  /*9320*/  BRA `(.L_x_699) ;  /* 0x0000000c00307947 */ /* 0x000fea0003800000 */
.L_x_707:
[----:B------:R-:W-:-:S13]  /*9330*/  ISETP.NE.AND P0, PT, R0, 0x7, PT ;  /* 0x000000070000780c */ /* 0x000fda0003f05270 */
[----:B------:R-:W-:Y:S05]  /*9340*/  @!P0 BRA `(.L_x_709) ;  /* 0x00000000003c8947 */ /* 0x000fea0003800000 */
[----:B------:R-:W-:-:S13]  /*9350*/  ISETP.NE.AND P0, PT, R0, 0x8, PT ;  /* 0x000000080000780c */ /* 0x000fda0003f05270 */
[----:B------:R-:W-:Y:S05]  /*9360*/  @!P0 BRA `(.L_x_710) ;  /* 0x00000000001c8947 */ /* 0x000fea0003800000 */
[----:B------:R-:W-:-:S13]  /*9370*/  ISETP.NE.AND P0, PT, R0, 0x9, PT ;  /* 0x000000090000780c */ /* 0x000fda0003f05270 */
[----:B------:R-:W-:Y:S05]  /*9380*/  @P0 BRA `(.L_x_704) ;  /* 0x0000000800680947 */ /* 0x000fea0003800000 */
[----:B------:R-:W-:Y:S02]  /*9390*/  IMAD.U32 R4, R3, 0x10000, RZ ;  /* 0x0001000003047824 */ /* 0x000fe400078e00ff */
[----:B------:R-:W-:Y:S02]  /*93a0*/  IMAD.MOV.U32 R5, RZ, RZ, RZ ;  /* 0x000000ffff057224 */ /* 0x000fe400078e00ff */
[----:B------:R-:W-:-:S03]  /*93b0*/  IMAD.MOV.U32 R25, RZ, RZ, R23 ;  /* 0x000000ffff197224 */ /* 0x000fc600078e0017 */
[----:B------:R0:W-:Y:S01]  /*93c0*/  STG.E.64 desc[UR36][R8.64], R4 ;  /* 0x0000000408007986 */ /* 0x0001e2000c101b24 */
[----:B------:R-:W-:Y:S05]  /*93d0*/  BRA `(.L_x_699) ;  /* 0x0000000c00047947 */ /* 0x000fea0003800000 */
.L_x_710:
[----:B------:R-:W-:Y:S02]  /*93e0*/  IMAD.U32 R3, R3, 0x10000, RZ ;  /* 0x0001000003037824 */ /* 0x000fe400078e00ff */
[----:B------:R-:W-:-:S03]  /*93f0*/  IMAD.MOV.U32 R25, RZ, RZ, R23 ;  /* 0x000000ffff197224 */ /* 0x000fc600078e0017 */
[----:B------:R-:W-:-:S04]  /*9400*/  F2FP.F16.F32.PACK_AB R3, RZ, R3 ;  /* 0x00000003ff03723e */ /* 0x000fc800000000ff */
[----:B------:R-:W-:-:S05]  /*9410*/  PRMT R3, R3, 0x5410, RZ ;  /* 0x0000541003037816 */ /* 0x000fca00000000ff */
[----:B------:R0:W-:Y:S01]  /*9420*/  STG.E desc[UR36][R8.64], R3 ;  /* 0x0000000308007986 */ /* 0x0001e2000c101924 */
[----:B------:R-:W-:Y:S05]  /*9430*/  BRA `(.L_x_699) ;  /* 0x0000000800ec7947 */ /* 0x000fea0003800000 */
.L_x_709:
[----:B------:R-:W-:Y:S02]  /*9440*/  IMAD.U32 R4, R3, 0x10000, RZ ;  /* 0x0001000003047824 */ /* 0x000fe400078e00ff */
[----:B------:R-:W-:Y:S02]  /*9450*/  IMAD.MOV.U32 R25, RZ, RZ, R23 ;  /* 0x000000ffff197224 */ /* 0x000fe400078e0017 */
[----:B------:R-:W-:-:S06]  /*9460*/  FMUL.FTZ R4, R4, 1 ;  /* 0x3f80000004047820 */ /* 0x000fcc0000410000 */
[----:B------:R-:W0:Y:S02]  /*9470*/  F2F.F64.F32 R4, R4 ;  /* 0x0000000400047310 */ /* 0x000e240000201800 */
[----:B0-----:R0:W-:Y:S01]  /*9480*/  STG.E.64 desc[UR36][R8.64], R4 ;  /* 0x0000000408007986 */ /* 0x0011e2000c101b24 */
[----:B------:R-:W-:Y:S05]  /*9490*/  BRA `(.L_x_699) ;  /* 0x0000000800d47947 */ /* 0x000fea0003800000 */
.L_x_700:
[----:B------:R-:W-:-:S13]  /*94a0*/  ISETP.GT.AND P0, PT, R0, 0x18, PT ;  /* 0x000000180000780c */ /* 0x000fda0003f04270 */
[----:B------:R-:W-:Y:S05]  /*94b0*/  @P0 BRA `(.L_x_711) ;  /* 0x0000000400080947 */ /* 0x000fea0003800000 */
        /* <DEDUP_REMOVED lines=8> */
[----:B------:R-:W-:-:S04]  /*9540*/  FSETP.NEU.FTZ.AND P0, PT, R3, RZ, PT ;  /* 0x000000ff0300720b */ /* 0x000fc80003f1d000 */
[----:B------:R-:W-:-:S05]  /*9550*/  SEL R3, RZ, 0x1, !P0 ;  /* 0x00000001ff037807 */ /* 0x000fca0004000000 */
[----:B------:R0:W-:Y:S01]  /*9560*/  STG.E.U8 desc[UR36][R8.64], R3 ;  /* 0x0000000308007986 */ /* 0x0001e2000c101124 */
[----:B------:R-:W-:Y:S05]  /*9570*/  BRA `(.L_x_699) ;  /* 0x00000008009c7947 */ /* 0x000fea0003800000 */
.L_x_713:
[----:B------:R-:W-:Y:S01]  /*9580*/  IMAD.U32 R3, R3, 0x10000, RZ ;  /* 0x0001000003037824 */ /* 0x000fe200078e00ff */
[----:B------:R-:W-:Y:S01]  /*9590*/  CS2R R6, SRZ ;  /* 0x0000000000067805 */ /* 0x000fe2000001ff00 */
[----:B------:R-:W-:Y:S02]  /*95a0*/  IMAD.MOV.U32 R25, RZ, RZ, R23 ;  /* 0x000000ffff197224 */ /* 0x000fe400078e0017 */
[----:B------:R-:W-:-:S04]  /*95b0*/  FMUL.FTZ R3, R3, 1 ;  /* 0x3f80000003037820 */ /* 0x000fc80000410000 */
[----:B------:R-:W0:Y:S02]  /*95c0*/  F2F.F64.F32 R4, R3 ;  /* 0x0000000300047310 */ /* 0x000e240000201800 */
[----:B0-----:R0:W-:Y:S01]  /*95d0*/  STG.E.128 desc[UR36][R8.64], R4 ;  /* 0x0000000408007986 */ /* 0x0011e2000c101d24 */
[----:B------:R-:W-:Y:S05]  /*95e0*/  BRA `(.L_x_699) ;  /* 0x0000000800807947 */ /* 0x000fea0003800000 */
.L_x_712:
[----:B------:R-:W-:-:S13]  /*95f0*/  ISETP.NE.AND P0, PT, R0, 0xf, PT ;  /* 0x0000000f0000780c */ /* 0x000fda0003f05270 */
[----:B------:R-:W-:Y:S05]  /*9600*/  @!P0 BRA `(.L_x_714) ;  /* 0x0000000000a88947 */ /* 0x000fea0003800000 */
[----:B------:R-:W-:-:S13]  /*9610*/  ISETP.NE.AND P0, PT, R0, 0x17, PT ;  /* 0x000000170000780c */ /* 0x000fda0003f05270 */
[----:B------:R-:W-:Y:S05]  /*9620*/  @!P0 BRA `(.L_x_715) ;  /* 0x0000000000508947 */ /* 0x000fea0003800000 */
[----:B------:R-:W-:-:S13]  /*9630*/  ISETP.NE.AND P0, PT, R0, 0x18, PT ;  /* 0x000000180000780c */ /* 0x000fda0003f05270 */
[----:B------:R-:W-:Y:S05]  /*9640*/  @P0 BRA `(.L_x_704) ;  /* 0x0000000400b80947 */ /* 0x000fea0003800000 */
[----:B------:R-:W-:Y:S01]  /*9650*/  IMAD.U32 R6, R3, 0x10000, RZ ;  /* 0x0001000003067824 */ /* 0x000fe200078e00ff */
[----:B------:R-:W-:Y:S01]  /*9660*/  BSSY.RECONVERGENT B0, `(.L_x_716) ;  /* 0x000000c000007945 */ /* 0x000fe20003800200 */
[----:B------:R-:W-:-:S03]  /*9670*/  IMAD.MOV.U32 R0, RZ, RZ, 0x7f ;  /* 0x0000007fff007424 */ /* 0x000fc600078e00ff */
        /* <DEDUP_REMOVED lines=10> */
.L_x_717:
[----:B------:R-:W-:Y:S05]  /*9720*/  BSYNC.RECONVERGENT B0 ;  /* 0x0000000000007941 */ /* 0x000fea0003800200 */
.L_x_716:
[----:B------:R-:W-:Y:S01]  /*9730*/  LOP3.LUT R5, R0, 0x80, R5, 0xf8, !PT ;  /* 0x0000008000057812 */ /* 0x000fe200078ef805 */
[----:B------:R-:W-:-:S04]  /*9740*/  IMAD.MOV.U32 R25, RZ, RZ, R23 ;  /* 0x000000ffff197224 */ /* 0x000fc800078e0017 */
[----:B------:R0:W-:Y:S01]  /*9750*/  STG.E.U8 desc[UR36][R8.64], R5 ;  /* 0x0000000508007986 */ /* 0x0001e2000c101124 */
[----:B------:R-:W-:Y:S05]  /*9760*/  BRA `(.L_x_699) ;  /* 0x0000000800207947 */ /* 0x000fea0003800000 */
.L_x_715:
[----:B------:R-:W-:Y:S01]  /*9770*/  IMAD.U32 R6, R3, 0x10000, RZ ;  /* 0x0001000003067824 */ /* 0x000fe200078e00ff */
[----:B------:R-:W-:Y:S04]  /*9780*/  BSSY.RECONVERGENT B0, `(.L_x_718) ;  /* 0x000000e000007945 */ /* 0x000fe80003800200 */
[----:B------:R-:W-:Y:S02]  /*9790*/  LOP3.LUT R4, R6, 0x7fffffff, RZ, 0xc0, !PT ;  /* 0x7fffffff06047812 */ /* 0x000fe400078ec0ff */
[----:B------:R-:W-:Y:S02]  /*97a0*/  SHF.R.U32.HI R5, RZ, 0x18, R6 ;  /* 0x00000018ff057819 */ /* 0x000fe40000011606 */
[----:B------:R-:W-:-:S13]  /*97b0*/  ISETP.GE.U32.AND P1, PT, R4, 0x47800000, PT ;  /* 0x478000000400780c */ /* 0x000fda0003f26070 */
[----:B------:R-:W-:Y:S01]  /*97c0*/  @P1 IMAD.MOV.U32 R0, RZ, RZ, 0x7f ;  /* 0x0000007fff001424 */ /* 0x000fe200078e00ff */
        /* <DEDUP_REMOVED lines=9> */
.L_x_719:
[----:B------:R-:W-:Y:S05]  /*9860*/  BSYNC.RECONVERGENT B0 ;  /* 0x0000000000007941 */ /* 0x000fea0003800200 */
.L_x_718:
[----:B------:R-:W-:Y:S01]  /*9870*/  LOP3.LUT R5, R0, 0x80, R5, 0xf8, !PT ;  /* 0x0000008000057812 */ /* 0x000fe200078ef805 */
[----:B------:R-:W-:-:S04]  /*9880*/  IMAD.MOV.U32 R25, RZ, RZ, R23 ;  /* 0x000000ffff197224 */ /* 0x000fc800078e0017 */
[----:B------:R0:W-:Y:S01]  /*9890*/  STG.E.U8 desc[UR36][R8.64], R5 ;  /* 0x0000000508007986 */ /* 0x0001e2000c101124 */
[----:B------:R-:W-:Y:S05]  /*98a0*/  BRA `(.L_x_699) ;  /* 0x0000000400d07947 */ /* 0x000fea0003800000 */
.L_x_714:
[----:B------:R0:W-:Y:S01]  /*98b0*/  STG.E.U16 desc[UR36][R8.64], R3 ;  /* 0x0000000308007986 */ /* 0x0001e2000c101524 */
[----:B------:R-:W-:Y:S01]  /*98c0*/  IMAD.MOV.U32 R25, RZ, RZ, R23 ;  /* 0x000000ffff197224 */ /* 0x000fe200078e0017 */
[----:B------:R-:W-:Y:S06]  /*98d0*/  BRA `(.L_x_699) ;  /* 0x0000000400c47947 */ /* 0x000fec0003800000 */
.L_x_711:
[----:B------:R-:W-:-:S13]  /*98e0*/  ISETP.GT.AND P0, PT, R0, 0x1b, PT ;  /* 0x0000001b0000780c */ /* 0x000fda0003f04270 */
[----:B------:R-:W-:Y:S05]  /*98f0*/  @P0 BRA `(.L_x_720) ;  /* 0x0000000000f40947 */ /* 0x000fea0003800000 */
        /* <DEDUP_REMOVED lines=8> */
[----:B------:R-:W0:Y:S02]  /*9980*/  F2I.FTZ.U32.TRUNC.NTZ R3, R3 ;  /* 0x0000000300037305 */ /* 0x000e24000021f000 */
[----:B0-----:R0:W-:Y:S01]  /*9990*/  STG.E.U16 desc[UR36][R8.64], R3 ;  /* 0x0000000308007986 */ /* 0x0011e2000c101524 */
[----:B------:R-:W-:Y:S05]  /*99a0*/  BRA `(.L_x_699) ;  /* 0x0000000400907947 */ /* 0x000fea0003800000 */
.L_x_722:
[----:B------:R-:W-:Y:S01]  /*99b0*/  IMAD.U32 R3, R3, 0x10000, RZ ;  /* 0x0001000003037824 */ /* 0x000fe200078e00ff */
[----:B------:R-:W-:Y:S01]  /*99c0*/  BSSY.RECONVERGENT B0, `(.L_x_723) ;  /* 0x0000014000007945 */ /* 0x000fe20003800200 */
[----:B------:R-:W-:-:S03]  /*99d0*/  IMAD.MOV.U32 R4, RZ, RZ, 0x80 ;  /* 0x00000080ff047424 */ /* 0x000fc600078e00ff */
[----:B------:R-:W-:-:S04]  /*99e0*/  LOP3.LUT R0, R3, 0x7fffffff, RZ, 0xc0, !PT ;  /* 0x7fffffff03007812 */ /* 0x000fc800078ec0ff */
[----:B------:R-:W-:-:S13]  /*99f0*/  ISETP.GT.U32.AND P0, PT, R0, 0x437fffff, PT ;  /* 0x437fffff0000780c */ /* 0x000fda0003f04070 */
[----:B------:R-:W-:Y:S05]  /*9a00*/  @P0 BRA `(.L_x_724) ;  /* 0x00000000003c0947 */ /* 0x000fea0003800000 */
[----:B------:R-:W-:-:S13]  /*9a10*/  ISETP.GT.U32.AND P0, PT, R0, 0x3bffffff, PT ;  /* 0x3bffffff0000780c */ /* 0x000fda0003f04070 */
[----:B------:R-:W-:Y:S05]  /*9a20*/  @P0 BRA `(.L_x_725) ;  /* 0x0000000000140947 */ /* 0x000fea0003800000 */
[----:B------:R-:W-:Y:S01]  /*9a30*/  FADD.FTZ R0, R0, 8192 ;  /* 0x4600000000007421 */ /* 0x000fe20000010000 */
[----:B------:R-:W-:-:S04]  /*9a40*/  PRMT R4, RZ, 0x7610, R4 ;  /* 0x00007610ff047816 */ /* 0x000fc80000000004 */
[----:B------:R-:W-:-:S13]  /*9a50*/  LOP3.LUT P0, R0, R0, 0xff, RZ, 0xc0, !PT ;  /* 0x000000ff00007812 */ /* 0x000fda000780c0ff */
[----:B------:R-:W-:Y:S05]  /*9a60*/  @!P0 BRA `(.L_x_724) ;  /* 0x0000000000248947 */ /* 0x000fea0003800000 */
[----:B------:R-:W-:Y:S05]  /*9a70*/  BRA `(.L_x_726) ;  /* 0x0000000000147947 */ /* 0x000fea0003800000 */
.L_x_725:
[----:B------:R-:W-:-:S04]  /*9a80*/  SHF.R.U32.HI R0, RZ, 0x14, R3 ;  /* 0x00000014ff007819 */ /* 0x000fc80000011603 */
[----:B------:R-:W-:-:S04]  /*9a90*/  LOP3.LUT R0, R0, 0x1, RZ, 0xc0, !PT ;  /* 0x0000000100007812 */ /* 0x000fc800078ec0ff */
[----:B------:R-:W-:-:S04]  /*9aa0*/  IADD3 R0, PT, PT, R3, 0x487ffff, R0 ;  /* 0x0487ffff03007810 */ /* 0x000fc80007ffe000 */
[----:B------:R-:W-:-:S04]  /*9ab0*/  SHF.R.U32.HI R0, RZ, 0x14, R0 ;  /* 0x00000014ff007819 */ /* 0x000fc80000011600 */
[----:B------:R-:W-:-:S07]  /*9ac0*/  LOP3.LUT R0, R0, 0xff, RZ, 0xc0, !PT ;  /* 0x000000ff00007812 */ /* 0x000fce00078ec0ff */
.L_x_726:
[----:B------:R-:W-:-:S04]  /*9ad0*/  SHF.R.U32.HI R3, RZ, 0x18, R3 ;  /* 0x00000018ff037819 */ /* 0x000fc80000011603 */
[----:B------:R-:W-:-:S04]  /*9ae0*/  LOP3.LUT R0, R0, 0x80, R3, 0xf8, !PT ;  /* 0x0000008000007812 */ /* 0x000fc800078ef803 */
[----:B------:R-:W-:-:S07]  /*9af0*/  PRMT R4, R0, 0x7610, R4 ;  /* 0x0000761000047816 */ /* 0x000fce0000000004 */
.L_x_724:
[----:B------:R-:W-:Y:S05]  /*9b00*/  BSYNC.RECONVERGENT B0 ;  /* 0x0000000000007941 */ /* 0x000fea0003800200 */
.L_x_723:
[----:B------:R0:W-:Y:S01]  /*9b10*/  STG.E.U8 desc[UR36][R8.64], R4 ;  /* 0x0000000408007986 */ /* 0x0001e2000c101124 */
[----:B------:R-:W-:Y:S01]  /*9b20*/  IMAD.MOV.U32 R25, RZ, RZ, R23 ;  /* 0x000000ffff197224 */ /* 0x000fe200078e0017 */
[----:B------:R-:W-:Y:S06]  /*9b30*/  BRA `(.L_x_699) ;  /* 0x00000004002c7947 */ /* 0x000fec0003800000 */
.L_x_721:
        /* <DEDUP_REMOVED lines=13> */
.L_x_729:
[----:B------:R-:W-:-:S04]  /*9c10*/  SHF.R.U32.HI R0, RZ, 0x15, R3 ;  /* 0x00000015ff007819 */ /* 0x000fc80000011603 */
[----:B------:R-:W-:-:S04]  /*9c20*/  LOP3.LUT R0, R0, 0x1, RZ, 0xc0, !PT ;  /* 0x0000000100007812 */ /* 0x000fc800078ec0ff */
[----:B------:R-:W-:-:S04]  /*9c30*/  IADD3 R0, PT, PT, R3, 0x88fffff, R0 ;  /* 0x088fffff03007810 */ /* 0x000fc80007ffe000 */
[----:B------:R-:W-:-:S04]  /*9c40*/  SHF.R.U32.HI R0, RZ, 0x15, R0 ;  /* 0x00000015ff007819 */ /* 0x000fc80000011600 */
[----:B------:R-:W-:-:S07]  /*9c50*/  LOP3.LUT R0, R0, 0xff, RZ, 0xc0, !PT ;  /* 0x000000ff00007812 */ /* 0x000fce00078ec0ff */
.L_x_730:
[----:B------:R-:W-:-:S04]  /*9c60*/  SHF.R.U32.HI R3, RZ, 0x18, R3 ;  /* 0x00000018ff037819 */ /* 0x000fc80000011603 */
[----:B------:R-:W-:-:S04]  /*9c70*/  LOP3.LUT R0, R0, 0x80, R3, 0xf8, !PT ;  /* 0x0000008000007812 */ /* 0x000fc800078ef803 */
[----:B------:R-:W-:-:S07]  /*9c80*/  PRMT R4, R0, 0x7610, R4 ;  /* 0x0000761000047816 */ /* 0x000fce0000000004 */
.L_x_728:
[----:B------:R-:W-:Y:S05]  /*9c90*/  BSYNC.RECONVERGENT B0 ;  /* 0x0000000000007941 */ /* 0x000fea0003800200 */
.L_x_727:
[----:B------:R0:W-:Y:S01]  /*9ca0*/  STG.E.U8 desc[UR36][R8.64], R4 ;  /* 0x0000000408007986 */ /* 0x0001e2000c101124 */
[----:B------:R-:W-:Y:S01]  /*9cb0*/  IMAD.MOV.U32 R25, RZ, RZ, R23 ;  /* 0x000000ffff197224 */ /* 0x000fe200078e0017 */
[----:B------:R-:W-:Y:S06]  /*9cc0*/  BRA `(.L_x_699) ;  /* 0x0000000000c87947 */ /* 0x000fec0003800000 */
.L_x_720:
[----:B------:R-:W-:-:S13]  /*9cd0*/  ISETP.NE.AND P0, PT, R0, 0x1c, PT ;  /* 0x0000001c0000780c */ /* 0x000fda0003f05270 */
[----:B------:R-:W-:Y:S05]  /*9ce0*/  @!P0 BRA `(.L_x_731) ;  /* 0x0000000000b08947 */ /* 0x000fea0003800000 */
[----:B------:R-:W-:-:S13]  /*9cf0*/  ISETP.NE.AND P0, PT, R0, 0x1d, PT ;  /* 0x0000001d0000780c */ /* 0x000fda0003f05270 */
[----:B------:R-:W-:Y:S05]  /*9d00*/  @!P0 BRA `(.L_x_732) ;  /* 0x0000000000948947 */ /* 0x000fea0003800000 */
[----:B------:R-:W-:-:S13]  /*9d10*/  ISETP.NE.AND P0, PT, R0, 0x2c, PT ;  /* 0x0000002c0000780c */ /* 0x000fda0003f05270 */
[----:B------:R-:W-:Y:S05]  /*9d20*/  @!P0 BRA `(.L_x_733) ;  /* 0x0000000000488947 */ /* 0x000fea0003800000 */
.L_x_704:
[----:B------:R-:W-:Y:S01]  /*9d30*/  MOV R14, 0x0 ;  /* 0x00000000000e7802 */ /* 0x000fe20000000f00 */
[----:B------:R-:W0:Y:S01]  /*9d40*/  LDCU.64 UR6, c[0x4][0x148] ;  /* 0x01002900ff0677ac */ /* 0x000e220008000a00 */
[----:B------:R-:W-:Y:S02]  /*9d50*/  IMAD.MOV.U32 R8, RZ, RZ, 0x65 ;  /* 0x00000065ff087424 */ /* 0x000fe400078e00ff */
[----:B------:R-:W-:Y:S01]  /*9d60*/  IMAD.MOV.U32 R12, RZ, RZ, 0x1 ;  /* 0x00000001ff0c7424 */ /* 0x000fe200078e00ff */
[----:B------:R-:W1:Y:S01]  /*9d70*/  LDCU.64 UR8, c[0x4][0x150] ;  /* 0x01002a00ff0877ac */ /* 0x000e620008000a00 */
[----:B------:R-:W2:Y:S01]  /*9d80*/  LDC.64 R14, c[0x4][R14] ;  /* 0x010000000e0e7b82 */ /* 0x000ea20000000a00 */
[----:B------:R-:W-:Y:S01]  /*9d90*/  IMAD.MOV.U32 R13, RZ, RZ, RZ ;  /* 0x000000ffff0d7224 */ /* 0x000fe200078e00ff */
[----:B------:R-:W5:Y:S01]  /*9da0*/  LDCU.64 UR4, c[0x4][0x60] ;  /* 0x01000c00ff0477ac */ /* 0x000f620008000a00 */
[----:B0-----:R-:W-:Y:S02]  /*9db0*/  IMAD.U32 R4, RZ, RZ, UR6 ;  /* 0x00000006ff047e24 */ /* 0x001fe4000f8e00ff */
[----:B------:R-:W-:-:S02]  /*9dc0*/  IMAD.U32 R5, RZ, RZ, UR7 ;  /* 0x00000007ff057e24 */ /* 0x000fc4000f8e00ff */
[----:B-1----:R-:W-:Y:S02]  /*9dd0*/  IMAD.U32 R6, RZ, RZ, UR8 ;  /* 0x00000008ff067e24 */ /* 0x002fe4000f8e00ff */
[----:B------:R-:W-:Y:S02]  /*9de0*/  IMAD.U32 R7, RZ, RZ, UR9 ;  /* 0x00000009ff077e24 */ /* 0x000fe4000f8e00ff */
[----:B-----5:R-:W-:Y:S02]  /*9df0*/  IMAD.U32 R10, RZ, RZ, UR4 ;  /* 0x00000004ff0a7e24 */ /* 0x020fe4000f8e00ff */
[----:B------:R-:W-:-:S07]  /*9e00*/  IMAD.U32 R11, RZ, RZ, UR5 ;  /* 0x00000005ff0b7e24 */ /* 0x000fce000f8e00ff */
[----:B------:R-:W-:-:S07]  /*9e10*/  LEPC R20, `(.L_x_734) ;  /* 0x000000001014794e */ /* 0x000fce0000000000 */
[----:B--234-:R-:W-:Y:S05]  /*9e20*/  CALL.ABS.NOINC R14 ;  /* 0x000000000e007343 */ /* 0x01cfea0003c00000 */
.L_x_734:
[----:B------:R-:W-:Y:S01]  /*9e30*/  IMAD.MOV.U32 R25, RZ, RZ, R23 ;  /* 0x000000ffff197224 */ /* 0x000fe200078e0017 */
[----:B------:R-:W-:Y:S06]  /*9e40*/  BRA `(.L_x_699) ;  /* 0x0000000000687947 */ /* 0x000fec0003800000 */
.L_x_733:
[----:B------:R-:W-:Y:S02]  /*9e50*/  IMAD.U32 R4, R3, 0x10000, RZ ;  /* 0x0001000003047824 */ /* 0x000fe400078e00ff */
[----:B------:R-:W-:-:S03]  /*9e60*/  IMAD.MOV.U32 R25, RZ, RZ, R23 ;  /* 0x000000ffff197224 */ /* 0x000fc600078e0017 */
[----:B------:R-:W-:-:S04]  /*9e70*/  SHF.R.U32.HI R5, RZ, 0x17, R4 ;  /* 0x00000017ff057819 */ /* 0x000fc80000011604 */
[----:B------:R-:W-:-:S04]  /*9e80*/  LOP3.LUT R3, R5, 0xff, RZ, 0xc0, !PT ;  /* 0x000000ff05037812 */ /* 0x000fc800078ec0ff */
[----:B------:R-:W-:-:S13]  /*9e90*/  ISETP.NE.AND P2, PT, R3, 0xff, PT ;  /* 0x000000ff0300780c */ /* 0x000fda0003f45270 */
[--C-:B------:R-:W-:Y:S02]  /*9ea0*/  @P2 SHF.R.U32.HI R0, RZ, 0x16, R4.reuse ;  /* 0x00000016ff002819 */ /* 0x100fe40000011604 */
[----:B------:R-:W-:Y:S01]  /*9eb0*/  @P2 LOP3.LUT P0, RZ, R3, 0x3fffff, R4, 0xf8, !PT ;  /* 0x003fffff03ff2812 */ /* 0x000fe2000780f804 */
[----:B------:R-:W-:Y:S01]  /*9ec0*/  IMAD.MOV.U32 R3, RZ, RZ, 0xff ;  /* 0x000000ffff037424 */ /* 0x000fe200078e00ff */
[----:B------:R-:W-:-:S04]  /*9ed0*/  @P2 LOP3.LUT R0, R0, 0x1, RZ, 0xc0, !PT ;  /* 0x0000000100002812 */ /* 0x000fc800078ec0ff */
[----:B------:R-:W-:Y:S01]  /*9ee0*/  @P2 ISETP.EQ.U32.AND P1, PT, R0, 0x1, P0 ;  /* 0x000000010000280c */ /* 0x000fe20000722070 */
[----:B------:R-:W-:Y:S01]  /*9ef0*/  @P2 VIADD R0, R5, 0x1 ;  /* 0x0000000105002836 */ /* 0x000fe20000000000 */
[----:B------:R-:W-:Y:S02]  /*9f00*/  PLOP3.LUT P0, PT, PT, PT, PT, 0x80, 0x8 ;  /* 0x000000000008781c */ /* 0x000fe40003f0f070 */
[----:B------:R-:W-:-:S13]  /*9f10*/  @P2 PLOP3.LUT P0, PT, P1, PT, PT, 0x80, 0x8 ;  /* 0x000000000008281c */ /* 0x000fda0000f0f070 */
[----:B------:R-:W-:-:S04]  /*9f20*/  @!P0 IMAD.MOV R0, RZ, RZ, R5 ;  /* 0x000000ffff008224 */ /* 0x000fc800078e0205 */
[----:B------:R-:W-:-:S05]  /*9f30*/  @P2 IMAD.MOV.U32 R3, RZ, RZ, R0 ;  /* 0x000000ffff032224 */ /* 0x000fca00078e0000 */
[----:B------:R0:W-:Y:S01]  /*9f40*/  STG.E.U8 desc[UR36][R8.64], R3 ;  /* 0x0000000308007986 */ /* 0x0001e2000c101124 */
[----:B------:R-:W-:Y:S05]  /*9f50*/  BRA `(.L_x_699) ;  /* 0x0000000000247947 */ /* 0x000fea0003800000 */
.L_x_732:
[----:B------:R-:W-:Y:S02]  /*9f60*/  IMAD.U32 R4, R3, 0x10000, RZ ;  /* 0x0001000003047824 */ /* 0x000fe400078e00ff */
[----:B------:R-:W-:-:S04]  /*9f70*/  IMAD.MOV.U32 R25, RZ, RZ, R23 ;  /* 0x000000ffff197224 */ /* 0x000fc800078e0017 */
[----:B------:R-:W0:Y:S02]  /*9f80*/  F2I.U64.TRUNC R4, R4 ;  /* 0x0000000400047311 */ /* 0x000e24000020d800 */
[----:B0-----:R0:W-:Y:S01]  /*9f90*/  STG.E.64 desc[UR36][R8.64], R4 ;  /* 0x0000000408007986 */ /* 0x0011e2000c101b24 */
[----:B------:R-:W-:Y:S05]  /*9fa0*/  BRA `(.L_x_699) ;  /* 0x0000000000107947 */ /* 0x000fea0003800000 */
.L_x_731:
[----:B------:R-:W-:Y:S02]  /*9fb0*/  IMAD.U32 R3, R3, 0x10000, RZ ;  /* 0x0001000003037824 */ /* 0x000fe400078e00ff */
[----:B------:R-:W-:-:S04]  /*9fc0*/  IMAD.MOV.U32 R25, RZ, RZ, R23 ;  /* 0x000000ffff197224 */ /* 0x000fc800078e0017 */
[----:B------:R-:W0:Y:S02]  /*9fd0*/  F2I.FTZ.U32.TRUNC.NTZ R3, R3 ;  /* 0x0000000300037305 */ /* 0x000e24000021f000 */
[----:B0-----:R0:W-:Y:S02]  /*9fe0*/  STG.E desc[UR36][R8.64], R3 ;  /* 0x0000000308007986 */ /* 0x0011e4000c101924 */
.L_x_699:
[----:B------:R-:W-:Y:S05]  /*9ff0*/  BSYNC.RECONVERGENT B6 ;  /* 0x0000000000067941 */ /* 0x000fea0003800200 */
.L_x_698:
[----:B------:R-:W-:Y:S01]  /*a000*/  ISETP.GE.AND P0, PT, R25, R16, PT ;  /* 0x000000101900720c */ /* 0x000fe20003f06270 */
[----:B------:R-:W-:-:S12]  /*a010*/  BSSY.RECONVERGENT B6, `(.L_x_735) ;  /* 0x00001f0000067945 */ /* 0x000fd80003800200 */
[----:B------:R-:W-:Y:S05]  /*a020*/  @P0 BRA `(.L_x_736) ;  /* 0x0000001c00b80947 */ /* 0x000fea0003800000 */
[----:B------:R-:W1:Y:S01]  /*a030*/  LDCU UR4, c[0x0][0x3b4] ;  /* 0x00007680ff0477ac */ /* 0x000e620008000800 */
[----:B0-----:R-:W0:Y:S01]  /*a040*/  LDC.64 R8, c[0x0][0x388] ;  /* 0x0000e200ff087b82 */ /* 0x001e220000000a00 */
[----:B-----5:R-:W-:Y:S01]  /*a050*/  IMAD R0, R2, 0x200, R25 ;  /* 0x0000020002007824 */ /* 0x020fe200078e0219 */
[----:B--2---:R-:W-:-:S03]  /*a060*/  PRMT R4, R17, 0x9910, RZ ;  /* 0x0000991011047816 */ /* 0x004fc600000000ff */
[----:B-1----:R-:W-:Y:S02]  /*a070*/  IMAD R3, R0, UR4, RZ ;  /* 0x0000000400037c24 */ /* 0x002fe4000f8e02ff */
[----:B------:R-:W-:-:S05]  /*a080*/  IMAD.MOV.U32 R0, RZ, RZ, R4 ;  /* 0x000000ffff007224 */ /* 0x000fca00078e0004 */
[----:B------:R-:W-:Y:S02]  /*a090*/  ISETP.GT.AND P1, PT, R0, 0x9, PT ;  /* 0x000000090000780c */ /* 0x000fe40003f24270 */
[----:B0-----:R-:W-:-:S05]  /*a0a0*/  IADD3 R8, P0, PT, R3, R8, RZ ;  /* 0x0000000803087210 */ /* 0x001fca0007f1e0ff */
        /* <DEDUP_REMOVED lines=10> */
[----:B------:R-:W-:-:S04]  /*a150*/  IMAD.U32 R22, R22, 0x10000, RZ ;  /* 0x0001000016167824 */ /* 0x000fc800078e00ff */
[----:B------:R-:W0:Y:S02]  /*a160*/  F2I.FTZ.TRUNC.NTZ R3, R22 ;  /* 0x0000001600037305 */ /* 0x000e24000021f100 */
[----:B0-----:R0:W-:Y:S01]  /*a170*/  STG.E.U8 desc[UR36][R8.64], R3 ;  /* 0x0000000308007986 */ /* 0x0011e2000c101124 */
[----:B------:R-:W-:Y:S05]  /*a180*/  BRA `(.L_x_742) ;  /* 0x0000000c007c7947 */ /* 0x000fea0003800000 */
.L_x_740:
[----:B------:R-:W-:-:S06]  /*a190*/  IMAD.U32 R5, R22, 0x10000, RZ ;  /* 0x0001000016057824 */ /* 0x000fcc00078e00ff */
[----:B------:R-:W0:Y:S02]  /*a1a0*/  F2I.S64.TRUNC R4, R5 ;  /* 0x0000000500047311 */ /* 0x000e24000020d900 */
[----:B0-----:R0:W-:Y:S01]  /*a1b0*/  STG.E.U8 desc[UR36][R8.64], R4 ;  /* 0x0000000408007986 */ /* 0x0011e2000c101124 */
[----:B------:R-:W-:Y:S05]  /*a1c0*/  BRA `(.L_x_742) ;  /* 0x0000000c006c7947 */ /* 0x000fea0003800000 */
.L_x_739:
[----:B------:R-:W-:-:S13]  /*a1d0*/  ISETP.NE.AND P0, PT, R0, 0x2, PT ;  /* 0x000000020000780c */ /* 0x000fda0003f05270 */
[----:B------:R-:W-:Y:S05]  /*a1e0*/  @!P0 BRA `(.L_x_743) ;  /* 0x0000000000308947 */ /* 0x000fea0003800000 */
[----:B------:R-:W-:-:S13]  /*a1f0*/  ISETP.NE.AND P0, PT, R0, 0x3, PT ;  /* 0x000000030000780c */ /* 0x000fda0003f05270 */
[----:B------:R-:W-:Y:S05]  /*a200*/  @!P0 BRA `(.L_x_744) ;  /* 0x0000000000188947 */ /* 0x000fea0003800000 */
[----:B------:R-:W-:-:S13]  /*a210*/  ISETP.NE.AND P0, PT, R0, 0x4, PT ;  /* 0x000000040000780c */ /* 0x000fda0003f05270 */
[----:B------:R-:W-:Y:S05]  /*a220*/  @P0 BRA `(.L_x_741) ;  /* 0x0000000800780947 */ /* 0x000fea0003800000 */
[----:B------:R-:W-:-:S06]  /*a230*/  IMAD.U32 R4, R22, 0x10000, RZ ;  /* 0x0001000016047824 */ /* 0x000fcc00078e00ff */
[----:B------:R-:W0:Y:S02]  /*a240*/  F2I.S64.TRUNC R4, R4 ;  /* 0x0000000400047311 */ /* 0x000e24000020d900 */
[----:B0-----:R0:W-:Y:S01]  /*a250*/  STG.E.64 desc[UR36][R8.64], R4 ;  /* 0x0000000408007986 */ /* 0x0011e2000c101b24 */
[----:B------:R-:W-:Y:S05]  /*a260*/  BRA `(.L_x_742) ;  /* 0x0000000c00447947 */ /* 0x000fea0003800000 */
.L_x_744:
[----:B------:R-:W-:-:S04]  /*a270*/  IMAD.U32 R22, R22, 0x10000, RZ ;  /* 0x0001000016167824 */ /* 0x000fc800078e00ff */
[----:B------:R-:W0:Y:S02]  /*a280*/  F2I.FTZ.TRUNC.NTZ R3, R22 ;  /* 0x0000001600037305 */ /* 0x000e24000021f100 */
[----:B0-----:R0:W-:Y:S01]  /*a290*/  STG.E desc[UR36][R8.64], R3 ;  /* 0x0000000308007986 */ /* 0x0011e2000c101924 */
[----:B------:R-:W-:Y:S05]  /*a2a0*/  BRA `(.L_x_742) ;  /* 0x0000000c00347947 */ /* 0x000fea0003800000 */
.L_x_743:
[----:B------:R-:W-:-:S04]  /*a2b0*/  IMAD.U32 R22, R22, 0x10000, RZ ;  /* 0x0001000016167824 */ /* 0x000fc800078e00ff */
[----:B------:R-:W0:Y:S02]  /*a2c0*/  F2I.FTZ.TRUNC.NTZ R3, R22 ;  /* 0x0000001600037305 */ /* 0x000e24000021f100 */
[----:B0-----:R0:W-:Y:S01]  /*a2d0*/  STG.E.U16 desc[UR36][R8.64], R3 ;  /* 0x0000000308007986 */ /* 0x0011e2000c101524 */
[----:B------:R-:W-:Y:S05]  /*a2e0*/  BRA `(.L_x_742) ;  /* 0x0000000c00247947 */ /* 0x000fea0003800000 */
.L_x_738:
[----:B------:R-:W-:-:S13]  /*a2f0*/  ISETP.GT.AND P0, PT, R0, 0x6, PT ;  /* 0x000000060000780c */ /* 0x000fda0003f04270 */
[----:B------:R-:W-:Y:S05]  /*a300*/  @P0 BRA `(.L_x_745) ;  /* 0x00000000002c0947 */ /* 0x000fea0003800000 */
[----:B------:R-:W-:-:S13]  /*a310*/  ISETP.NE.AND P0, PT, R0, 0x5, PT ;  /* 0x000000050000780c */ /* 0x000fda0003f05270 */
[----:B------:R-:W-:Y:S05]  /*a320*/  @!P0 BRA `(.L_x_746) ;  /* 0x0000000000148947 */ /* 0x000fea0003800000 */
[----:B------:R-:W-:-:S13]  /*a330*/  ISETP.NE.AND P0, PT, R0, 0x6, PT ;  /* 0x000000060000780c */ /* 0x000fda0003f05270 */
[----:B------:R-:W-:Y:S05]  /*a340*/  @P0 BRA `(.L_x_741) ;  /* 0x0000000800300947 */ /* 0x000fea0003800000 */
[----:B------:R-:W-:-:S05]  /*a350*/  IMAD.U32 R3, R22, 0x10000, RZ ;  /* 0x0001000016037824 */ /* 0x000fca00078e00ff */
[----:B------:R0:W-:Y:S01]  /*a360*/  STG.E desc[UR36][R8.64], R3 ;  /* 0x0000000308007986 */ /* 0x0001e2000c101924 */
[----:B------:R-:W-:Y:S05]  /*a370*/  BRA `(.L_x_742) ;  /* 0x0000000c00007947 */ /* 0x000fea0003800000 */
.L_x_746:
[----:B------:R-:W-:-:S05]  /*a380*/  IMAD.U32 R0, R22, 0x10000, RZ ;  /* 0x0001000016007824 */ /* 0x000fca00078e00ff */
[----:B------:R-:W-:-:S05]  /*a390*/  F2FP.F16.F32.PACK_AB R0, RZ, R0 ;  /* 0x00000000ff00723e */ /* 0x000fca00000000ff */
[----:B------:R0:W-:Y:S01]  /*a3a0*/  STG.E.U16 desc[UR36][R8.64], R0 ;  /* 0x0000000008007986 */ /* 0x0001e2000c101524 */
[----:B------:R-:W-:Y:S05]  /*a3b0*/  BRA `(.L_x_742) ;  /* 0x0000000800f07947 */ /* 0x000fea0003800000 */
.L_x_745:
[----:B------:R-:W-:-:S13]  /*a3c0*/  ISETP.NE.AND P0, PT, R0, 0x7, PT ;  /* 0x000000070000780c */ /* 0x000fda0003f05270 */
[----:B------:R-:W-:Y:S05]  /*a3d0*/  @!P0 BRA `(.L_x_747) ;  /* 0x0000000000348947 */ /* 0x000fea0003800000 */
[----:B------:R-:W-:-:S13]  /*a3e0*/  ISETP.NE.AND P0, PT, R0, 0x8, PT ;  /* 0x000000080000780c */ /* 0x000fda0003f05270 */
[----:B------:R-:W-:Y:S05]  /*a3f0*/  @!P0 BRA `(.L_x_748) ;  /* 0x0000000000188947 */ /* 0x000fea0003800000 */
[----:B------:R-:W-:-:S13]  /*a400*/  ISETP.NE.AND P0, PT, R0, 0x9, PT ;  /* 0x000000090000780c */ /* 0x000fda0003f05270 */
[----:B------:R-:W-:Y:S05]  /*a410*/  @P0 BRA `(.L_x_741) ;  /* 0x0000000400fc0947 */ /* 0x000fea0003800000 */
[----:B------:R-:W-:Y:S02]  /*a420*/  IMAD.U32 R22, R22, 0x10000, RZ ;  /* 0x0001000016167824 */ /* 0x000fe400078e00ff */
[----:B------:R-:W-:-:S05]  /*a430*/  IMAD.MOV.U32 R23, RZ, RZ, RZ ;  /* 0x000000ffff177224 */ /* 0x000fca00078e00ff */
[----:B------:R1:W-:Y:S01]  /*a440*/  STG.E.64 desc[UR36][R8.64], R22 ;  /* 0x0000001608007986 */ /* 0x0003e2000c101b24 */
[----:B------:R-:W-:Y:S05]  /*a450*/  BRA `(.L_x_742) ;  /* 0x0000000800c87947 */ /* 0x000fea0003800000 */
.L_x_748:
[----:B------:R-:W-:-:S05]  /*a460*/  IMAD.U32 R22, R22, 0x10000, RZ ;  /* 0x0001000016167824 */ /* 0x000fca00078e00ff */
[----:B------:R-:W-:-:S04]  /*a470*/  F2FP.F16.F32.PACK_AB R3, RZ, R22 ;  /* 0x00000016ff03723e */ /* 0x000fc800000000ff */
[----:B------:R-:W-:-:S05]  /*a480*/  PRMT R3, R3, 0x5410, RZ ;  /* 0x0000541003037816 */ /* 0x000fca00000000ff */
[----:B------:R2:W-:Y:S01]  /*a490*/  STG.E desc[UR36][R8.64], R3 ;  /* 0x0000000308007986 */ /* 0x0005e2000c101924 */
[----:B------:R-:W-:Y:S05]  /*a4a0*/  BRA `(.L_x_742) ;  /* 0x0000000800b47947 */ /* 0x000fea0003800000 */
.L_x_747:
[----:B------:R-:W-:-:S04]  /*a4b0*/  IMAD.U32 R4, R22, 0x10000, RZ ;  /* 0x0001000016047824 */ /* 0x000fc800078e00ff */
[----:B------:R-:W-:-:S06]  /*a4c0*/  FMUL.FTZ R4, R4, 1 ;  /* 0x3f80000004047820 */ /* 0x000fcc0000410000 */
[----:B------:R-:W0:Y:S02]  /*a4d0*/  F2F.F64.F32 R4, R4 ;  /* 0x0000000400047310 */ /* 0x000e240000201800 */
[----:B0-----:R0:W-:Y:S01]  /*a4e0*/  STG.E.64 desc[UR36][R8.64], R4 ;  /* 0x0000000408007986 */ /* 0x0011e2000c101b24 */
[----:B------:R-:W-:Y:S05]  /*a4f0*/  BRA `(.L_x_742) ;  /* 0x0000000800a07947 */ /* 0x000fea0003800000 */
.L_x_737:
[----:B------:R-:W-:-:S13]  /*a500*/  ISETP.GT.AND P0, PT, R0, 0x18, PT ;  /* 0x000000180000780c */ /* 0x000fda0003f04270 */
[----:B------:R-:W-:Y:S05]  /*a510*/  @!P0 BRA `(.L_x_749) ;  /* 0x0000000400608947 */ /* 0x000fea0003800000 */
        /* <DEDUP_REMOVED lines=8> */
[----:B------:R-:W-:-:S06]  /*a5a0*/  IMAD.U32 R3, R22, 0x10000, RZ ;  /* 0x0001000016037824 */ /* 0x000fcc00078e00ff */
[----:B------:R-:W0:Y:S02]  /*a5b0*/  F2I.FTZ.U32.TRUNC.NTZ R3, R3 ;  /* 0x0000000300037305 */ /* 0x000e24000021f000 */
[----:B0-----:R0:W-:Y:S01]  /*a5c0*/  STG.E.U16 desc[UR36][R8.64], R3 ;  /* 0x0000000308007986 */ /* 0x0011e2000c101524 */
[----:B------:R-:W-:Y:S05]  /*a5d0*/  BRA `(.L_x_742) ;  /* 0x0000000800687947 */ /* 0x000fea0003800000 */
.L_x_752:
[----:B------:R-:W-:Y:S01]  /*a5e0*/  IMAD.U32 R5, R22, 0x10000, RZ ;  /* 0x0001000016057824 */ /* 0x000fe200078e00ff */
[----:B------:R-:W-:Y:S01]  /*a5f0*/  BSSY.RECONVERGENT B0, `(.L_x_753) ;  /* 0x0000013000007945 */ /* 0x000fe20003800200 */
[----:B------:R-:W-:-:S03]  /*a600*/  IMAD.MOV.U32 R4, RZ, RZ, 0x80 ;  /* 0x00000080ff047424 */ /* 0x000fc600078e00ff */
        /* <DEDUP_REMOVED lines=14> */
.L_x_755:
[----:B------:R-:W-:-:S04]  /*a6f0*/  SHF.R.U32.HI R3, RZ, 0x18, R5 ;  /* 0x00000018ff037819 */ /* 0x000fc80000011605 */
[----:B------:R-:W-:-:S04]  /*a700*/  LOP3.LUT R0, R0, 0x80, R3, 0xf8, !PT ;  /* 0x0000008000007812 */ /* 0x000fc800078ef803 */
[----:B------:R-:W-:-:S07]  /*a710*/  PRMT R4, R0, 0x7610, R4 ;  /* 0x0000761000047816 */ /* 0x000fce0000000004 */
.L_x_754:
[----:B------:R-:W-:Y:S05]  /*a720*/  BSYNC.RECONVERGENT B0 ;  /* 0x0000000000007941 */ /* 0x000fea0003800200 */
.L_x_753:
[----:B------:R0:W-:Y:S01]  /*a730*/  STG.E.U8 desc[UR36][R8.64], R4 ;  /* 0x0000000408007986 */ /* 0x0001e2000c101124 */
[----:B------:R-:W-:Y:S05]  /*a740*/  BRA `(.L_x_742) ;  /* 0x00000008000c7947 */ /* 0x000fea0003800000 */
.L_x_751:
        /* <DEDUP_REMOVED lines=17> */
.L_x_758:
[----:B------:R-:W-:-:S04]  /*a860*/  SHF.R.U32.HI R3, RZ, 0x18, R5 ;  /* 0x00000018ff037819 */ /* 0x000fc80000011605 */
[----:B------:R-:W-:-:S04]  /*a870*/  LOP3.LUT R0, R0, 0x80, R3, 0xf8, !PT ;  /* 0x0000008000007812 */ /* 0x000fc800078ef803 */
[----:B------:R-:W-:-:S07]  /*a880*/  PRMT R4, R0, 0x7610, R4 ;  /* 0x0000761000047816 */ /* 0x000fce0000000004 */
.L_x_757:
[----:B------:R-:W-:Y:S05]  /*a890*/  BSYNC.RECONVERGENT B0 ;  /* 0x0000000000007941 */ /* 0x000fea0003800200 */
.L_x_756:
[----:B------:R0:W-:Y:S01]  /*a8a0*/  STG.E.U8 desc[UR36][R8.64], R4 ;  /* 0x0000000408007986 */ /* 0x0001e2000c101124 */
[----:B------:R-:W-:Y:S05]  /*a8b0*/  BRA `(.L_x_742) ;  /* 0x0000000400b07947 */ /* 0x000fea0003800000 */
.L_x_750:
[----:B------:R-:W-:-:S13]  /*a8c0*/  ISETP.NE.AND P0, PT, R0, 0x1c, PT ;  /* 0x0000001c0000780c */ /* 0x000fda0003f05270 */
[----:B------:R-:W-:Y:S05]  /*a8d0*/  @!P0 BRA `(.L_x_759) ;  /* 0x0000000000608947 */ /* 0x000fea0003800000 */
[----:B------:R-:W-:-:S13]  /*a8e0*/  ISETP.NE.AND P0, PT, R0, 0x1d, PT ;  /* 0x0000001d0000780c */ /* 0x000fda0003f05270 */
[----:B------:R-:W-:Y:S05]  /*a8f0*/  @!P0 BRA `(.L_x_760) ;  /* 0x0000000000488947 */ /* 0x000fea0003800000 */
[----:B------:R-:W-:-:S13]  /*a900*/  ISETP.NE.AND P0, PT, R0, 0x2c, PT ;  /* 0x0000002c0000780c */ /* 0x000fda0003f05270 */
[----:B------:R-:W-:Y:S05]  /*a910*/  @P0 BRA `(.L_x_741) ;  /* 0x0000000000bc0947 */ /* 0x000fea0003800000 */
[----:B------:R-:W-:-:S05]  /*a920*/  IMAD.U32 R22, R22, 0x10000, RZ ;  /* 0x0001000016167824 */ /* 0x000fca00078e00ff */
        /* <DEDUP_REMOVED lines=15> */
.L_x_760:
[----:B------:R-:W-:-:S06]  /*aa20*/  IMAD.U32 R4, R22, 0x10000, RZ ;  /* 0x0001000016047824 */ /* 0x000fcc00078e00ff */
[----:B------:R-:W0:Y:S02]  /*aa30*/  F2I.U64.TRUNC R4, R4 ;  /* 0x0000000400047311 */ /* 0x000e24000020d800 */
[----:B0-----:R0:W-:Y:S01]  /*aa40*/  STG.E.64 desc[UR36][R8.64], R4 ;  /* 0x0000000408007986 */ /* 0x0011e2000c101b24 */
[----:B------:R-:W-:Y:S05]  /*aa50*/  BRA `(.L_x_742) ;  /* 0x0000000400487947 */ /* 0x000fea0003800000 */
.L_x_759:
[----:B------:R-:W-:-:S04]  /*aa60*/  IMAD.U32 R22, R22, 0x10000, RZ ;  /* 0x0001000016167824 */ /* 0x000fc800078e00ff */
[----:B------:R-:W0:Y:S02]  /*aa70*/  F2I.FTZ.U32.TRUNC.NTZ R3, R22 ;  /* 0x0000001600037305 */ /* 0x000e24000021f000 */
[----:B0-----:R0:W-:Y:S01]  /*aa80*/  STG.E desc[UR36][R8.64], R3 ;  /* 0x0000000308007986 */ /* 0x0011e2000c101924 */
[----:B------:R-:W-:Y:S05]  /*aa90*/  BRA `(.L_x_742) ;  /* 0x0000000400387947 */ /* 0x000fea0003800000 */
.L_x_749:
[----:B------:R-:W-:-:S13]  /*aaa0*/  ISETP.GT.AND P0, PT, R0, 0xe, PT ;  /* 0x0000000e0000780c */ /* 0x000fda0003f04270 */
[----:B------:R-:W-:Y:S05]  /*aab0*/  @P0 BRA `(.L_x_761) ;  /* 0x00000000003c0947 */ /* 0x000fea0003800000 */
[----:B------:R-:W-:-:S13]  /*aac0*/  ISETP.NE.AND P0, PT, R0, 0xa, PT ;  /* 0x0000000a0000780c */ /* 0x000fda0003f05270 */
[----:B------:R-:W-:Y:S05]  /*aad0*/  @!P0 BRA `(.L_x_762) ;  /* 0x00000000001c8947 */ /* 0x000fea0003800000 */
[----:B------:R-:W-:-:S13]  /*aae0*/  ISETP.NE.AND P0, PT, R0, 0xb, PT ;  /* 0x0000000b0000780c */ /* 0x000fda0003f05270 */
[----:B------:R-:W-:Y:S05]  /*aaf0*/  @P0 BRA `(.L_x_741) ;  /* 0x0000000000440947 */ /* 0x000fea0003800000 */
[----:B------:R-:W-:-:S05]  /*ab00*/  IMAD.U32 R22, R22, 0x10000, RZ ;  /* 0x0001000016167824 */ /* 0x000fca00078e00ff */
[----:B------:R-:W-:-:S04]  /*ab10*/  FSETP.NEU.FTZ.AND P0, PT, R22, RZ, PT ;  /* 0x000000ff1600720b */ /* 0x000fc80003f1d000 */
[----:B------:R-:W-:-:S05]  /*ab20*/  SEL R3, RZ, 0x1, !P0 ;  /* 0x00000001ff037807 */ /* 0x000fca0004000000 */
[----:B------:R0:W-:Y:S01]  /*ab30*/  STG.E.U8 desc[UR36][R8.64], R3 ;  /* 0x0000000308007986 */ /* 0x0001e2000c101124 */
[----:B------:R-:W-:Y:S05]  /*ab40*/  BRA `(.L_x_742) ;  /* 0x00000004000c7947 */ /* 0x000fea0003800000 */
.L_x_762:
[----:B------:R-:W-:Y:S01]  /*ab50*/  IMAD.U32 R22, R22, 0x10000, RZ ;  /* 0x0001000016167824 */ /* 0x000fe200078e00ff */
[----:B------:R-:W-:-:S03]  /*ab60*/  CS2R R6, SRZ ;  /* 0x0000000000067805 */ /* 0x000fc6000001ff00 */
[----:B------:R-:W-:-:S06]  /*ab70*/  FMUL.FTZ R4, R22, 1 ;  /* 0x3f80000016047820 */ /* 0x000fcc0000410000 */
[----:B------:R-:W0:Y:S02]  /*ab80*/  F2F.F64.F32 R4, R4 ;  /* 0x0000000400047310 */ /* 0x000e240000201800 */
[----:B0-----:R0:W-:Y:S01]  /*ab90*/  STG.E.128 desc[UR36][R8.64], R4 ;  /* 0x0000000408007986 */ /* 0x0011e2000c101d24 */
[----:B------:R-:W-:Y:S05]  /*aba0*/  BRA `(.L_x_742) ;  /* 0x0000000000f47947 */ /* 0x000fea0003800000 */
.L_x_761:
[----:B------:R-:W-:-:S13]  /*abb0*/  ISETP.NE.AND P0, PT, R0, 0xf, PT ;  /* 0x0000000f0000780c */ /* 0x000fda0003f05270 */
[----:B------:R-:W-:Y:S05]  /*abc0*/  @!P0 BRA `(.L_x_763) ;  /* 0x0000000000e88947 */ /* 0x000fea0003800000 */
[----:B------:R-:W-:-:S13]  /*abd0*/  ISETP.NE.AND P0, PT, R0, 0x17, PT ;  /* 0x000000170000780c */ /* 0x000fda0003f05270 */
[----:B------:R-:W-:Y:S05]  /*abe0*/  @!P0 BRA `(.L_x_764) ;  /* 0x0000000000908947 */ /* 0x000fea0003800000 */
[----:B------:R-:W-:-:S13]  /*abf0*/  ISETP.NE.AND P0, PT, R0, 0x18, PT ;  /* 0x000000180000780c */ /* 0x000fda0003f05270 */
[----:B------:R-:W-:Y:S05]  /*ac00*/  @!P0 BRA `(.L_x_765) ;  /* 0x0000000000448947 */ /* 0x000fea0003800000 */
.L_x_741:
        /* <DEDUP_REMOVED lines=16> */
.L_x_766:
[----:B------:R-:W-:Y:S05]  /*ad10*/  BRA `(.L_x_742) ;  /* 0x0000000000987947 */ /* 0x000fea0003800000 */
.L_x_765:
[----:B------:R-:W-:Y:S01]  /*ad20*/  IMAD.U32 R5, R22, 0x10000, RZ ;  /* 0x0001000016057824 */ /* 0x000fe200078e00ff */
[----:B------:R-:W-:Y:S01]  /*ad30*/  BSSY.RECONVERGENT B0, `(.L_x_767) ;  /* 0x000000c000007945 */ /* 0x000fe20003800200 */
[----:B------:R-:W-:-:S03]  /*ad40*/  IMAD.MOV.U32 R0, RZ, RZ, 0x7f ;  /* 0x0000007fff007424 */ /* 0x000fc600078e00ff */
        /* <DEDUP_REMOVED lines=10> */
.L_x_768:
[----:B------:R-:W-:Y:S05]  /*adf0*/  BSYNC.RECONVERGENT B0 ;  /* 0x0000000000007941 */ /* 0x000fea0003800200 */
.L_x_767:
[----:B------:R-:W-:-:S05]  /*ae00*/  LOP3.LUT R3, R0, 0x80, R3, 0xf8, !PT ;  /* 0x0000008000037812 */ /* 0x000fca00078ef803 */
[----:B------:R0:W-:Y:S01]  /*ae10*/  STG.E.U8 desc[UR36][R8.64], R3 ;  /* 0x0000000308007986 */ /* 0x0001e2000c101124 */
[----:B------:R-:W-:Y:S05]  /*ae20*/  BRA `(.L_x_742) ;  /* 0x0000000000547947 */ /* 0x000fea0003800000 */
.L_x_764:
[----:B------:R-:W-:Y:S01]  /*ae30*/  IMAD.U32 R3, R22, 0x10000, RZ ;  /* 0x0001000016037824 */ /* 0x000fe200078e00ff */
[----:B------:R-:W-:Y:S04]  /*ae40*/  BSSY.RECONVERGENT B0, `(.L_x_769) ;  /* 0x000000e000007945 */ /* 0x000fe80003800200 */
[----:B------:R-:W-:-:S04]  /*ae50*/  LOP3.LUT R4, R3, 0x7fffffff, RZ, 0xc0, !PT ;  /* 0x7fffffff03047812 */ /* 0x000fc800078ec0ff */
[----:B------:R-:W-:-:S13]  /*ae60*/  ISETP.GT.U32.AND P0, PT, R4, 0x477fffff, PT ;  /* 0x477fffff0400780c */ /* 0x000fda0003f04070 */
[----:B------:R-:W-:Y:S05]  /*ae70*/  @P0 BRA `(.L_x_770) ;  /* 0x00000000001c0947 */ /* 0x000fea0003800000 */
[----:B------:R-:W-:-:S13]  /*ae80*/  ISETP.GE.U32.AND P0, PT, R4, 0x38800000, PT ;  /* 0x388000000400780c */ /* 0x000fda0003f06070 */
[----:B------:R-:W-:-:S04]  /*ae90*/  @P0 SHF.R.U32.HI R0, RZ, 0x15, R3 ;  /* 0x00000015ff000819 */ /* 0x000fc80000011603 */
[----:B------:R-:W-:-:S04]  /*aea0*/  @P0 LOP3.LUT R0, R0, 0x1, RZ, 0xc0, !PT ;  /* 0x0000000100000812 */ /* 0x000fc800078ec0ff */
[----:B------:R-:W-:-:S04]  /*aeb0*/  @P0 IADD3 R0, PT, PT, R3, 0x80fffff, R0 ;  /* 0x080fffff03000810 */ /* 0x000fc80007ffe000 */
[----:B------:R-:W-:Y:S01]  /*aec0*/  @P0 SHF.R.U32.HI R0, RZ, 0x15, R0 ;  /* 0x00000015ff000819 */ /* 0x000fe20000011600 */
[----:B------:R-:W-:Y:S01]  /*aed0*/  @!P0 FADD.FTZ R0, R4, 128 ;  /* 0x4300000004008421 */ /* 0x000fe20000010000 */
[----:B------:R-:W-:Y:S06]  /*aee0*/  BRA `(.L_x_771) ;  /* 0x00000000000c7947 */ /* 0x000fec0003800000 */
.L_x_770:
[----:B------:R-:W-:Y:S01]  /*aef0*/  IMAD.MOV.U32 R0, RZ, RZ, 0x7f ;  /* 0x0000007fff007424 */ /* 0x000fe200078e00ff */
[----:B------:R-:W-:-:S04]  /*af00*/  ISETP.GT.U32.AND P0, PT, R4, 0x7f800000, PT ;  /* 0x7f8000000400780c */ /* 0x000fc80003f04070 */
[----:B------:R-:W-:-:S09]  /*af10*/  SEL R0, R0, 0x7c, P0 ;  /* 0x0000007c00007807 */ /* 0x000fd20000000000 */
.L_x_771:
[----:B------:R-:W-:Y:S05]  /*af20*/  BSYNC.RECONVERGENT B0 ;  /* 0x0000000000007941 */ /* 0x000fea0003800200 */
.L_x_769:
[----:B------:R-:W-:-:S04]  /*af30*/  SHF.R.U32.HI R3, RZ, 0x18, R3 ;  /* 0x00000018ff037819 */ /* 0x000fc80000011603 */
[----:B------:R-:W-:-:S05]  /*af40*/  LOP3.LUT R3, R0, 0x80, R3, 0xf8, !PT ;  /* 0x0000008000037812 */ /* 0x000fca00078ef803 */
[----:B------:R0:W-:Y:S01]  /*af50*/  STG.E.U8 desc[UR36][R8.64], R3 ;  /* 0x0000000308007986 */ /* 0x0001e2000c101124 */
[----:B------:R-:W-:Y:S05]  /*af60*/  BRA `(.L_x_742) ;  /* 0x0000000000047947 */ /* 0x000fea0003800000 */
.L_x_763:
[----:B------:R0:W-:Y:S02]  /*af70*/  STG.E.U16 desc[UR36][R8.64], R22 ;  /* 0x0000001608007986 */ /* 0x0001e4000c101524 */
.L_x_742:
[----:B------:R-:W-:-:S05]  /*af80*/  VIADD R25, R25, 0x80 ;  /* 0x0000008019197836 */ /* 0x000fca0000000000 */
[----:B------:R-:W-:-:S13]  /*af90*/  ISETP.GE.AND P0, PT, R25, R16, PT ;  /* 0x000000101900720c */ /* 0x000fda0003f06270 */
[----:B------:R-:W-:Y:S05]  /*afa0*/  @P0 BRA `(.L_x_736) ;  /* 0x0000000c00d80947 */ /* 0x000fea0003800000 */
[----:B------:R-:W5:Y:S01]  /*afb0*/  LDCU UR4, c[0x0][0x3b4] ;  /* 0x00007680ff0477ac */ /* 0x000f620008000800 */
[----:B012---:R-:W0:Y:S01]  /*afc0*/  LDC.64 R8, c[0x0][0x388] ;  /* 0x0000e200ff087b82 */ /* 0x007e220000000a00 */
[----:B------:R-:W-:Y:S01]  /*afd0*/  IMAD R0, R2, 0x200, R25 ;  /* 0x0000020002007824 */ /* 0x000fe200078e0219 */
[----:B------:R-:W-:-:S03]  /*afe0*/  PRMT R4, R17, 0x9910, RZ ;  /* 0x0000991011047816 */ /* 0x000fc600000000ff */
[----:B-----5:R-:W-:Y:S02]  /*aff0*/  IMAD R3, R0, UR4, RZ ;  /* 0x0000000400037c24 */ /* 0x020fe4000f8e02ff */
        /* <DEDUP_REMOVED lines=13> */
[----:B---3--:R-:W-:-:S04]  /*b0d0*/  IMAD.U32 R18, R18, 0x10000, RZ ;  /* 0x0001000012127824 */ /* 0x008fc800078e00ff */
[----:B------:R-:W0:Y:S02]  /*b0e0*/  F2I.FTZ.TRUNC.NTZ R3, R18 ;  /* 0x0000001200037305 */ /* 0x000e24000021f100 */
[----:B0-----:R0:W-:Y:S01]  /*b0f0*/  STG.E.U8 desc[UR36][R8.64], R3 ;  /* 0x0000000308007986 */ /* 0x0011e2000c101124 */
[----:B------:R-:W-:Y:S05]  /*b100*/  BRA `(.L_x_777) ;  /* 0x0000000c007c7947 */ /* 0x000fea0003800000 */
.L_x_775:
[----:B---3--:R-:W-:-:S06]  /*b110*/  IMAD.U32 R5, R18, 0x10000, RZ ;  /* 0x0001000012057824 */ /* 0x008fcc00078e00ff */
[----:B------:R-:W0:Y:S02]  /*b120*/  F2I.S64.TRUNC R4, R5 ;  /* 0x0000000500047311 */ /* 0x000e24000020d900 */
[----:B0-----:R0:W-:Y:S01]  /*b130*/  STG.E.U8 desc[UR36][R8.64], R4 ;  /* 0x0000000408007986 */ /* 0x0011e2000c101124 */
[----:B------:R-:W-:Y:S05]  /*b140*/  BRA `(.L_x_777) ;  /* 0x0000000c006c7947 */ /* 0x000fea0003800000 */
.L_x_774:
[----:B------:R-:W-:-:S13]  /*b150*/  ISETP.NE.AND P0, PT, R0, 0x2, PT ;  /* 0x000000020000780c */ /* 0x000fda0003f05270 */
[----:B------:R-:W-:Y:S05]  /*b160*/  @!P0 BRA `(.L_x_778) ;  /* 0x0000000000308947 */ /* 0x000fea0003800000 */
[----:B------:R-:W-:-:S13]  /*b170*/  ISETP.NE.AND P0, PT, R0, 0x3, PT ;  /* 0x000000030000780c */ /* 0x000fda0003f05270 */
[----:B------:R-:W-:Y:S05]  /*b180*/  @!P0 BRA `(.L_x_779) ;  /* 0x0000000000188947 */ /* 0x000fea0003800000 */
[----:B------:R-:W-:-:S13]  /*b190*/  ISETP.NE.AND P0, PT, R0, 0x4, PT ;  /* 0x000000040000780c */ /* 0x000fda0003f05270 */
[----:B------:R-:W-:Y:S05]  /*b1a0*/  @P0 BRA `(.L_x_776) ;  /* 0x0000000800780947 */ /* 0x000fea0003800000 */
[----:B---3--:R-:W-:-:S06]  /*b1b0*/  IMAD.U32 R4, R18, 0x10000, RZ ;  /* 0x0001000012047824 */ /* 0x008fcc00078e00ff */
[----:B------:R-:W0:Y:S02]  /*b1c0*/  F2I.S64.TRUNC R4, R4 ;  /* 0x0000000400047311 */ /* 0x000e24000020d900 */
[----:B0-----:R0:W-:Y:S01]  /*b1d0*/  STG.E.64 desc[UR36][R8.64], R4 ;  /* 0x0000000408007986 */ /* 0x0011e2000c101b24 */
[----:B------:R-:W-:Y:S05]  /*b1e0*/  BRA `(.L_x_777) ;  /* 0x0000000c00447947 */ /* 0x000fea0003800000 */
.L_x_779:
[----:B---3--:R-:W-:-:S04]  /*b1f0*/  IMAD.U32 R18, R18, 0x10000, RZ ;  /* 0x0001000012127824 */ /* 0x008fc800078e00ff */
[----:B------:R-:W0:Y:S02]  /*b200*/  F2I.FTZ.TRUNC.NTZ R3, R18 ;  /* 0x0000001200037305 */ /* 0x000e24000021f100 */
[----:B0-----:R0:W-:Y:S01]  /*b210*/  STG.E desc[UR36][R8.64], R3 ;  /* 0x0000000308007986 */ /* 0x0011e2000c101924 */
[----:B------:R-:W-:Y:S05]  /*b220*/  BRA `(.L_x_777) ;  /* 0x0000000c00347947 */ /* 0x000fea0003800000 */
.L_x_778:
[----:B---3--:R-:W-:-:S04]  /*b230*/  IMAD.U32 R18, R18, 0x10000, RZ ;  /* 0x0001000012127824 */ /* 0x008fc800078e00ff */
[----:B------:R-:W0:Y:S02]  /*b240*/  F2I.FTZ.TRUNC.NTZ R3, R18 ;  /* 0x0000001200037305 */ /* 0x000e24000021f100 */
[----:B0-----:R0:W-:Y:S01]  /*b250*/  STG.E.U16 desc[UR36][R8.64], R3 ;  /* 0x0000000308007986 */ /* 0x0011e2000c101524 */
[----:B------:R-:W-:Y:S05]  /*b260*/  BRA `(.L_x_777) ;  /* 0x0000000c00247947 */ /* 0x000fea0003800000 */
.L_x_773:
[----:B------:R-:W-:-:S13]  /*b270*/  ISETP.GT.AND P0, PT, R0, 0x6, PT ;  /* 0x000000060000780c */ /* 0x000fda0003f04270 */
[----:B------:R-:W-:Y:S05]  /*b280*/  @P0 BRA `(.L_x_780) ;  /* 0x00000000002c0947 */ /* 0x000fea0003800000 */
[----:B------:R-:W-:-:S13]  /*b290*/  ISETP.NE.AND P0, PT, R0, 0x5, PT ;  /* 0x000000050000780c */ /* 0x000fda0003f05270 */
[----:B------:R-:W-:Y:S05]  /*b2a0*/  @!P0 BRA `(.L_x_781) ;  /* 0x0000000000148947 */ /* 0x000fea0003800000 */
[----:B------:R-:W-:-:S13]  /*b2b0*/  ISETP.NE.AND P0, PT, R0, 0x6, PT ;  /* 0x000000060000780c */ /* 0x000fda0003f05270 */
[----:B------:R-:W-:Y:S05]  /*b2c0*/  @P0 BRA `(.L_x_776) ;  /* 0x0000000800300947 */ /* 0x000fea0003800000 */
[----:B---3--:R-:W-:-:S05]  /*b2d0*/  IMAD.U32 R3, R18, 0x10000, RZ ;  /* 0x0001000012037824 */ /* 0x008fca00078e00ff */
[----:B------:R0:W-:Y:S01]  /*b2e0*/  STG.E desc[UR36][R8.64], R3 ;  /* 0x0000000308007986 */ /* 0x0001e2000c101924 */
[----:B------:R-:W-:Y:S05]  /*b2f0*/  BRA `(.L_x_777) ;  /* 0x0000000c00007947 */ /* 0x000fea0003800000 */
.L_x_781:
[----:B---3--:R-:W-:-:S05]  /*b300*/  IMAD.U32 R0, R18, 0x10000, RZ ;  /* 0x0001000012007824 */ /* 0x008fca00078e00ff */
[----:B------:R-:W-:-:S05]  /*b310*/  F2FP.F16.F32.PACK_AB R0, RZ, R0 ;  /* 0x00000000ff00723e */ /* 0x000fca00000000ff */
[----:B------:R0:W-:Y:S01]  /*b320*/  STG.E.U16 desc[UR36][R8.64], R0 ;  /* 0x0000000008007986 */ /* 0x0001e2000c101524 */
[----:B------:R-:W-:Y:S05]  /*b330*/  BRA `(.L_x_777) ;  /* 0x0000000800f07947 */ /* 0x000fea0003800000 */
.L_x_780:
[----:B------:R-:W-:-:S13]  /*b340*/  ISETP.NE.AND P0, PT, R0, 0x7, PT ;  /* 0x000000070000780c */ /* 0x000fda0003f05270 */
[----:B------:R-:W-:Y:S05]  /*b350*/  @!P0 BRA `(.L_x_782) ;  /* 0x0000000000348947 */ /* 0x000fea0003800000 */
[----:B------:R-:W-:-:S13]  /*b360*/  ISETP.NE.AND P0, PT, R0, 0x8, PT ;  /* 0x000000080000780c */ /* 0x000fda0003f05270 */
[----:B------:R-:W-:Y:S05]  /*b370*/  @!P0 BRA `(.L_x_783) ;  /* 0x0000000000188947 */ /* 0x000fea0003800000 */
[----:B------:R-:W-:-:S13]  /*b380*/  ISETP.NE.AND P0, PT, R0, 0x9, PT ;  /* 0x000000090000780c */ /* 0x000fda0003f05270 */
[----:B------:R-:W-:Y:S05]  /*b390*/  @P0 BRA `(.L_x_776) ;  /* 0x0000000400fc0947 */ /* 0x000fea0003800000 */
[----:B---3--:R-:W-:Y:S02]  /*b3a0*/  IMAD.U32 R4, R18, 0x10000, RZ ;  /* 0x0001000012047824 */ /* 0x008fe400078e00ff */
[----:B------:R-:W-:-:S05]  /*b3b0*/  IMAD.MOV.U32 R5, RZ, RZ, RZ ;  /* 0x000000ffff057224 */ /* 0x000fca00078e00ff */
[----:B------:R0:W-:Y:S01]  /*b3c0*/  STG.E.64 desc[UR36][R8.64], R4 ;  /* 0x0000000408007986 */ /* 0x0001e2000c101b24 */
[----:B------:R-:W-:Y:S05]  /*b3d0*/  BRA `(.L_x_777) ;  /* 0x0000000800c87947 */ /* 0x000fea0003800000 */
.L_x_783:
[----:B---3--:R-:W-:-:S05]  /*b3e0*/  IMAD.U32 R18, R18, 0x10000, RZ ;  /* 0x0001000012127824 */ /* 0x008fca00078e00ff */
[----:B------:R-:W-:-:S04]  /*b3f0*/  F2FP.F16.F32.PACK_AB R3, RZ, R18 ;  /* 0x00000012ff03723e */ /* 0x000fc800000000ff */
[----:B------:R-:W-:-:S05]  /*b400*/  PRMT R3, R3, 0x5410, RZ ;  /* 0x0000541003037816 */ /* 0x000fca00000000ff */
[----:B------:R0:W-:Y:S01]  /*b410*/  STG.E desc[UR36][R8.64], R3 ;  /* 0x0000000308007986 */ /* 0x0001e2000c101924 */
[----:B------:R-:W-:Y:S05]  /*b420*/  BRA `(.L_x_777) ;  /* 0x0000000800b47947 */ /* 0x000fea0003800000 */
.L_x_782:
[----:B---3--:R-:W-:-:S04]  /*b430*/  IMAD.U32 R4, R18, 0x10000, RZ ;  /* 0x0001000012047824 */ /* 0x008fc800078e00ff */
[----:B------:R-:W-:-:S06]  /*b440*/  FMUL.FTZ R4, R4, 1 ;  /* 0x3f80000004047820 */ /* 0x000fcc0000410000 */
[----:B------:R-:W0:Y:S02]  /*b450*/  F2F.F64.F32 R4, R4 ;  /* 0x0000000400047310 */ /* 0x000e240000201800 */
[----:B0-----:R0:W-:Y:S01]  /*b460*/  STG.E.64 desc[UR36][R8.64], R4 ;  /* 0x0000000408007986 */ /* 0x0011e2000c101b24 */
[----:B------:R-:W-:Y:S05]  /*b470*/  BRA `(.L_x_777) ;  /* 0x0000000800a07947 */ /* 0x000fea0003800000 */
.L_x_772:
        /* <DEDUP_REMOVED lines=10> */
[----:B---3--:R-:W-:-:S06]  /*b520*/  IMAD.U32 R3, R18, 0x10000, RZ ;  /* 0x0001000012037824 */ /* 0x008fcc00078e00ff */
[----:B------:R-:W0:Y:S02]  /*b530*/  F2I.FTZ.U32.TRUNC.NTZ R3, R3 ;  /* 0x0000000300037305 */ /* 0x000e24000021f000 */
[----:B0-----:R0:W-:Y:S01]  /*b540*/  STG.E.U16 desc[UR36][R8.64], R3 ;  /* 0x0000000308007986 */ /* 0x0011e2000c101524 */
[----:B------:R-:W-:Y:S05]  /*b550*/  BRA `(.L_x_777) ;  /* 0x0000000800687947 */ /* 0x000fea0003800000 */
.L_x_787:
[----:B---3--:R-:W-:Y:S01]  /*b560*/  IMAD.U32 R5, R18, 0x10000, RZ ;  /* 0x0001000012057824 */ /* 0x008fe200078e00ff */
        /* <DEDUP_REMOVED lines=16> */
.L_x_790:
[----:B------:R-:W-:-:S04]  /*b670*/  SHF.R.U32.HI R3, RZ, 0x18, R5 ;  /* 0x00000018ff037819 */ /* 0x000fc80000011605 */
[----:B------:R-:W-:-:S04]  /*b680*/  LOP3.LUT R0, R0, 0x80, R3, 0xf8, !PT ;  /* 0x0000008000007812 */ /* 0x000fc800078ef803 */
[----:B------:R-:W-:-:S07]  /*b690*/  PRMT R4, R0, 0x7610, R4 ;  /* 0x0000761000047816 */ /* 0x000fce0000000004 */
.L_x_789:
[----:B------:R-:W-:Y:S05]  /*b6a0*/  BSYNC.RECONVERGENT B0 ;  /* 0x0000000000007941 */ /* 0x000fea0003800200 */
.L_x_788:
[----:B------:R0:W-:Y:S01]  /*b6b0*/  STG.E.U8 desc[UR36][R8.64], R4 ;  /* 0x0000000408007986 */ /* 0x0001e2000c101124 */
[----:B------:R-:W-:Y:S05]  /*b6c0*/  BRA `(.L_x_777) ;  /* 0x00000008000c7947 */ /* 0x000fea0003800000 */
.L_x_786:
        /* <DEDUP_REMOVED lines=17> */
.L_x_793:
[----:B------:R-:W-:-:S04]  /*b7e0*/  SHF.R.U32.HI R3, RZ, 0x18, R5 ;  /* 0x00000018ff037819 */ /* 0x000fc80000011605 */
[----:B------:R-:W-:-:S04]  /*b7f0*/  LOP3.LUT R0, R0, 0x80, R3, 0xf8, !PT ;  /* 0x0000008000007812 */ /* 0x000fc800078ef803 */
[----:B------:R-:W-:-:S07]  /*b800*/  PRMT R4, R0, 0x7610, R4 ;  /* 0x0000761000047816 */ /* 0x000fce0000000004 */
.L_x_792:
[----:B------:R-:W-:Y:S05]  /*b810*/  BSYNC.RECONVERGENT B0 ;  /* 0x0000000000007941 */ /* 0x000fea0003800200 */
.L_x_791:
[----:B------:R0:W-:Y:S01]  /*b820*/  STG.E.U8 desc[UR36][R8.64], R4 ;  /* 0x0000000408007986 */ /* 0x0001e2000c101124 */
[----:B------:R-:W-:Y:S05]  /*b830*/  BRA `(.L_x_777) ;  /* 0x0000000400b07947 */ /* 0x000fea0003800000 */
.L_x_785:
[----:B------:R-:W-:-:S13]  /*b840*/  ISETP.NE.AND P0, PT, R0, 0x1c, PT ;  /* 0x0000001c0000780c */ /* 0x000fda0003f05270 */
[----:B------:R-:W-:Y:S05]  /*b850*/  @!P0 BRA `(.L_x_794) ;  /* 0x0000000000608947 */ /* 0x000fea0003800000 */
[----:B------:R-:W-:-:S13]  /*b860*/  ISETP.NE.AND P0, PT, R0, 0x1d, PT ;  /* 0x0000001d0000780c */ /* 0x000fda0003f05270 */
[----:B------:R-:W-:Y:S05]  /*b870*/  @!P0 BRA `(.L_x_795) ;  /* 0x0000000000488947 */ /* 0x000fea0003800000 */
[----:B------:R-:W-:-:S13]  /*b880*/  ISETP.NE.AND P0, PT, R0, 0x2c, PT ;  /* 0x0000002c0000780c */ /* 0x000fda0003f05270 */
[----:B------:R-:W-:Y:S05]  /*b890*/  @P0 BRA `(.L_x_776) ;  /* 0x0000000000bc0947 */ /* 0x000fea0003800000 */
[----:B---3--:R-:W-:-:S05]  /*b8a0*/  IMAD.U32 R18, R18, 0x10000, RZ ;  /* 0x0001000012127824 */ /* 0x008fca00078e00ff */
        /* <DEDUP_REMOVED lines=15> */
.L_x_795:
[----:B---3--:R-:W-:-:S06]  /*b9a0*/  IMAD.U32 R4, R18, 0x10000, RZ ;  /* 0x0001000012047824 */ /* 0x008fcc00078e00ff */
[----:B------:R-:W0:Y:S02]  /*b9b0*/  F2I.U64.TRUNC R4, R4 ;  /* 0x0000000400047311 */ /* 0x000e24000020d800 */
[----:B0-----:R0:W-:Y:S01]  /*b9c0*/  STG.E.64 desc[UR36][R8.64], R4 ;  /* 0x0000000408007986 */ /* 0x0011e2000c101b24 */
[----:B------:R-:W-:Y:S05]  /*b9d0*/  BRA `(.L_x_777) ;  /* 0x0000000400487947 */ /* 0x000fea0003800000 */
.L_x_794:
[----:B---3--:R-:W-:-:S04]  /*b9e0*/  IMAD.U32 R18, R18, 0x10000, RZ ;  /* 0x0001000012127824 */ /* 0x008fc800078e00ff */
[----:B------:R-:W0:Y:S02]  /*b9f0*/  F2I.FTZ.U32.TRUNC.NTZ R3, R18 ;  /* 0x0000001200037305 */ /* 0x000e24000021f000 */
[----:B0-----:R0:W-:Y:S01]  /*ba00*/  STG.E desc[UR36][R8.64], R3 ;  /* 0x0000000308007986 */ /* 0x0011e2000c101924 */
[----:B------:R-:W-:Y:S05]  /*ba10*/  BRA `(.L_x_777) ;  /* 0x0000000400387947 */ /* 0x000fea0003800000 */
.L_x_784:
[----:B------:R-:W-:-:S13]  /*ba20*/  ISETP.GT.AND P0, PT, R0, 0xe, PT ;  /* 0x0000000e0000780c */ /* 0x000fda0003f04270 */
[----:B------:R-:W-:Y:S05]  /*ba30*/  @P0 BRA `(.L_x_796) ;  /* 0x00000000003c0947 */ /* 0x000fea0003800000 */
[----:B------:R-:W-:-:S13]  /*ba40*/  ISETP.NE.AND P0, PT, R0, 0xa, PT ;  /* 0x0000000a0000780c */ /* 0x000fda0003f05270 */
[----:B------:R-:W-:Y:S05]  /*ba50*/  @!P0 BRA `(.L_x_797) ;  /* 0x00000000001c8947 */ /* 0x000fea0003800000 */
[----:B------:R-:W-:-:S13]  /*ba60*/  ISETP.NE.AND P0, PT, R0, 0xb, PT ;  /* 0x0000000b0000780c */ /* 0x000fda0003f05270 */
[----:B------:R-:W-:Y:S05]  /*ba70*/  @P0 BRA `(.L_x_776) ;  /* 0x0000000000440947 */ /* 0x000fea0003800000 */
[----:B---3--:R-:W-:-:S05]  /*ba80*/  IMAD.U32 R18, R18, 0x10000, RZ ;  /* 0x0001000012127824 */ /* 0x008fca00078e00ff */
[----:B------:R-:W-:-:S04]  /*ba90*/  FSETP.NEU.FTZ.AND P0, PT, R18, RZ, PT ;  /* 0x000000ff1200720b */ /* 0x000fc80003f1d000 */
[----:B------:R-:W-:-:S05]  /*baa0*/  SEL R3, RZ, 0x1, !P0 ;  /* 0x00000001ff037807 */ /* 0x000fca0004000000 */
[----:B------:R0:W-:Y:S01]  /*bab0*/  STG.E.U8 desc[UR36][R8.64], R3 ;  /* 0x0000000308007986 */ /* 0x0001e2000c101124 */
[----:B------:R-:W-:Y:S05]  /*bac0*/  BRA `(.L_x_777) ;  /* 0x00000004000c7947 */ /* 0x000fea0003800000 */
.L_x_797:
[----:B---3--:R-:W-:Y:S01]  /*bad0*/  IMAD.U32 R18, R18, 0x10000, RZ ;  /* 0x0001000012127824 */ /* 0x008fe200078e00ff */
[----:B------:R-:W-:-:S03]  /*bae0*/  CS2R R6, SRZ ;  /* 0x0000000000067805 */ /* 0x000fc6000001ff00 */
[----:B------:R-:W-:-:S06]  /*baf0*/  FMUL.FTZ R4, R18, 1 ;  /* 0x3f80000012047820 */ /* 0x000fcc0000410000 */
[----:B------:R-:W0:Y:S02]  /*bb00*/  F2F.F64.F32 R4, R4 ;  /* 0x0000000400047310 */ /* 0x000e240000201800 */
[----:B0-----:R3:W-:Y:S01]  /*bb10*/  STG.E.128 desc[UR36][R8.64], R4 ;  /* 0x0000000408007986 */ /* 0x0017e2000c101d24 */
[----:B------:R-:W-:Y:S05]  /*bb20*/  BRA `(.L_x_777) ;  /* 0x0000000000f47947 */ /* 0x000fea0003800000 */
.L_x_796:
[----:B------:R-:W-:-:S13]  /*bb30*/  ISETP.NE.AND P0, PT, R0, 0xf, PT ;  /* 0x0000000f0000780c */ /* 0x000fda0003f05270 */
[----:B------:R-:W-:Y:S05]  /*bb40*/  @!P0 BRA `(.L_x_798) ;  /* 0x0000000000e88947 */ /* 0x000fea0003800000 */
[----:B------:R-:W-:-:S13]  /*bb50*/  ISETP.NE.AND P0, PT, R0, 0x17, PT ;  /* 0x000000170000780c */ /* 0x000fda0003f05270 */
[----:B------:R-:W-:Y:S05]  /*bb60*/  @!P0 BRA `(.L_x_799) ;  /* 0x0000000000908947 */ /* 0x000fea0003800000 */
[----:B------:R-:W-:-:S13]  /*bb70*/  ISETP.NE.AND P0, PT, R0, 0x18, PT ;  /* 0x000000180000780c */ /* 0x000fda0003f05270 */
[----:B------:R-:W-:Y:S05]  /*bb80*/  @!P0 BRA `(.L_x_800) ;  /* 0x0000000000448947 */ /* 0x000fea0003800000 */
.L_x_776:
        /* <DEDUP_REMOVED lines=16> */
.L_x_801:
[----:B------:R-:W-:Y:S05]  /*bc90*/  BRA `(.L_x_777) ;  /* 0x0000000000987947 */ /* 0x000fea0003800000 */
.L_x_800:
[----:B---3--:R-:W-:Y:S01]  /*bca0*/  IMAD.U32 R5, R18, 0x10000, RZ ;  /* 0x0001000012057824 */ /* 0x008fe200078e00ff */
        /* <DEDUP_REMOVED lines=12> */
.L_x_803:
[----:B------:R-:W-:Y:S05]  /*bd70*/  BSYNC.RECONVERGENT B0 ;  /* 0x0000000000007941 */ /* 0x000fea0003800200 */
.L_x_802:
[----:B------:R-:W-:-:S05]  /*bd80*/  LOP3.LUT R3, R0, 0x80, R3, 0xf8, !PT ;  /* 0x0000008000037812 */ /* 0x000fca00078ef803 */
[----:B------:R1:W-:Y:S01]  /*bd90*/  STG.E.U8 desc[UR36][R8.64], R3 ;  /* 0x0000000308007986 */ /* 0x0003e2000c101124 */
[----:B------:R-:W-:Y:S05]  /*bda0*/  BRA `(.L_x_777) ;  /* 0x0000000000547947 */ /* 0x000fea0003800000 */
.L_x_799:
[----:B---3--:R-:W-:Y:S01]  /*bdb0*/  IMAD.U32 R3, R18, 0x10000, RZ ;  /* 0x0001000012037824 */ /* 0x008fe200078e00ff */
        /* <DEDUP_REMOVED lines=11> */
.L_x_805:
[----:B------:R-:W-:Y:S01]  /*be70*/  IMAD.MOV.U32 R0, RZ, RZ, 0x7f ;  /* 0x0000007fff007424 */ /* 0x000fe200078e00ff */
[----:B------:R-:W-:-:S04]  /*be80*/  ISETP.GT.U32.AND P0, PT, R4, 0x7f800000, PT ;  /* 0x7f8000000400780c */ /* 0x000fc80003f04070 */
[----:B------:R-:W-:-:S09]  /*be90*/  SEL R0, R0, 0x7c, P0 ;  /* 0x0000007c00007807 */ /* 0x000fd20000000000 */
.L_x_806:
[----:B------:R-:W-:Y:S05]  /*bea0*/  BSYNC.RECONVERGENT B0 ;  /* 0x0000000000007941 */ /* 0x000fea0003800200 */
.L_x_804:
[----:B------:R-:W-:-:S04]  /*beb0*/  SHF.R.U32.HI R3, RZ, 0x18, R3 ;  /* 0x00000018ff037819 */ /* 0x000fc80000011603 */
[----:B------:R-:W-:-:S05]  /*bec0*/  LOP3.LUT R3, R0, 0x80, R3, 0xf8, !PT ;  /* 0x0000008000037812 */ /* 0x000fca00078ef803 */
[----:B------:R2:W-:Y:S01]  /*bed0*/  STG.E.U8 desc[UR36][R8.64], R3 ;  /* 0x0000000308007986 */ /* 0x0005e2000c101124 */
[----:B------:R-:W-:Y:S05]  /*bee0*/  BRA `(.L_x_777) ;  /* 0x0000000000047947 */ /* 0x000fea0003800000 */
.L_x_798:
[----:B---3--:R0:W-:Y:S02]  /*bef0*/  STG.E.U16 desc[UR36][R8.64], R18 ;  /* 0x0000001208007986 */ /* 0x0081e4000c101524 */
.L_x_777:
[----:B------:R-:W-:-:S07]  /*bf00*/  VIADD R25, R25, 0x80 ;  /* 0x0000008019197836 */ /* 0x000fce0000000000 */
.L_x_736:
[----:B------:R-:W-:Y:S05]  /*bf10*/  BSYNC.RECONVERGENT B6 ;  /* 0x0000000000067941 */ /* 0x000fea0003800200 */
.L_x_735:
[----:B------:R-:W-:-:S13]  /*bf20*/  ISETP.GE.AND P0, PT, R25, R16, PT ;  /* 0x000000101900720c */ /* 0x000fda0003f06270 */
[----:B------:R-:W-:Y:S05]  /*bf30*/  @P0 EXIT ;  /* 0x000000000000094d */ /* 0x000fea0003800000 */
[----:B0--3--:R-:W0:Y:S01]  /*bf40*/  LDC.64 R4, c[0x0][0x388] ;  /* 0x0000e200ff047b82 */ /* 0x009e220000000a00 */
[----:B------:R-:W1:Y:S01]  /*bf50*/  LDCU UR4, c[0x0][0x3b4] ;  /* 0x00007680ff0477ac */ /* 0x000e620008000800 */
[----:B--2--5:R-:W-:Y:S01]  /*bf60*/  PRMT R0, R17, 0x9910, RZ ;  /* 0x0000991011007816 */ /* 0x024fe200000000ff */
[----:B------:R-:W-:-:S03]  /*bf70*/  IMAD R2, R2, 0x200, R25 ;  /* 0x0000020002027824 */ /* 0x000fc600078e0219 */
[----:B------:R-:W-:Y:S01]  /*bf80*/  ISETP.GT.AND P1, PT, R0, 0x9, PT ;  /* 0x000000090000780c */ /* 0x000fe20003f24270 */
[----:B-1----:R-:W-:-:S05]  /*bf90*/  IMAD R3, R2, UR4, RZ ;  /* 0x0000000402037c24 */ /* 0x002fca000f8e02ff */
[----:B0-----:R-:W-:-:S05]  /*bfa0*/  IADD3 R2, P0, PT, R3, R4, RZ ;  /* 0x0000000403027210 */ /* 0x001fca0007f1e0ff */
[----:B------:R-:W-:Y:S02]  /*bfb0*/  IMAD.X R3, RZ, RZ, R5, P0 ;  /* 0x000000ffff037224 */ /* 0x000fe400000e0605 */
[----:B------:R-:W-:Y:S06]  /*bfc0*/  @P1 BRA `(.L_x_807) ;  /* 0x00000004000c1947 */ /* 0x000fec0003800000 */
        /* <DEDUP_REMOVED lines=8> */
[----:B----4-:R-:W-:-:S06]  /*c050*/  IMAD.U32 R19, R19, 0x10000, RZ ;  /* 0x0001000013137824 */ /* 0x010fcc00078e00ff */
[----:B------:R-:W0:Y:S02]  /*c060*/  F2I.FTZ.TRUNC.NTZ R19, R19 ;  /* 0x0000001300137305 */ /* 0x000e24000021f100 */
[----:B0-----:R-:W-:Y:S01]  /*c070*/  STG.E.U8 desc[UR36][R2.64], R19 ;  /* 0x0000001302007986 */ /* 0x001fe2000c101124 */
[----:B------:R-:W-:Y:S05]  /*c080*/  EXIT ;  /* 0x000000000000794d */ /* 0x000fea0003800000 */
.L_x_810:
[----:B----4-:R-:W-:-:S06]  /*c090*/  IMAD.U32 R5, R19, 0x10000, RZ ;  /* 0x0001000013057824 */ /* 0x010fcc00078e00ff */
[----:B------:R-:W0:Y:S02]  /*c0a0*/  F2I.S64.TRUNC R4, R5 ;  /* 0x0000000500047311 */ /* 0x000e24000020d900 */
[----:B0-----:R-:W-:Y:S01]  /*c0b0*/  STG.E.U8 desc[UR36][R2.64], R4 ;  /* 0x0000000402007986 */ /* 0x001fe2000c101124 */
[----:B------:R-:W-:Y:S05]  /*c0c0*/  EXIT ;  /* 0x000000000000794d */ /* 0x000fea0003800000 */
.L_x_809:
[----:B------:R-:W-:-:S13]  /*c0d0*/  ISETP.NE.AND P0, PT, R0, 0x2, PT ;  /* 0x000000020000780c */ /* 0x000fda0003f05270 */
[----:B------:R-:W-:Y:S05]  /*c0e0*/  @!P0 BRA `(.L_x_812) ;  /* 0x0000000000308947 */ /* 0x000fea0003800000 */
[----:B------:R-:W-:-:S13]  /*c0f0*/  ISETP.NE.AND P0, PT, R0, 0x3, PT ;  /* 0x000000030000780c */ /* 0x000fda0003f05270 */
[----:B------:R-:W-:Y:S05]  /*c100*/  @!P0 BRA `(.L_x_813) ;  /* 0x0000000000188947 */ /* 0x000fea0003800000 */
[----:B------:R-:W-:-:S13]  /*c110*/  ISETP.NE.AND P0, PT, R0, 0x4, PT ;  /* 0x000000040000780c */ /* 0x000fda0003f05270 */
[----:B------:R-:W-:Y:S05]  /*c120*/  @P0 BRA `(.L_x_811) ;  /* 0x0000000800780947 */ /* 0x000fea0003800000 */
[----:B----4-:R-:W-:-:S06]  /*c130*/  IMAD.U32 R4, R19, 0x10000, RZ ;  /* 0x0001000013047824 */ /* 0x010fcc00078e00ff */
[----:B------:R-:W0:Y:S02]  /*c140*/  F2I.S64.TRUNC R4, R4 ;  /* 0x0000000400047311 */ /* 0x000e24000020d900 */
[----:B0-----:R-:W-:Y:S01]  /*c150*/  STG.E.64 desc[UR36][R2.64], R4 ;  /* 0x0000000402007986 */ /* 0x001fe2000c101b24 */
[----:B------:R-:W-:Y:S05]  /*c160*/  EXIT ;  /* 0x000000000000794d */ /* 0x000fea0003800000 */
.L_x_813:
[----:B----4-:R-:W-:-:S06]  /*c170*/  IMAD.U32 R19, R19, 0x10000, RZ ;  /* 0x0001000013137824 */ /* 0x010fcc00078e00ff */
[----:B------:R-:W0:Y:S02]  /*c180*/  F2I.FTZ.TRUNC.NTZ R19, R19 ;  /* 0x0000001300137305 */ /* 0x000e24000021f100 */
[----:B0-----:R-:W-:Y:S01]  /*c190*/  STG.E desc[UR36][R2.64], R19 ;  /* 0x0000001302007986 */ /* 0x001fe2000c101924 */
[----:B------:R-:W-:Y:S05]  /*c1a0*/  EXIT ;  /* 0x000000000000794d */ /* 0x000fea0003800000 */
.L_x_812:
[----:B----4-:R-:W-:-:S06]  /*c1b0*/  IMAD.U32 R19, R19, 0x10000, RZ ;  /* 0x0001000013137824 */ /* 0x010fcc00078e00ff */
[----:B------:R-:W0:Y:S02]  /*c1c0*/  F2I.FTZ.TRUNC.NTZ R19, R19 ;  /* 0x0000001300137305 */ /* 0x000e24000021f100 */
[----:B0-----:R-:W-:Y:S01]  /*c1d0*/  STG.E.U16 desc[UR36][R2.64], R19 ;  /* 0x0000001302007986 */ /* 0x001fe2000c101524 */
[----:B------:R-:W-:Y:S05]  /*c1e0*/  EXIT ;  /* 0x000000000000794d */ /* 0x000fea0003800000 */
.L_x_808:
[----:B------:R-:W-:-:S13]  /*c1f0*/  ISETP.GT.AND P0, PT, R0, 0x6, PT ;  /* 0x000000060000780c */ /* 0x000fda0003f04270 */
[----:B------:R-:W-:Y:S05]  /*c200*/  @P0 BRA `(.L_x_814) ;  /* 0x00000000002c0947 */ /* 0x000fea0003800000 */
[----:B------:R-:W-:-:S13]  /*c210*/  ISETP.NE.AND P0, PT, R0, 0x5, PT ;  /* 0x000000050000780c */ /* 0x000fda0003f05270 */
[----:B------:R-:W-:Y:S05]  /*c220*/  @!P0 BRA `(.L_x_815) ;  /* 0x0000000000148947 */ /* 0x000fea0003800000 */
[----:B------:R-:W-:-:S13]  /*c230*/  ISETP.NE.AND P0, PT, R0, 0x6, PT ;  /* 0x000000060000780c */ /* 0x000fda0003f05270 */
[----:B------:R-:W-:Y:S05]  /*c240*/  @P0 BRA `(.L_x_811) ;  /* 0x0000000800300947 */ /* 0x000fea0003800000 */
[----:B----4-:R-:W-:-:S05]  /*c250*/  IMAD.U32 R19, R19, 0x10000, RZ ;  /* 0x0001000013137824 */ /* 0x010fca00078e00ff */
[----:B------:R-:W-:Y:S01]  /*c260*/  STG.E desc[UR36][R2.64], R19 ;  /* 0x0000001302007986 */ /* 0x000fe2000c101924 */
[----:B------:R-:W-:Y:S05]  /*c270*/  EXIT ;  /* 0x000000000000794d */ /* 0x000fea0003800000 */
.L_x_815:
[----:B----4-:R-:W-:-:S05]  /*c280*/  IMAD.U32 R0, R19, 0x10000, RZ ;  /* 0x0001000013007824 */ /* 0x010fca00078e00ff */
[----:B------:R-:W-:-:S05]  /*c290*/  F2FP.F16.F32.PACK_AB R0, RZ, R0 ;  /* 0x00000000ff00723e */ /* 0x000fca00000000ff */
[----:B------:R-:W-:Y:S01]  /*c2a0*/  STG.E.U16 desc[UR36][R2.64], R0 ;  /* 0x0000000002007986 */ /* 0x000fe2000c101524 */
[----:B------:R-:W-:Y:S05]  /*c2b0*/  EXIT ;  /* 0x000000000000794d */ /* 0x000fea0003800000 */
.L_x_814:
[----:B------:R-:W-:-:S13]  /*c2c0*/  ISETP.NE.AND P0, PT, R0, 0x7, PT ;  /* 0x000000070000780c */ /* 0x000fda0003f05270 */
[----:B------:R-:W-:Y:S05]  /*c2d0*/  @!P0 BRA `(.L_x_816) ;  /* 0x0000000000348947 */ /* 0x000fea0003800000 */
[----:B------:R-:W-:-:S13]  /*c2e0*/  ISETP.NE.AND P0, PT, R0, 0x8, PT ;  /* 0x000000080000780c */ /* 0x000fda0003f05270 */
[----:B------:R-:W-:Y:S05]  /*c2f0*/  @!P0 BRA `(.L_x_817) ;  /* 0x0000000000188947 */ /* 0x000fea0003800000 */
[----:B------:R-:W-:-:S13]  /*c300*/  ISETP.NE.AND P0, PT, R0, 0x9, PT ;  /* 0x000000090000780c */ /* 0x000fda0003f05270 */
[----:B------:R-:W-:Y:S05]  /*c310*/  @P0 BRA `(.L_x_811) ;  /* 0x0000000400fc0947 */ /* 0x000fea0003800000 */
[----:B----4-:R-:W-:Y:S02]  /*c320*/  IMAD.U32 R4, R19, 0x10000, RZ ;  /* 0x0001000013047824 */ /* 0x010fe400078e00ff */
[----:B------:R-:W-:-:S05]  /*c330*/  IMAD.MOV.U32 R5, RZ, RZ, RZ ;  /* 0x000000ffff057224 */ /* 0x000fca00078e00ff */
[----:B------:R-:W-:Y:S01]  /*c340*/  STG.E.64 desc[UR36][R2.64], R4 ;  /* 0x0000000402007986 */ /* 0x000fe2000c101b24 */
[----:B------:R-:W-:Y:S05]  /*c350*/  EXIT ;  /* 0x000000000000794d */ /* 0x000fea0003800000 */
.L_x_817:
[----:B----4-:R-:W-:-:S05]  /*c360*/  IMAD.U32 R19, R19, 0x10000, RZ ;  /* 0x0001000013137824 */ /* 0x010fca00078e00ff */
[----:B------:R-:W-:-:S04]  /*c370*/  F2FP.F16.F32.PACK_AB R5, RZ, R19 ;  /* 0x00000013ff05723e */ /* 0x000fc800000000ff */
[----:B------:R-:W-:-:S05]  /*c380*/  PRMT R5, R5, 0x5410, RZ ;  /* 0x0000541005057816 */ /* 0x000fca00000000ff */
[----:B------:R-:W-:Y:S01]  /*c390*/  STG.E desc[UR36][R2.64], R5 ;  /* 0x0000000502007986 */ /* 0x000fe2000c101924 */
[----:B------:R-:W-:Y:S05]  /*c3a0*/  EXIT ;  /* 0x000000000000794d */ /* 0x000fea0003800000 */
.L_x_816:
[----:B----4-:R-:W-:-:S04]  /*c3b0*/  IMAD.U32 R4, R19, 0x10000, RZ ;  /* 0x0001000013047824 */ /* 0x010fc800078e00ff */
[----:B------:R-:W-:-:S06]  /*c3c0*/  FMUL.FTZ R4, R4, 1 ;  /* 0x3f80000004047820 */ /* 0x000fcc0000410000 */
[----:B------:R-:W0:Y:S02]  /*c3d0*/  F2F.F64.F32 R4, R4 ;  /* 0x0000000400047310 */ /* 0x000e240000201800 */
[----:B0-----:R-:W-:Y:S01]  /*c3e0*/  STG.E.64 desc[UR36][R2.64], R4 ;  /* 0x0000000402007986 */ /* 0x001fe2000c101b24 */
[----:B------:R-:W-:Y:S05]  /*c3f0*/  EXIT ;  /* 0x000000000000794d */ /* 0x000fea0003800000 */
.L_x_807:
        /* <DEDUP_REMOVED lines=10> */
[----:B----4-:R-:W-:-:S06]  /*c4a0*/  IMAD.U32 R5, R19, 0x10000, RZ ;  /* 0x0001000013057824 */ /* 0x010fcc00078e00ff */
[----:B------:R-:W0:Y:S02]  /*c4b0*/  F2I.FTZ.U32.TRUNC.NTZ R5, R5 ;  /* 0x0000000500057305 */ /* 0x000e24000021f000 */
[----:B0-----:R-:W-:Y:S01]  /*c4c0*/  STG.E.U16 desc[UR36][R2.64], R5 ;  /* 0x0000000502007986 */ /* 0x001fe2000c101524 */
[----:B------:R-:W-:Y:S05]  /*c4d0*/  EXIT ;  /* 0x000000000000794d */ /* 0x000fea0003800000 */
.L_x_821:
[----:B----4-:R-:W-:Y:S01]  /*c4e0*/  IMAD.U32 R5, R19, 0x10000, RZ ;  /* 0x0001000013057824 */ /* 0x010fe200078e00ff */
        /* <DEDUP_REMOVED lines=17> */
.L_x_824:
[----:B------:R-:W-:-:S04]  /*c600*/  SHF.R.U32.HI R5, RZ, 0x18, R5 ;  /* 0x00000018ff057819 */ /* 0x000fc80000011605 */
[----:B------:R-:W-:-:S07]  /*c610*/  LOP3.LUT R0, R0, 0x80, R5, 0xf8, !PT ;  /* 0x0000008000007812 */ /* 0x000fce00078ef805 */
.L_x_823:
[----:B------:R-:W-:Y:S05]  /*c620*/  BSYNC.RECONVERGENT B0 ;  /* 0x0000000000007941 */ /* 0x000fea0003800200 */
.L_x_822:
[----:B------:R-:W-:Y:S01]  /*c630*/  STG.E.U8 desc[UR36][R2.64], R0 ;  /* 0x0000000002007986 */ /* 0x000fe2000c101124 */
[----:B------:R-:W-:Y:S05]  /*c640*/  EXIT ;  /* 0x000000000000794d */ /* 0x000fea0003800000 */
.L_x_820:
        /* <DEDUP_REMOVED lines=18> */
.L_x_827:
[----:B------:R-:W-:-:S04]  /*c770*/  SHF.R.U32.HI R5, RZ, 0x18, R5 ;  /* 0x00000018ff057819 */ /* 0x000fc80000011605 */
[----:B------:R-:W-:-:S07]  /*c780*/  LOP3.LUT R0, R0, 0x80, R5, 0xf8, !PT ;  /* 0x0000008000007812 */ /* 0x000fce00078ef805 */
.L_x_826:
[----:B------:R-:W-:Y:S05]  /*c790*/  BSYNC.RECONVERGENT B0 ;  /* 0x0000000000007941 */ /* 0x000fea0003800200 */
.L_x_825:
[----:B------:R-:W-:Y:S01]  /*c7a0*/  STG.E.U8 desc[UR36][R2.64], R0 ;  /* 0x0000000002007986 */ /* 0x000fe2000c101124 */
[----:B------:R-:W-:Y:S05]  /*c7b0*/  EXIT ;  /* 0x000000000000794d */ /* 0x000fea0003800000 */
.L_x_819:
[----:B------:R-:W-:-:S13]  /*c7c0*/  ISETP.NE.AND P0, PT, R0, 0x1c, PT ;  /* 0x0000001c0000780c */ /* 0x000fda0003f05270 */
[----:B------:R-:W-:Y:S05]  /*c7d0*/  @!P0 BRA `(.L_x_828) ;  /* 0x0000000000608947 */ /* 0x000fea0003800000 */
[----:B------:R-:W-:-:S13]  /*c7e0*/  ISETP.NE.AND P0, PT, R0, 0x1d, PT ;  /* 0x0000001d0000780c */ /* 0x000fda0003f05270 */
[----:B------:R-:W-:Y:S05]  /*c7f0*/  @!P0 BRA `(.L_x_829) ;  /* 0x0000000000488947 */ /* 0x000fea0003800000 */
[----:B------:R-:W-:-:S13]  /*c800*/  ISETP.NE.AND P0, PT, R0, 0x2c, PT ;  /* 0x0000002c0000780c */ /* 0x000fda0003f05270 */
[----:B------:R-:W-:Y:S05]  /*c810*/  @P0 BRA `(.L_x_811) ;  /* 0x0000000000bc0947 */ /* 0x000fea0003800000 */
[----:B----4-:R-:W-:Y:S02]  /*c820*/  IMAD.U32 R19, R19, 0x10000, RZ ;  /* 0x0001000013137824 */ /* 0x010fe400078e00ff */
[----:B------:R-:W-:-:S03]  /*c830*/  IMAD.MOV.U32 R5, RZ, RZ, 0xff ;  /* 0x000000ffff057424 */ /* 0x000fc600078e00ff */
[----:B------:R-:W-:-:S04]  /*c840*/  SHF.R.U32.HI R6, RZ, 0x17, R19 ;  /* 0x00000017ff067819 */ /* 0x000fc80000011613 */
[----:B------:R-:W-:-:S04]  /*c850*/  LOP3.LUT R4, R6, 0xff, RZ, 0xc0, !PT ;  /* 0x000000ff06047812 */ /* 0x000fc800078ec0ff */
[----:B------:R-:W-:-:S13]  /*c860*/  ISETP.NE.AND P2, PT, R4, 0xff, PT ;  /* 0x000000ff0400780c */ /* 0x000fda0003f45270 */
[--C-:B------:R-:W-:Y:S02]  /*c870*/  @P2 SHF.R.U32.HI R0, RZ, 0x16, R19.reuse ;  /* 0x00000016ff002819 */ /* 0x100fe40000011613 */
[----:B------:R-:W-:Y:S02]  /*c880*/  @P2 LOP3.LUT P0, RZ, R4, 0x3fffff, R19, 0xf8, !PT ;  /* 0x003fffff04ff2812 */ /* 0x000fe4000780f813 */
[----:B------:R-:W-:-:S04]  /*c890*/  @P2 LOP3.LUT R0, R0, 0x1, RZ, 0xc0, !PT ;  /* 0x0000000100002812 */ /* 0x000fc800078ec0ff */
[----:B------:R-:W-:Y:S01]  /*c8a0*/  @P2 ISETP.EQ.U32.AND P1, PT, R0, 0x1, P0 ;  /* 0x000000010000280c */ /* 0x000fe20000722070 */
[----:B------:R-:W-:Y:S01]  /*c8b0*/  @P2 VIADD R0, R6, 0x1 ;  /* 0x0000000106002836 */ /* 0x000fe20000000000 */
[----:B------:R-:W-:Y:S02]  /*c8c0*/  PLOP3.LUT P0, PT, PT, PT, PT, 0x80, 0x8 ;  /* 0x000000000008781c */ /* 0x000fe40003f0f070 */
[----:B------:R-:W-:-:S13]  /*c8d0*/  @P2 PLOP3.LUT P0, PT, P1, PT, PT, 0x80, 0x8 ;  /* 0x000000000008281c */ /* 0x000fda0000f0f070 */
[----:B------:R-:W-:-:S04]  /*c8e0*/  @!P0 IMAD.MOV R0, RZ, RZ, R6 ;  /* 0x000000ffff008224 */ /* 0x000fc800078e0206 */
[----:B------:R-:W-:-:S05]  /*c8f0*/  @P2 IMAD.MOV.U32 R5, RZ, RZ, R0 ;  /* 0x000000ffff052224 */ /* 0x000fca00078e0000 */
[----:B------:R-:W-:Y:S01]  /*c900*/  STG.E.U8 desc[UR36][R2.64], R5 ;  /* 0x0000000502007986 */ /* 0x000fe2000c101124 */
[----:B------:R-:W-:Y:S05]  /*c910*/  EXIT ;  /* 0x000000000000794d */ /* 0x000fea0003800000 */
.L_x_829:
[----:B----4-:R-:W-:-:S06]  /*c920*/  IMAD.U32 R4, R19, 0x10000, RZ ;  /* 0x0001000013047824 */ /* 0x010fcc00078e00ff */
[----:B------:R-:W0:Y:S02]  /*c930*/  F2I.U64.TRUNC R4, R4 ;  /* 0x0000000400047311 */ /* 0x000e24000020d800 */
[----:B0-----:R-:W-:Y:S01]  /*c940*/  STG.E.64 desc[UR36][R2.64], R4 ;  /* 0x0000000402007986 */ /* 0x001fe2000c101b24 */
[----:B------:R-:W-:Y:S05]  /*c950*/  EXIT ;  /* 0x000000000000794d */ /* 0x000fea0003800000 */
.L_x_828:
[----:B----4-:R-:W-:-:S06]  /*c960*/  IMAD.U32 R19, R19, 0x10000, RZ ;  /* 0x0001000013137824 */ /* 0x010fcc00078e00ff */
[----:B------:R-:W0:Y:S02]  /*c970*/  F2I.FTZ.U32.TRUNC.NTZ R19, R19 ;  /* 0x0000001300137305 */ /* 0x000e24000021f000 */
[----:B0-----:R-:W-:Y:S01]  /*c980*/  STG.E desc[UR36][R2.64], R19 ;  /* 0x0000001302007986 */ /* 0x001fe2000c101924 */
[----:B------:R-:W-:Y:S05]  /*c990*/  EXIT ;  /* 0x000000000000794d */ /* 0x000fea0003800000 */
.L_x_818:
[----:B------:R-:W-:-:S13]  /*c9a0*/  ISETP.GT.AND P0, PT, R0, 0xe, PT ;  /* 0x0000000e0000780c */ /* 0x000fda0003f04270 */
[----:B------:R-:W-:Y:S05]  /*c9b0*/  @P0 BRA `(.L_x_830) ;  /* 0x00000000003c0947 */ /* 0x000fea0003800000 */
[----:B------:R-:W-:-:S13]  /*c9c0*/  ISETP.NE.AND P0, PT, R0, 0xa, PT ;  /* 0x0000000a0000780c */ /* 0x000fda0003f05270 */
[----:B------:R-:W-:Y:S05]  /*c9d0*/  @!P0 BRA `(.L_x_831) ;  /* 0x00000000001c8947 */ /* 0x000fea0003800000 */
[----:B------:R-:W-:-:S13]  /*c9e0*/  ISETP.NE.AND P0, PT, R0, 0xb, PT ;  /* 0x0000000b0000780c */ /* 0x000fda0003f05270 */
[----:B------:R-:W-:Y:S05]  /*c9f0*/  @P0 BRA `(.L_x_811) ;  /* 0x0000000000440947 */ /* 0x000fea0003800000 */
[----:B----4-:R-:W-:-:S05]  /*ca00*/  IMAD.U32 R19, R19, 0x10000, RZ ;  /* 0x0001000013137824 */ /* 0x010fca00078e00ff */
[----:B------:R-:W-:-:S04]  /*ca10*/  FSETP.NEU.FTZ.AND P0, PT, R19, RZ, PT ;  /* 0x000000ff1300720b */ /* 0x000fc80003f1d000 */
[----:B------:R-:W-:-:S05]  /*ca20*/  SEL R5, RZ, 0x1, !P0 ;  /* 0x00000001ff057807 */ /* 0x000fca0004000000 */
[----:B------:R-:W-:Y:S01]  /*ca30*/  STG.E.U8 desc[UR36][R2.64], R5 ;  /* 0x0000000502007986 */ /* 0x000fe2000c101124 */
[----:B------:R-:W-:Y:S05]  /*ca40*/  EXIT ;  /* 0x000000000000794d */ /* 0x000fea0003800000 */
.L_x_831:
[----:B----4-:R-:W-:Y:S01]  /*ca50*/  IMAD.U32 R19, R19, 0x10000, RZ ;  /* 0x0001000013137824 */ /* 0x010fe200078e00ff */
[----:B------:R-:W-:-:S03]  /*ca60*/  CS2R R6, SRZ ;  /* 0x0000000000067805 */ /* 0x000fc6000001ff00 */
[----:B------:R-:W-:-:S06]  /*ca70*/  FMUL.FTZ R4, R19, 1 ;  /* 0x3f80000013047820 */ /* 0x000fcc0000410000 */
[----:B------:R-:W0:Y:S02]  /*ca80*/  F2F.F64.F32 R4, R4 ;  /* 0x0000000400047310 */ /* 0x000e240000201800 */
[----:B0-----:R-:W-:Y:S01]  /*ca90*/  STG.E.128 desc[UR36][R2.64], R4 ;  /* 0x0000000402007986 */ /* 0x001fe2000c101d24 */
[----:B------:R-:W-:Y:S05]  /*caa0*/  EXIT ;  /* 0x000000000000794d */ /* 0x000fea0003800000 */
.L_x_830:
[----:B------:R-:W-:-:S13]  /*cab0*/  ISETP.NE.AND P0, PT, R0, 0xf, PT ;  /* 0x0000000f0000780c */ /* 0x000fda0003f05270 */
[----:B------:R-:W-:Y:S05]  /*cac0*/  @!P0 BRA `(.L_x_832) ;  /* 0x0000000000e88947 */ /* 0x000fea0003800000 */
[----:B------:R-:W-:-:S13]  /*cad0*/  ISETP.NE.AND P0, PT, R0, 0x17, PT ;  /* 0x000000170000780c */ /* 0x000fda0003f05270 */
[----:B------:R-:W-:Y:S05]  /*cae0*/  @!P0 BRA `(.L_x_833) ;  /* 0x0000000000908947 */ /* 0x000fea0003800000 */
[----:B------:R-:W-:-:S13]  /*caf0*/  ISETP.NE.AND P0, PT, R0, 0x18, PT ;  /* 0x000000180000780c */ /* 0x000fda0003f05270 */
[----:B------:R-:W-:Y:S05]  /*cb00*/  @!P0 BRA `(.L_x_834) ;  /* 0x0000000000448947 */ /* 0x000fea0003800000 */
.L_x_811:
[----:B------:R-:W-:Y:S01]  /*cb10*/  MOV R0, 0x0 ;  /* 0x0000000000007802 */ /* 0x000fe20000000f00 */
[----:B------:R-:W0:Y:S01]  /*cb20*/  LDCU.64 UR4, c[0x4][0x148] ;  /* 0x01002900ff0477ac */ /* 0x000e220008000a00 */
[----:B------:R-:W-:Y:S02]  /*cb30*/  IMAD.MOV.U32 R8, RZ, RZ, 0x65 ;  /* 0x00000065ff087424 */ /* 0x000fe400078e00ff */
[----:B------:R1:W2:Y:S01]  /*cb40*/  LDC.64 R2, c[0x4][R0] ;  /* 0x0100000000027b82 */ /* 0x0002a20000000a00 */
[----:B------:R-:W3:Y:S01]  /*cb50*/  LDCU.64 UR6, c[0x4][0x150] ;  /* 0x01002a00ff0677ac */ /* 0x000ee20008000a00 */
[----:B------:R-:W-:Y:S02]  /*cb60*/  IMAD.MOV.U32 R12, RZ, RZ, 0x1 ;  /* 0x00000001ff0c7424 */ /* 0x000fe400078e00ff */
[----:B------:R-:W-:Y:S01]  /*cb70*/  IMAD.MOV.U32 R13, RZ, RZ, RZ ;  /* 0x000000ffff0d7224 */ /* 0x000fe200078e00ff */
[----:B------:R-:W5:Y:S01]  /*cb80*/  LDCU.64 UR8, c[0x4][0x60] ;  /* 0x01000c00ff0877ac */ /* 0x000f620008000a00 */
[----:B0-----:R-:W-:-:S02]  /*cb90*/  IMAD.U32 R4, RZ, RZ, UR4 ;  /* 0x00000004ff047e24 */ /* 0x001fc4000f8e00ff */
[----:B------:R-:W-:Y:S02]  /*cba0*/  IMAD.U32 R5, RZ, RZ, UR5 ;  /* 0x00000005ff057e24 */ /* 0x000fe4000f8e00ff */
[----:B---3--:R-:W-:Y:S02]  /*cbb0*/  IMAD.U32 R6, RZ, RZ, UR6 ;  /* 0x00000006ff067e24 */ /* 0x008fe4000f8e00ff */
[----:B------:R-:W-:Y:S02]  /*cbc0*/  IMAD.U32 R7, RZ, RZ, UR7 ;  /* 0x00000007ff077e24 */ /* 0x000fe4000f8e00ff */
[----:B-----5:R-:W-:Y:S02]  /*cbd0*/  IMAD.U32 R10, RZ, RZ, UR8 ;  /* 0x00000008ff0a7e24 */ /* 0x020fe4000f8e00ff */
[----:B-1----:R-:W-:-:S07]  /*cbe0*/  IMAD.U32 R11, RZ, RZ, UR9 ;  /* 0x00000009ff0b7e24 */ /* 0x002fce000f8e00ff */
[----:B------:R-:W-:-:S07]  /*cbf0*/  LEPC R20, `(.L_x_835) ;  /* 0x000000001014794e */ /* 0x000fce0000000000 */
[----:B--2-4-:R-:W-:Y:S05]  /*cc00*/  CALL.ABS.NOINC R2 ;  /* 0x0000000002007343 */ /* 0x014fea0003c00000 */
.L_x_835:
[----:B------:R-:W-:Y:S05]  /*cc10*/  EXIT ;  /* 0x000000000000794d */ /* 0x000fea0003800000 */
.L_x_834:
[----:B----4-:R-:W-:Y:S01]  /*cc20*/  IMAD.U32 R19, R19, 0x10000, RZ ;  /* 0x0001000013137824 */ /* 0x010fe200078e00ff */
        /* <DEDUP_REMOVED lines=12> */
.L_x_837:
[----:B------:R-:W-:Y:S05]  /*ccf0*/  BSYNC.RECONVERGENT B0 ;  /* 0x0000000000007941 */ /* 0x000fea0003800200 */
.L_x_836:
[----:B------:R-:W-:-:S05]  /*cd00*/  LOP3.LUT R5, R0, 0x80, R5, 0xf8, !PT ;  /* 0x0000008000057812 */ /* 0x000fca00078ef805 */
[----:B------:R-:W-:Y:S01]  /*cd10*/  STG.E.U8 desc[UR36][R2.64], R5 ;  /* 0x0000000502007986 */ /* 0x000fe2000c101124 */
[----:B------:R-:W-:Y:S05]  /*cd20*/  EXIT ;  /* 0x000000000000794d */ /* 0x000fea0003800000 */
.L_x_833:
[----:B----4-:R-:W-:Y:S01]  /*cd30*/  IMAD.U32 R5, R19, 0x10000, RZ ;  /* 0x0001000013057824 */ /* 0x010fe200078e00ff */
        /* <DEDUP_REMOVED lines=11> */
.L_x_839:
[----:B------:R-:W-:Y:S01]  /*cdf0*/  IMAD.MOV.U32 R0, RZ, RZ, 0x7f ;  /* 0x0000007fff007424 */ /* 0x000fe200078e00ff */
[----:B------:R-:W-:-:S04]  /*ce00*/  ISETP.GT.U32.AND P0, PT, R4, 0x7f800000, PT ;  /* 0x7f8000000400780c */ /* 0x000fc80003f04070 */
[----:B------:R-:W-:-:S09]  /*ce10*/  SEL R0, R0, 0x7c, P0 ;  /* 0x0000007c00007807 */ /* 0x000fd20000000000 */
.L_x_840:
[----:B------:R-:W-:Y:S05]  /*ce20*/  BSYNC.RECONVERGENT B0 ;  /* 0x0000000000007941 */ /* 0x000fea0003800200 */
.L_x_838:
[----:B------:R-:W-:-:S04]  /*ce30*/  SHF.R.U32.HI R5, RZ, 0x18, R5 ;  /* 0x00000018ff057819 */ /* 0x000fc80000011605 */
[----:B------:R-:W-:-:S05]  /*ce40*/  LOP3.LUT R5, R0, 0x80, R5, 0xf8, !PT ;  /* 0x0000008000057812 */ /* 0x000fca00078ef805 */
[----:B------:R-:W-:Y:S01]  /*ce50*/  STG.E.U8 desc[UR36][R2.64], R5 ;  /* 0x0000000502007986 */ /* 0x000fe2000c101124 */
[----:B------:R-:W-:Y:S05]  /*ce60*/  EXIT ;  /* 0x000000000000794d */ /* 0x000fea0003800000 */
.L_x_832:
[----:B----4-:R-:W-:Y:S01]  /*ce70*/  STG.E.U16 desc[UR36][R2.64], R19 ;  /* 0x0000001302007986 */ /* 0x010fe2000c101524 */
[----:B------:R-:W-:Y:S05]  /*ce80*/  EXIT ;  /* 0x000000000000794d */ /* 0x000fea0003800000 */
.L_x_841:
        /* <DEDUP_REMOVED lines=15> */
.L_x_10153:


//--------------------- .text._ZN2at6native18elementwise_kernelILi128ELi4EZNS0_22gpu_kernel_impl_nocastIZZZNS0_61_GLOBAL__N__132982cb_23_ActivationSiluKernel_cu_1520ed90_293320silu_backward_kernelERNS_18TensorIteratorBaseEENKUlvE_clEvENKUlvE2_clEvEUlN3c108BFloat16ES9_E_EEvS5_RKT_EUliE_EEviT1_ --------------------------
	.section	.text._ZN2at6native18elementwise_kernelILi128ELi4EZNS0_22gpu_kernel_impl_nocastIZZZNS0_61_GLOBAL__N__132982cb_23_ActivationSiluKernel_cu_1520ed90_293320silu_backward_kernelERNS_18TensorIteratorBaseEENKUlvE_clEvENKUlvE2_clEvEUlN3c108BFloat16ES9_E_EEvS5_RKT_EUliE_EEviT1_,"ax",@progbits
	.align	128
        .global         _ZN2at6native18elementwise_kernelILi128ELi4EZNS0_22gpu_kernel_impl_nocastIZZZNS0_61_GLOBAL__N__132982cb_23_ActivationSiluKernel_cu_1520ed90_293320silu_backward_kernelERNS_18TensorIteratorBaseEENKUlvE_clEvENKUlvE2_clEvEUlN3c108BFloat16ES9_E_EEvS5_RKT_EUliE_EEviT1_
        .type           _ZN2at6native18elementwise_kernelILi128ELi4EZNS0_22gpu_kernel_impl_nocastIZZZNS0_61_GLOBAL__N__132982cb_23_ActivationSiluKernel_cu_1520ed90_293320silu_backward_kernelERNS_18TensorIteratorBaseEENKUlvE_clEvENKUlvE2_clEvEUlN3c108BFloat16ES9_E_EEvS5_RKT_EUliE_EEviT1_,@function
        .size           _ZN2at6native18elementwise_kernelILi128ELi4EZNS0_22gpu_kernel_impl_nocastIZZZNS0_61_GLOBAL__N__132982cb_23_ActivationSiluKernel_cu_1520ed90_293320silu_backward_kernelERNS_18TensorIteratorBaseEENKUlvE_clEvENKUlvE2_clEvEUlN3c108BFloat16ES9_E_EEvS5_RKT_EUliE_EEviT1_,(.L_x_10154 - _ZN2at6native18elementwise_kernelILi128ELi4EZNS0_22gpu_kernel_impl_nocastIZZZNS0_61_GLOBAL__N__132982cb_23_ActivationSiluKernel_cu_1520ed90_293320silu_backward_kernelERNS_18TensorIteratorBaseEENKUlvE_clEvENKUlvE2_clEvEUlN3c108BFloat16ES9_E_EEvS5_RKT_EUliE_EEviT1_)
        .other          _ZN2at6native18elementwise_kernelILi128ELi4EZNS0_22gpu_kernel_impl_nocastIZZZNS0_61_GLOBAL__N__132982cb_23_ActivationSiluKernel_cu_1520ed90_293320silu_backward_kernelERNS_18TensorIteratorBaseEENKUlvE_clEvENKUlvE2_clEvEUlN3c108BFloat16ES9_E_EEvS5_RKT_EUliE_EEviT1_,@"STO_CUDA_ENTRY STV_DEFAULT"
_ZN2at6native18elementwise_kernelILi128ELi4EZNS0_22gpu_kernel_impl_nocastIZZZNS0_61_GLOBAL__N__132982cb_23_ActivationSiluKernel_cu_1520ed90_293320silu_backward_kernelERNS_18TensorIteratorBaseEENKUlvE_clEvENKUlvE2_clEvEUlN3c108BFloat16ES9_E_EEvS5_RKT_EUliE_EEviT1_:
.text._ZN2at6native18elementwise_kernelILi128ELi4EZNS0_22gpu_kernel_impl_nocastIZZZNS0_61_GLOBAL__N__132982cb_23_ActivationSiluKernel_cu_1520ed90_293320silu_backward_kernelERNS_18TensorIteratorBaseEENKUlvE_clEvENKUlvE2_clEvEUlN3c108BFloat16ES9_E_EEvS5_RKT_EUliE_EEviT1_:
[----:B------:R-:W-:Y:S08]  /*0000*/  LDC R1, c[0x0][0x37c] ;  /* 0x0000df00ff017b82 */ /* 0x000ff00000000800 */
[----:B------:R-:W0:Y:S01]  /*0010*/  LDC R2, c[0x0][0x388] ;  /* 0x0000e200ff027b82 */ /* 0x000e220000000800 */
[----:B------:R-:W1:Y:S01]  /*0020*/  S2R R3, SR_TID.X ;  /* 0x0000000000037919 */ /* 0x000e620000002100 */
[----:B------:R-:W2:Y:S06]  /*0030*/  LDCU.64 UR6, c[0x0][0x358] ;  /* 0x00006b00ff0677ac */ /* 0x000eac0008000a00 */
[----:B------:R-:W3:Y:S01]  /*0040*/  S2UR UR4, SR_CTAID.X ;  /* 0x00000000000479c3 */ /* 0x000ee20000002500 */
[----:B0-----:R-:W-:Y:S01]  /*0050*/  ISETP.NE.AND P0, PT, R2, RZ, PT ;  /* 0x000000ff0200720c */ /* 0x001fe20003f05270 */
[----:B---3--:R-:W-:-:S06]  /*0060*/  USHF.L.U32 UR4, UR4, 0x9, URZ ;  /* 0x0000000904047899 */ /* 0x008fcc00080006ff */
[----:B-1----:R-:W-:-:S06]  /*0070*/  LOP3.LUT R3, R3, UR4, RZ, 0xfc, !PT ;  /* 0x0000000403037c12 */ /* 0x002fcc000f8efcff */
[----:B--2---:R-:W-:Y:S05]  /*0080*/  @P0 BRA `(.L_x_842) ;  /* 0x0000000400600947 */ /* 0x004fea0003800000 */
[----:B------:R-:W0:Y:S01]  /*0090*/  LDCU UR4, c[0x0][0x380] ;  /* 0x00007000ff0477ac */ /* 0x000e220008000800 */
[----:B------:R-:W-:Y:S04]  /*00a0*/  BSSY.RECONVERGENT B0, `(.L_x_843) ;  /* 0x0000041000007945 */ /* 0x000fe80003800200 */
[----:B------:R-:W-:Y:S01]  /*00b0*/  BSSY.RELIABLE B1, `(.L_x_844) ;  /* 0x000002d000017945 */ /* 0x000fe20003800100 */
[----:B0-----:R-:W-:-:S13]  /*00c0*/  ISETP.GE.AND P0, PT, R3, UR4, PT ;  /* 0x0000000403007c0c */ /* 0x001fda000bf06270 */
[----:B------:R-:W-:Y:S05]  /*00d0*/  @P0 BRA `(.L_x_845) ;  /* 0x00000000009c0947 */ /* 0x000fea0003800000 */
[----:B------:R-:W0:Y:S02]  /*00e0*/  LDC.64 R6, c[0x0][0x5f8] ;  /* 0x00017e00ff067b82 */ /* 0x000e240000000a00 */
[----:B0-----:R-:W2:Y:S06]  /*00f0*/  LDG.E.U16 R6, desc[UR6][R6.64] ;  /* 0x0000000606067981 */ /* 0x001eac000c1e1500 */
[----:B------:R-:W0:Y:S02]  /*0100*/  LDC.64 R4, c[0x0][0x5f0] ;  /* 0x00017c00ff047b82 */ /* 0x000e240000000a00 */
[----:B0-----:R-:W3:Y:S06]  /*0110*/  LDG.E.U16 R4, desc[UR6][R4.64] ;  /* 0x0000000604047981 */ /* 0x001eec000c1e1500 */
[----:B------:R-:W0:Y:S01]  /*0120*/  LDC.64 R8, c[0x0][0x5e8] ;  /* 0x00017a00ff087b82 */ /* 0x000e220000000a00 */
[----:B------:R-:W-:-:S04]  /*0130*/  IADD3 R3, PT, PT, R3, 0x80, RZ ;  /* 0x0000008003037810 */ /* 0x000fc80007ffe0ff */
[----:B------:R-:W-:-:S13]  /*0140*/  ISETP.GE.AND P0, PT, R3, UR4, PT ;  /* 0x0000000403007c0c */ /* 0x000fda000bf06270 */
[----:B------:R-:W-:Y:S05]  /*0150*/  @P0 BREAK.RELIABLE B1 ;  /* 0x0000000000010942 */ /* 0x000fea0003800100 */
[----:B--2---:R-:W-:-:S05]  /*0160*/  SHF.L.U32 R2, R6, 0x10, RZ ;  /* 0x0000001006027819 */ /* 0x004fca00000006ff */
[----:B------:R-:W-:-:S06]  /*0170*/  FMUL.FTZ R10, R2, -1.4426950216293334961 ;  /* 0xbfb8aa3b020a7820 */ /* 0x000fcc0000410000 */
[----:B------:R-:W1:Y:S02]  /*0180*/  MUFU.EX2 R10, R10 ;  /* 0x0000000a000a7308 */ /* 0x000e640000000800 */
[----:B-1----:R-:W-:Y:S01]  /*0190*/  FADD.FTZ R11, R10, 1 ;  /* 0x3f8000000a0b7421 */ /* 0x002fe20000010000 */
[----:B---3--:R-:W-:-:S05]  /*01a0*/  SHF.L.U32 R0, R4, 0x10, RZ ;  /* 0x0000001004007819 */ /* 0x008fca00000006ff */
[----:B------:R-:W1:Y:S02]  /*01b0*/  MUFU.RCP R11, R11 ;  /* 0x0000000b000b7308 */ /* 0x000e640000001000 */
[----:B-1----:R-:W-:Y:S01]  /*01c0*/  FADD.FTZ R13, -R11, 1 ;  /* 0x3f8000000b0d7421 */ /* 0x002fe20000010100 */
[----:B------:R-:W-:-:S03]  /*01d0*/  FMUL.FTZ R0, R0, R11 ;  /* 0x0000000b00007220 */ /* 0x000fc60000410000 */
[----:B------:R-:W-:-:S04]  /*01e0*/  FFMA.FTZ R13, R2, R13, 1 ;  /* 0x3f800000020d7423 */ /* 0x000fc8000001000d */
[----:B------:R-:W-:-:S05]  /*01f0*/  FMUL.FTZ R0, R0, R13 ;  /* 0x0000000d00007220 */ /* 0x000fca0000410000 */
[----:B------:R-:W-:-:S05]  /*0200*/  F2FP.BF16.F32.PACK_AB R0, RZ, R0 ;  /* 0x00000000ff00723e */ /* 0x000fca00000010ff */
[----:B0-----:R0:W-:Y:S01]  /*0210*/  STG.E.U16 desc[UR6][R8.64], R0 ;  /* 0x0000000008007986 */ /* 0x0011e2000c101506 */
[----:B------:R-:W-:Y:S05]  /*0220*/  @P0 BRA `(.L_x_846) ;  /* 0x0000000000a00947 */ /* 0x000fea0003800000 */
[----:B------:R-:W1:Y:S02]  /*0230*/  LDC.64 R6, c[0x0][0x5f8] ;  /* 0x00017e00ff067b82 */ /* 0x000e640000000a00 */
[----:B-1----:R-:W2:Y:S06]  /*0240*/  LDG.E.U16 R6, desc[UR6][R6.64] ;  /* 0x0000000606067981 */ /* 0x002eac000c1e1500 */
[----:B------:R-:W1:Y:S02]  /*0250*/  LDC.64 R4, c[0x0][0x5f0] ;  /* 0x00017c00ff047b82 */ /* 0x000e640000000a00 */
[----:B-1----:R-:W3:Y:S06]  /*0260*/  LDG.E.U16 R4, desc[UR6][R4.64] ;  /* 0x0000000604047981 */ /* 0x002eec000c1e1500 */
[----:B0-----:R-:W0:Y:S01]  /*0270*/  LDC.64 R8, c[0x0][0x5e8] ;  /* 0x00017a00ff087b82 */ /* 0x001e220000000a00 */
[----:B------:R-:W-:-:S02]  /*0280*/  IADD3 R3, PT, PT, R3, 0x80, RZ ;  /* 0x0000008003037810 */ /* 0x000fc40007ffe0ff */
        /* <DEDUP_REMOVED lines=11> */
[----:B0-----:R0:W-:Y:S02]  /*0340*/  STG.E.U16 desc[UR6][R8.64], R0 ;  /* 0x0000000008007986 */ /* 0x0011e4000c101506 */
.L_x_845:
[----:B------:R-:W-:-:S13]  /*0350*/  ISETP.GE.AND P0, PT, R3, UR4, PT ;  /* 0x0000000403007c0c */ /* 0x000fda000bf06270 */
[----:B------:R-:W-:Y:S05]  /*0360*/  @P0 BREAK.RELIABLE B1 ;  /* 0x0000000000010942 */ /* 0x000fea0003800100 */
[----:B------:R-:W-:Y:S05]  /*0370*/  @P0 BRA `(.L_x_846) ;  /* 0x00000000004c0947 */ /* 0x000fea0003800000 */
[----:B------:R-:W-:Y:S05]  /*0380*/  BSYNC.RELIABLE B1 ;  /* 0x0000000000017941 */ /* 0x000fea0003800100 */
.L_x_844:
        /* <DEDUP_REMOVED lines=18> */
.L_x_846:
[----:B------:R-:W-:Y:S05]  /*04b0*/  BSYNC.RECONVERGENT B0 ;  /* 0x0000000000007941 */ /* 0x000fea0003800200 */
.L_x_843:
[----:B------:R-:W-:Y:S05]  /*04c0*/  WARPSYNC.ALL ;  /* 0x0000000000007948 */ /* 0x000fea0003800000 */
[----:B------:R-:W-:-:S13]  /*04d0*/  ISETP.GE.AND P0, PT, R3, UR4, PT ;  /* 0x0000000403007c0c */ /* 0x000fda000bf06270 */
[----:B------:R-:W-:Y:S05]  /*04e0*/  @P0 EXIT ;  /* 0x000000000000094d */ /* 0x000fea0003800000 */
[----:B------:R-:W2:Y:S02]  /*04f0*/  LDC.64 R4, c[0x0][0x5f8] ;  /* 0x00017e00ff047b82 */ /* 0x000ea40000000a00 */
[----:B--2---:R-:W0:Y:S06]  /*0500*/  LDG.E.U16 R4, desc[UR6][R4.64] ;  /* 0x0000000604047981 */ /* 0x004e2c000c1e1500 */
[----:B------:R-:W2:Y:S02]  /*0510*/  LDC.64 R2, c[0x0][0x5f0] ;  /* 0x00017c00ff027b82 */ /* 0x000ea40000000a00 */
[----:B--2---:R-:W2:Y:S06]  /*0520*/  LDG.E.U16 R2, desc[UR6][R2.64] ;  /* 0x0000000602027981 */ /* 0x004eac000c1e1500 */
[----:B------:R-:W3:Y:S01]  /*0530*/  LDC.64 R6, c[0x0][0x5e8] ;  /* 0x00017a00ff067b82 */ /* 0x000ee20000000a00 */
[----:B01----:R-:W-:-:S05]  /*0540*/  SHF.L.U32 R8, R4, 0x10, RZ ;  /* 0x0000001004087819 */ /* 0x003fca00000006ff */
[----:B------:R-:W-:-:S06]  /*0550*/  FMUL.FTZ R9, R8, -1.4426950216293334961 ;  /* 0xbfb8aa3b08097820 */ /* 0x000fcc0000410000 */
[----:B------:R-:W0:Y:S02]  /*0560*/  MUFU.EX2 R9, R9 ;  /* 0x0000000900097308 */ /* 0x000e240000000800 */
[----:B0-----:R-:W-:Y:S01]  /*0570*/  FADD.FTZ R10, R9, 1 ;  /* 0x3f800000090a7421 */ /* 0x001fe20000010000 */
[----:B--2---:R-:W-:-:S03]  /*0580*/  SHF.L.U32 R0, R2, 0x10, RZ ;  /* 0x0000001002007819 */ /* 0x004fc600000006ff */
[----:B------:R-:W0:Y:S02]  /*0590*/  MUFU.RCP R11, R10 ;  /* 0x0000000a000b7308 */ /* 0x000e240000001000 */
[----:B0-----:R-:W-:Y:S01]  /*05a0*/  FADD.FTZ R13, -R11, 1 ;  /* 0x3f8000000b0d7421 */ /* 0x001fe20000010100 */
[----:B------:R-:W-:-:S03]  /*05b0*/  FMUL.FTZ R0, R0, R11 ;  /* 0x0000000b00007220 */ /* 0x000fc60000410000 */
[----:B------:R-:W-:-:S04]  /*05c0*/  FFMA.FTZ R13, R8, R13, 1 ;  /* 0x3f800000080d7423 */ /* 0x000fc8000001000d */
[----:B------:R-:W-:-:S05]  /*05d0*/  FMUL.FTZ R0, R0, R13 ;  /* 0x0000000d00007220 */ /* 0x000fca0000410000 */
[----:B------:R-:W-:-:S05]  /*05e0*/  F2FP.BF16.F32.PACK_AB R0, RZ, R0 ;  /* 0x00000000ff00723e */ /* 0x000fca00000010ff */
[----:B---3--:R-:W-:Y:S01]  /*05f0*/  STG.E.U16 desc[UR6][R6.64], R0 ;  /* 0x0000000006007986 */ /* 0x008fe2000c101506 */
[----:B------:R-:W-:Y:S05]  /*0600*/  EXIT ;  /* 0x000000000000794d */ /* 0x000fea0003800000 */
.L_x_842:
[----:B------:R-:W0:Y:S01]  /*0610*/  LDCU UR4, c[0x0][0x380] ;  /* 0x00007000ff0477ac */ /* 0x000e220008000800 */
[----:B------:R-:W-:Y:S01]  /*0620*/  IADD3 R2, PT, PT, R2, -0x1, RZ ;  /* 0xffffffff02027810 */ /* 0x000fe20007ffe0ff */
[----:B------:R-:W-:Y:S04]  /*0630*/  BSSY.RECONVERGENT B0, `(.L_x_847) ;  /* 0x0000466000007945 */ /* 0x000fe80003800200 */
[----:B------:R-:W-:Y:S01]  /*0640*/  BSSY.RELIABLE B1, `(.L_x_848) ;  /* 0x00002f1000017945 */ /* 0x000fe20003800100 */
[----:B------:R-:W-:-:S04]  /*0650*/  VIMNMX.U32 R0, PT, PT, R2, 0x18, PT ;  /* 0x0000001802007848 */ /* 0x000fc80003fe0000 */
[----:B------:R-:W-:Y:S02]  /*0660*/  IADD3 R0, PT, PT, R0, 0x1, RZ ;  /* 0x0000000100007810 */ /* 0x000fe40007ffe0ff */
[----:B0-----:R-:W-:-:S13]  /*0670*/  ISETP.GE.AND P0, PT, R3, UR4, PT ;  /* 0x0000000403007c0c */ /* 0x001fda000bf06270 */
[----:B------:R-:W-:Y:S05]  /*0680*/  @P0 BRA `(.L_x_849) ;  /* 0x0000002c00a40947 */ /* 0x000fea0003800000 */
[----:B------:R-:W0:Y:S01]  /*0690*/  LDCU.64 UR8, c[0x0][0x390] ;  /* 0x00007200ff0877ac */ /* 0x000e220008000a00 */
[----:B------:R-:W-:Y:S01]  /*06a0*/  HFMA2 R4, -RZ, RZ, 0, 0 ;  /* 0x00000000ff047431 */ /* 0x000fe200000001ff */
[----:B------:R-:W-:Y:S01]  /*06b0*/  MOV R5, R3 ;  /* 0x0000000300057202 */ /* 0x000fe20000000f00 */
[----:B------:R-:W1:Y:S01]  /*06c0*/  LDCU UR5, c[0x0][0x38c] ;  /* 0x00007180ff0577ac */ /* 0x000e620008000800 */
[----:B------:R-:W-:Y:S01]  /*06d0*/  ISETP.NE.AND P0, PT, R2, RZ, PT ;  /* 0x000000ff0200720c */ /* 0x000fe20003f05270 */
[----:B------:R-:W2:Y:S01]  /*06e0*/  LDCU.64 UR10, c[0x0][0x4b8] ;  /* 0x00009700ff0a77ac */ /* 0x000ea20008000a00 */
[----:B0-----:R-:W-:Y:S01]  /*06f0*/  IMAD.HI.U32 R8, R3, UR8, R4 ;  /* 0x0000000803087c27 */ /* 0x001fe2000f8e0004 */
[----:B------:R-:W0:Y:S04]  /*0700*/  LDCU UR8, c[0x0][0x4c0] ;  /* 0x00009800ff0877ac */ /* 0x000e280008000800 */
[----:B------:R-:W-:-:S04]  /*0710*/  SHF.R.U32.HI R9, RZ, UR9, R8 ;  /* 0x00000009ff097c19 */ /* 0x000fc80008011608 */
[----:B------:R-:W-:-:S05]  /*0720*/  IADD3 R6, PT, PT, -R9, RZ, RZ ;  /* 0x000000ff09067210 */ /* 0x000fca0007ffe1ff */
[----:B-1----:R-:W-:-:S04]  /*0730*/  IMAD R6, R6, UR5, R3 ;  /* 0x0000000506067c24 */ /* 0x002fc8000f8e0203 */
[C---:B--2---:R-:W-:Y:S02]  /*0740*/  IMAD R5, R6.reuse, UR10, RZ ;  /* 0x0000000a06057c24 */ /* 0x044fe4000f8e02ff */
[C---:B------:R-:W-:Y:S02]  /*0750*/  IMAD R4, R6.reuse, UR11, RZ ;  /* 0x0000000b06047c24 */ /* 0x040fe4000f8e02ff */
[----:B0-----:R-:W-:Y:S01]  /*0760*/  IMAD R6, R6, UR8, RZ ;  /* 0x0000000806067c24 */ /* 0x001fe2000f8e02ff */
[----:B------:R-:W-:Y:S06]  /*0770*/  @!P0 BRA `(.L_x_850) ;  /* 0x0000001400348947 */ /* 0x000fec0003800000 */
[----:B------:R-:W0:Y:S01]  /*0780*/  LDCU.64 UR8, c[0x0][0x398] ;  /* 0x00007300ff0877ac */ /* 0x000e220008000a00 */
[----:B------:R-:W-:Y:S02]  /*0790*/  MOV R8, RZ ;  /* 0x000000ff00087202 */ /* 0x000fe40000000f00 */
[----:B------:R-:W-:Y:S01]  /*07a0*/  ISETP.NE.AND P0, PT, R0, 0x2, PT ;  /* 0x000000020000780c */ /* 0x000fe20003f05270 */
[----:B------:R-:W1:Y:S01]  /*07b0*/  LDCU UR5, c[0x0][0x3a0] ;  /* 0x00007400ff0577ac */ /* 0x000e620008000800 */
[----:B------:R-:W2:Y:S01]  /*07c0*/  LDCU UR10, c[0x0][0x4c4] ;  /* 0x00009880ff0a77ac */ /* 0x000ea20008000800 */
[----:B------:R-:W3:Y:S01]  /*07d0*/  LDCU.64 UR12, c[0x0][0x4c8] ;  /* 0x00009900ff0c77ac */ /* 0x000ee20008000a00 */
[----:B0-----:R-:W-:-:S05]  /*07e0*/  IMAD.HI.U32 R10, R9, UR9, R8 ;  /* 0x00000009090a7c27 */ /* 0x001fca000f8e0008 */
[----:B-1----:R-:W-:-:S04]  /*07f0*/  SHF.R.U32.HI R11, RZ, UR5, R10 ;  /* 0x00000005ff0b7c19 */ /* 0x002fc8000801160a */
[----:B------:R-:W-:-:S05]  /*0800*/  IADD3 R7, PT, PT, -R11, RZ, RZ ;  /* 0x000000ff0b077210 */ /* 0x000fca0007ffe1ff */
[----:B------:R-:W-:-:S04]  /*0810*/  IMAD R9, R7, UR8, R9 ;  /* 0x0000000807097c24 */ /* 0x000fc8000f8e0209 */
[C---:B--2---:R-:W-:Y:S02]  /*0820*/  IMAD R5, R9.reuse, UR10, R5 ;  /* 0x0000000a09057c24 */ /* 0x044fe4000f8e0205 */
[C---:B---3--:R-:W-:Y:S02]  /*0830*/  IMAD R4, R9.reuse, UR12, R4 ;  /* 0x0000000c09047c24 */ /* 0x048fe4000f8e0204 */
[----:B------:R-:W-:Y:S01]  /*0840*/  IMAD R6, R9, UR13, R6 ;  /* 0x0000000d09067c24 */ /* 0x000fe2000f8e0206 */
[----:B------:R-:W-:Y:S06]  /*0850*/  @!P0 BRA `(.L_x_850) ;  /* 0x0000001000fc8947 */ /* 0x000fec0003800000 */
[----:B------:R-:W0:Y:S01]  /*0860*/  LDCU.64 UR8, c[0x0][0x3a8] ;  /* 0x00007500ff0877ac */ /* 0x000e220008000a00 */
[----:B------:R-:W-:Y:S01]  /*0870*/  HFMA2 R10, -RZ, RZ, 0, 0 ;  /* 0x00000000ff0a7431 */ /* 0x000fe200000001ff */
[----:B------:R-:W-:Y:S01]  /*0880*/  ISETP.NE.AND P0, PT, R0, 0x3, PT ;  /* 0x000000030000780c */ /* 0x000fe20003f05270 */
[----:B------:R-:W1:Y:S01]  /*0890*/  LDCU UR5, c[0x0][0x3a4] ;  /* 0x00007480ff0577ac */ /* 0x000e620008000800 */
[----:B------:R-:W2:Y:S02]  /*08a0*/  LDCU.64 UR10, c[0x0][0x4d0] ;  /* 0x00009a00ff0a77ac */ /* 0x000ea40008000a00 */
        /* <DEDUP_REMOVED lines=24> */
[----:B------:R-:W-:Y:S02]  /*0a30*/  MOV R10, RZ ;  /* 0x000000ff000a7202 */ /* 0x000fe40000000f00 */
[----:B------:R-:W-:Y:S01]  /*0a40*/  ISETP.NE.AND P0, PT, R0, 0x5, PT ;  /* 0x000000050000780c */ /* 0x000fe20003f05270 */
[----:B------:R-:W1:Y:S01]  /*0a50*/  LDCU UR5, c[0x0][0x3bc] ;  /* 0x00007780ff0577ac */ /* 0x000e620008000800 */
[----:B------:R-:W2:Y:S01]  /*0a60*/  LDCU.64 UR10, c[0x0][0x4e8] ;  /* 0x00009d00ff0a77ac */ /* 0x000ea20008000a00 */
        /* <DEDUP_REMOVED lines=10> */
[----:B------:R-:W-:Y:S01]  /*0b10*/  HFMA2 R8, -RZ, RZ, 0, 0 ;  /* 0x00000000ff087431 */ /* 0x000fe200000001ff */
        /* <DEDUP_REMOVED lines=250> */
[----:B------:R-:W-:Y:S01]  /*1ac0*/  ISETP.NE.AND P0, PT, R0, 0x18, PT ;  /* 0x000000180000780c */ /* 0x000fe20003f05270 */
[----:B------:R-:W0:Y:S01]  /*1ad0*/  LDCU.64 UR8, c[0x0][0x4a0] ;  /* 0x00009400ff0877ac */ /* 0x000e220008000a00 */
[----:B------:R-:W-:Y:S01]  /*1ae0*/  HFMA2 R8, -RZ, RZ, 0, 0 ;  /* 0x00000000ff087431 */ /* 0x000fe200000001ff */
[----:B------:R-:W1:Y:S01]  /*1af0*/  LDCU UR5, c[0x0][0x4a8] ;  /* 0x00009500ff0577ac */ /* 0x000e620008000800 */
[----:B------:R-:W2:Y:S09]  /*1b00*/  LDCU.64 UR10, c[0x0][0x5d0] ;  /* 0x0000ba00ff0a77ac */ /* 0x000eb20008000a00 */
[----:B------:R-:W3:Y:S01]  /*1b10*/  @P0 LDC.64 R14, c[0x0][0x4b0] ;  /* 0x00012c00ff0e0b82 */ /* 0x000ee20000000a00 */
[----:B0-----:R-:W-:Y:S01]  /*1b20*/  IMAD.HI.U32 R12, R9, UR9, R8 ;  /* 0x00000009090c7c27 */ /* 0x001fe2000f8e0008 */
[----:B------:R-:W0:Y:S06]  /*1b30*/  LDCU UR9, c[0x0][0x5cc] ;  /* 0x0000b980ff0977ac */ /* 0x000e2c0008000800 */
[----:B------:R-:W4:Y:S01]  /*1b40*/  @P0 LDC R17, c[0x0][0x4ac] ;  /* 0x00012b00ff110b82 */ /* 0x000f220000000800 */
[----:B-1----:R-:W-:-:S02]  /*1b50*/  SHF.R.U32.HI R13, RZ, UR5, R12 ;  /* 0x00000005ff0d7c19 */ /* 0x002fc4000801160c */
[----:B------:R-:W-:Y:S02]  /*1b60*/  @P0 MOV R12, RZ ;  /* 0x000000ff000c0202 */ /* 0x000fe40000000f00 */
[----:B------:R-:W-:-:S03]  /*1b70*/  IADD3 R7, PT, PT, -R13, RZ, RZ ;  /* 0x000000ff0d077210 */ /* 0x000fc60007ffe1ff */
[----:B------:R-:W1:Y:S02]  /*1b80*/  @P0 LDC.64 R10, c[0x0][0x5d8] ;  /* 0x00017600ff0a0b82 */ /* 0x000e640000000a00 */
[----:B------:R-:W-:-:S06]  /*1b90*/  IMAD R9, R7, UR8, R9 ;  /* 0x0000000807097c24 */ /* 0x000fcc000f8e0209 */
[----:B------:R-:W5:Y:S01]  /*1ba0*/  @P0 LDC R16, c[0x0][0x5e0] ;  /* 0x00017800ff100b82 */ /* 0x000f620000000800 */
[----:B---3--:R-:W-:-:S04]  /*1bb0*/  @P0 IMAD.HI.U32 R8, R13, R14, R12 ;  /* 0x0000000e0d080227 */ /* 0x008fc800078e000c */
[C---:B0-----:R-:W-:Y:S01]  /*1bc0*/  IMAD R5, R9.reuse, UR9, R5 ;  /* 0x0000000909057c24 */ /* 0x041fe2000f8e0205 */
[----:B------:R-:W-:Y:S01]  /*1bd0*/  @P0 SHF.R.U32.HI R8, RZ, R15, R8 ;  /* 0x0000000fff080219 */ /* 0x000fe20000011608 */
[C---:B--2---:R-:W-:Y:S02]  /*1be0*/  IMAD R4, R9.reuse, UR10, R4 ;  /* 0x0000000a09047c24 */ /* 0x044fe4000f8e0204 */
[----:B------:R-:W-:Y:S01]  /*1bf0*/  IMAD R6, R9, UR11, R6 ;  /* 0x0000000b09067c24 */ /* 0x000fe2000f8e0206 */
[----:B------:R-:W-:-:S05]  /*1c00*/  @P0 IADD3 R12, PT, PT, -R8, RZ, RZ ;  /* 0x000000ff080c0210 */ /* 0x000fca0007ffe1ff */
[----:B----4-:R-:W-:-:S04]  /*1c10*/  @P0 IMAD R13, R12, R17, R13 ;  /* 0x000000110c0d0224 */ /* 0x010fc800078e020d */
[C---:B-1----:R-:W-:Y:S02]  /*1c20*/  @P0 IMAD R5, R13.reuse, R10, R5 ;  /* 0x0000000a0d050224 */ /* 0x042fe400078e0205 */
[C---:B------:R-:W-:Y:S02]  /*1c30*/  @P0 IMAD R4, R13.reuse, R11, R4 ;  /* 0x0000000b0d040224 */ /* 0x040fe400078e0204 */
[----:B-----5:R-:W-:-:S07]  /*1c40*/  @P0 IMAD R6, R13, R16, R6 ;  /* 0x000000100d060224 */ /* 0x020fce00078e0206 */
.L_x_850:
[----:B------:R-:W0:Y:S02]  /*1c50*/  LDCU.128 UR8, c[0x0][0x5f0] ;  /* 0x0000be00ff0877ac */ /* 0x000e240008000c00 */
[----:B0-----:R-:W-:-:S04]  /*1c60*/  IADD3 R8, P0, PT, R6, UR10, RZ ;  /* 0x0000000a06087c10 */ /* 0x001fc8000ff1e0ff */
[----:B------:R-:W-:-:S05]  /*1c70*/  IADD3.X R9, PT, PT, RZ, UR11, RZ, P0, !PT ;  /* 0x0000000bff097c10 */ /* 0x000fca00087fe4ff */
[----:B------:R-:W2:Y:S01]  /*1c80*/  LDG.E.U16 R8, desc[UR6][R8.64] ;  /* 0x0000000608087981 */ /* 0x000ea2000c1e1500 */
[----:B------:R-:W-:-:S04]  /*1c90*/  IADD3 R6, P0, PT, R4, UR8, RZ ;  /* 0x0000000804067c10 */ /* 0x000fc8000ff1e0ff */
[----:B------:R-:W-:Y:S01]  /*1ca0*/  IADD3.X R7, PT, PT, RZ, UR9, RZ, P0, !PT ;  /* 0x00000009ff077c10 */ /* 0x000fe200087fe4ff */
[----:B------:R-:W0:Y:S04]  /*1cb0*/  LDCU.64 UR8, c[0x0][0x5e8] ;  /* 0x0000bd00ff0877ac */ /* 0x000e280008000a00 */
[----:B------:R-:W3:Y:S01]  /*1cc0*/  LDG.E.U16 R6, desc[UR6][R6.64] ;  /* 0x0000000606067981 */ /* 0x000ee2000c1e1500 */
[----:B------:R-:W-:Y:S02]  /*1cd0*/  IADD3 R3, PT, PT, R3, 0x80, RZ ;  /* 0x0000008003037810 */ /* 0x000fe40007ffe0ff */
[----:B--2---:R-:W-:-:S05]  /*1ce0*/  SHF.L.U32 R10, R8, 0x10, RZ ;  /* 0x00000010080a7819 */ /* 0x004fca00000006ff */
[----:B------:R-:W-:Y:S01]  /*1cf0*/  FMUL.FTZ R11, R10, -1.4426950216293334961 ;  /* 0xbfb8aa3b0a0b7820 */ /* 0x000fe20000410000 */
[----:B---3--:R-:W-:-:S05]  /*1d00*/  SHF.L.U32 R4, R6, 0x10, RZ ;  /* 0x0000001006047819 */ /* 0x008fca00000006ff */
[----:B------:R-:W1:Y:S02]  /*1d10*/  MUFU.EX2 R11, R11 ;  /* 0x0000000b000b7308 */ /* 0x000e640000000800 */
[----:B-1----:R-:W-:-:S04]  /*1d20*/  FADD.FTZ R12, R11, 1 ;  /* 0x3f8000000b0c7421 */ /* 0x002fc80000010000 */
[----:B------:R-:W1:Y:S02]  /*1d30*/  MUFU.RCP R13, R12 ;  /* 0x0000000c000d7308 */ /* 0x000e640000001000 */
[----:B-1----:R-:W-:Y:S01]  /*1d40*/  FADD.FTZ R9, -R13, 1 ;  /* 0x3f8000000d097421 */ /* 0x002fe20000010100 */
[----:B------:R-:W-:-:S03]  /*1d50*/  FMUL.FTZ R4, R4, R13 ;  /* 0x0000000d04047220 */ /* 0x000fc60000410000 */
[----:B------:R-:W-:-:S04]  /*1d60*/  FFMA.FTZ R9, R10, R9, 1 ;  /* 0x3f8000000a097423 */ /* 0x000fc80000010009 */
[----:B------:R-:W-:Y:S01]  /*1d70*/  FMUL.FTZ R9, R4, R9 ;  /* 0x0000000904097220 */ /* 0x000fe20000410000 */
[----:B0-----:R-:W-:-:S04]  /*1d80*/  IADD3 R4, P0, PT, R5, UR8, RZ ;  /* 0x0000000805047c10 */ /* 0x001fc8000ff1e0ff */
[----:B------:R-:W-:Y:S02]  /*1d90*/  F2FP.BF16.F32.PACK_AB R9, RZ, R9 ;  /* 0x00000009ff09723e */ /* 0x000fe400000010ff */
[----:B------:R-:W-:Y:S02]  /*1da0*/  IADD3.X R5, PT, PT, RZ, UR9, RZ, P0, !PT ;  /* 0x00000009ff057c10 */ /* 0x000fe400087fe4ff */
[----:B------:R-:W-:-:S03]  /*1db0*/  ISETP.GE.AND P0, PT, R3, UR4, PT ;  /* 0x0000000403007c0c */ /* 0x000fc6000bf06270 */
[----:B------:R0:W-:Y:S10]  /*1dc0*/  STG.E.U16 desc[UR6][R4.64], R9 ;  /* 0x0000000904007986 */ /* 0x0001f4000c101506 */
[----:B------:R-:W-:Y:S05]  /*1dd0*/  @P0 BREAK.RELIABLE B1 ;  /* 0x0000000000010942 */ /* 0x000fea0003800100 */
[----:B------:R-:W-:Y:S05]  /*1de0*/  @P0 BRA `(.L_x_851) ;  /* 0x0000002c00a80947 */ /* 0x000fea0003800000 */
[----:B------:R-:W1:Y:S01]  /*1df0*/  LDCU.64 UR8, c[0x0][0x390] ;  /* 0x00007200ff0877ac */ /* 0x000e620008000a00 */
[----:B0-----:R-:W-:Y:S01]  /*1e00*/  HFMA2 R4, -RZ, RZ, 0, 0 ;  /* 0x00000000ff047431 */ /* 0x001fe200000001ff */
[----:B------:R-:W-:Y:S01]  /*1e10*/  MOV R5, R3 ;  /* 0x0000000300057202 */ /* 0x000fe20000000f00 */
[----:B------:R-:W0:Y:S01]  /*1e20*/  LDCU UR5, c[0x0][0x38c] ;  /* 0x00007180ff0577ac */ /* 0x000e220008000800 */
[----:B------:R-:W-:Y:S01]  /*1e30*/  ISETP.NE.AND P0, PT, R2, RZ, PT ;  /* 0x000000ff0200720c */ /* 0x000fe20003f05270 */
[----:B------:R-:W2:Y:S01]  /*1e40*/  LDCU.64 UR10, c[0x0][0x4b8] ;  /* 0x00009700ff0a77ac */ /* 0x000ea20008000a00 */
[----:B-1----:R-:W-:Y:S01]  /*1e50*/  IMAD.HI.U32 R8, R3, UR8, R4 ;  /* 0x0000000803087c27 */ /* 0x002fe2000f8e0004 */
[----:B------:R-:W1:Y:S04]  /*1e60*/  LDCU UR8, c[0x0][0x4c0] ;  /* 0x00009800ff0877ac */ /* 0x000e680008000800 */
[----:B------:R-:W-:-:S04]  /*1e70*/  SHF.R.U32.HI R9, RZ, UR9, R8 ;  /* 0x00000009ff097c19 */ /* 0x000fc80008011608 */
[----:B------:R-:W-:-:S05]  /*1e80*/  IADD3 R6, PT, PT, -R9, RZ, RZ ;  /* 0x000000ff09067210 */ /* 0x000fca0007ffe1ff */
[----:B0-----:R-:W-:-:S04]  /*1e90*/  IMAD R6, R6, UR5, R3 ;  /* 0x0000000506067c24 */ /* 0x001fc8000f8e0203 */
[C---:B--2---:R-:W-:Y:S02]  /*1ea0*/  IMAD R5, R6.reuse, UR10, RZ ;  /* 0x0000000a06057c24 */ /* 0x044fe4000f8e02ff */
[C---:B------:R-:W-:Y:S02]  /*1eb0*/  IMAD R4, R6.reuse, UR11, RZ ;  /* 0x0000000b06047c24 */ /* 0x040fe4000f8e02ff */
[----:B-1----:R-:W-:Y:S01]  /*1ec0*/  IMAD R6, R6, UR8, RZ ;  /* 0x0000000806067c24 */ /* 0x002fe2000f8e02ff */
        /* <DEDUP_REMOVED lines=334> */
.L_x_852:
        /* <DEDUP_REMOVED lines=21> */
[----:B------:R-:W-:-:S05]  /*3500*/  IADD3.X R5, PT, PT, RZ, UR9, RZ, P0, !PT ;  /* 0x00000009ff057c10 */ /* 0x000fca00087fe4ff */
[----:B------:R0:W-:Y:S02]  /*3510*/  STG.E.U16 desc[UR6][R4.64], R9 ;  /* 0x0000000904007986 */ /* 0x0001e4000c101506 */
.L_x_849:
[----:B------:R-:W-:-:S13]  /*3520*/  ISETP.GE.AND P0, PT, R3, UR4, PT ;  /* 0x0000000403007c0c */ /* 0x000fda000bf06270 */
[----:B------:R-:W-:Y:S05]  /*3530*/  @P0 BREAK.RELIABLE B1 ;  /* 0x0000000000010942 */ /* 0x000fea0003800100 */
[----:B------:R-:W-:Y:S05]  /*3540*/  @P0 BRA `(.L_x_851) ;  /* 0x0000001400d00947 */ /* 0x000fea0003800000 */
[----:B------:R-:W-:Y:S05]  /*3550*/  BSYNC.RELIABLE B1 ;  /* 0x0000000000017941 */ /* 0x000fea0003800100 */
.L_x_848:
        /* <DEDUP_REMOVED lines=348> */
.L_x_853:
        /* <DEDUP_REMOVED lines=23> */
.L_x_851:
[----:B------:R-:W-:Y:S05]  /*4c90*/  BSYNC.RECONVERGENT B0 ;  /* 0x0000000000007941 */ /* 0x000fea0003800200 */
.L_x_847:
[----:B------:R-:W-:Y:S05]  /*4ca0*/  WARPSYNC.ALL ;  /* 0x0000000000007948 */ /* 0x000fea0003800000 */
[----:B------:R-:W-:-:S13]  /*4cb0*/  ISETP.GE.AND P0, PT, R3, UR4, PT ;  /* 0x0000000403007c0c */ /* 0x000fda000bf06270 */
[----:B------:R-:W-:Y:S05]  /*4cc0*/  @P0 EXIT ;  /* 0x000000000000094d */ /* 0x000fea0003800000 */
[----:B------:R-:W2:Y:S01]  /*4cd0*/  LDCU.64 UR4, c[0x0][0x390] ;  /* 0x00007200ff0477ac */ /* 0x000ea20008000a00 */
[----:B01----:R-:W-:Y:S01]  /*4ce0*/  HFMA2 R4, -RZ, RZ, 0, 0 ;  /* 0x00000000ff047431 */ /* 0x003fe200000001ff */
[----:B------:R-:W-:Y:S01]  /*4cf0*/  MOV R5, R3 ;  /* 0x0000000300057202 */ /* 0x000fe20000000f00 */
[----:B------:R-:W0:Y:S01]  /*4d00*/  LDCU UR8, c[0x0][0x38c] ;  /* 0x00007180ff0877ac */ /* 0x000e220008000800 */
[----:B------:R-:W-:Y:S01]  /*4d10*/  ISETP.NE.AND P0, PT, R2, RZ, PT ;  /* 0x000000ff0200720c */ /* 0x000fe20003f05270 */
[----:B------:R-:W1:Y:S01]  /*4d20*/  LDCU.64 UR10, c[0x0][0x4b8] ;  /* 0x00009700ff0a77ac */ /* 0x000e620008000a00 */
[----:B--2---:R-:W-:Y:S01]  /*4d30*/  IMAD.HI.U32 R6, R3, UR4, R4 ;  /* 0x0000000403067c27 */ /* 0x004fe2000f8e0004 */
[----:B------:R-:W2:Y:S04]  /*4d40*/  LDCU UR4, c[0x0][0x4c0] ;  /* 0x00009800ff0477ac */ /* 0x000ea80008000800 */
[----:B------:R-:W-:-:S04]  /*4d50*/  SHF.R.U32.HI R7, RZ, UR5, R6 ;  /* 0x00000005ff077c19 */ /* 0x000fc80008011606 */
[----:B------:R-:W-:-:S05]  /*4d60*/  IADD3 R4, PT, PT, -R7, RZ, RZ ;  /* 0x000000ff07047210 */ /* 0x000fca0007ffe1ff */
[----:B0-----:R-:W-:-:S04]  /*4d70*/  IMAD R4, R4, UR8, R3 ;  /* 0x0000000804047c24 */ /* 0x001fc8000f8e0203 */
[C---:B-1----:R-:W-:Y:S02]  /*4d80*/  IMAD R3, R4.reuse, UR10, RZ ;  /* 0x0000000a04037c24 */ /* 0x042fe4000f8e02ff */
[C---:B------:R-:W-:Y:S02]  /*4d90*/  IMAD R2, R4.reuse, UR11, RZ ;  /* 0x0000000b04027c24 */ /* 0x040fe4000f8e02ff */
[----:B--2---:R-:W-:Y:S01]  /*4da0*/  IMAD R4, R4, UR4, RZ ;  /* 0x0000000404047c24 */ /* 0x004fe2000f8e02ff */
        /* <DEDUP_REMOVED lines=313> */
[----:B------:R-:W2:Y:S09]  /*6140*/  LDCU UR5, c[0x0][0x5cc] ;  /* 0x0000b980ff0577ac */ /* 0x000eb20008000800 */
[----:B------:R-:W3:Y:S01]  /*6150*/  @P0 LDC.64 R12, c[0x0][0x4b0] ;  /* 0x00012c00ff0c0b82 */ /* 0x000ee20000000a00 */
[----:B------:R-:W4:Y:S01]  /*6160*/  LDCU.64 UR10, c[0x0][0x5d0] ;  /* 0x0000ba00ff0a77ac */ /* 0x000f220008000a00 */
[----:B0-----:R-:W-:-:S06]  /*6170*/  IMAD.HI.U32 R10, R7, UR9, R6 ;  /* 0x00000009070a7c27 */ /* 0x001fcc000f8e0006 */
[----:B------:R-:W0:Y:S01]  /*6180*/  @P0 LDC R15, c[0x0][0x4ac] ;  /* 0x00012b00ff0f0b82 */ /* 0x000e220000000800 */
[----:B-1----:R-:W-:Y:S02]  /*6190*/  SHF.R.U32.HI R11, RZ, UR4, R10 ;  /* 0x00000004ff0b7c19 */ /* 0x002fe4000801160a */
[----:B------:R-:W-:Y:S02]  /*61a0*/  @P0 MOV R10, RZ ;  /* 0x000000ff000a0202 */ /* 0x000fe40000000f00 */
[----:B------:R-:W-:-:S03]  /*61b0*/  IADD3 R5, PT, PT, -R11, RZ, RZ ;  /* 0x000000ff0b057210 */ /* 0x000fc60007ffe1ff */
[----:B------:R-:W1:Y:S02]  /*61c0*/  @P0 LDC.64 R8, c[0x0][0x5d8] ;  /* 0x00017600ff080b82 */ /* 0x000e640000000a00 */
[----:B------:R-:W-:-:S06]  /*61d0*/  IMAD R7, R5, UR8, R7 ;  /* 0x0000000805077c24 */ /* 0x000fcc000f8e0207 */
[----:B------:R-:W5:Y:S01]  /*61e0*/  @P0 LDC R6, c[0x0][0x5e0] ;  /* 0x00017800ff060b82 */ /* 0x000f620000000800 */
[----:B---3--:R-:W-:-:S04]  /*61f0*/  @P0 IMAD.HI.U32 R0, R11, R12, R10 ;  /* 0x0000000c0b000227 */ /* 0x008fc800078e000a */
[C---:B--2---:R-:W-:Y:S01]  /*6200*/  IMAD R3, R7.reuse, UR5, R3 ;  /* 0x0000000507037c24 */ /* 0x044fe2000f8e0203 */
[----:B------:R-:W-:Y:S01]  /*6210*/  @P0 SHF.R.U32.HI R0, RZ, R13, R0 ;  /* 0x0000000dff000219 */ /* 0x000fe20000011600 */
[C---:B----4-:R-:W-:Y:S02]  /*6220*/  IMAD R2, R7.reuse, UR10, R2 ;  /* 0x0000000a07027c24 */ /* 0x050fe4000f8e0202 */
[----:B------:R-:W-:Y:S01]  /*6230*/  IMAD R4, R7, UR11, R4 ;  /* 0x0000000b07047c24 */ /* 0x000fe2000f8e0204 */
[----:B------:R-:W-:-:S05]  /*6240*/  @P0 IADD3 R10, PT, PT, -R0, RZ, RZ ;  /* 0x000000ff000a0210 */ /* 0x000fca0007ffe1ff */
[----:B0-----:R-:W-:-:S04]  /*6250*/  @P0 IMAD R11, R15, R10, R11 ;  /* 0x0000000a0f0b0224 */ /* 0x001fc800078e020b */
[C---:B-1----:R-:W-:Y:S02]  /*6260*/  @P0 IMAD R3, R11.reuse, R8, R3 ;  /* 0x000000080b030224 */ /* 0x042fe400078e0203 */
[C---:B------:R-:W-:Y:S02]  /*6270*/  @P0 IMAD R2, R11.reuse, R9, R2 ;  /* 0x000000090b020224 */ /* 0x040fe400078e0202 */
[----:B-----5:R-:W-:-:S07]  /*6280*/  @P0 IMAD R4, R11, R6, R4 ;  /* 0x000000060b040224 */ /* 0x020fce00078e0204 */
.L_x_854:
[----:B------:R-:W0:Y:S01]  /*6290*/  LDCU.128 UR8, c[0x0][0x5f0] ;  /* 0x0000be00ff0877ac */ /* 0x000e220008000c00 */
[----:B------:R-:W1:Y:S01]  /*62a0*/  LDCU.64 UR4, c[0x0][0x5e8] ;  /* 0x0000bd00ff0477ac */ /* 0x000e620008000a00 */
[----:B0-----:R-:W-:-:S04]  /*62b0*/  IADD3 R6, P0, PT, R4, UR10, RZ ;  /* 0x0000000a04067c10 */ /* 0x001fc8000ff1e0ff */
[----:B------:R-:W-:-:S05]  /*62c0*/  IADD3.X R7, PT, PT, RZ, UR11, RZ, P0, !PT ;  /* 0x0000000bff077c10 */ /* 0x000fca00087fe4ff */
[----:B------:R-:W2:Y:S01]  /*62d0*/  LDG.E.U16 R6, desc[UR6][R6.64] ;  /* 0x0000000606067981 */ /* 0x000ea2000c1e1500 */
[----:B------:R-:W-:-:S04]  /*62e0*/  IADD3 R4, P0, PT, R2, UR8, RZ ;  /* 0x0000000802047c10 */ /* 0x000fc8000ff1e0ff */
[----:B------:R-:W-:-:S05]  /*62f0*/  IADD3.X R5, PT, PT, RZ, UR9, RZ, P0, !PT ;  /* 0x00000009ff057c10 */ /* 0x000fca00087fe4ff */
[----:B------:R-:W3:Y:S01]  /*6300*/  LDG.E.U16 R4, desc[UR6][R4.64] ;  /* 0x0000000604047981 */ /* 0x000ee2000c1e1500 */
[----:B--2---:R-:W-:-:S05]  /*6310*/  SHF.L.U32 R2, R6, 0x10, RZ ;  /* 0x0000001006027819 */ /* 0x004fca00000006ff */
[----:B------:R-:W-:Y:S01]  /*6320*/  FMUL.FTZ R8, R2, -1.4426950216293334961 ;  /* 0xbfb8aa3b02087820 */ /* 0x000fe20000410000 */
[----:B---3--:R-:W-:-:S05]  /*6330*/  SHF.L.U32 R0, R4, 0x10, RZ ;  /* 0x0000001004007819 */ /* 0x008fca00000006ff */
[----:B------:R-:W0:Y:S02]  /*6340*/  MUFU.EX2 R8, R8 ;  /* 0x0000000800087308 */ /* 0x000e240000000800 */
[----:B0-----:R-:W-:-:S06]  /*6350*/  FADD.FTZ R9, R8, 1 ;  /* 0x3f80000008097421 */ /* 0x001fcc0000010000 */
[----:B------:R-:W0:Y:S02]  /*6360*/  MUFU.RCP R9, R9 ;  /* 0x0000000900097308 */ /* 0x000e240000001000 */
[----:B0-----:R-:W-:Y:S01]  /*6370*/  FADD.FTZ R7, -R9, 1 ;  /* 0x3f80000009077421 */ /* 0x001fe20000010100 */
[----:B------:R-:W-:-:S03]  /*6380*/  FMUL.FTZ R0, R0, R9 ;  /* 0x0000000900007220 */ /* 0x000fc60000410000 */
[----:B------:R-:W-:Y:S01]  /*6390*/  FFMA.FTZ R7, R2, R7, 1 ;  /* 0x3f80000002077423 */ /* 0x000fe20000010007 */
[----:B-1----:R-:W-:-:S03]  /*63a0*/  IADD3 R2, P0, PT, R3, UR4, RZ ;  /* 0x0000000403027c10 */ /* 0x002fc6000ff1e0ff */
[----:B------:R-:W-:Y:S01]  /*63b0*/  FMUL.FTZ R0, R0, R7 ;  /* 0x0000000700007220 */ /* 0x000fe20000410000 */
[----:B------:R-:W-:-:S04]  /*63c0*/  IADD3.X R3, PT, PT, RZ, UR5, RZ, P0, !PT ;  /* 0x00000005ff037c10 */ /* 0x000fc800087fe4ff */
[----:B------:R-:W-:-:S05]  /*63d0*/  F2FP.BF16.F32.PACK_AB R0, RZ, R0 ;  /* 0x00000000ff00723e */ /* 0x000fca00000010ff */
[----:B------:R-:W-:Y:S01]  /*63e0*/  STG.E.U16 desc[UR6][R2.64], R0 ;  /* 0x0000000002007986 */ /* 0x000fe2000c101506 */
[----:B------:R-:W-:Y:S05]  /*63f0*/  EXIT ;  /* 0x000000000000794d */ /* 0x000fea0003800000 */
.L_x_855:
        /* <DEDUP_REMOVED lines=16> */
.L_x_10154:


//--------------------- .text._ZN2at6native27unrolled_elementwise_kernelIZZZNS0_61_GLOBAL__N__132982cb_23_ActivationSiluKernel_cu_1520ed90_293320silu_backward_kernelERNS_18TensorIteratorBaseEENKUlvE_clEvENKUlvE2_clEvEUlN3c108BFloat16ES8_E_St5arrayIPcLm3EELi4E23TrivialOffsetCalculatorILi2EjESD_ILi1EjENS0_6memory15LoadWithoutCastENSG_16StoreWithoutCastEEEviT_T0_T2_T3_T4_T5_ --------------------------
	.section	.text._ZN2at6native27unrolled_elementwise_kernelIZZZNS0_61_GLOBAL__N__132982cb_23_ActivationSiluKernel_cu_1520ed90_293320silu_backward_kernelERNS_18TensorIteratorBaseEENKUlvE_clEvENKUlvE2_clEvEUlN3c108BFloat16ES8_E_St5arrayIPcLm3EELi4E23TrivialOffsetCalculatorILi2EjESD_ILi1EjENS0_6memory15LoadWithoutCastENSG_16StoreWithoutCastEEEviT_T0_T2_T3_T4_T5_,"ax",@progbits
	.align	128
        .global         _ZN2at6native27unrolled_elementwise_kernelIZZZNS0_61_GLOBAL__N__132982cb_23_ActivationSiluKernel_cu_1520ed90_293320silu_backward_kernelERNS_18TensorIteratorBaseEENKUlvE_clEvENKUlvE2_clEvEUlN3c108BFloat16ES8_E_St5arrayIPcLm3EELi4E23TrivialOffsetCalculatorILi2EjESD_ILi1EjENS0_6memory15LoadWithoutCastENSG_16StoreWithoutCastEEEviT_T0_T2_T3_T4_T5_
        .type           _ZN2at6native27unrolled_elementwise_kernelIZZZNS0_61_GLOBAL__N__132982cb_23_ActivationSiluKernel_cu_1520ed90_293320silu_backward_kernelERNS_18TensorIteratorBaseEENKUlvE_clEvENKUlvE2_clEvEUlN3c108BFloat16ES8_E_St5arrayIPcLm3EELi4E23TrivialOffsetCalculatorILi2EjESD_ILi1EjENS0_6memory15LoadWithoutCastENSG_16StoreWithoutCastEEEviT_T0_T2_T3_T4_T5_,@function
        .size           _ZN2at6native27unrolled_elementwise_kernelIZZZNS0_61_GLOBAL__N__132982cb_23_ActivationSiluKernel_cu_1520ed90_293320silu_backward_kernelERNS_18TensorIteratorBaseEENKUlvE_clEvENKUlvE2_clEvEUlN3c108BFloat16ES8_E_St5arrayIPcLm3EELi4E23TrivialOffsetCalculatorILi2EjESD_ILi1EjENS0_6memory15LoadWithoutCastENSG_16StoreWithoutCastEEEviT_T0_T2_T3_T4_T5_,(.L_x_10155 - _ZN2at6native27unrolled_elementwise_kernelIZZZNS0_61_GLOBAL__N__132982cb_23_ActivationSiluKernel_cu_1520ed90_293320silu_backward_kernelERNS_18TensorIteratorBaseEENKUlvE_clEvENKUlvE2_clEvEUlN3c108BFloat16ES8_E_St5arrayIPcLm3EELi4E23TrivialOffsetCalculatorILi2EjESD_ILi1EjENS0_6memory15LoadWithoutCastENSG_16StoreWithoutCastEEEviT_T0_T2_T3_T4_T5_)
        .other          _ZN2at6native27unrolled_elementwise_kernelIZZZNS0_61_GLOBAL__N__132982cb_23_ActivationSiluKernel_cu_1520ed90_293320silu_backward_kernelERNS_18TensorIteratorBaseEENKUlvE_clEvENKUlvE2_clEvEUlN3c108BFloat16ES8_E_St5arrayIPcLm3EELi4E23TrivialOffsetCalculatorILi2EjESD_ILi1EjENS0_6memory15LoadWithoutCastENSG_16StoreWithoutCastEEEviT_T0_T2_T3_T4_T5_,@"STO_CUDA_ENTRY STV_DEFAULT"
_ZN2at6native27unrolled_elementwise_kernelIZZZNS0_61_GLOBAL__N__132982cb_23_ActivationSiluKernel_cu_1520ed90_293320silu_backward_kernelERNS_18TensorIteratorBaseEENKUlvE_clEvENKUlvE2_clEvEUlN3c108BFloat16ES8_E_St5arrayIPcLm3EELi4E23TrivialOffsetCalculatorILi2EjESD_ILi1EjENS0_6memory15LoadWithoutCastENSG_16StoreWithoutCastEEEviT_T0_T2_T3_T4_T5_:
.text._ZN2at6native27unrolled_elementwise_kernelIZZZNS0_61_GLOBAL__N__132982cb_23_ActivationSiluKernel_cu_1520ed90_293320silu_backward_kernelERNS_18TensorIteratorBaseEENKUlvE_clEvENKUlvE2_clEvEUlN3c108BFloat16ES8_E_St5arrayIPcLm3EELi4E23TrivialOffsetCalculatorILi2EjESD_ILi1EjENS0_6memory15LoadWithoutCastENSG_16StoreWithoutCastEEEviT_T0_T2_T3_T4_T5_:
[----:B------:R-:W-:Y:S01]  /*0000*/  LDC R1, c[0x0][0x37c] ;  /* 0x0000df00ff017b82 */ /* 0x000fe20000000800 */
[----:B------:R-:W0:Y:S07]  /*0010*/  S2R R11, SR_CTAID.X ;  /* 0x00000000000b7919 */ /* 0x000e2e0000002500 */
[----:B------:R-:W0:Y:S01]  /*0020*/  LDC R0, c[0x0][0x380] ;  /* 0x0000e000ff007b82 */ /* 0x000e220000000800 */
[----:B------:R-:W1:Y:S01]  /*0030*/  LDCU.64 UR4, c[0x0][0x358] ;  /* 0x00006b00ff0477ac */ /* 0x000e620008000a00 */
[----:B------:R-:W2:Y:S06]  /*0040*/  S2R R10, SR_TID.X ;  /* 0x00000000000a7919 */ /* 0x000eac0000002100 */
[----:B------:R-:W3:Y:S08]  /*0050*/  LDC.64 R18, c[0x0][0x390] ;  /* 0x0000e400ff127b82 */ /* 0x000ef00000000a00 */
[----:B------:R-:W4:Y:S08]  /*0060*/  LDC.64 R4, c[0x0][0x390] ;  /* 0x0000e400ff047b82 */ /* 0x000f300000000a00 */
[----:B------:R-:W4:Y:S01]  /*0070*/  LDC.64 R6, c[0x0][0x398] ;  /* 0x0000e600ff067b82 */ /* 0x000f220000000a00 */
[--C-:B0-----:R-:W-:Y:S01]  /*0080*/  IMAD R9, R11, -0x200, R0.reuse ;  /* 0xfffffe000b097824 */ /* 0x101fe200078e0200 */
[----:B------:R-:W-:-:S06]  /*0090*/  PRMT R0, RZ, 0x7610, R0 ;  /* 0x00007610ff007816 */ /* 0x000fcc0000000000 */
[----:B------:R-:W0:Y:S01]  /*00a0*/  LDC.64 R14, c[0x0][0x390] ;  /* 0x0000e400ff0e7b82 */ /* 0x000e220000000a00 */
[----:B--2---:R-:W-:Y:S02]  /*00b0*/  MOV R8, R10 ;  /* 0x0000000a00087202 */ /* 0x004fe40000000f00 */
[----:B------:R-:W-:-:S05]  /*00c0*/  ISETP.GE.AND P0, PT, R10, R9, PT ;  /* 0x000000090a00720c */ /* 0x000fca0003f06270 */
[----:B------:R-:W2:Y:S08]  /*00d0*/  LDC.64 R12, c[0x0][0x398] ;  /* 0x0000e600ff0c7b82 */ /* 0x000eb00000000a00 */
[----:B------:R-:W2:Y:S01]  /*00e0*/  LDC.64 R2, c[0x0][0x398] ;  /* 0x0000e600ff027b82 */ /* 0x000ea20000000a00 */
[----:B------:R-:W-:-:S04]  /*00f0*/  @!P0 IADD3 R10, PT, PT, R8, 0x80, RZ ;  /* 0x00000080080a8810 */ /* 0x000fc80007ffe0ff */
[----:B------:R-:W-:-:S13]  /*0100*/  ISETP.GE.AND P1, PT, R10, R9, PT ;  /* 0x000000090a00720c */ /* 0x000fda0003f26270 */
[----:B------:R-:W-:Y:S01]  /*0110*/  @!P1 LEA R17, R11, R10, 0x9 ;  /* 0x0000000a0b119211 */ /* 0x000fe200078e48ff */
[----:B------:R-:W-:-:S04]  /*0120*/  @!P1 VIADD R10, R10, 0x80 ;  /* 0x000000800a0a9836 */ /* 0x000fc80000000000 */
[----:B---3--:R-:W-:Y:S01]  /*0130*/  @!P1 IMAD.WIDE.U32 R18, R17, 0x2, R18 ;  /* 0x0000000211129825 */ /* 0x008fe200078e0012 */
[----:B------:R-:W-:-:S04]  /*0140*/  ISETP.GE.AND P3, PT, R10, R9, PT ;  /* 0x000000090a00720c */ /* 0x000fc80003f66270 */
[----:B-1----:R1:W5:Y:S09]  /*0150*/  @!P1 LDG.E.U16 R0, desc[UR4][R18.64] ;  /* 0x0000000412009981 */ /* 0x002372000c1e1500 */
[----:B------:R-:W-:Y:S01]  /*0160*/  @!P3 LEA R21, R11, R10, 0x9 ;  /* 0x0000000a0b15b211 */ /* 0x000fe200078e48ff */
[----:B-1----:R-:W1:Y:S01]  /*0170*/  LDC.64 R18, c[0x0][0x390] ;  /* 0x0000e400ff127b82 */ /* 0x002e620000000a00 */
[----:B------:R-:W-:-:S03]  /*0180*/  @!P3 IADD3 R10, PT, PT, R10, 0x80, RZ ;  /* 0x000000800a0ab810 */ /* 0x000fc60007ffe0ff */
[----:B----4-:R-:W-:Y:S01]  /*0190*/  @!P3 IMAD.WIDE.U32 R4, R21, 0x2, R4 ;  /* 0x000000021504b825 */ /* 0x010fe200078e0004 */
[----:B------:R-:W-:-:S03]  /*01a0*/  ISETP.GE.AND P2, PT, R10, R9, PT ;  /* 0x000000090a00720c */ /* 0x000fc60003f46270 */
[----:B------:R-:W-:Y:S02]  /*01b0*/  @!P3 IMAD.WIDE.U32 R6, R21, 0x2, R6 ;  /* 0x000000021506b825 */ /* 0x000fe400078e0006 */
[----:B------:R-:W3:Y:S01]  /*01c0*/  LDC.64 R20, c[0x0][0x398] ;  /* 0x0000e600ff147b82 */ /* 0x000ee20000000a00 */
[----:B------:R-:W-:Y:S02]  /*01d0*/  @!P0 LEA R25, R11, R8, 0x9 ;  /* 0x000000080b198211 */ /* 0x000fe400078e48ff */
[----:B------:R-:W-:-:S05]  /*01e0*/  PRMT R24, RZ, 0x7610, R24 ;  /* 0x00007610ff187816 */ /* 0x000fca0000000018 */
[----:B------:R-:W-:Y:S02]  /*01f0*/  @!P2 IMAD R23, R11, 0x200, R10 ;  /* 0x000002000b17a824 */ /* 0x000fe400078e020a */
[----:B-1----:R-:W-:-:S05]  /*0200*/  @!P0 IMAD.WIDE.U32 R18, R25, 0x2, R18 ;  /* 0x0000000219128825 */ /* 0x002fca00078e0012 */
[----:B------:R-:W5:Y:S01]  /*0210*/  @!P0 LDG.E.U16 R24, desc[UR4][R18.64] ;  /* 0x0000000412188981 */ /* 0x000f62000c1e1500 */
[----:B---3--:R-:W-:Y:S01]  /*0220*/  @!P0 IMAD.WIDE.U32 R20, R25, 0x2, R20 ;  /* 0x0000000219148825 */ /* 0x008fe200078e0014 */
[----:B------:R-:W-:-:S06]  /*0230*/  PRMT R25, RZ, 0x7610, R25 ;  /* 0x00007610ff197816 */ /* 0x000fcc0000000019 */
[----:B------:R-:W5:Y:S01]  /*0240*/  @!P0 LDG.E.U16 R25, desc[UR4][R20.64] ;  /* 0x0000000414198981 */ /* 0x000f62000c1e1500 */
[----:B------:R-:W-:Y:S01]  /*0250*/  ISETP.GE.AND P0, PT, R8, R9, PT ;  /* 0x000000090800720c */ /* 0x000fe20003f06270 */
[----:B0-----:R-:W-:-:S04]  /*0260*/  @!P2 IMAD.WIDE.U32 R14, R23, 0x2, R14 ;  /* 0x00000002170ea825 */ /* 0x001fc800078e000e */
[----:B--2---:R-:W-:Y:S01]  /*0270*/  @!P2 IMAD.WIDE.U32 R22, R23, 0x2, R12 ;  /* 0x000000021716a825 */ /* 0x004fe200078e000c */
[----:B------:R-:W-:-:S03]  /*0280*/  PRMT R13, RZ, 0x7610, R13 ;  /* 0x00007610ff0d7816 */ /* 0x000fc6000000000d */
[----:B------:R-:W-:-:S05]  /*0290*/  @!P1 IMAD.WIDE.U32 R2, R17, 0x2, R2 ;  /* 0x0000000211029825 */ /* 0x000fca00078e0002 */
[----:B------:R0:W5:Y:S01]  /*02a0*/  @!P1 LDG.E.U16 R13, desc[UR4][R2.64] ;  /* 0x00000004020d9981 */ /* 0x000162000c1e1500 */
[----:B------:R-:W-:Y:S02]  /*02b0*/  PRMT R10, RZ, 0x7610, R10 ;  /* 0x00007610ff0a7816 */ /* 0x000fe4000000000a */
[----:B------:R-:W-:Y:S02]  /*02c0*/  PRMT R16, RZ, 0x7610, R16 ;  /* 0x00007610ff107816 */ /* 0x000fe40000000010 */
[----:B------:R-:W-:Y:S02]  /*02d0*/  PRMT R17, RZ, 0x7610, R17 ;  /* 0x00007610ff117816 */ /* 0x000fe40000000011 */
[----:B------:R1:W5:Y:S01]  /*02e0*/  @!P2 LDG.E.U16 R10, desc[UR4][R14.64] ;  /* 0x000000040e0aa981 */ /* 0x000362000c1e1500 */
[----:B0-----:R-:W0:Y:S01]  /*02f0*/  @!P0 LDC.64 R2, c[0x0][0x388] ;  /* 0x0000e200ff028b82 */ /* 0x001e220000000a00 */
[----:B------:R-:W-:Y:S02]  /*0300*/  PRMT R12, RZ, 0x7610, R12 ;  /* 0x00007610ff0c7816 */ /* 0x000fe4000000000c */
[----:B------:R2:W5:Y:S01]  /*0310*/  @!P3 LDG.E.U16 R16, desc[UR4][R4.64] ;  /* 0x000000040410b981 */ /* 0x000562000c1e1500 */
[----:B------:R-:W-:Y:S03]  /*0320*/  BSSY.RECONVERGENT B0, `(.L_x_856) ;  /* 0x0000019000007945 */ /* 0x000fe60003800200 */
[----:B------:R3:W5:Y:S01]  /*0330*/  @!P3 LDG.E.U16 R17, desc[UR4][R6.64] ;  /* 0x000000040611b981 */ /* 0x000762000c1e1500 */
[----:B-1----:R-:W-:-:S03]  /*0340*/  IADD3 R14, PT, PT, R8, 0x80, RZ ;  /* 0x00000080080e7810 */ /* 0x002fc60007ffe0ff */
[----:B------:R1:W5:Y:S01]  /*0350*/  @!P2 LDG.E.U16 R12, desc[UR4][R22.64] ;  /* 0x00000004160ca981 */ /* 0x000362000c1e1500 */
[C---:B--2---:R-:W-:Y:S02]  /*0360*/  IADD3 R4, PT, PT, R8.reuse, 0x100, RZ ;  /* 0x0000010008047810 */ /* 0x044fe40007ffe0ff */
[----:B------:R-:W-:Y:S01]  /*0370*/  @!P0 LEA R5, R11, R8, 0x9 ;  /* 0x000000080b058211 */ /* 0x000fe200078e48ff */
[----:B---3--:R-:W-:Y:S01]  /*0380*/  VIADD R6, R8, 0x180 ;  /* 0x0000018008067836 */ /* 0x008fe20000000000 */
[----:B------:R-:W-:Y:S02]  /*0390*/  @!P0 MOV R8, R14 ;  /* 0x0000000e00088202 */ /* 0x000fe40000000f00 */
[-C--:B------:R-:W-:Y:S02]  /*03a0*/  ISETP.GE.AND P1, PT, R14, R9.reuse, PT ;  /* 0x000000090e00720c */ /* 0x080fe40003f26270 */
[-C--:B------:R-:W-:Y:S02]  /*03b0*/  ISETP.GE.AND P2, PT, R4, R9.reuse, PT ;  /* 0x000000090400720c */ /* 0x080fe40003f46270 */
[-C--:B------:R-:W-:Y:S01]  /*03c0*/  ISETP.GE.AND P3, PT, R6, R9.reuse, PT ;  /* 0x000000090600720c */ /* 0x080fe20003f66270 */
[----:B0-----:R-:W-:Y:S01]  /*03d0*/  @!P0 IMAD.WIDE.U32 R2, R5, 0x2, R2 ;  /* 0x0000000205028825 */ /* 0x001fe200078e0002 */
[----:B------:R-:W-:Y:S01]  /*03e0*/  ISETP.GE.AND P4, PT, R8, R9, PT ;  /* 0x000000090800720c */ /* 0x000fe20003f86270 */
[----:B-1----:R-:W-:-:S12]  /*03f0*/  @P0 BRA `(.L_x_857) ;  /* 0x00000000002c0947 */ /* 0x002fd80003800000 */
[----:B-----5:R-:W-:Y:S01]  /*0400*/  SHF.L.U32 R25, R25, 0x10, RZ ;  /* 0x0000001019197819 */ /* 0x020fe200000006ff */
[----:B------:R-:W-:-:S04]  /*0410*/  IMAD.U32 R24, R24, 0x10000, RZ ;  /* 0x0001000018187824 */ /* 0x000fc800078e00ff */
[----:B------:R-:W-:-:S06]  /*0420*/  FMUL.FTZ R5, R25, -1.4426950216293334961 ;  /* 0xbfb8aa3b19057820 */ /* 0x000fcc0000410000 */
[----:B------:R-:W0:Y:S02]  /*0430*/  MUFU.EX2 R5, R5 ;  /* 0x0000000500057308 */ /* 0x000e240000000800 */
[----:B0-----:R-:W-:-:S04]  /*0440*/  FADD.FTZ R6, R5, 1 ;  /* 0x3f80000005067421 */ /* 0x001fc80000010000 */
[----:B------:R-:W0:Y:S02]  /*0450*/  MUFU.RCP R7, R6 ;  /* 0x0000000600077308 */ /* 0x000e240000001000 */
[----:B0-----:R-:W-:Y:S01]  /*0460*/  FADD.FTZ R4, -R7, 1 ;  /* 0x3f80000007047421 */ /* 0x001fe20000010100 */
[----:B------:R-:W-:-:S03]  /*0470*/  FMUL.FTZ R24, R24, R7 ;  /* 0x0000000718187220 */ /* 0x000fc60000410000 */
[----:B------:R-:W-:-:S04]  /*0480*/  FFMA.FTZ R25, R25, R4, 1 ;  /* 0x3f80000019197423 */ /* 0x000fc80000010004 */
[----:B------:R-:W-:-:S05]  /*0490*/  FMUL.FTZ R4, R24, R25 ;  /* 0x0000001918047220 */ /* 0x000fca0000410000 */
[----:B------:R-:W-:-:S07]  /*04a0*/  F2FP.BF16.F32.PACK_AB R4, RZ, R4 ;  /* 0x00000004ff04723e */ /* 0x000fce00000010ff */
.L_x_857:
[----:B------:R-:W-:Y:S05]  /*04b0*/  BSYNC.RECONVERGENT B0 ;  /* 0x0000000000007941 */ /* 0x000fea0003800200 */
.L_x_856:
[----:B------:R-:W-:Y:S04]  /*04c0*/  BSSY.RECONVERGENT B0, `(.L_x_858) ;  /* 0x000000d000007945 */ /* 0x000fe80003800200 */
[----:B------:R-:W-:Y:S05]  /*04d0*/  @P1 BRA `(.L_x_859) ;  /* 0x00000000002c1947 */ /* 0x000fea0003800000 */
[----:B-----5:R-:W-:Y:S02]  /*04e0*/  SHF.L.U32 R13, R13, 0x10, RZ ;  /* 0x000000100d0d7819 */ /* 0x020fe400000006ff */
[----:B------:R-:W-:-:S03]  /*04f0*/  SHF.L.U32 R0, R0, 0x10, RZ ;  /* 0x0000001000007819 */ /* 0x000fc600000006ff */
        /* <DEDUP_REMOVED lines=9> */
.L_x_859:
[----:B------:R-:W-:Y:S05]  /*0590*/  BSYNC.RECONVERGENT B0 ;  /* 0x0000000000007941 */ /* 0x000fea0003800200 */
.L_x_858:
[----:B------:R-:W-:Y:S04]  /*05a0*/  BSSY.RECONVERGENT B0, `(.L_x_860) ;  /* 0x000000d000007945 */ /* 0x000fe80003800200 */
[----:B------:R-:W-:Y:S05]  /*05b0*/  @P2 BRA `(.L_x_861) ;  /* 0x00000000002c2947 */ /* 0x000fea0003800000 */
[----:B-----5:R-:W-:Y:S01]  /*05c0*/  SHF.L.U32 R17, R17, 0x10, RZ ;  /* 0x0000001011117819 */ /* 0x020fe200000006ff */
[----:B------:R-:W-:-:S04]  /*05d0*/  IMAD.U32 R16, R16, 0x10000, RZ ;  /* 0x0001000010107824 */ /* 0x000fc800078e00ff */
[----:B------:R-:W-:-:S06]  /*05e0*/  FMUL.FTZ R6, R17, -1.4426950216293334961 ;  /* 0xbfb8aa3b11067820 */ /* 0x000fcc0000410000 */
[----:B------:R-:W0:Y:S02]  /*05f0*/  MUFU.EX2 R6, R6 ;  /* 0x0000000600067308 */ /* 0x000e240000000800 */
[----:B0-----:R-:W-:-:S06]  /*0600*/  FADD.FTZ R7, R6, 1 ;  /* 0x3f80000006077421 */ /* 0x001fcc0000010000 */
[----:B------:R-:W0:Y:S02]  /*0610*/  MUFU.RCP R7, R7 ;  /* 0x0000000700077308 */ /* 0x000e240000001000 */
[----:B0-----:R-:W-:Y:S01]  /*0620*/  FADD.FTZ R14, -R7, 1 ;  /* 0x3f800000070e7421 */ /* 0x001fe20000010100 */
[----:B------:R-:W-:-:S03]  /*0630*/  FMUL.FTZ R16, R16, R7 ;  /* 0x0000000710107220 */ /* 0x000fc60000410000 */
[----:B------:R-:W-:-:S04]  /*0640*/  FFMA.FTZ R17, R17, R14, 1 ;  /* 0x3f80000011117423 */ /* 0x000fc8000001000e */
[----:B------:R-:W-:-:S05]  /*0650*/  FMUL.FTZ R5, R16, R17 ;  /* 0x0000001110057220 */ /* 0x000fca0000410000 */
[----:B------:R-:W-:-:S07]  /*0660*/  F2FP.BF16.F32.PACK_AB R5, RZ, R5 ;  /* 0x00000005ff05723e */ /* 0x000fce00000010ff */
.L_x_861:
[----:B------:R-:W-:Y:S05]  /*0670*/  BSYNC.RECONVERGENT B0 ;  /* 0x0000000000007941 */ /* 0x000fea0003800200 */
.L_x_860:
[----:B------:R-:W-:Y:S04]  /*0680*/  BSSY.RECONVERGENT B0, `(.L_x_862) ;  /* 0x000000d000007945 */ /* 0x000fe80003800200 */
[----:B------:R-:W-:Y:S05]  /*0690*/  @P3 BRA `(.L_x_863) ;  /* 0x00000000002c3947 */ /* 0x000fea0003800000 */
[----:B-----5:R-:W-:Y:S02]  /*06a0*/  SHF.L.U32 R12, R12, 0x10, RZ ;  /* 0x000000100c0c7819 */ /* 0x020fe400000006ff */
[----:B------:R-:W-:-:S03]  /*06b0*/  SHF.L.U32 R10, R10, 0x10, RZ ;  /* 0x000000100a0a7819 */ /* 0x000fc600000006ff */
        /* <DEDUP_REMOVED lines=9> */
.L_x_863:
[----:B------:R-:W-:Y:S05]  /*0750*/  BSYNC.RECONVERGENT B0 ;  /* 0x0000000000007941 */ /* 0x000fea0003800200 */
.L_x_862:
[----:B------:R0:W-:Y:S01]  /*0760*/  @!P0 STG.E.U16 desc[UR4][R2.64], R4 ;  /* 0x0000000402008986 */ /* 0x0001e2000c101504 */
[----:B------:R-:W-:Y:S04]  /*0770*/  BSSY.RECONVERGENT B0, `(.L_x_864) ;  /* 0x000000c000007945 */ /* 0x000fe80003800200 */
[----:B------:R-:W-:Y:S05]  /*0780*/  @P4 BRA `(.L_x_865) ;  /* 0x0000000000284947 */ /* 0x000fea0003800000 */
[----:B0-----:R-:W0:Y:S01]  /*0790*/  LDC.64 R2, c[0x0][0x388] ;  /* 0x0000e200ff027b82 */ /* 0x001e220000000a00 */
[----:B------:R-:W-:Y:S01]  /*07a0*/  LEA R7, R11, R8, 0x9 ;  /* 0x000000080b077211 */ /* 0x000fe200078e48ff */
[----:B------:R-:W-:-:S05]  /*07b0*/  VIADD R8, R8, 0x80 ;  /* 0x0000008008087836 */ /* 0x000fca0000000000 */
[----:B------:R-:W-:-:S13]  /*07c0*/  ISETP.GE.AND P0, PT, R8, R9, PT ;  /* 0x000000090800720c */ /* 0x000fda0003f06270 */
[----:B-----5:R-:W-:Y:S02]  /*07d0*/  @!P0 LEA R13, R11, R8, 0x9 ;  /* 0x000000080b0d8211 */ /* 0x020fe400078e48ff */
[----:B------:R-:W-:Y:S01]  /*07e0*/  @!P0 IADD3 R8, PT, PT, R8, 0x80, RZ ;  /* 0x0000008008088810 */ /* 0x000fe20007ffe0ff */
[----:B0-----:R-:W-:-:S04]  /*07f0*/  IMAD.WIDE.U32 R6, R7, 0x2, R2 ;  /* 0x0000000207067825 */ /* 0x001fc800078e0002 */
[----:B------:R-:W-:Y:S01]  /*0800*/  @!P0 IMAD.WIDE.U32 R2, R13, 0x2, R2 ;  /* 0x000000020d028825 */ /* 0x000fe200078e0002 */
[----:B------:R1:W-:Y:S04]  /*0810*/  STG.E.U16 desc[UR4][R6.64], R0 ;  /* 0x0000000006007986 */ /* 0x0003e8000c101504 */
[----:B------:R1:W-:Y:S02]  /*0820*/  @!P0 STG.E.U16 desc[UR4][R2.64], R5 ;  /* 0x0000000502008986 */ /* 0x0003e4000c101504 */
.L_x_865:
[----:B------:R-:W-:Y:S05]  /*0830*/  BSYNC.RECONVERGENT B0 ;  /* 0x0000000000007941 */ /* 0x000fea0003800200 */
.L_x_864:
[----:B------:R-:W-:-:S13]  /*0840*/  ISETP.GE.AND P0, PT, R8, R9, PT ;  /* 0x000000090800720c */ /* 0x000fda0003f06270 */
[----:B------:R-:W-:Y:S05]  /*0850*/  @P0 EXIT ;  /* 0x000000000000094d */ /* 0x000fea0003800000 */
[----:B01----:R-:W0:Y:S01]  /*0860*/  LDC.64 R2, c[0x0][0x388] ;  /* 0x0000e200ff027b82 */ /* 0x003e220000000a00 */
[----:B------:R-:W-:-:S05]  /*0870*/  LEA R11, R11, R8, 0x9 ;  /* 0x000000080b0b7211 */ /* 0x000fca00078e48ff */
[----:B0-----:R-:W-:-:S05]  /*0880*/  IMAD.WIDE.U32 R2, R11, 0x2, R2 ;  /* 0x000000020b027825 */ /* 0x001fca00078e0002 */
[----:B-----5:R-:W-:Y:S01]  /*0890*/  STG.E.U16 desc[UR4][R2.64], R10 ;  /* 0x0000000a02007986 */ /* 0x020fe2000c101504 */
[----:B------:R-:W-:Y:S05]  /*08a0*/  EXIT ;  /* 0x000000000000794d */ /* 0x000fea0003800000 */
.L_x_866:
        /* <DEDUP_REMOVED lines=13> */
.L_x_10155:


//--------------------- .text._ZN2at6native29vectorized_elementwise_kernelILi2EZZZNS0_61_GLOBAL__N__132982cb_23_ActivationSiluKernel_cu_1520ed90_293320silu_backward_kernelERNS_18TensorIteratorBaseEENKUlvE_clEvENKUlvE2_clEvEUlN3c108BFloat16ES8_E_St5arrayIPcLm3EEEEviT0_T1_ --------------------------
	.section	.text._ZN2at6native29vectorized_elementwise_kernelILi2EZZZNS0_61_GLOBAL__N__132982cb_23_ActivationSiluKernel_cu_1520ed90_293320silu_backward_kernelERNS_18TensorIteratorBaseEENKUlvE_clEvENKUlvE2_clEvEUlN3c108BFloat16ES8_E_St5arrayIPcLm3EEEEviT0_T1_,"ax",@progbits
	.align	128
        .global         _ZN2at6native29vectorized_elementwise_kernelILi2EZZZNS0_61_GLOBAL__N__132982cb_23_ActivationSiluKernel_cu_1520ed90_293320silu_backward_kernelERNS_18TensorIteratorBaseEENKUlvE_clEvENKUlvE2_clEvEUlN3c108BFloat16ES8_E_St5arrayIPcLm3EEEEviT0_T1_
        .type           _ZN2at6native29vectorized_elementwise_kernelILi2EZZZNS0_61_GLOBAL__N__132982cb_23_ActivationSiluKernel_cu_1520ed90_293320silu_backward_kernelERNS_18TensorIteratorBaseEENKUlvE_clEvENKUlvE2_clEvEUlN3c108BFloat16ES8_E_St5arrayIPcLm3EEEEviT0_T1_,@function
        .size           _ZN2at6native29vectorized_elementwise_kernelILi2EZZZNS0_61_GLOBAL__N__132982cb_23_ActivationSiluKernel_cu_1520ed90_293320silu_backward_kernelERNS_18TensorIteratorBaseEENKUlvE_clEvENKUlvE2_clEvEUlN3c108BFloat16ES8_E_St5arrayIPcLm3EEEEviT0_T1_,(.L_x_10156 - _ZN2at6native29vectorized_elementwise_kernelILi2EZZZNS0_61_GLOBAL__N__132982cb_23_ActivationSiluKernel_cu_1520ed90_293320silu_backward_kernelERNS_18TensorIteratorBaseEENKUlvE_clEvENKUlvE2_clEvEUlN3c108BFloat16ES8_E_St5arrayIPcLm3EEEEviT0_T1_)
        .other          _ZN2at6native29vectorized_elementwise_kernelILi2EZZZNS0_61_GLOBAL__N__132982cb_23_ActivationSiluKernel_cu_1520ed90_293320silu_backward_kernelERNS_18TensorIteratorBaseEENKUlvE_clEvENKUlvE2_clEvEUlN3c108BFloat16ES8_E_St5arrayIPcLm3EEEEviT0_T1_,@"STO_CUDA_ENTRY STV_DEFAULT"
_ZN2at6native29vectorized_elementwise_kernelILi2EZZZNS0_61_GLOBAL__N__132982cb_23_ActivationSiluKernel_cu_1520ed90_293320silu_backward_kernelERNS_18TensorIteratorBaseEENKUlvE_clEvENKUlvE2_clEvEUlN3c108BFloat16ES8_E_St5arrayIPcLm3EEEEviT0_T1_:
.text._ZN2at6native29vectorized_elementwise_kernelILi2EZZZNS0_61_GLOBAL__N__132982cb_23_ActivationSiluKernel_cu_1520ed90_293320silu_backward_kernelERNS_18TensorIteratorBaseEENKUlvE_clEvENKUlvE2_clEvEUlN3c108BFloat16ES8_E_St5arrayIPcLm3EEEEviT0_T1_:
[----:B------:R-:W-:Y:S01]  /*0000*/  LDC R1, c[0x0][0x37c] ;  /* 0x0000df00ff017b82 */ /* 0x000fe20000000800 */
[----:B------:R-:W0:Y:S01]  /*0010*/  S2R R0, SR_CTAID.X ;  /* 0x0000000000007919 */ /* 0x000e220000002500 */
[----:B------:R-:W1:Y:S01]  /*0020*/  LDCU UR6, c[0x0][0x380] ;  /* 0x00007000ff0677ac */ /* 0x000e620008000800 */
[----:B------:R-:W2:Y:S01]  /*0030*/  LDCU.64 UR4, c[0x0][0x358] ;  /* 0x00006b00ff0477ac */ /* 0x000ea20008000a00 */
[----:B0-----:R-:W-:-:S04]  /*0040*/  SHF.L.U32 R0, R0, 0xa, RZ ;  /* 0x0000000a00007819 */ /* 0x001fc800000006ff */
[----:B-1----:R-:W-:-:S04]  /*0050*/  IADD3 R2, PT, PT, -R0, UR6, RZ ;  /* 0x0000000600027c10 */ /* 0x002fc8000fffe1ff */
[----:B------:R-:W-:-:S13]  /*0060*/  ISETP.GT.U32.AND P0, PT, R2, 0x3ff, PT ;  /* 0x000003ff0200780c */ /* 0x000fda0003f04070 */
[----:B--2---:R-:W-:Y:S05]  /*0070*/  @P0 BRA `(.L_x_867) ;  /* 0x0000001000540947 */ /* 0x004fea0003800000 */
[----:B------:R-:W0:Y:S01]  /*0080*/  S2R R21, SR_TID.X ;  /* 0x0000000000157919 */ /* 0x000e220000002100 */
[----:B------:R-:W1:Y:S01]  /*0090*/  LDC.64 R12, c[0x0][0x390] ;  /* 0x0000e400ff0c7b82 */ /* 0x000e620000000a00 */
[----:B------:R-:W-:-:S07]  /*00a0*/  PRMT R4, RZ, 0x7610, R4 ;  /* 0x00007610ff047816 */ /* 0x000fce0000000004 */
[----:B------:R-:W2:Y:S08]  /*00b0*/  LDC.64 R24, c[0x0][0x398] ;  /* 0x0000e600ff187b82 */ /* 0x000eb00000000a00 */
[----:B------:R-:W3:Y:S08]  /*00c0*/  LDC.64 R6, c[0x0][0x390] ;  /* 0x0000e400ff067b82 */ /* 0x000ef00000000a00 */
[----:B------:R-:W4:Y:S01]  /*00d0*/  LDC.64 R22, c[0x0][0x398] ;  /* 0x0000e600ff167b82 */ /* 0x000f220000000a00 */
[----:B0-----:R-:W-:-:S07]  /*00e0*/  ISETP.GE.U32.AND P0, PT, R21, R2, PT ;  /* 0x000000021500720c */ /* 0x001fce0003f06070 */
[----:B------:R-:W0:Y:S01]  /*00f0*/  LDC.64 R18, c[0x0][0x390] ;  /* 0x0000e400ff127b82 */ /* 0x000e220000000a00 */
[----:B------:R-:W-:-:S07]  /*0100*/  MOV R3, R21 ;  /* 0x0000001500037202 */ /* 0x000fce0000000f00 */
[----:B------:R-:W0:Y:S01]  /*0110*/  LDC.64 R16, c[0x0][0x398] ;  /* 0x0000e600ff107b82 */ /* 0x000e220000000a00 */
[----:B------:R-:W-:-:S04]  /*0120*/  @!P0 IADD3 R21, PT, PT, R3, 0x80, RZ ;  /* 0x0000008003158810 */ /* 0x000fc80007ffe0ff */
[----:B------:R-:W-:-:S03]  /*0130*/  ISETP.GE.U32.AND P1, PT, R21, R2, PT ;  /* 0x000000021500720c */ /* 0x000fc60003f26070 */
[----:B------:R-:W0:Y:S08]  /*0140*/  LDC.64 R14, c[0x0][0x390] ;  /* 0x0000e400ff0e7b82 */ /* 0x000e300000000a00 */
[----:B------:R-:W0:Y:S02]  /*0150*/  LDC.64 R28, c[0x0][0x390] ;  /* 0x0000e400ff1c7b82 */ /* 0x000e240000000a00 */
[----:B------:R-:W-:-:S02]  /*0160*/  @!P1 IADD3 R5, PT, PT, R0, R21, RZ ;  /* 0x0000001500059210 */ /* 0x000fc40007ffe0ff */
[----:B------:R-:W-:-:S03]  /*0170*/  @!P1 IADD3 R21, PT, PT, R21, 0x80, RZ ;  /* 0x0000008015159810 */ /* 0x000fc60007ffe0ff */
[----:B-1----:R-:W-:Y:S01]  /*0180*/  @!P1 IMAD.WIDE.U32 R12, R5, 0x2, R12 ;  /* 0x00000002050c9825 */ /* 0x002fe200078e000c */
[----:B------:R-:W-:-:S03]  /*0190*/  ISETP.GE.U32.AND P2, PT, R21, R2, PT ;  /* 0x000000021500720c */ /* 0x000fc60003f46070 */
[----:B--2---:R-:W-:Y:S01]  /*01a0*/  @!P1 IMAD.WIDE.U32 R24, R5, 0x2, R24 ;  /* 0x0000000205189825 */ /* 0x004fe200078e0018 */
[----:B------:R1:W5:Y:S09]  /*01b0*/  @!P1 LDG.E.U16 R4, desc[UR4][R12.64] ;  /* 0x000000040c049981 */ /* 0x000372000c1e1500 */
[----:B------:R-:W-:Y:S01]  /*01c0*/  @!P2 IADD3 R11, PT, PT, R0, R21, RZ ;  /* 0x00000015000ba210 */ /* 0x000fe20007ffe0ff */
[----:B-1----:R-:W1:Y:S01]  /*01d0*/  LDC.64 R12, c[0x0][0x398] ;  /* 0x0000e600ff0c7b82 */ /* 0x002e620000000a00 */
[----:B------:R-:W-:-:S04]  /*01e0*/  @!P2 IADD3 R21, PT, PT, R21, 0x80, RZ ;  /* 0x000000801515a810 */ /* 0x000fc80007ffe0ff */
[----:B------:R-:W-:-:S13]  /*01f0*/  ISETP.GE.U32.AND P3, PT, R21, R2, PT ;  /* 0x000000021500720c */ /* 0x000fda0003f66070 */
[----:B------:R-:W-:Y:S02]  /*0200*/  @!P3 IADD3 R9, PT, PT, R0, R21, RZ ;  /* 0x000000150009b210 */ /* 0x000fe40007ffe0ff */
[----:B------:R-:W-:-:S04]  /*0210*/  @!P3 IADD3 R21, PT, PT, R21, 0x80, RZ ;  /* 0x000000801515b810 */ /* 0x000fc80007ffe0ff */
[----:B------:R-:W-:Y:S01]  /*0220*/  ISETP.GE.U32.AND P4, PT, R21, R2, PT ;  /* 0x000000021500720c */ /* 0x000fe20003f86070 */
[----:B---3--:R-:W-:Y:S01]  /*0230*/  @!P2 IMAD.WIDE.U32 R26, R11, 0x2, R6 ;  /* 0x000000020b1aa825 */ /* 0x008fe200078e0006 */
[----:B------:R-:W-:-:S03]  /*0240*/  PRMT R5, RZ, 0x7610, R5 ;  /* 0x00007610ff057816 */ /* 0x000fc60000000005 */
[----:B----4-:R-:W-:-:S03]  /*0250*/  @!P2 IMAD.WIDE.U32 R22, R11, 0x2, R22 ;  /* 0x000000020b16a825 */ /* 0x010fc600078e0016 */
[----:B------:R2:W5:Y:S05]  /*0260*/  @!P1 LDG.E.U16 R5, desc[UR4][R24.64] ;  /* 0x0000000418059981 */ /* 0x00056a000c1e1500 */
[----:B------:R-:W-:Y:S02]  /*0270*/  @!P4 IADD3 R11, PT, PT, R0, R21, RZ ;  /* 0x00000015000bc210 */ /* 0x000fe40007ffe0ff */
[----:B------:R-:W-:Y:S01]  /*0280*/  @!P4 IADD3 R21, PT, PT, R21, 0x80, RZ ;  /* 0x000000801515c810 */ /* 0x000fe20007ffe0ff */
[----:B--2---:R-:W2:Y:S03]  /*0290*/  LDC.64 R24, c[0x0][0x398] ;  /* 0x0000e600ff187b82 */ /* 0x004ea60000000a00 */
[----:B------:R-:W-:-:S02]  /*02a0*/  ISETP.GE.U32.AND P1, PT, R21, R2, PT ;  /* 0x000000021500720c */ /* 0x000fc40003f26070 */
[----:B------:R-:W-:Y:S02]  /*02b0*/  PRMT R6, RZ, 0x7610, R6 ;  /* 0x00007610ff067816 */ /* 0x000fe40000000006 */
[----:B------:R-:W-:Y:S01]  /*02c0*/  PRMT R7, RZ, 0x7610, R7 ;  /* 0x00007610ff077816 */ /* 0x000fe20000000007 */
[----:B0-----:R-:W-:-:S03]  /*02d0*/  @!P3 IMAD.WIDE.U32 R18, R9, 0x2, R18 ;  /* 0x000000020912b825 */ /* 0x001fc600078e0012 */
[----:B------:R-:W5:Y:S01]  /*02e0*/  @!P2 LDG.E.U16 R6, desc[UR4][R26.64] ;  /* 0x000000041a06a981 */ /* 0x000f62000c1e1500 */
[----:B------:R-:W-:-:S04]  /*02f0*/  @!P3 IMAD.WIDE.U32 R16, R9, 0x2, R16 ;  /* 0x000000020910b825 */ /* 0x000fc800078e0010 */
[----:B------:R-:W-:Y:S01]  /*0300*/  @!P1 IADD3 R20, PT, PT, R0, R21, RZ ;  /* 0x0000001500149210 */ /* 0x000fe20007ffe0ff */
[----:B------:R0:W5:Y:S01]  /*0310*/  @!P2 LDG.E.U16 R7, desc[UR4][R22.64] ;  /* 0x000000041607a981 */ /* 0x000162000c1e1500 */
[----:B------:R-:W-:Y:S02]  /*0320*/  @!P1 IADD3 R21, PT, PT, R21, 0x80, RZ ;  /* 0x0000008015159810 */ /* 0x000fe40007ffe0ff */
[----:B------:R-:W-:Y:S02]  /*0330*/  PRMT R9, RZ, 0x7610, R9 ;  /* 0x00007610ff097816 */ /* 0x000fe40000000009 */
[----:B------:R-:W-:Y:S02]  /*0340*/  ISETP.GE.U32.AND P2, PT, R21, R2, PT ;  /* 0x000000021500720c */ /* 0x000fe40003f46070 */
[----:B------:R-:W-:Y:S01]  /*0350*/  PRMT R8, RZ, 0x7610, R8 ;  /* 0x00007610ff087816 */ /* 0x000fe20000000008 */
[----:B------:R-:W-:Y:S01]  /*0360*/  @!P4 IMAD.WIDE.U32 R14, R11, 0x2, R14 ;  /* 0x000000020b0ec825 */ /* 0x000fe200078e000e */
[----:B------:R-:W-:Y:S01]  /*0370*/  PRMT R10, RZ, 0x7610, R10 ;  /* 0x00007610ff0a7816 */ /* 0x000fe2000000000a */
[----:B------:R3:W5:Y:S01]  /*0380*/  @!P3 LDG.E.U16 R9, desc[UR4][R16.64] ;  /* 0x000000041009b981 */ /* 0x000762000c1e1500 */
[----:B0-----:R-:W0:Y:S01]  /*0390*/  LDC.64 R22, c[0x0][0x390] ;  /* 0x0000e400ff167b82 */ /* 0x001e220000000a00 */
[----:B------:R-:W-:-:S02]  /*03a0*/  @!P1 IMAD.WIDE.U32 R28, R20, 0x2, R28 ;  /* 0x00000002141c9825 */ /* 0x000fc400078e001c */
[----:B------:R4:W5:Y:S02]  /*03b0*/  @!P3 LDG.E.U16 R8, desc[UR4][R18.64] ;  /* 0x000000041208b981 */ /* 0x000964000c1e1500 */
[----:B--2---:R-:W-:Y:S02]  /*03c0*/  @!P1 IMAD.WIDE.U32 R24, R20, 0x2, R24 ;  /* 0x0000000214189825 */ /* 0x004fe400078e0018 */
[----:B------:R2:W5:Y:S01]  /*03d0*/  @!P4 LDG.E.U16 R10, desc[UR4][R14.64] ;  /* 0x000000040e0ac981 */ /* 0x000562000c1e1500 */
[----:B---3--:R-:W3:Y:S01]  /*03e0*/  LDC.64 R16, c[0x0][0x398] ;  /* 0x0000e600ff107b82 */ /* 0x008ee20000000a00 */
[----:B------:R-:W-:Y:S02]  /*03f0*/  @!P2 IADD3 R27, PT, PT, R0, R21, RZ ;  /* 0x00000015001ba210 */ /* 0x000fe40007ffe0ff */
[----:B----4-:R-:W-:Y:S02]  /*0400*/  PRMT R18, RZ, 0x7610, R18 ;  /* 0x00007610ff127816 */ /* 0x010fe40000000012 */
[----:B------:R-:W-:-:S03]  /*0410*/  PRMT R19, RZ, 0x7610, R19 ;  /* 0x00007610ff137816 */ /* 0x000fc60000000013 */
[----:B--2---:R-:W2:Y:S01]  /*0420*/  LDC.64 R14, c[0x0][0x398] ;  /* 0x0000e600ff0e7b82 */ /* 0x004ea20000000a00 */
[----:B------:R-:W-:Y:S01]  /*0430*/  @!P2 IADD3 R21, PT, PT, R21, 0x80, RZ ;  /* 0x000000801515a810 */ /* 0x000fe20007ffe0ff */
[----:B------:R-:W5:Y:S04]  /*0440*/  @!P1 LDG.E.U16 R18, desc[UR4][R28.64] ;  /* 0x000000041c129981 */ /* 0x000f68000c1e1500 */
[----:B------:R4:W5:Y:S01]  /*0450*/  @!P1 LDG.E.U16 R19, desc[UR4][R24.64] ;  /* 0x0000000418139981 */ /* 0x000962000c1e1500 */
[----:B------:R-:W-:Y:S01]  /*0460*/  ISETP.GE.U32.AND P1, PT, R21, R2, PT ;  /* 0x000000021500720c */ /* 0x000fe20003f26070 */
[----:B0-----:R-:W-:-:S04]  /*0470*/  @!P2 IMAD.WIDE.U32 R22, R27, 0x2, R22 ;  /* 0x000000021b16a825 */ /* 0x001fc800078e0016 */
[----:B---3--:R-:W-:-:S08]  /*0480*/  @!P2 IMAD.WIDE.U32 R16, R27, 0x2, R16 ;  /* 0x000000021b10a825 */ /* 0x008fd000078e0010 */
[----:B------:R-:W-:Y:S02]  /*0490*/  @!P1 IADD3 R27, PT, PT, R0, R21, RZ ;  /* 0x00000015001b9210 */ /* 0x000fe40007ffe0ff */
[----:B----4-:R-:W-:-:S03]  /*04a0*/  PRMT R25, RZ, 0x7610, R25 ;  /* 0x00007610ff197816 */ /* 0x010fc60000000019 */
[----:B--2---:R-:W-:-:S05]  /*04b0*/  @!P1 IMAD.WIDE.U32 R14, R27, 0x2, R14 ;  /* 0x000000021b0e9825 */ /* 0x004fca00078e000e */
[----:B------:R-:W5:Y:S01]  /*04c0*/  @!P1 LDG.E.U16 R25, desc[UR4][R14.64] ;  /* 0x000000040e199981 */ /* 0x000f62000c1e1500 */
[----:B-1----:R-:W-:Y:S01]  /*04d0*/  @!P4 IMAD.WIDE.U32 R12, R11, 0x2, R12 ;  /* 0x000000020b0cc825 */ /* 0x002fe200078e000c */
[----:B------:R-:W-:Y:S02]  /*04e0*/  PRMT R11, RZ, 0x7610, R11 ;  /* 0x00007610ff0b7816 */ /* 0x000fe4000000000b */
[----:B------:R-:W-:Y:S02]  /*04f0*/  PRMT R20, RZ, 0x7610, R20 ;  /* 0x00007610ff147816 */ /* 0x000fe40000000014 */
[----:B------:R-:W-:Y:S02]  /*0500*/  PRMT R21, RZ, 0x7610, R21 ;  /* 0x00007610ff157816 */ /* 0x000fe40000000015 */
[----:B------:R0:W5:Y:S04]  /*0510*/  @!P4 LDG.E.U16 R11, desc[UR4][R12.64] ;  /* 0x000000040c0bc981 */ /* 0x000168000c1e1500 */
[----:B------:R1:W5:Y:S04]  /*0520*/  @!P2 LDG.E.U16 R20, desc[UR4][R22.64] ;  /* 0x000000041614a981 */ /* 0x000368000c1e1500 */
[----:B------:R2:W5:Y:S01]  /*0530*/  @!P2 LDG.E.U16 R21, desc[UR4][R16.64] ;  /* 0x000000041015a981 */ /* 0x000562000c1e1500 */
[----:B0-----:R-:W0:Y:S08]  /*0540*/  LDC.64 R12, c[0x0][0x390] ;  /* 0x0000e400ff0c7b82 */ /* 0x001e300000000a00 */
[----:B-1----:R-:W1:Y:S08]  /*0550*/  LDC.64 R22, c[0x0][0x390] ;  /* 0x0000e400ff167b82 */ /* 0x002e700000000a00 */
[----:B--2---:R-:W2:Y:S01]  /*0560*/  LDC.64 R16, c[0x0][0x398] ;  /* 0x0000e600ff107b82 */ /* 0x004ea20000000a00 */
[----:B------:R-:W-:Y:S01]  /*0570*/  PRMT R26, RZ, 0x7610, R26 ;  /* 0x00007610ff1a7816 */ /* 0x000fe2000000001a */
[----:B0-----:R-:W-:-:S04]  /*0580*/  @!P1 IMAD.WIDE.U32 R12, R27, 0x2, R12 ;  /* 0x000000021b0c9825 */ /* 0x001fc800078e000c */
[----:B------:R-:W-:-:S04]  /*0590*/  @!P0 IMAD.IADD R27, R0, 0x1, R3 ;  /* 0x00000001001b8824 */ /* 0x000fc800078e0203 */
[----:B-1----:R-:W-:-:S05]  /*05a0*/  @!P0 IMAD.WIDE.U32 R22, R27, 0x2, R22 ;  /* 0x000000021b168825 */ /* 0x002fca00078e0016 */
[----:B------:R-:W5:Y:S01]  /*05b0*/  @!P0 LDG.E.U16 R26, desc[UR4][R22.64] ;  /* 0x00000004161a8981 */ /* 0x000f62000c1e1500 */
[----:B--2---:R-:W-:Y:S01]  /*05c0*/  @!P0 IMAD.WIDE.U32 R16, R27, 0x2, R16 ;  /* 0x000000021b108825 */ /* 0x004fe200078e0010 */
[----:B------:R-:W-:-:S06]  /*05d0*/  PRMT R27, RZ, 0x7610, R27 ;  /* 0x00007610ff1b7816 */ /* 0x000fcc000000001b */
[----:B------:R-:W5:Y:S01]  /*05e0*/  @!P0 LDG.E.U16 R27, desc[UR4][R16.64] ;  /* 0x00000004101b8981 */ /* 0x000f62000c1e1500 */
[----:B------:R-:W-:Y:S02]  /*05f0*/  ISETP.GE.U32.AND P0, PT, R3, R2, PT ;  /* 0x000000020300720c */ /* 0x000fe40003f06070 */
[----:B------:R-:W-:-:S06]  /*0600*/  PRMT R24, RZ, 0x7610, R24 ;  /* 0x00007610ff187816 */ /* 0x000fcc0000000018 */
[----:B------:R0:W5:Y:S05]  /*0610*/  @!P1 LDG.E.U16 R24, desc[UR4][R12.64] ;  /* 0x000000040c189981 */ /* 0x00016a000c1e1500 */
[----:B0-----:R-:W0:Y:S01]  /*0620*/  @!P0 LDC.64 R12, c[0x0][0x388] ;  /* 0x0000e200ff0c8b82 */ /* 0x001e220000000a00 */
[----:B------:R-:W-:Y:S04]  /*0630*/  BSSY.RECONVERGENT B0, `(.L_x_868) ;  /* 0x000000d000007945 */ /* 0x000fe80003800200 */
[----:B------:R-:W-:Y:S05]  /*0640*/  @P0 BRA `(.L_x_869) ;  /* 0x00000000002c0947 */ /* 0x000fea0003800000 */
[----:B-----5:R-:W-:Y:S02]  /*0650*/  SHF.L.U32 R27, R27, 0x10, RZ ;  /* 0x000000101b1b7819 */ /* 0x020fe400000006ff */
[----:B------:R-:W-:-:S03]  /*0660*/  SHF.L.U32 R26, R26, 0x10, RZ ;  /* 0x000000101a1a7819 */ /* 0x000fc600000006ff */
[----:B------:R-:W-:-:S06]  /*0670*/  FMUL.FTZ R15, R27, -1.4426950216293334961 ;  /* 0xbfb8aa3b1b0f7820 */ /* 0x000fcc0000410000 */
[----:B------:R-:W1:Y:S02]  /*0680*/  MUFU.EX2 R15, R15 ;  /* 0x0000000f000f7308 */ /* 0x000e640000000800 */
[----:B-1----:R-:W-:-:S04]  /*0690*/  FADD.FTZ R16, R15, 1 ;  /* 0x3f8000000f107421 */ /* 0x002fc80000010000 */
[----:B------:R-:W1:Y:S02]  /*06a0*/  MUFU.RCP R17, R16 ;  /* 0x0000001000117308 */ /* 0x000e640000001000 */
[----:B-1----:R-:W-:Y:S01]  /*06b0*/  FADD.FTZ R14, -R17, 1 ;  /* 0x3f800000110e7421 */ /* 0x002fe20000010100 */
[----:B------:R-:W-:-:S03]  /*06c0*/  FMUL.FTZ R26, R26, R17 ;  /* 0x000000111a1a7220 */ /* 0x000fc60000410000 */
[----:B------:R-:W-:-:S04]  /*06d0*/  FFMA.FTZ R27, R27, R14, 1 ;  /* 0x3f8000001b1b7423 */ /* 0x000fc8000001000e */
[----:B------:R-:W-:-:S05]  /*06e0*/  FMUL.FTZ R14, R26, R27 ;  /* 0x0000001b1a0e7220 */ /* 0x000fca0000410000 */
[----:B------:R-:W-:-:S07]  /*06f0*/  F2FP.BF16.F32.PACK_AB R14, RZ, R14 ;  /* 0x0000000eff0e723e */ /* 0x000fce00000010ff */
.L_x_869:
[----:B------:R-:W-:Y:S05]  /*0700*/  BSYNC.RECONVERGENT B0 ;  /* 0x0000000000007941 */ /* 0x000fea0003800200 */
.L_x_868:
[C---:B------:R-:W-:Y:S01]  /*0710*/  IADD3 R15, PT, PT, R3.reuse, 0x100, RZ ;  /* 0x00000100030f7810 */ /* 0x040fe20007ffe0ff */
[----:B------:R-:W-:Y:S01]  /*0720*/  BSSY.RECONVERGENT B0, `(.L_x_870) ;  /* 0x000001d000007945 */ /* 0x000fe20003800200 */
[----:B------:R-:W-:Y:S02]  /*0730*/  IADD3 R17, PT, PT, R3, 0x200, RZ ;  /* 0x0000020003117810 */ /* 0x000fe40007ffe0ff */
[-C--:B------:R-:W-:Y:S02]  /*0740*/  ISETP.GE.U32.AND P1, PT, R15, R2.reuse, PT ;  /* 0x000000020f00720c */ /* 0x080fe40003f26070 */
[----:B------:R-:W-:Y:S02]  /*0750*/  IADD3 R15, PT, PT, R3, 0x180, RZ ;  /* 0x00000180030f7810 */ /* 0x000fe40007ffe0ff */
[----:B------:R-:W-:Y:S02]  /*0760*/  P2R R22, PR, RZ, 0x2 ;  /* 0x00000002ff167803 */ /* 0x000fe40000000000 */
[----:B------:R-:W-:-:S02]  /*0770*/  ISETP.GE.U32.AND P1, PT, R15, R2, PT ;  /* 0x000000020f00720c */ /* 0x000fc40003f26070 */
[----:B------:R-:W-:Y:S02]  /*0780*/  IADD3 R15, PT, PT, R3, 0x280, RZ ;  /* 0x00000280030f7810 */ /* 0x000fe40007ffe0ff */
[-C--:B------:R-:W-:Y:S02]  /*0790*/  ISETP.GE.U32.AND P2, PT, R17, R2.reuse, PT ;  /* 0x000000021100720c */ /* 0x080fe40003f46070 */
[-C--:B------:R-:W-:Y:S02]  /*07a0*/  ISETP.GE.U32.AND P3, PT, R15, R2.reuse, PT ;  /* 0x000000020f00720c */ /* 0x080fe40003f66070 */
[C---:B------:R-:W-:Y:S02]  /*07b0*/  IADD3 R15, PT, PT, R3.reuse, 0x80, RZ ;  /* 0x00000080030f7810 */ /* 0x040fe40007ffe0ff */
[----:B------:R-:W-:Y:S02]  /*07c0*/  IADD3 R17, PT, PT, R3, 0x300, RZ ;  /* 0x0000030003117810 */ /* 0x000fe40007ffe0ff */
[----:B------:R-:W-:-:S02]  /*07d0*/  ISETP.GE.U32.AND P6, PT, R15, R2, PT ;  /* 0x000000020f00720c */ /* 0x000fc40003fc6070 */
[----:B------:R-:W-:Y:S02]  /*07e0*/  @!P0 IADD3 R23, PT, PT, R0, R3, RZ ;  /* 0x0000000300178210 */ /* 0x000fe40007ffe0ff */
[----:B------:R-:W-:Y:S02]  /*07f0*/  ISETP.GE.U32.AND P4, PT, R17, R2, PT ;  /* 0x000000021100720c */ /* 0x000fe40003f86070 */
[----:B------:R-:W-:Y:S01]  /*0800*/  IADD3 R17, PT, PT, R3, 0x380, RZ ;  /* 0x0000038003117810 */ /* 0x000fe20007ffe0ff */
[----:B0-----:R-:W-:-:S03]  /*0810*/  @!P0 IMAD.WIDE.U32 R12, R23, 0x2, R12 ;  /* 0x00000002170c8825 */ /* 0x001fc600078e000c */
[----:B------:R-:W-:-:S03]  /*0820*/  ISETP.GE.U32.AND P5, PT, R17, R2, PT ;  /* 0x000000021100720c */ /* 0x000fc60003fa6070 */
[----:B------:R-:W-:Y:S10]  /*0830*/  @P6 BRA `(.L_x_871) ;  /* 0x00000000002c6947 */ /* 0x000ff40003800000 */
        /* <DEDUP_REMOVED lines=11> */
.L_x_871:
[----:B------:R-:W-:Y:S05]  /*08f0*/  BSYNC.RECONVERGENT B0 ;  /* 0x0000000000007941 */ /* 0x000fea0003800200 */
.L_x_870:
[----:B------:R-:W-:Y:S01]  /*0900*/  ISETP.NE.AND P6, PT, R22, RZ, PT ;  /* 0x000000ff1600720c */ /* 0x000fe20003fc5270 */
[----:B------:R-:W-:-:S12]  /*0910*/  BSSY.RECONVERGENT B0, `(.L_x_872) ;  /* 0x000000d000007945 */ /* 0x000fd80003800200 */
[----:B------:R-:W-:Y:S05]  /*0920*/  @P6 BRA `(.L_x_873) ;  /* 0x00000000002c6947 */ /* 0x000fea0003800000 */
[----:B-----5:R-:W-:Y:S01]  /*0930*/  IMAD.U32 R7, R7, 0x10000, RZ ;  /* 0x0001000007077824 */ /* 0x020fe200078e00ff */
        /* <DEDUP_REMOVED lines=10> */
.L_x_873:
[----:B------:R-:W-:Y:S05]  /*09e0*/  BSYNC.RECONVERGENT B0 ;  /* 0x0000000000007941 */ /* 0x000fea0003800200 */
.L_x_872:
        /* <DEDUP_REMOVED lines=13> */
.L_x_875:
[----:B------:R-:W-:Y:S05]  /*0ac0*/  BSYNC.RECONVERGENT B0 ;  /* 0x0000000000007941 */ /* 0x000fea0003800200 */
.L_x_874:
        /* <DEDUP_REMOVED lines=13> */
.L_x_877:
[----:B------:R-:W-:Y:S05]  /*0ba0*/  BSYNC.RECONVERGENT B0 ;  /* 0x0000000000007941 */ /* 0x000fea0003800200 */
.L_x_876:
        /* <DEDUP_REMOVED lines=13> */
.L_x_879:
[----:B------:R-:W-:Y:S05]  /*0c80*/  BSYNC.RECONVERGENT B0 ;  /* 0x0000000000007941 */ /* 0x000fea0003800200 */
.L_x_878:
        /* <DEDUP_REMOVED lines=13> */
.L_x_881:
[----:B------:R-:W-:Y:S05]  /*0d60*/  BSYNC.RECONVERGENT B0 ;  /* 0x0000000000007941 */ /* 0x000fea0003800200 */
.L_x_880:
        /* <DEDUP_REMOVED lines=13> */
.L_x_883:
[----:B------:R-:W-:Y:S05]  /*0e40*/  BSYNC.RECONVERGENT B0 ;  /* 0x0000000000007941 */ /* 0x000fea0003800200 */
.L_x_882:
[----:B------:R-:W-:Y:S01]  /*0e50*/  @!P0 MOV R3, R15 ;  /* 0x0000000f00038202 */ /* 0x000fe20000000f00 */
[----:B------:R0:W-:Y:S01]  /*0e60*/  @!P0 STG.E.U16 desc[UR4][R12.64], R14 ;  /* 0x0000000e0c008986 */ /* 0x0001e2000c101504 */
[----:B------:R-:W-:Y:S04]  /*0e70*/  BSSY.RECONVERGENT B0, `(.L_x_884) ;  /* 0x000002d000007945 */ /* 0x000fe80003800200 */
[----:B------:R-:W-:Y:S01]  /*0e80*/  BSSY.RELIABLE B1, `(.L_x_885) ;  /* 0x0000025000017945 */ /* 0x000fe20003800100 */
[----:B------:R-:W-:-:S13]  /*0e90*/  ISETP.GE.U32.AND P0, PT, R3, R2, PT ;  /* 0x000000020300720c */ /* 0x000fda0003f06070 */
[----:B0-----:R-:W-:Y:S05]  /*0ea0*/  @P0 BRA `(.L_x_886) ;  /* 0x0000000000300947 */ /* 0x001fea0003800000 */
[----:B-----5:R-:W0:Y:S01]  /*0eb0*/  LDC.64 R10, c[0x0][0x388] ;  /* 0x0000e200ff0a7b82 */ /* 0x020e220000000a00 */
[----:B------:R-:W-:Y:S01]  /*0ec0*/  IADD3 R13, PT, PT, R0, R3, RZ ;  /* 0x00000003000d7210 */ /* 0x000fe20007ffe0ff */
[----:B------:R-:W-:-:S05]  /*0ed0*/  VIADD R3, R3, 0x80 ;  /* 0x0000008003037836 */ /* 0x000fca0000000000 */
[----:B------:R-:W-:Y:S01]  /*0ee0*/  ISETP.GE.U32.AND P0, PT, R3, R2, PT ;  /* 0x000000020300720c */ /* 0x000fe20003f06070 */
[----:B0-----:R-:W-:-:S05]  /*0ef0*/  IMAD.WIDE.U32 R10, R13, 0x2, R10 ;  /* 0x000000020d0a7825 */ /* 0x001fca00078e000a */
[----:B------:R0:W-:Y:S07]  /*0f00*/  STG.E.U16 desc[UR4][R10.64], R16 ;  /* 0x000000100a007986 */ /* 0x0001ee000c101504 */
[----:B------:R-:W-:Y:S05]  /*0f10*/  @P0 BRA `(.L_x_887) ;  /* 0x0000000000300947 */ /* 0x000fea0003800000 */
[----:B0-----:R-:W0:Y:S01]  /*0f20*/  LDC.64 R10, c[0x0][0x388] ;  /* 0x0000e200ff0a7b82 */ /* 0x001e220000000a00 */
[----:B------:R-:W-:Y:S02]  /*0f30*/  IADD3 R13, PT, PT, R0, R3, RZ ;  /* 0x00000003000d7210 */ /* 0x000fe40007ffe0ff */
[----:B------:R-:W-:-:S03]  /*0f40*/  IADD3 R3, PT, PT, R3, 0x80, RZ ;  /* 0x0000008003037810 */ /* 0x000fc60007ffe0ff */
[----:B0-----:R-:W-:-:S05]  /*0f50*/  IMAD.WIDE.U32 R10, R13, 0x2, R10 ;  /* 0x000000020d0a7825 */ /* 0x001fca00078e000a */
[----:B------:R0:W-:Y:S02]  /*0f60*/  STG.E.U16 desc[UR4][R10.64], R4 ;  /* 0x000000040a007986 */ /* 0x0001e4000c101504 */
.L_x_886:
[----:B------:R-:W-:-:S13]  /*0f70*/  ISETP.GE.U32.AND P0, PT, R3, R2, PT ;  /* 0x000000020300720c */ /* 0x000fda0003f06070 */
[----:B------:R-:W-:Y:S05]  /*0f80*/  @P0 BRA `(.L_x_888) ;  /* 0x0000000000300947 */ /* 0x000fea0003800000 */
[----:B0----5:R-:W0:Y:S01]  /*0f90*/  LDC.64 R10, c[0x0][0x388] ;  /* 0x0000e200ff0a7b82 */ /* 0x021e220000000a00 */
[----:B------:R-:W-:Y:S02]  /*0fa0*/  IADD3 R13, PT, PT, R0, R3, RZ ;  /* 0x00000003000d7210 */ /* 0x000fe40007ffe0ff */
[----:B------:R-:W-:-:S03]  /*0fb0*/  IADD3 R3, PT, PT, R3, 0x80, RZ ;  /* 0x0000008003037810 */ /* 0x000fc60007ffe0ff */
[----:B0-----:R-:W-:-:S05]  /*0fc0*/  IMAD.WIDE.U32 R10, R13, 0x2, R10 ;  /* 0x000000020d0a7825 */ /* 0x001fca00078e000a */
[----:B------:R1:W-:Y:S02]  /*0fd0*/  STG.E.U16 desc[UR4][R10.64], R5 ;  /* 0x000000050a007986 */ /* 0x0003e4000c101504 */
.L_x_887:
[----:B------:R-:W-:-:S13]  /*0fe0*/  ISETP.GE.U32.AND P0, PT, R3, R2, PT ;  /* 0x000000020300720c */ /* 0x000fda0003f06070 */
[----:B------:R-:W-:Y:S05]  /*0ff0*/  @P0 BRA `(.L_x_889) ;  /* 0x0000000000340947 */ /* 0x000fea0003800000 */
[----:B-1----:R-:W1:Y:S01]  /*1000*/  LDC.64 R4, c[0x0][0x388] ;  /* 0x0000e200ff047b82 */ /* 0x002e620000000a00 */
[----:B0-----:R-:W-:Y:S02]  /*1010*/  IADD3 R11, PT, PT, R0, R3, RZ ;  /* 0x00000003000b7210 */ /* 0x001fe40007ffe0ff */
[----:B------:R-:W-:-:S03]  /*1020*/  IADD3 R3, PT, PT, R3, 0x80, RZ ;  /* 0x0000008003037810 */ /* 0x000fc60007ffe0ff */
[----:B-1----:R-:W-:-:S05]  /*1030*/  IMAD.WIDE.U32 R4, R11, 0x2, R4 ;  /* 0x000000020b047825 */ /* 0x002fca00078e0004 */
[----:B------:R1:W-:Y:S02]  /*1040*/  STG.E.U16 desc[UR4][R4.64], R6 ;  /* 0x0000000604007986 */ /* 0x0003e4000c101504 */
.L_x_888:
[----:B------:R-:W-:-:S13]  /*1050*/  ISETP.GE.U32.AND P0, PT, R3, R2, PT ;  /* 0x000000020300720c */ /* 0x000fda0003f06070 */
[----:B------:R-:W-:Y:S05]  /*1060*/  @P0 BREAK.RELIABLE B1 ;  /* 0x0000000000010942 */ /* 0x000fea0003800100 */
[----:B------:R-:W-:Y:S05]  /*1070*/  @P0 BRA `(.L_x_890) ;  /* 0x0000000000300947 */ /* 0x000fea0003800000 */
[----:B01---5:R-:W0:Y:S01]  /*1080*/  LDC.64 R4, c[0x0][0x388] ;  /* 0x0000e200ff047b82 */ /* 0x023e220000000a00 */
[----:B------:R-:W-:Y:S02]  /*1090*/  IADD3 R11, PT, PT, R0, R3, RZ ;  /* 0x00000003000b7210 */ /* 0x000fe40007ffe0ff */
[----:B------:R-:W-:-:S03]  /*10a0*/  IADD3 R3, PT, PT, R3, 0x80, RZ ;  /* 0x0000008003037810 */ /* 0x000fc60007ffe0ff */
[----:B0-----:R-:W-:-:S05]  /*10b0*/  IMAD.WIDE.U32 R4, R11, 0x2, R4 ;  /* 0x000000020b047825 */ /* 0x001fca00078e0004 */
[----:B------:R2:W-:Y:S02]  /*10c0*/  STG.E.U16 desc[UR4][R4.64], R7 ;  /* 0x0000000704007986 */ /* 0x0005e4000c101504 */
.L_x_889:
[----:B------:R-:W-:Y:S05]  /*10d0*/  BSYNC.RELIABLE B1 ;  /* 0x0000000000017941 */ /* 0x000fea0003800100 */
.L_x_885:
[----:B------:R-:W-:-:S13]  /*10e0*/  ISETP.GE.U32.AND P0, PT, R3, R2, PT ;  /* 0x000000020300720c */ /* 0x000fda0003f06070 */
[----:B-12---:R-:W1:Y:S01]  /*10f0*/  @!P0 LDC.64 R4, c[0x0][0x388] ;  /* 0x0000e200ff048b82 */ /* 0x006e620000000a00 */
[----:B------:R-:W-:Y:S02]  /*1100*/  @!P0 IADD3 R7, PT, PT, R0, R3, RZ ;  /* 0x0000000300078210 */ /* 0x000fe40007ffe0ff */
[----:B------:R-:W-:-:S03]  /*1110*/  @!P0 IADD3 R3, PT, PT, R3, 0x80, RZ ;  /* 0x0000008003038810 */ /* 0x000fc60007ffe0ff */
[----:B-1----:R-:W-:-:S05]  /*1120*/  @!P0 IMAD.WIDE.U32 R4, R7, 0x2, R4 ;  /* 0x0000000207048825 */ /* 0x002fca00078e0004 */
[----:B------:R2:W-:Y:S02]  /*1130*/  @!P0 STG.E.U16 desc[UR4][R4.64], R8 ;  /* 0x0000000804008986 */ /* 0x0005e4000c101504 */
.L_x_890:
[----:B------:R-:W-:Y:S05]  /*1140*/  BSYNC.RECONVERGENT B0 ;  /* 0x0000000000007941 */ /* 0x000fea0003800200 */
.L_x_884:
[----:B------:R-:W-:Y:S05]  /*1150*/  WARPSYNC.ALL ;  /* 0x0000000000007948 */ /* 0x000fea0003800000 */
[----:B------:R-:W-:-:S13]  /*1160*/  ISETP.GE.U32.AND P0, PT, R3, R2, PT ;  /* 0x000000020300720c */ /* 0x000fda0003f06070 */
[----:B------:R-:W-:Y:S05]  /*1170*/  @P0 EXIT ;  /* 0x000000000000094d */ /* 0x000fea0003800000 */
[----:B012--5:R-:W0:Y:S01]  /*1180*/  LDC.64 R4, c[0x0][0x388] ;  /* 0x0000e200ff047b82 */ /* 0x027e220000000a00 */
[----:B------:R-:W-:-:S05]  /*1190*/  IADD3 R3, PT, PT, R0, R3, RZ ;  /* 0x0000000300037210 */ /* 0x000fca0007ffe0ff */
[----:B0-----:R-:W-:-:S05]  /*11a0*/  IMAD.WIDE.U32 R2, R3, 0x2, R4 ;  /* 0x0000000203027825 */ /* 0x001fca00078e0004 */
[----:B------:R-:W-:Y:S01]  /*11b0*/  STG.E.U16 desc[UR4][R2.64], R9 ;  /* 0x0000000902007986 */ /* 0x000fe2000c101504 */
[----:B------:R-:W-:Y:S05]  /*11c0*/  EXIT ;  /* 0x000000000000794d */ /* 0x000fea0003800000 */
.L_x_867:
[----:B------:R-:W0:Y:S01]  /*11d0*/  S2R R5, SR_TID.X ;  /* 0x0000000000057919 */ /* 0x000e220000002100 */
[----:B------:R-:W1:Y:S02]  /*11e0*/  LDC.64 R2, c[0x0][0x398] ;  /* 0x0000e600ff027b82 */ /* 0x000e640000000a00 */
[----:B-1----:R-:W-:-:S04]  /*11f0*/  IMAD.WIDE.U32 R2, R0, 0x2, R2 ;  /* 0x0000000200027825 */ /* 0x002fc800078e0002 */
[----:B0-----:R-:W-:Y:S02]  /*1200*/  IMAD.WIDE.U32 R8, R5, 0x4, R2 ;  /* 0x0000000405087825 */ /* 0x001fe400078e0002 */
[----:B------:R-:W0:Y:S03]  /*1210*/  LDC.64 R2, c[0x0][0x390] ;  /* 0x0000e400ff027b82 */ /* 0x000e260000000a00 */
[----:B------:R-:W2:Y:S04]  /*1220*/  LDG.E R4, desc[UR4][R8.64] ;  /* 0x0000000408047981 */ /* 0x000ea8000c1e1900 */
[----:B------:R-:W3:Y:S04]  /*1230*/  LDG.E R7, desc[UR4][R8.64+0x200] ;  /* 0x0002000408077981 */ /* 0x000ee8000c1e1900 */
[----:B------:R-:W4:Y:S04]  /*1240*/  LDG.E R10, desc[UR4][R8.64+0x400] ;  /* 0x00040004080a7981 */ /* 0x000f28000c1e1900 */
[----:B------:R4:W5:Y:S01]  /*1250*/  LDG.E R13, desc[UR4][R8.64+0x600] ;  /* 0x00060004080d7981 */ /* 0x000962000c1e1900 */
[----:B0-----:R-:W-:-:S04]  /*1260*/  IMAD.WIDE.U32 R2, R0, 0x2, R2 ;  /* 0x0000000200027825 */ /* 0x001fc800078e0002 */
[----:B------:R-:W-:-:S05]  /*1270*/  IMAD.WIDE.U32 R14, R5, 0x4, R2 ;  /* 0x00000004050e7825 */ /* 0x000fca00078e0002 */
[----:B------:R-:W5:Y:S04]  /*1280*/  LDG.E R3, desc[UR4][R14.64] ;  /* 0x000000040e037981 */ /* 0x000f68000c1e1900 */
[----:B------:R-:W5:Y:S04]  /*1290*/  LDG.E R16, desc[UR4][R14.64+0x200] ;  /* 0x000200040e107981 */ /* 0x000f68000c1e1900 */
[----:B------:R-:W5:Y:S04]  /*12a0*/  LDG.E R12, desc[UR4][R14.64+0x400] ;  /* 0x000400040e0c7981 */ /* 0x000f68000c1e1900 */
[----:B------:R0:W5:Y:S01]  /*12b0*/  LDG.E R6, desc[UR4][R14.64+0x600] ;  /* 0x000600040e067981 */ /* 0x000162000c1e1900 */
[----:B--2---:R-:W-:-:S02]  /*12c0*/  SHF.L.U32 R2, R4, 0x10, RZ ;  /* 0x0000001004027819 */ /* 0x004fc400000006ff */
[----:B------:R-:W-:Y:S02]  /*12d0*/  PRMT R17, R4, 0x7632, R17 ;  /* 0x0000763204117816 */ /* 0x000fe40000000011 */
[----:B---3--:R-:W-:Y:S01]  /*12e0*/  SHF.L.U32 R11, R7, 0x10, RZ ;  /* 0x00000010070b7819 */ /* 0x008fe200000006ff */
[----:B------:R-:W-:Y:S01]  /*12f0*/  FMUL.FTZ R20, R2, -1.4426950216293334961 ;  /* 0xbfb8aa3b02147820 */ /* 0x000fe20000410000 */
[----:B------:R-:W-:Y:S02]  /*1300*/  SHF.L.U32 R17, R17, 0x10, RZ ;  /* 0x0000001011117819 */ /* 0x000fe400000006ff */
[----:B------:R-:W-:Y:S01]  /*1310*/  PRMT R7, R7, 0x7632, R7 ;  /* 0x0000763207077816 */ /* 0x000fe20000000007 */
[----:B------:R-:W-:Y:S01]  /*1320*/  FMUL.FTZ R18, R11, -1.4426950216293334961 ;  /* 0xbfb8aa3b0b127820 */ /* 0x000fe20000410000 */
[C---:B----4-:R-:W-:Y:S01]  /*1330*/  PRMT R8, R10.reuse, 0x7632, R8 ;  /* 0x000076320a087816 */ /* 0x050fe20000000008 */
[----:B------:R-:W-:Y:S01]  /*1340*/  FMUL.FTZ R23, R17, -1.4426950216293334961 ;  /* 0xbfb8aa3b11177820 */ /* 0x000fe20000410000 */
[----:B------:R-:W1:Y:S01]  /*1350*/  MUFU.EX2 R20, R20 ;  /* 0x0000001400147308 */ /* 0x000e620000000800 */
[----:B0-----:R-:W-:Y:S01]  /*1360*/  SHF.L.U32 R14, R7, 0x10, RZ ;  /* 0x00000010070e7819 */ /* 0x001fe200000006ff */
[----:B------:R-:W-:Y:S01]  /*1370*/  IMAD.U32 R9, R10, 0x10000, RZ ;  /* 0x000100000a097824 */ /* 0x000fe200078e00ff */
[----:B------:R-:W-:Y:S01]  /*1380*/  SHF.L.U32 R8, R8, 0x10, RZ ;  /* 0x0000001008087819 */ /* 0x000fe200000006ff */
[----:B------:R0:W2:Y:S01]  /*1390*/  MUFU.EX2 R15, R18 ;  /* 0x00000012000f7308 */ /* 0x0000a20000000800 */
[C---:B-----5:R-:W-:Y:S01]  /*13a0*/  SHF.L.U32 R4, R13.reuse, 0x10, RZ ;  /* 0x000000100d047819 */ /* 0x060fe200000006ff */
[----:B------:R-:W-:Y:S01]  /*13b0*/  FMUL.FTZ R21, R14, -1.4426950216293334961 ;  /* 0xbfb8aa3b0e157820 */ /* 0x000fe20000410000 */
[----:B------:R-:W-:Y:S01]  /*13c0*/  PRMT R13, R13, 0x7632, R13 ;  /* 0x000076320d0d7816 */ /* 0x000fe2000000000d */
[----:B------:R-:W3:Y:S01]  /*13d0*/  MUFU.EX2 R23, R23 ;  /* 0x0000001700177308 */ /* 0x000ee20000000800 */
[----:B------:R-:W-:Y:S01]  /*13e0*/  FMUL.FTZ R10, R9, -1.4426950216293334961 ;  /* 0xbfb8aa3b090a7820 */ /* 0x000fe20000410000 */
[----:B------:R-:W-:Y:S01]  /*13f0*/  FMUL.FTZ R19, R4, -1.4426950216293334961 ;  /* 0xbfb8aa3b04137820 */ /* 0x000fe20000410000 */
[----:B------:R-:W-:Y:S01]  /*1400*/  SHF.L.U32 R7, R13, 0x10, RZ ;  /* 0x000000100d077819 */ /* 0x000fe200000006ff */
[----:B------:R-:W4:Y:S01]  /*1410*/  MUFU.EX2 R21, R21 ;  /* 0x0000001500157308 */ /* 0x000f220000000800 */
[----:B0-----:R-:W-:Y:S01]  /*1420*/  FMUL.FTZ R18, R8, -1.4426950216293334961 ;  /* 0xbfb8aa3b08127820 */ /* 0x001fe20000410000 */
[----:B-1----:R-:W-:-:S02]  /*1430*/  FADD.FTZ R22, R20, 1 ;  /* 0x3f80000014167421 */ /* 0x002fc40000010000 */
[----:B------:R-:W-:Y:S01]  /*1440*/  FMUL.FTZ R13, R7, -1.4426950216293334961 ;  /* 0xbfb8aa3b070d7820 */ /* 0x000fe20000410000 */
[----:B------:R-:W0:Y:S01]  /*1450*/  MUFU.EX2 R10, R10 ;  /* 0x0000000a000a7308 */ /* 0x000e220000000800 */
[----:B--2---:R-:W-:-:S03]  /*1460*/  FADD.FTZ R15, R15, 1 ;  /* 0x3f8000000f0f7421 */ /* 0x004fc60000010000 */
[----:B------:R-:W1:Y:S01]  /*1470*/  MUFU.RCP R22, R22 ;  /* 0x0000001600167308 */ /* 0x000e620000001000 */
[----:B---3--:R-:W-:Y:S01]  /*1480*/  FADD.FTZ R20, R23, 1 ;  /* 0x3f80000017147421 */ /* 0x008fe20000010000 */
[C---:B------:R-:W-:Y:S02]  /*1490*/  PRMT R23, R3.reuse, 0x7632, R23 ;  /* 0x0000763203177816 */ /* 0x040fe40000000017 */
[----:B------:R-:W-:Y:S01]  /*14a0*/  SHF.L.U32 R3, R3, 0x10, RZ ;  /* 0x0000001003037819 */ /* 0x000fe200000006ff */
[----:B----4-:R-:W-:Y:S01]  /*14b0*/  FADD.FTZ R21, R21, 1 ;  /* 0x3f80000015157421 */ /* 0x010fe20000010000 */
[----:B------:R-:W-:Y:S02]  /*14c0*/  SHF.L.U32 R27, R23, 0x10, RZ ;  /* 0x00000010171b7819 */ /* 0x000fe400000006ff */
[----:B------:R-:W2:Y:S01]  /*14d0*/  MUFU.RCP R20, R20 ;  /* 0x0000001400147308 */ /* 0x000ea20000001000 */
[----:B0-----:R-:W-:-:S07]  /*14e0*/  FADD.FTZ R10, R10, 1 ;  /* 0x3f8000000a0a7421 */ /* 0x001fce0000010000 */
[----:B------:R-:W0:Y:S01]  /*14f0*/  MUFU.EX2 R18, R18 ;  /* 0x0000001200127308 */ /* 0x000e220000000800 */
[----:B-1----:R-:W-:Y:S01]  /*1500*/  FADD.FTZ R25, -R22, 1 ;  /* 0x3f80000016197421 */ /* 0x002fe20000010100 */
[----:B------:R-:W-:Y:S02]  /*1510*/  FMUL.FTZ R23, R3, R22 ;  /* 0x0000001603177220 */ /* 0x000fe40000410000 */
[----:B------:R-:W1:Y:S01]  /*1520*/  MUFU.RCP R15, R15 ;  /* 0x0000000f000f7308 */ /* 0x000e620000001000 */
[----:B------:R-:W-:Y:S02]  /*1530*/  FFMA.FTZ R24, R2, R25, 1 ;  /* 0x3f80000002187423 */ /* 0x000fe40000010019 */
[----:B------:R-:W3:Y:S01]  /*1540*/  LDC.64 R2, c[0x0][0x388] ;  /* 0x0000e200ff027b82 */ /* 0x000ee20000000a00 */
[----:B--2---:R-:W-:Y:S01]  /*1550*/  FADD.FTZ R26, -R20, 1 ;  /* 0x3f800000141a7421 */ /* 0x004fe20000010100 */
[----:B------:R-:W-:-:S03]  /*1560*/  FMUL.FTZ R22, R27, R20 ;  /* 0x000000141b167220 */ /* 0x000fc60000410000 */
[----:B------:R-:W2:Y:S01]  /*1570*/  MUFU.EX2 R19, R19 ;  /* 0x0000001300137308 */ /* 0x000ea20000000800 */
[----:B------:R-:W-:Y:S01]  /*1580*/  FMUL.FTZ R20, R23, R24 ;  /* 0x0000001817147220 */ /* 0x000fe20000410000 */
[----:B------:R-:W-:Y:S01]  /*1590*/  FFMA.FTZ R17, R17, R26, 1 ;  /* 0x3f80000011117423 */ /* 0x000fe2000001001a */
[----:B0-----:R-:W-:Y:S01]  /*15a0*/  FADD.FTZ R23, R18, 1 ;  /* 0x3f80000012177421 */ /* 0x001fe20000010000 */
[----:B------:R-:W0:Y:S01]  /*15b0*/  MUFU.EX2 R13, R13 ;  /* 0x0000000d000d7308 */ /* 0x000e220000000800 */
[----:B------:R-:W-:Y:S01]  /*15c0*/  PRMT R18, R16, 0x7632, R18 ;  /* 0x0000763210127816 */ /* 0x000fe20000000012 */
[----:B------:R-:W-:Y:S01]  /*15d0*/  FMUL.FTZ R17, R22, R17 ;  /* 0x0000001116117220 */ /* 0x000fe20000410000 */
[----:B------:R-:W-:Y:S01]  /*15e0*/  SHF.L.U32 R24, R16, 0x10, RZ ;  /* 0x0000001010187819 */ /* 0x000fe200000006ff */
[----:B------:R-:W4:Y:S01]  /*15f0*/  MUFU.RCP R21, R21 ;  /* 0x0000001500157308 */ /* 0x000f220000001000 */
[----:B------:R-:W-:Y:S01]  /*1600*/  SHF.L.U32 R22, R18, 0x10, RZ ;  /* 0x0000001012167819 */ /* 0x000fe200000006ff */
[----:B-1----:R-:W-:Y:S01]  /*1610*/  FADD.FTZ R18, -R15, 1 ;  /* 0x3f8000000f127421 */ /* 0x002fe20000010100 */
[----:B------:R-:W-:Y:S01]  /*1620*/  F2FP.BF16.F32.PACK_AB R17, R17, R20 ;  /* 0x000000141111723e */ /* 0x000fe200000010ff */
[----:B------:R-:W-:Y:S01]  /*1630*/  FMUL.FTZ R24, R24, R15 ;  /* 0x0000000f18187220 */ /* 0x000fe20000410000 */
[----:B--2---:R-:W-:-:S03]  /*1640*/  FADD.FTZ R19, R19, 1 ;  /* 0x3f80000013137421 */ /* 0x004fc60000010000 */
[----:B------:R-:W1:Y:S01]  /*1650*/  MUFU.RCP R10, R10 ;  /* 0x0000000a000a7308 */ /* 0x000e620000001000 */
[----:B0-----:R-:W-:Y:S01]  /*1660*/  FADD.FTZ R25, R13, 1 ;  /* 0x3f8000000d197421 */ /* 0x001fe20000010000 */
[----:B------:R-:W-:Y:S01]  /*1670*/  FFMA.FTZ R13, R11, R18, 1 ;  /* 0x3f8000000b0d7423 */ /* 0x000fe20000010012 */
[----:B---3--:R-:W-:Y:S01]  /*1680*/  IMAD.WIDE.U32 R2, R0, 0x2, R2 ;  /* 0x0000000200027825 */ /* 0x008fe200078e0002 */
[C---:B------:R-:W-:Y:S02]  /*1690*/  PRMT R0, R6.reuse, 0x7632, R0 ;  /* 0x0000763206007816 */ /* 0x040fe40000000000 */
[----:B------:R-:W-:Y:S02]  /*16a0*/  SHF.L.U32 R6, R6, 0x10, RZ ;  /* 0x0000001006067819 */ /* 0x000fe400000006ff */
[----:B------:R-:W0:Y:S01]  /*16b0*/  MUFU.RCP R19, R19 ;  /* 0x0000001300137308 */ /* 0x000e220000001000 */
[----:B------:R-:W-:Y:S01]  /*16c0*/  SHF.L.U32 R0, R0, 0x10, RZ ;  /* 0x0000001000007819 */ /* 0x000fe200000006ff */
[----:B----4-:R-:W-:Y:S01]  /*16d0*/  FADD.FTZ R15, -R21, 1 ;  /* 0x3f800000150f7421 */ /* 0x010fe20000010100 */
[----:B------:R-:W-:Y:S01]  /*16e0*/  FMUL.FTZ R22, R22, R21 ;  /* 0x0000001516167220 */ /* 0x000fe20000410000 */
[----:B------:R-:W-:Y:S01]  /*16f0*/  SHF.L.U32 R21, R12, 0x10, RZ ;  /* 0x000000100c157819 */ /* 0x000fe200000006ff */
[----:B------:R-:W-:Y:S01]  /*1700*/  FMUL.FTZ R13, R24, R13 ;  /* 0x0000000d180d7220 */ /* 0x000fe20000410000 */
[----:B------:R-:W-:Y:S01]  /*1710*/  FFMA.FTZ R15, R14, R15, 1 ;  /* 0x3f8000000e0f7423 */ /* 0x000fe2000001000f */
[----:B------:R-:W-:Y:S01]  /*1720*/  PRMT R14, R12, 0x7632, R14 ;  /* 0x000076320c0e7816 */ /* 0x000fe2000000000e */
[----:B------:R0:W2:Y:S01]  /*1730*/  MUFU.RCP R16, R23 ;  /* 0x0000001700107308 */ /* 0x0000a20000001000 */
[----:B------:R-:W-:-:S04]  /*1740*/  IMAD.WIDE.U32 R2, R5, 0x4, R2 ;  /* 0x0000000405027825 */ /* 0x000fc800078e0002 */
[----:B------:R-:W-:Y:S01]  /*1750*/  FMUL.FTZ R12, R22, R15 ;  /* 0x0000000f160c7220 */ /* 0x000fe20000410000 */
[----:B-1----:R-:W-:Y:S01]  /*1760*/  FADD.FTZ R18, -R10, 1 ;  /* 0x3f8000000a127421 */ /* 0x002fe20000010100 */
[----:B------:R-:W-:Y:S01]  /*1770*/  SHF.L.U32 R15, R14, 0x10, RZ ;  /* 0x000000100e0f7819 */ /* 0x000fe200000006ff */
[----:B------:R-:W-:Y:S01]  /*1780*/  FMUL.FTZ R10, R21, R10 ;  /* 0x0000000a150a7220 */ /* 0x000fe20000410000 */
[----:B------:R-:W-:Y:S01]  /*1790*/  STG.E desc[UR4][R2.64], R17 ;  /* 0x0000001102007986 */ /* 0x000fe2000c101904 */
[----:B------:R-:W-:Y:S01]  /*17a0*/  FFMA.FTZ R9, R9, R18, 1 ;  /* 0x3f80000009097423 */ /* 0x000fe20000010012 */
[----:B------:R-:W1:Y:S01]  /*17b0*/  MUFU.RCP R11, R25 ;  /* 0x00000019000b7308 */ /* 0x000e620000001000 */
[----:B------:R-:W-:Y:S01]  /*17c0*/  F2FP.BF16.F32.PACK_AB R13, R12, R13 ;  /* 0x0000000d0c0d723e */ /* 0x000fe200000010ff */
[----:B0-----:R-:W-:Y:S01]  /*17d0*/  FADD.FTZ R23, -R19, 1 ;  /* 0x3f80000013177421 */ /* 0x001fe20000010100 */
[----:B------:R-:W-:Y:S01]  /*17e0*/  FMUL.FTZ R6, R6, R19 ;  /* 0x0000001306067220 */ /* 0x000fe20000410000 */
[----:B------:R-:W-:-:S02]  /*17f0*/  FMUL.FTZ R9, R10, R9 ;  /* 0x000000090a097220 */ /* 0x000fc40000410000 */
[----:B------:R-:W-:Y:S01]  /*1800*/  FFMA.FTZ R23, R4, R23, 1 ;  /* 0x3f80000004177423 */ /* 0x000fe20000010017 */
[----:B------:R-:W-:Y:S01]  /*1810*/  STG.E desc[UR4][R2.64+0x200], R13 ;  /* 0x0002000d02007986 */ /* 0x000fe2000c101904 */
[----:B--2---:R-:W-:Y:S01]  /*1820*/  FADD.FTZ R21, -R16, 1 ;  /* 0x3f80000010157421 */ /* 0x004fe20000010100 */
[----:B------:R-:W-:Y:S01]  /*1830*/  FMUL.FTZ R15, R15, R16 ;  /* 0x000000100f0f7220 */ /* 0x000fe20000410000 */
[----:B------:R-:W-:Y:S02]  /*1840*/  FMUL.FTZ R6, R6, R23 ;  /* 0x0000001706067220 */ /* 0x000fe40000410000 */
[----:B------:R-:W-:Y:S01]  /*1850*/  FFMA.FTZ R8, R8, R21, 1 ;  /* 0x3f80000008087423 */ /* 0x000fe20000010015 */
[----:B-1----:R-:W-:Y:S01]  /*1860*/  FADD.FTZ R14, -R11, 1 ;  /* 0x3f8000000b0e7421 */ /* 0x002fe20000010100 */
[----:B------:R-:W-:Y:S02]  /*1870*/  FMUL.FTZ R0, R0, R11 ;  /* 0x0000000b00007220 */ /* 0x000fe40000410000 */
[----:B------:R-:W-:Y:S01]  /*1880*/  FMUL.FTZ R8, R15, R8 ;  /* 0x000000080f087220 */ /* 0x000fe20000410000 */
[----:B------:R-:W-:-:S04]  /*1890*/  FFMA.FTZ R7, R7, R14, 1 ;  /* 0x3f80000007077423 */ /* 0x000fc8000001000e */
[----:B------:R-:W-:Y:S01]  /*18a0*/  F2FP.BF16.F32.PACK_AB R9, R8, R9 ;  /* 0x000000090809723e */ /* 0x000fe200000010ff */
[----:B------:R-:W-:-:S04]  /*18b0*/  FMUL.FTZ R7, R0, R7 ;  /* 0x0000000700077220 */ /* 0x000fc80000410000 */
[----:B------:R-:W-:Y:S01]  /*18c0*/  STG.E desc[UR4][R2.64+0x400], R9 ;  /* 0x0004000902007986 */ /* 0x000fe2000c101904 */
[----:B------:R-:W-:-:S05]  /*18d0*/  F2FP.BF16.F32.PACK_AB R7, R7, R6 ;  /* 0x000000060707723e */ /* 0x000fca00000010ff */
[----:B------:R-:W-:Y:S01]  /*18e0*/  STG.E desc[UR4][R2.64+0x600], R7 ;  /* 0x0006000702007986 */ /* 0x000fe2000c101904 */
[----:B------:R-:W-:Y:S05]  /*18f0*/  EXIT ;  /* 0x000000000000794d */ /* 0x000fea0003800000 */
.L_x_891:
        /* <DEDUP_REMOVED lines=16> */
.L_x_10156:


//--------------------- .text._ZN2at6native29vectorized_elementwise_kernelILi4EZZZNS0_61_GLOBAL__N__132982cb_23_ActivationSiluKernel_cu_1520ed90_293320silu_backward_kernelERNS_18TensorIteratorBaseEENKUlvE_clEvENKUlvE2_clEvEUlN3c108BFloat16ES8_E_St5arrayIPcLm3EEEEviT0_T1_ --------------------------
	.section	.text._ZN2at6native29vectorized_elementwise_kernelILi4EZZZNS0_61_GLOBAL__N__132982cb_23_ActivationSiluKernel_cu_1520ed90_293320silu_backward_kernelERNS_18TensorIteratorBaseEENKUlvE_clEvENKUlvE2_clEvEUlN3c108BFloat16ES8_E_St5arrayIPcLm3EEEEviT0_T1_,"ax",@progbits
	.align	128
        .global         _ZN2at6native29vectorized_elementwise_kernelILi4EZZZNS0_61_GLOBAL__N__132982cb_23_ActivationSiluKernel_cu_1520ed90_293320silu_backward_kernelERNS_18TensorIteratorBaseEENKUlvE_clEvENKUlvE2_clEvEUlN3c108BFloat16ES8_E_St5arrayIPcLm3EEEEviT0_T1_
        .type           _ZN2at6native29vectorized_elementwise_kernelILi4EZZZNS0_61_GLOBAL__N__132982cb_23_ActivationSiluKernel_cu_1520ed90_293320silu_backward_kernelERNS_18TensorIteratorBaseEENKUlvE_clEvENKUlvE2_clEvEUlN3c108BFloat16ES8_E_St5arrayIPcLm3EEEEviT0_T1_,@function
        .size           _ZN2at6native29vectorized_elementwise_kernelILi4EZZZNS0_61_GLOBAL__N__132982cb_23_ActivationSiluKernel_cu_1520ed90_293320silu_backward_kernelERNS_18TensorIteratorBaseEENKUlvE_clEvENKUlvE2_clEvEUlN3c108BFloat16ES8_E_St5arrayIPcLm3EEEEviT0_T1_,(.L_x_10157 - _ZN2at6native29vectorized_elementwise_kernelILi4EZZZNS0_61_GLOBAL__N__132982cb_23_ActivationSiluKernel_cu_1520ed90_293320silu_backward_kernelERNS_18TensorIteratorBaseEENKUlvE_clEvENKUlvE2_clEvEUlN3c108BFloat16ES8_E_St5arrayIPcLm3EEEEviT0_T1_)
        .other          _ZN2at6native29vectorized_elementwise_kernelILi4EZZZNS0_61_GLOBAL__N__132982cb_23_ActivationSiluKernel_cu_1520ed90_293320silu_backward_kernelERNS_18TensorIteratorBaseEENKUlvE_clEvENKUlvE2_clEvEUlN3c108BFloat16ES8_E_St5arrayIPcLm3EEEEviT0_T1_,@"STO_CUDA_ENTRY STV_DEFAULT"
_ZN2at6native29vectorized_elementwise_kernelILi4EZZZNS0_61_GLOBAL__N__132982cb_23_ActivationSiluKernel_cu_1520ed90_293320silu_backward_kernelERNS_18TensorIteratorBaseEENKUlvE_clEvENKUlvE2_clEvEUlN3c108BFloat16ES8_E_St5arrayIPcLm3EEEEviT0_T1_:
.text._ZN2at6native29vectorized_elementwise_kernelILi4EZZZNS0_61_GLOBAL__N__132982cb_23_ActivationSiluKernel_cu_1520ed90_293320silu_backward_kernelERNS_18TensorIteratorBaseEENKUlvE_clEvENKUlvE2_clEvEUlN3c108BFloat16ES8_E_St5arrayIPcLm3EEEEviT0_T1_:
        /* <DEDUP_REMOVED lines=112> */
.L_x_894:
[----:B------:R-:W-:Y:S05]  /*0700*/  BSYNC.RECONVERGENT B0 ;  /* 0x0000000000007941 */ /* 0x000fea0003800200 */
.L_x_893:
        /* <DEDUP_REMOVED lines=30> */
.L_x_896:
[----:B------:R-:W-:Y:S05]  /*08f0*/  BSYNC.RECONVERGENT B0 ;  /* 0x0000000000007941 */ /* 0x000fea0003800200 */
.L_x_895:
        /* <DEDUP_REMOVED lines=14> */
.L_x_898:
[----:B------:R-:W-:Y:S05]  /*09e0*/  BSYNC.RECONVERGENT B0 ;  /* 0x0000000000007941 */ /* 0x000fea0003800200 */
.L_x_897:
        /* <DEDUP_REMOVED lines=13> */
.L_x_900:
[----:B------:R-:W-:Y:S05]  /*0ac0*/  BSYNC.RECONVERGENT B0 ;  /* 0x0000000000007941 */ /* 0x000fea0003800200 */
.L_x_899:
        /* <DEDUP_REMOVED lines=13> */
.L_x_902:
[----:B------:R-:W-:Y:S05]  /*0ba0*/  BSYNC.RECONVERGENT B0 ;  /* 0x0000000000007941 */ /* 0x000fea0003800200 */
.L_x_901:
        /* <DEDUP_REMOVED lines=13> */
.L_x_904:
[----:B------:R-:W-:Y:S05]  /*0c80*/  BSYNC.RECONVERGENT B0 ;  /* 0x0000000000007941 */ /* 0x000fea0003800200 */
.L_x_903:
        /* <DEDUP_REMOVED lines=13> */
.L_x_906:
[----:B------:R-:W-:Y:S05]  /*0d60*/  BSYNC.RECONVERGENT B0 ;  /* 0x0000000000007941 */ /* 0x000fea0003800200 */
.L_x_905:
        /* <DEDUP_REMOVED lines=13> */
.L_x_908:
[----:B------:R-:W-:Y:S05]  /*0e40*/  BSYNC.RECONVERGENT B0 ;  /* 0x0000000000007941 */ /* 0x000fea0003800200 */
.L_x_907:
        /* <DEDUP_REMOVED lines=18> */
.L_x_911:
[----:B------:R-:W-:-:S13]  /*0f70*/  ISETP.GE.U32.AND P0, PT, R3, R2, PT ;  /* 0x000000020300720c */ /* 0x000fda0003f06070 */
[----:B------:R-:W-:Y:S05]  /*0f80*/  @P0 BRA `(.L_x_913) ;  /* 0x0000000000300947 */ /* 0x000fea0003800000 */
[----:B0----5:R-:W0:Y:S01]  /*0f90*/  LDC.64 R10, c[0x0][0x388] ;  /* 0x0000e200ff0a7b82 */ /* 0x021e220000000a00 */
[----:B------:R-:W-:Y:S02]  /*0fa0*/  IADD3 R13, PT, PT, R0, R3, RZ ;  /* 0x00000003000d7210 */ /* 0x000fe40007ffe0ff */
[----:B------:R-:W-:-:S03]  /*0fb0*/  IADD3 R3, PT, PT, R3, 0x80, RZ ;  /* 0x0000008003037810 */ /* 0x000fc60007ffe0ff */
[----:B0-----:R-:W-:-:S05]  /*0fc0*/  IMAD.WIDE.U32 R10, R13, 0x2, R10 ;  /* 0x000000020d0a7825 */ /* 0x001fca00078e000a */
[----:B------:R1:W-:Y:S02]  /*0fd0*/  STG.E.U16 desc[UR4][R10.64], R5 ;  /* 0x000000050a007986 */ /* 0x0003e4000c101504 */
.L_x_912:
[----:B------:R-:W-:-:S13]  /*0fe0*/  ISETP.GE.U32.AND P0, PT, R3, R2, PT ;  /* 0x000000020300720c */ /* 0x000fda0003f06070 */
[----:B------:R-:W-:Y:S05]  /*0ff0*/  @P0 BRA `(.L_x_914) ;  /* 0x0000000000340947 */ /* 0x000fea0003800000 */
[----:B-1----:R-:W1:Y:S01]  /*1000*/  LDC.64 R4, c[0x0][0x388] ;  /* 0x0000e200ff047b82 */ /* 0x002e620000000a00 */
[----:B0-----:R-:W-:Y:S02]  /*1010*/  IADD3 R11, PT, PT, R0, R3, RZ ;  /* 0x00000003000b7210 */ /* 0x001fe40007ffe0ff */
[----:B------:R-:W-:-:S03]  /*1020*/  IADD3 R3, PT, PT, R3, 0x80, RZ ;  /* 0x0000008003037810 */ /* 0x000fc60007ffe0ff */
[----:B-1----:R-:W-:-:S05]  /*1030*/  IMAD.WIDE.U32 R4, R11, 0x2, R4 ;  /* 0x000000020b047825 */ /* 0x002fca00078e0004 */
[----:B------:R1:W-:Y:S02]  /*1040*/  STG.E.U16 desc[UR4][R4.64], R6 ;  /* 0x0000000604007986 */ /* 0x0003e4000c101504 */
.L_x_913:
        /* <DEDUP_REMOVED lines=8> */
.L_x_914:
[----:B------:R-:W-:Y:S05]  /*10d0*/  BSYNC.RELIABLE B1 ;  /* 0x0000000000017941 */ /* 0x000fea0003800100 */
.L_x_910:
[----:B------:R-:W-:-:S13]  /*10e0*/  ISETP.GE.U32.AND P0, PT, R3, R2, PT ;  /* 0x000000020300720c */ /* 0x000fda0003f06070 */
[----:B-12---:R-:W1:Y:S01]  /*10f0*/  @!P0 LDC.64 R4, c[0x0][0x388] ;  /* 0x0000e200ff048b82 */ /* 0x006e620000000a00 */
[----:B------:R-:W-:Y:S02]  /*1100*/  @!P0 IADD3 R7, PT, PT, R0, R3, RZ ;  /* 0x0000000300078210 */ /* 0x000fe40007ffe0ff */
[----:B------:R-:W-:-:S03]  /*1110*/  @!P0 IADD3 R3, PT, PT, R3, 0x80, RZ ;  /* 0x0000008003038810 */ /* 0x000fc60007ffe0ff */
[----:B-1----:R-:W-:-:S05]  /*1120*/  @!P0 IMAD.WIDE.U32 R4, R7, 0x2, R4 ;  /* 0x0000000207048825 */ /* 0x002fca00078e0004 */
[----:B------:R2:W-:Y:S02]  /*1130*/  @!P0 STG.E.U16 desc[UR4][R4.64], R8 ;  /* 0x0000000804008986 */ /* 0x0005e4000c101504 */
.L_x_915:
[----:B------:R-:W-:Y:S05]  /*1140*/  BSYNC.RECONVERGENT B0 ;  /* 0x0000000000007941 */ /* 0x000fea0003800200 */
.L_x_909:
        /* <DEDUP_REMOVED lines=8> */
.L_x_892:
[----:B------:R-:W0:Y:S01]  /*11d0*/  S2R R6, SR_TID.X ;  /* 0x0000000000067919 */ /* 0x000e220000002100 */
[----:B------:R-:W1:Y:S02]  /*11e0*/  LDC.64 R2, c[0x0][0x398] ;  /* 0x0000e600ff027b82 */ /* 0x000e640000000a00 */
[----:B-1----:R-:W-:-:S04]  /*11f0*/  IMAD.WIDE.U32 R2, R0, 0x2, R2 ;  /* 0x0000000200027825 */ /* 0x002fc800078e0002 */
[----:B0-----:R-:W-:Y:S02]  /*1200*/  IMAD.WIDE.U32 R12, R6, 0x8, R2 ;  /* 0x00000008060c7825 */ /* 0x001fe400078e0002 */
[----:B------:R-:W0:Y:S03]  /*1210*/  LDC.64 R2, c[0x0][0x390] ;  /* 0x0000e400ff027b82 */ /* 0x000e260000000a00 */
[----:B------:R-:W2:Y:S04]  /*1220*/  LDG.E.64 R16, desc[UR4][R12.64] ;  /* 0x000000040c107981 */ /* 0x000ea8000c1e1b00 */
[----:B------:R-:W3:Y:S01]  /*1230*/  LDG.E.64 R8, desc[UR4][R12.64+0x400] ;  /* 0x000400040c087981 */ /* 0x000ee2000c1e1b00 */
[----:B0-----:R-:W-:-:S04]  /*1240*/  IMAD.WIDE.U32 R2, R0, 0x2, R2 ;  /* 0x0000000200027825 */ /* 0x001fc800078e0002 */
[----:B------:R-:W-:-:S05]  /*1250*/  IMAD.WIDE.U32 R10, R6, 0x8, R2 ;  /* 0x00000008060a7825 */ /* 0x000fca00078e0002 */
[----:B------:R-:W4:Y:S04]  /*1260*/  LDG.E.64 R4, desc[UR4][R10.64] ;  /* 0x000000040a047981 */ /* 0x000f28000c1e1b00 */
[----:B------:R0:W5:Y:S01]  /*1270*/  LDG.E.64 R2, desc[UR4][R10.64+0x400] ;  /* 0x000400040a027981 */ /* 0x000162000c1e1b00 */
[C---:B--2---:R-:W-:Y:S02]  /*1280*/  SHF.L.U32 R18, R16.reuse, 0x10, RZ ;  /* 0x0000001010127819 */ /* 0x044fe400000006ff */
[----:B------:R-:W-:Y:S02]  /*1290*/  SHF.L.U32 R15, R17, 0x10, RZ ;  /* 0x00000010110f7819 */ /* 0x000fe400000006ff */
[----:B------:R-:W-:Y:S01]  /*12a0*/  PRMT R14, R16, 0x7632, R14 ;  /* 0x00007632100e7816 */ /* 0x000fe2000000000e */
[----:B------:R-:W-:Y:S01]  /*12b0*/  FMUL.FTZ R16, R18, -1.4426950216293334961 ;  /* 0xbfb8aa3b12107820 */ /* 0x000fe20000410000 */
[----:B---3--:R-:W-:-:S02]  /*12c0*/  IMAD.U32 R7, R8, 0x10000, RZ ;  /* 0x0001000008077824 */ /* 0x008fc400078e00ff */
[----:B------:R-:W-:Y:S01]  /*12d0*/  FMUL.FTZ R13, R15, -1.4426950216293334961 ;  /* 0xbfb8aa3b0f0d7820 */ /* 0x000fe20000410000 */
[----:B0-----:R-:W-:Y:S02]  /*12e0*/  SHF.L.U32 R11, R14, 0x10, RZ ;  /* 0x000000100e0b7819 */ /* 0x001fe400000006ff */
[----:B------:R-:W-:Y:S01]  /*12f0*/  PRMT R19, R17, 0x7632, R19 ;  /* 0x0000763211137816 */ /* 0x000fe20000000013 */
[----:B------:R-:W0:Y:S01]  /*1300*/  MUFU.EX2 R16, R16 ;  /* 0x0000001000107308 */ /* 0x000e220000000800 */
[----:B------:R-:W-:Y:S01]  /*1310*/  FMUL.FTZ R17, R7, -1.4426950216293334961 ;  /* 0xbfb8aa3b07117820 */ /* 0x000fe20000410000 */
[----:B------:R-:W-:Y:S01]  /*1320*/  FMUL.FTZ R24, R11, -1.4426950216293334961 ;  /* 0xbfb8aa3b0b187820 */ /* 0x000fe20000410000 */
[----:B------:R-:W-:Y:S01]  /*1330*/  SHF.L.U32 R12, R19, 0x10, RZ ;  /* 0x00000010130c7819 */ /* 0x000fe200000006ff */
[----:B------:R-:W1:Y:S01]  /*1340*/  MUFU.EX2 R13, R13 ;  /* 0x0000000d000d7308 */ /* 0x000e620000000800 */
[----:B------:R-:W-:Y:S02]  /*1350*/  PRMT R20, R8, 0x7632, R20 ;  /* 0x0000763208147816 */ /* 0x000fe40000000014 */
[C---:B------:R-:W-:Y:S01]  /*1360*/  SHF.L.U32 R8, R9.reuse, 0x10, RZ ;  /* 0x0000001009087819 */ /* 0x040fe200000006ff */
[----:B------:R-:W2:Y:S01]  /*1370*/  MUFU.EX2 R17, R17 ;  /* 0x0000001100117308 */ /* 0x000ea20000000800 */
[----:B------:R-:W-:Y:S01]  /*1380*/  FMUL.FTZ R23, R12, -1.4426950216293334961 ;  /* 0xbfb8aa3b0c177820 */ /* 0x000fe20000410000 */
[----:B------:R-:W-:-:S02]  /*1390*/  PRMT R9, R9, 0x7632, R9 ;  /* 0x0000763209097816 */ /* 0x000fc40000000009 */
[----:B------:R-:W3:Y:S01]  /*13a0*/  MUFU.EX2 R24, R24 ;  /* 0x0000001800187308 */ /* 0x000ee20000000800 */
[----:B------:R-:W-:Y:S01]  /*13b0*/  FMUL.FTZ R21, R8, -1.4426950216293334961 ;  /* 0xbfb8aa3b08157820 */ /* 0x000fe20000410000 */
[----:B0-----:R-:W-:Y:S01]  /*13c0*/  FADD.FTZ R22, R16, 1 ;  /* 0x3f80000010167421 */ /* 0x001fe20000010000 */
[----:B------:R-:W-:Y:S01]  /*13d0*/  SHF.L.U32 R10, R20, 0x10, RZ ;  /* 0x00000010140a7819 */ /* 0x000fe200000006ff */
[----:B------:R-:W0:Y:S01]  /*13e0*/  MUFU.EX2 R23, R23 ;  /* 0x0000001700177308 */ /* 0x000e220000000800 */
[----:B------:R-:W-:-:S03]  /*13f0*/  SHF.L.U32 R9, R9, 0x10, RZ ;  /* 0x0000001009097819 */ /* 0x000fc600000006ff */
[----:B------:R1:W0:Y:S01]  /*1400*/  MUFU.EX2 R19, R21 ;  /* 0x0000001500137308 */ /* 0x0002220000000800 */
[----:B------:R-:W-:Y:S01]  /*1410*/  FMUL.FTZ R20, R10, -1.4426950216293334961 ;  /* 0xbfb8aa3b0a147820 */ /* 0x000fe20000410000 */
[----:B------:R-:W-:Y:S01]  /*1420*/  FMUL.FTZ R14, R9, -1.4426950216293334961 ;  /* 0xbfb8aa3b090e7820 */ /* 0x000fe20000410000 */
[C---:B----4-:R-:W-:Y:S01]  /*1430*/  SHF.L.U32 R26, R5.reuse, 0x10, RZ ;  /* 0x00000010051a7819 */ /* 0x050fe200000006ff */
[----:B------:R-:W4:Y:S01]  /*1440*/  MUFU.RCP R22, R22 ;  /* 0x0000001600167308 */ /* 0x000f220000001000 */
[----:B------:R-:W-:Y:S01]  /*1450*/  PRMT R5, R5, 0x7632, R5 ;  /* 0x0000763205057816 */ /* 0x000fe20000000005 */
[----:B-1----:R-:W-:Y:S01]  /*1460*/  FADD.FTZ R21, R13, 1 ;  /* 0x3f8000000d157421 */ /* 0x002fe20000010000 */
[----:B--2---:R-:W-:Y:S01]  /*1470*/  FADD.FTZ R13, R17, 1 ;  /* 0x3f800000110d7421 */ /* 0x004fe20000010000 */
[----:B---3--:R-:W-:Y:S01]  /*1480*/  FADD.FTZ R17, R24, 1 ;  /* 0x3f80000018117421 */ /* 0x008fe20000010000 */
[----:B0-----:R-:W-:-:S03]  /*1490*/  FADD.FTZ R16, R23, 1 ;  /* 0x3f80000017107421 */ /* 0x001fc60000010000 */
[----:B------:R-:W0:Y:S01]  /*14a0*/  MUFU.EX2 R20, R20 ;  /* 0x0000001400147308 */ /* 0x000e220000000800 */
[C---:B------:R-:W-:Y:S01]  /*14b0*/  SHF.L.U32 R23, R4.reuse, 0x10, RZ ;  /* 0x0000001004177819 */ /* 0x040fe200000006ff */
[----:B------:R-:W-:Y:S01]  /*14c0*/  FADD.FTZ R27, R19, 1 ;  /* 0x3f800000131b7421 */ /* 0x000fe20000010000 */
[----:B------:R-:W-:Y:S01]  /*14d0*/  PRMT R4, R4, 0x7632, R4 ;  /* 0x0000763204047816 */ /* 0x000fe20000000004 */
[----:B------:R-:W1:Y:S01]  /*14e0*/  MUFU.RCP R21, R21 ;  /* 0x0000001500157308 */ /* 0x000e620000001000 */
[----:B------:R-:W-:Y:S02]  /*14f0*/  SHF.L.U32 R5, R5, 0x10, RZ ;  /* 0x0000001005057819 */ /* 0x000fe400000006ff */
[----:B------:R-:W-:Y:S01]  /*1500*/  SHF.L.U32 R4, R4, 0x10, RZ ;  /* 0x0000001004047819 */ /* 0x000fe200000006ff */
[----:B----4-:R-:W-:Y:S01]  /*1510*/  FADD.FTZ R25, -R22, 1 ;  /* 0x3f80000016197421 */ /* 0x010fe20000010100 */
[----:B------:R-:W-:-:S03]  /*1520*/  FMUL.FTZ R23, R23, R22 ;  /* 0x0000001617177220 */ /* 0x000fc60000410000 */
[----:B------:R-:W2:Y:S01]  /*1530*/  MUFU.RCP R17, R17 ;  /* 0x0000001100117308 */ /* 0x000ea20000001000 */
[----:B------:R-:W-:Y:S01]  /*1540*/  FFMA.FTZ R24, R18, R25, 1 ;  /* 0x3f80000012187423 */ /* 0x000fe20000010019 */
[----:B0-----:R-:W-:-:S06]  /*1550*/  FADD.FTZ R20, R20, 1 ;  /* 0x3f80000014147421 */ /* 0x001fcc0000010000 */
[----:B------:R-:W0:Y:S01]  /*1560*/  MUFU.EX2 R14, R14 ;  /* 0x0000000e000e7308 */ /* 0x000e220000000800 */
[----:B-1----:R-:W-:Y:S01]  /*1570*/  FADD.FTZ R22, -R21, 1 ;  /* 0x3f80000015167421 */ /* 0x002fe20000010100 */
[----:B------:R-:W-:Y:S02]  /*1580*/  FMUL.FTZ R19, R26, R21 ;  /* 0x000000151a137220 */ /* 0x000fe40000410000 */
[----:B------:R-:W1:Y:S01]  /*1590*/  MUFU.RCP R16, R16 ;  /* 0x0000001000107308 */ /* 0x000e620000001000 */
[----:B------:R-:W-:Y:S01]  /*15a0*/  FFMA.FTZ R22, R15, R22, 1 ;  /* 0x3f8000000f167423 */ /* 0x000fe20000010016 */
[----:B------:R-:W-:Y:S01]  /*15b0*/  FMUL.FTZ R15, R23, R24 ;  /* 0x00000018170f7220 */ /* 0x000fe20000410000 */
[----:B--2---:R-:W-:Y:S01]  /*15c0*/  FADD.FTZ R24, -R17, 1 ;  /* 0x3f80000011187421 */ /* 0x004fe20000010100 */
[----:B------:R-:W-:-:S04]  /*15d0*/  FMUL.FTZ R21, R4, R17 ;  /* 0x0000001104157220 */ /* 0x000fc80000410000 */
[----:B------:R-:W2:Y:S01]  /*15e0*/  MUFU.RCP R13, R13 ;  /* 0x0000000d000d7308 */ /* 0x000ea20000001000 */
[----:B------:R-:W-:Y:S01]  /*15f0*/  FMUL.FTZ R19, R19, R22 ;  /* 0x0000001613137220 */ /* 0x000fe20000410000 */
[----:B0-----:R-:W-:Y:S01]  /*1600*/  FADD.FTZ R25, R14, 1 ;  /* 0x3f8000000e197421 */ /* 0x001fe20000010000 */
[----:B------:R-:W-:-:S05]  /*1610*/  FFMA.FTZ R24, R11, R24, 1 ;  /* 0x3f8000000b187423 */ /* 0x000fca0000010018 */
[----:B------:R-:W0:Y:S01]  /*1620*/  MUFU.RCP R18, R27 ;  /* 0x0000001b00127308 */ /* 0x000e220000001000 */
[----:B-1----:R-:W-:Y:S01]  /*1630*/  FMUL.FTZ R17, R5, R16 ;  /* 0x0000001005117220 */ /* 0x002fe20000410000 */
[----:B------:R-:W-:Y:S01]  /*1640*/  FADD.FTZ R23, -R16, 1 ;  /* 0x3f80000010177421 */ /* 0x000fe20000010100 */
[----:B------:R-:W1:Y:S01]  /*1650*/  LDC.64 R4, c[0x0][0x388] ;  /* 0x0000e200ff047b82 */ /* 0x000e620000000a00 */
[----:B-----5:R-:W-:Y:S02]  /*1660*/  SHF.L.U32 R16, R2, 0x10, RZ ;  /* 0x0000001002107819 */ /* 0x020fe400000006ff */
[----:B------:R-:W-:Y:S02]  /*1670*/  FFMA.FTZ R14, R12, R23, 1 ;  /* 0x3f8000000c0e7423 */ /* 0x000fe40000010017 */
[----:B------:R-:W3:Y:S01]  /*1680*/  MUFU.RCP R20, R20 ;  /* 0x0000001400147308 */ /* 0x000ee20000001000 */
[----:B------:R-:W-:Y:S01]  /*1690*/  FMUL.FTZ R12, R21, R24 ;  /* 0x00000018150c7220 */ /* 0x000fe20000410000 */
[----:B------:R-:W-:Y:S01]  /*16a0*/  SHF.L.U32 R21, R3, 0x10, RZ ;  /* 0x0000001003157819 */ /* 0x000fe200000006ff */
[----:B--2---:R-:W-:Y:S01]  /*16b0*/  FADD.FTZ R22, -R13, 1 ;  /* 0x3f8000000d167421 */ /* 0x004fe20000010100 */
[----:B------:R-:W-:Y:S01]  /*16c0*/  PRMT R2, R2, 0x7632, R2 ;  /* 0x0000763202027816 */ /* 0x000fe20000000002 */
[----:B------:R-:W-:Y:S01]  /*16d0*/  FMUL.FTZ R13, R16, R13 ;  /* 0x0000000d100d7220 */ /* 0x000fe20000410000 */
[----:B------:R-:W-:Y:S01]  /*16e0*/  PRMT R16, R3, 0x7632, R16 ;  /* 0x0000763203107816 */ /* 0x000fe20000000010 */
[----:B------:R-:W-:Y:S01]  /*16f0*/  FMUL.FTZ R14, R17, R14 ;  /* 0x0000000e110e7220 */ /* 0x000fe20000410000 */
[----:B------:R-:W2:Y:S01]  /*1700*/  MUFU.RCP R11, R25 ;  /* 0x00000019000b7308 */ /* 0x000ea20000001000 */
[----:B------:R-:W-:Y:S01]  /*1710*/  SHF.L.U32 R17, R2, 0x10, RZ ;  /* 0x0000001002117819 */ /* 0x000fe200000006ff */
[----:B0-----:R-:W-:Y:S01]  /*1720*/  FMUL.FTZ R3, R21, R18 ;  /* 0x0000001215037220 */ /* 0x001fe20000410000 */
[----:B------:R-:W-:Y:S01]  /*1730*/  FFMA.FTZ R2, R7, R22, 1 ;  /* 0x3f80000007027423 */ /* 0x000fe20000010016 */
[----:B------:R-:W-:Y:S01]  /*1740*/  FADD.FTZ R21, -R18, 1 ;  /* 0x3f80000012157421 */ /* 0x000fe20000010100 */
[----:B------:R-:W-:-:S02]  /*1750*/  SHF.L.U32 R16, R16, 0x10, RZ ;  /* 0x0000001010107819 */ /* 0x000fc400000006ff */
[----:B------:R-:W-:Y:S01]  /*1760*/  FMUL.FTZ R2, R13, R2 ;  /* 0x000000020d027220 */ /* 0x000fe20000410000 */
[----:B------:R-:W-:Y:S01]  /*1770*/  FFMA.FTZ R8, R8, R21, 1 ;  /* 0x3f80000008087423 */ /* 0x000fe20000010015 */
[----:B------:R-:W-:Y:S01]  /*1780*/  F2FP.BF16.F32.PACK_AB R12, R12, R15 ;  /* 0x0000000f0c0c723e */ /* 0x000fe200000010ff */
[----:B---3--:R-:W-:Y:S01]  /*1790*/  FADD.FTZ R7, -R20, 1 ;  /* 0x3f80000014077421 */ /* 0x008fe20000010100 */
[----:B------:R-:W-:Y:S01]  /*17a0*/  FMUL.FTZ R17, R17, R20 ;  /* 0x0000001411117220 */ /* 0x000fe20000410000 */
[----:B-1----:R-:W-:-:S04]  /*17b0*/  IMAD.WIDE.U32 R4, R0, 0x2, R4 ;  /* 0x0000000200047825 */ /* 0x002fc800078e0004 */
[----:B------:R-:W-:Y:S01]  /*17c0*/  FMUL.FTZ R3, R3, R8 ;  /* 0x0000000803037220 */ /* 0x000fe20000410000 */
[----:B------:R-:W-:Y:S01]  /*17d0*/  FFMA.FTZ R10, R10, R7, 1 ;  /* 0x3f8000000a0a7423 */ /* 0x000fe20000010007 */
[----:B------:R-:W-:Y:S01]  /*17e0*/  F2FP.BF16.F32.PACK_AB R13, R14, R19 ;  /* 0x000000130e0d723e */ /* 0x000fe200000010ff */
[----:B--2---:R-:W-:Y:S01]  /*17f0*/  FADD.FTZ R18, -R11, 1 ;  /* 0x3f8000000b127421 */ /* 0x004fe20000010100 */
[----:B------:R-:W-:Y:S01]  /*1800*/  FMUL.FTZ R16, R16, R11 ;  /* 0x0000000b10107220 */ /* 0x000fe20000410000 */
[----:B------:R-:W-:Y:S01]  /*1810*/  FMUL.FTZ R17, R17, R10 ;  /* 0x0000000a11117220 */ /* 0x000fe20000410000 */
[----:B------:R-:W-:-:S04]  /*1820*/  IMAD.WIDE.U32 R4, R6, 0x8, R4 ;  /* 0x0000000806047825 */ /* 0x000fc800078e0004 */
[----:B------:R-:W-:Y:S01]  /*1830*/  FFMA.FTZ R9, R9, R18, 1 ;  /* 0x3f80000009097423 */ /* 0x000fe20000010012 */
[----:B------:R-:W-:-:S03]  /*1840*/  F2FP.BF16.F32.PACK_AB R2, R17, R2 ;  /* 0x000000021102723e */ /* 0x000fc600000010ff */
[----:B------:R-:W-:Y:S01]  /*1850*/  FMUL.FTZ R16, R16, R9 ;  /* 0x0000000910107220 */ /* 0x000fe20000410000 */
[----:B------:R-:W-:Y:S04]  /*1860*/  STG.E.64 desc[UR4][R4.64], R12 ;  /* 0x0000000c04007986 */ /* 0x000fe8000c101b04 */
[----:B------:R-:W-:-:S05]  /*1870*/  F2FP.BF16.F32.PACK_AB R3, R16, R3 ;  /* 0x000000031003723e */ /* 0x000fca00000010ff */
[----:B------:R-:W-:Y:S01]  /*1880*/  STG.E.64 desc[UR4][R4.64+0x400], R2 ;  /* 0x0004000204007986 */ /* 0x000fe2000c101b04 */
[----:B------:R-:W-:Y:S05]  /*1890*/  EXIT ;  /* 0x000000000000794d */ /* 0x000fea0003800000 */
.L_x_916:
        /* <DEDUP_REMOVED lines=14> */
.L_x_10157:


//--------------------- .text._ZN2at6native29vectorized_elementwise_kernelILi8EZZZNS0_61_GLOBAL__N__132982cb_23_ActivationSiluKernel_cu_1520ed90_293320silu_backward_kernelERNS_18TensorIteratorBaseEENKUlvE_clEvENKUlvE2_clEvEUlN3c108BFloat16ES8_E_St5arrayIPcLm3EEEEviT0_T1_ --------------------------
	.section	.text._ZN2at6native29vectorized_elementwise_kernelILi8EZZZNS0_61_GLOBAL__N__132982cb_23_ActivationSiluKernel_cu_1520ed90_293320silu_backward_kernelERNS_18TensorIteratorBaseEENKUlvE_clEvENKUlvE2_clEvEUlN3c108BFloat16ES8_E_St5arrayIPcLm3EEEEviT0_T1_,"ax",@progbits
	.align	128
        .global         _ZN2at6native29vectorized_elementwise_kernelILi8EZZZNS0_61_GLOBAL__N__132982cb_23_ActivationSiluKernel_cu_1520ed90_293320silu_backward_kernelERNS_18TensorIteratorBaseEENKUlvE_clEvENKUlvE2_clEvEUlN3c108BFloat16ES8_E_St5arrayIPcLm3EEEEviT0_T1_
        .type           _ZN2at6native29vectorized_elementwise_kernelILi8EZZZNS0_61_GLOBAL__N__132982cb_23_ActivationSiluKernel_cu_1520ed90_293320silu_backward_kernelERNS_18TensorIteratorBaseEENKUlvE_clEvENKUlvE2_clEvEUlN3c108BFloat16ES8_E_St5arrayIPcLm3EEEEviT0_T1_,@function
        .size           _ZN2at6native29vectorized_elementwise_kernelILi8EZZZNS0_61_GLOBAL__N__132982cb_23_ActivationSiluKernel_cu_1520ed90_293320silu_backward_kernelERNS_18TensorIteratorBaseEENKUlvE_clEvENKUlvE2_clEvEUlN3c108BFloat16ES8_E_St5arrayIPcLm3EEEEviT0_T1_,(.L_x_10158 - _ZN2at6native29vectorized_elementwise_kernelILi8EZZZNS0_61_GLOBAL__N__132982cb_23_ActivationSiluKernel_cu_1520ed90_293320silu_backward_kernelERNS_18TensorIteratorBaseEENKUlvE_clEvENKUlvE2_clEvEUlN3c108BFloat16ES8_E_St5arrayIPcLm3EEEEviT0_T1_)
        .other          _ZN2at6native29vectorized_elementwise_kernelILi8EZZZNS0_61_GLOBAL__N__132982cb_23_ActivationSiluKernel_cu_1520ed90_293320silu_backward_kernelERNS_18TensorIteratorBaseEENKUlvE_clEvENKUlvE2_clEvEUlN3c108BFloat16ES8_E_St5arrayIPcLm3EEEEviT0_T1_,@"STO_CUDA_ENTRY STV_DEFAULT"
_ZN2at6native29vectorized_elementwise_kernelILi8EZZZNS0_61_GLOBAL__N__132982cb_23_ActivationSiluKernel_cu_1520ed90_293320silu_backward_kernelERNS_18TensorIteratorBaseEENKUlvE_clEvENKUlvE2_clEvEUlN3c108BFloat16ES8_E_St5arrayIPcLm3EEEEviT0_T1_:
.text._ZN2at6native29vectorized_elementwise_kernelILi8EZZZNS0_61_GLOBAL__N__132982cb_23_ActivationSiluKernel_cu_1520ed90_293320silu_backward_kernelERNS_18TensorIteratorBaseEENKUlvE_clEvENKUlvE2_clEvEUlN3c108BFloat16ES8_E_St5arrayIPcLm3EEEEviT0_T1_:
[----:B------:R-:W-:Y:S01]  /*0000*/  LDC R1, c[0x0][0x37c] ;  /* 0x0000df00ff017b82 */ /* 0x000fe20000000800 */
[----:B------:R-:W-:Y:S05]  /*0010*/  EXIT ;  /* 0x000000000000794d */ /* 0x000fea0003800000 */
.L_x_917:
        /* <DEDUP_REMOVED lines=14> */
.L_x_10158:


//--------------------- .text._ZN2at6native18elementwise_kernelILi128ELi4EZNS0_15gpu_kernel_implIZZZNS0_61_GLOBAL__N__132982cb_23_ActivationSiluKernel_cu_1520ed90_293320silu_backward_kernelERNS_18TensorIteratorBaseEENKUlvE_clEvENKUlvE1_clEvEUlN3c104HalfES9_E_EEvS5_RKT_EUliE_EEviT1_ --------------------------
	.section	.text._ZN2at6native18elementwise_kernelILi128ELi4EZNS0_15gpu_kernel_implIZZZNS0_61_GLOBAL__N__132982cb_23_ActivationSiluKernel_cu_1520ed90_293320silu_backward_kernelERNS_18TensorIteratorBaseEENKUlvE_clEvENKUlvE1_clEvEUlN3c104HalfES9_E_EEvS5_RKT_EUliE_EEviT1_,"ax",@progbits
	.align	128
        .global         _ZN2at6native18elementwise_kernelILi128ELi4EZNS0_15gpu_kernel_implIZZZNS0_61_GLOBAL__N__132982cb_23_ActivationSiluKernel_cu_1520ed90_293320silu_backward_kernelERNS_18TensorIteratorBaseEENKUlvE_clEvENKUlvE1_clEvEUlN3c104HalfES9_E_EEvS5_RKT_EUliE_EEviT1_
        .type           _ZN2at6native18elementwise_kernelILi128ELi4EZNS0_15gpu_kernel_implIZZZNS0_61_GLOBAL__N__132982cb_23_ActivationSiluKernel_cu_1520ed90_293320silu_backward_kernelERNS_18TensorIteratorBaseEENKUlvE_clEvENKUlvE1_clEvEUlN3c104HalfES9_E_EEvS5_RKT_EUliE_EEviT1_,@function
        .size           _ZN2at6native18elementwise_kernelILi128ELi4EZNS0_15gpu_kernel_implIZZZNS0_61_GLOBAL__N__132982cb_23_ActivationSiluKernel_cu_1520ed90_293320silu_backward_kernelERNS_18TensorIteratorBaseEENKUlvE_clEvENKUlvE1_clEvEUlN3c104HalfES9_E_EEvS5_RKT_EUliE_EEviT1_,(.L_x_10159 - _ZN2at6native18elementwise_kernelILi128ELi4EZNS0_15gpu_kernel_implIZZZNS0_61_GLOBAL__N__132982cb_23_ActivationSiluKernel_cu_1520ed90_293320silu_backward_kernelERNS_18TensorIteratorBaseEENKUlvE_clEvENKUlvE1_clEvEUlN3c104HalfES9_E_EEvS5_RKT_EUliE_EEviT1_)
        .other          _ZN2at6native18elementwise_kernelILi128ELi4EZNS0_15gpu_kernel_implIZZZNS0_61_GLOBAL__N__132982cb_23_ActivationSiluKernel_cu_1520ed90_293320silu_backward_kernelERNS_18TensorIteratorBaseEENKUlvE_clEvENKUlvE1_clEvEUlN3c104HalfES9_E_EEvS5_RKT_EUliE_EEviT1_,@"STO_CUDA_ENTRY STV_DEFAULT"
_ZN2at6native18elementwise_kernelILi128ELi4EZNS0_15gpu_kernel_implIZZZNS0_61_GLOBAL__N__132982cb_23_ActivationSiluKernel_cu_1520ed90_293320silu_backward_kernelERNS_18TensorIteratorBaseEENKUlvE_clEvENKUlvE1_clEvEUlN3c104HalfES9_E_EEvS5_RKT_EUliE_EEviT1_:
.text._ZN2at6native18elementwise_kernelILi128ELi4EZNS0_15gpu_kernel_implIZZZNS0_61_GLOBAL__N__132982cb_23_ActivationSiluKernel_cu_1520ed90_293320silu_backward_kernelERNS_18TensorIteratorBaseEENKUlvE_clEvENKUlvE1_clEvEUlN3c104HalfES9_E_EEvS5_RKT_EUliE_EEviT1_:
        /* <DEDUP_REMOVED lines=371> */
.L_x_920:
        /* <DEDUP_REMOVED lines=16> */
[----:B0-----:R-:W-:-:S04]  /*1830*/  F2FP.F16.F32.PACK_AB R0, RZ, R0 ;  /* 0x00000000ff00723e */ /* 0x001fc800000000ff */
[----:B------:R-:W-:Y:S01]  /*1840*/  PRMT R19, R0, 0x7610, R19 ;  /* 0x0000761000137816 */ /* 0x000fe20000000013 */
[----:B------:R-:W-:Y:S06]  /*1850*/  BRA `(.L_x_926) ;  /* 0x0000000c00e87947 */ /* 0x000fec0003800000 */
.L_x_924:
[----:B------:R-:W2:Y:S02]  /*1860*/  LDG.E.U8 R2, desc[UR36][R2.64] ;  /* 0x0000002402027981 */ /* 0x000ea4000c1e1100 */
[----:B--2---:R-:W-:-:S04]  /*1870*/  I2FP.F32.U32 R0, R2 ;  /* 0x0000000200007245 */ /* 0x004fc80000201000 */
[----:B------:R-:W-:-:S04]  /*1880*/  F2FP.F16.F32.PACK_AB R0, RZ, R0 ;  /* 0x00000000ff00723e */ /* 0x000fc800000000ff */
[----:B------:R-:W-:Y:S01]  /*1890*/  PRMT R19, R0, 0x7610, R19 ;  /* 0x0000761000137816 */ /* 0x000fe20000000013 */
[----:B------:R-:W-:Y:S06]  /*18a0*/  BRA `(.L_x_926) ;  /* 0x0000000c00d47947 */ /* 0x000fec0003800000 */
.L_x_923:
        /* <DEDUP_REMOVED lines=8> */
[----:B0-----:R-:W-:-:S04]  /*1930*/  F2FP.F16.F32.PACK_AB R0, RZ, R0 ;  /* 0x00000000ff00723e */ /* 0x001fc800000000ff */
[----:B------:R-:W-:Y:S01]  /*1940*/  PRMT R19, R0, 0x7610, R19 ;  /* 0x0000761000137816 */ /* 0x000fe20000000013 */
[----:B------:R-:W-:Y:S06]  /*1950*/  BRA `(.L_x_926) ;  /* 0x0000000c00a87947 */ /* 0x000fec0003800000 */
.L_x_928:
[----:B------:R-:W2:Y:S02]  /*1960*/  LDG.E R2, desc[UR36][R2.64] ;  /* 0x0000002402027981 */ /* 0x000ea4000c1e1900 */
[----:B--2---:R-:W-:-:S04]  /*1970*/  I2FP.F32.S32 R0, R2 ;  /* 0x0000000200007245 */ /* 0x004fc80000201400 */
[----:B------:R-:W-:-:S04]  /*1980*/  F2FP.F16.F32.PACK_AB R0, RZ, R0 ;  /* 0x00000000ff00723e */ /* 0x000fc800000000ff */
[----:B------:R-:W-:Y:S01]  /*1990*/  PRMT R19, R0, 0x7610, R19 ;  /* 0x0000761000137816 */ /* 0x000fe20000000013 */
[----:B------:R-:W-:Y:S06]  /*19a0*/  BRA `(.L_x_926) ;  /* 0x0000000c00947947 */ /* 0x000fec0003800000 */
.L_x_927:
[----:B------:R-:W2:Y:S02]  /*19b0*/  LDG.E.U16 R2, desc[UR36][R2.64] ;  /* 0x0000002402027981 */ /* 0x000ea4000c1e1500 */
[----:B--2---:R-:W0:Y:S02]  /*19c0*/  I2F.S16 R0, R2 ;  /* 0x0000000200007306 */ /* 0x004e240000101400 */
[----:B0-----:R-:W-:-:S04]  /*19d0*/  F2FP.F16.F32.PACK_AB R0, RZ, R0 ;  /* 0x00000000ff00723e */ /* 0x001fc800000000ff */
[----:B------:R-:W-:Y:S01]  /*19e0*/  PRMT R19, R0, 0x7610, R19 ;  /* 0x0000761000137816 */ /* 0x000fe20000000013 */
[----:B------:R-:W-:Y:S06]  /*19f0*/  BRA `(.L_x_926) ;  /* 0x0000000c00807947 */ /* 0x000fec0003800000 */
.L_x_922:
[----:B------:R-:W-:-:S09]  /*1a00*/  UISETP.GT.AND UP0, UPT, UR4, 0x6, UPT ;  /* 0x000000060400788c */ /* 0x000fd2000bf04270 */
[----:B------:R-:W-:Y:S05]  /*1a10*/  BRA.U UP0, `(.L_x_929) ;  /* 0x0000000100247547 */ /* 0x000fea000b800000 */
[----:B------:R-:W-:-:S09]  /*1a20*/  UISETP.NE.AND UP0, UPT, UR4, 0x5, UPT ;  /* 0x000000050400788c */ /* 0x000fd2000bf05270 */
[----:B------:R-:W-:Y:S05]  /*1a30*/  BRA.U !UP0, `(.L_x_930) ;  /* 0x0000000108147547 */ /* 0x000fea000b800000 */
[----:B------:R-:W-:-:S09]  /*1a40*/  UISETP.NE.AND UP0, UPT, UR4, 0x6, UPT ;  /* 0x000000060400788c */ /* 0x000fd2000bf05270 */
[----:B------:R-:W-:Y:S05]  /*1a50*/  BRA.U UP0, `(.L_x_925) ;  /* 0x0000000900cc7547 */ /* 0x000fea000b800000 */
[----:B------:R-:W2:Y:S02]  /*1a60*/  LDG.E R2, desc[UR36][R2.64] ;  /* 0x0000002402027981 */ /* 0x000ea4000c1e1900 */
[----:B--2---:R-:W-:Y:S01]  /*1a70*/  F2FP.F16.F32.PACK_AB R19, RZ, R2 ;  /* 0x00000002ff13723e */ /* 0x004fe200000000ff */
[----:B------:R-:W-:Y:S06]  /*1a80*/  BRA `(.L_x_926) ;  /* 0x0000000c005c7947 */ /* 0x000fec0003800000 */
.L_x_930:
[----:B------:R0:W5:Y:S01]  /*1a90*/  LDG.E.U16 R19, desc[UR36][R2.64] ;  /* 0x0000002402137981 */ /* 0x000162000c1e1500 */
[----:B------:R-:W-:Y:S05]  /*1aa0*/  BRA `(.L_x_926) ;  /* 0x0000000c00547947 */ /* 0x000fea0003800000 */
.L_x_929:
[----:B------:R-:W-:-:S09]  /*1ab0*/  UISETP.NE.AND UP0, UPT, UR4, 0x7, UPT ;  /* 0x000000070400788c */ /* 0x000fd2000bf05270 */
[----:B------:R-:W-:Y:S05]  /*1ac0*/  BRA.U !UP0, `(.L_x_931) ;  /* 0x0000000108247547 */ /* 0x000fea000b800000 */
[----:B------:R-:W-:-:S09]  /*1ad0*/  UISETP.NE.AND UP0, UPT, UR4, 0x8, UPT ;  /* 0x000000080400788c */ /* 0x000fd2000bf05270 */
[----:B------:R-:W-:Y:S05]  /*1ae0*/  BRA.U !UP0, `(.L_x_932) ;  /* 0x0000000108147547 */ /* 0x000fea000b800000 */
[----:B------:R-:W-:-:S09]  /*1af0*/  UISETP.NE.AND UP0, UPT, UR4, 0x9, UPT ;  /* 0x000000090400788c */ /* 0x000fd2000bf05270 */
[----:B------:R-:W-:Y:S05]  /*1b00*/  BRA.U UP0, `(.L_x_925) ;  /* 0x0000000900a07547 */ /* 0x000fea000b800000 */
[----:B------:R-:W2:Y:S02]  /*1b10*/  LDG.E R2, desc[UR36][R2.64] ;  /* 0x0000002402027981 */ /* 0x000ea4000c1e1900 */
[----:B--2---:R-:W-:Y:S01]  /*1b20*/  F2FP.F16.F32.PACK_AB R19, RZ, R2 ;  /* 0x00000002ff13723e */ /* 0x004fe200000000ff */
[----:B------:R-:W-:Y:S06]  /*1b30*/  BRA `(.L_x_926) ;  /* 0x0000000c00307947 */ /* 0x000fec0003800000 */
.L_x_932:
[----:B------:R1:W5:Y:S01]  /*1b40*/  LDG.E.U16 R19, desc[UR36][R2.64] ;  /* 0x0000002402137981 */ /* 0x000362000c1e1500 */
[----:B------:R-:W-:Y:S05]  /*1b50*/  BRA `(.L_x_926) ;  /* 0x0000000c00287947 */ /* 0x000fea0003800000 */
.L_x_931:
        /* <DEDUP_REMOVED lines=10> */
[----:B------:R-:W-:-:S04]  /*1c00*/  F2FP.F16.F32.PACK_AB R0, RZ, R0 ;  /* 0x00000000ff00723e */ /* 0x000fc800000000ff */
[----:B------:R-:W-:Y:S01]  /*1c10*/  PRMT R19, R0, 0x7610, R19 ;  /* 0x0000761000137816 */ /* 0x000fe20000000013 */
[----:B------:R-:W-:Y:S06]  /*1c20*/  BRA `(.L_x_926) ;  /* 0x0000000800f47947 */ /* 0x000fec0003800000 */
.L_x_921:
        /* <DEDUP_REMOVED lines=11> */
[----:B------:R-:W-:-:S04]  /*1ce0*/  F2FP.F16.F32.PACK_AB R0, RZ, R0 ;  /* 0x00000000ff00723e */ /* 0x000fc800000000ff */
[----:B------:R-:W-:Y:S01]  /*1cf0*/  PRMT R19, R0, 0x7610, R19 ;  /* 0x0000761000137816 */ /* 0x000fe20000000013 */
[----:B------:R-:W-:Y:S06]  /*1d00*/  BRA `(.L_x_926) ;  /* 0x0000000800bc7947 */ /* 0x000fec0003800000 */
.L_x_935:
        /* <DEDUP_REMOVED lines=13> */
.L_x_934:
        /* <DEDUP_REMOVED lines=24> */
[----:B------:R-:W-:-:S04]  /*1f60*/  F2FP.F16.F32.PACK_AB R5, RZ, R5 ;  /* 0x00000005ff05723e */ /* 0x000fc800000000ff */
[----:B------:R-:W-:Y:S01]  /*1f70*/  PRMT R19, R5, 0x7610, R19 ;  /* 0x0000761005137816 */ /* 0x000fe20000000013 */
[----:B------:R-:W-:Y:S06]  /*1f80*/  BRA `(.L_x_926) ;  /* 0x00000008001c7947 */ /* 0x000fec0003800000 */
.L_x_937:
        /* <DEDUP_REMOVED lines=11> */
[----:B------:R-:W-:-:S04]  /*2040*/  F2FP.F16.F32.PACK_AB R0, RZ, R0 ;  /* 0x00000000ff00723e */ /* 0x000fc800000000ff */
[----:B------:R-:W-:Y:S01]  /*2050*/  PRMT R19, R0, 0x7610, R19 ;  /* 0x0000761000137816 */ /* 0x000fe20000000013 */
[----:B------:R-:W-:Y:S06]  /*2060*/  BRA `(.L_x_926) ;  /* 0x0000000400e47947 */ /* 0x000fec0003800000 */
.L_x_936:
[----:B------:R-:W2:Y:S02]  /*2070*/  LDG.E.U16 R0, desc[UR36][R2.64] ;  /* 0x0000002402007981 */ /* 0x000ea4000c1e1500 */
[----:B--2---:R-:W-:-:S05]  /*2080*/  IMAD.U32 R0, R0, 0x10000, RZ ;  /* 0x0001000000007824 */ /* 0x004fca00078e00ff */
[----:B------:R-:W-:-:S04]  /*2090*/  F2FP.F16.F32.PACK_AB R0, RZ, R0 ;  /* 0x00000000ff00723e */ /* 0x000fc800000000ff */
[----:B------:R-:W-:Y:S01]  /*20a0*/  PRMT R19, R0, 0x7610, R19 ;  /* 0x0000761000137816 */ /* 0x000fe20000000013 */
[----:B------:R-:W-:Y:S06]  /*20b0*/  BRA `(.L_x_926) ;  /* 0x0000000400d07947 */ /* 0x000fec0003800000 */
.L_x_933:
        /* <DEDUP_REMOVED lines=10> */
[----:B------:R-:W-:-:S04]  /*2160*/  F2FP.F16.F32.PACK_AB R0, RZ, R0 ;  /* 0x00000000ff00723e */ /* 0x000fc800000000ff */
[----:B------:R-:W-:Y:S01]  /*2170*/  PRMT R19, R0, 0x7610, R19 ;  /* 0x0000761000137816 */ /* 0x000fe20000000013 */
[----:B------:R-:W-:Y:S06]  /*2180*/  BRA `(.L_x_926) ;  /* 0x00000004009c7947 */ /* 0x000fec0003800000 */
.L_x_940:
        /* <DEDUP_REMOVED lines=21> */
.L_x_944:
[----:B------:R-:W-:Y:S05]  /*22e0*/  BSYNC.RECONVERGENT B1 ;  /* 0x0000000000017941 */ /* 0x000fea0003800200 */
.L_x_943:
[----:B------:R-:W-:Y:S01]  /*22f0*/  IMAD.SHL.U32 R0, R0, 0x100000, RZ ;  /* 0x0010000000007824 */ /* 0x000fe200078e00ff */
[----:B------:R-:W-:-:S04]  /*2300*/  LEA R2, R2, 0x3b800000, 0x17 ;  /* 0x3b80000002027811 */ /* 0x000fc800078eb8ff */
[----:B------:R-:W-:-:S07]  /*2310*/  LOP3.LUT R0, R2, R0, R7, 0xfe, !PT ;  /* 0x0000000002007212 */ /* 0x000fce00078efe07 */
.L_x_942:
[----:B------:R-:W-:Y:S05]  /*2320*/  BSYNC.RECONVERGENT B0 ;  /* 0x0000000000007941 */ /* 0x000fea0003800200 */
.L_x_941:
[----:B------:R-:W-:-:S04]  /*2330*/  F2FP.F16.F32.PACK_AB R0, RZ, R0 ;  /* 0x00000000ff00723e */ /* 0x000fc800000000ff */
[----:B------:R-:W-:Y:S01]  /*2340*/  PRMT R19, R0, 0x7610, R19 ;  /* 0x0000761000137816 */ /* 0x000fe20000000013 */
[----:B------:R-:W-:Y:S06]  /*2350*/  BRA `(.L_x_926) ;  /* 0x0000000400287947 */ /* 0x000fec0003800000 */
.L_x_939:
        /* <DEDUP_REMOVED lines=21> */
.L_x_948:
[----:B------:R-:W-:Y:S05]  /*24b0*/  BSYNC.RECONVERGENT B1 ;  /* 0x0000000000017941 */ /* 0x000fea0003800200 */
.L_x_947:
[----:B------:R-:W-:Y:S01]  /*24c0*/  IMAD.SHL.U32 R0, R0, 0x200000, RZ ;  /* 0x0020000000007824 */ /* 0x000fe200078e00ff */
[----:B------:R-:W-:-:S04]  /*24d0*/  LEA R2, R2, 0x37800000, 0x17 ;  /* 0x3780000002027811 */ /* 0x000fc800078eb8ff */
[----:B------:R-:W-:-:S07]  /*24e0*/  LOP3.LUT R0, R2, R0, R7, 0xfe, !PT ;  /* 0x0000000002007212 */ /* 0x000fce00078efe07 */
.L_x_946:
[----:B------:R-:W-:Y:S05]  /*24f0*/  BSYNC.RECONVERGENT B0 ;  /* 0x0000000000007941 */ /* 0x000fea0003800200 */
.L_x_945:
[----:B------:R-:W-:-:S04]  /*2500*/  F2FP.F16.F32.PACK_AB R0, RZ, R0 ;  /* 0x00000000ff00723e */ /* 0x000fc800000000ff */
[----:B------:R-:W-:Y:S01]  /*2510*/  PRMT R19, R0, 0x7610, R19 ;  /* 0x0000761000137816 */ /* 0x000fe20000000013 */
[----:B------:R-:W-:Y:S06]  /*2520*/  BRA `(.L_x_926) ;  /* 0x0000000000b47947 */ /* 0x000fec0003800000 */
.L_x_938:
[----:B------:R-:W-:-:S09]  /*2530*/  UISETP.NE.AND UP0, UPT, UR4, 0x1c, UPT ;  /* 0x0000001c0400788c */ /* 0x000fd2000bf05270 */
[----:B------:R-:W-:Y:S05]  /*2540*/  BRA.U !UP0, `(.L_x_949) ;  /* 0x00000001089c7547 */ /* 0x000fea000b800000 */
[----:B------:R-:W-:-:S09]  /*2550*/  UISETP.NE.AND UP0, UPT, UR4, 0x1d, UPT ;  /* 0x0000001d0400788c */ /* 0x000fd2000bf05270 */
[----:B------:R-:W-:Y:S05]  /*2560*/  BRA.U !UP0, `(.L_x_950) ;  /* 0x0000000108807547 */ /* 0x000fea000b800000 */
[----:B------:R-:W-:-:S09]  /*2570*/  UISETP.NE.AND UP0, UPT, UR4, 0x2c, UPT ;  /* 0x0000002c0400788c */ /* 0x000fd2000bf05270 */
[----:B------:R-:W-:Y:S05]  /*2580*/  BRA.U !UP0, `(.L_x_951) ;  /* 0x0000000108487547 */ /* 0x000fea000b800000 */
.L_x_925:
        /* <DEDUP_REMOVED lines=15> */
[----:B--2---:R-:W-:Y:S05]  /*2680*/  CALL.ABS.NOINC R2 ;  /* 0x0000000002007343 */ /* 0x004fea0003c00000 */
.L_x_952:
[----:B------:R-:W-:Y:S01]  /*2690*/  PRMT R19, RZ, 0x7610, R19 ;  /* 0x00007610ff137816 */ /* 0x000fe20000000013 */
[----:B------:R-:W-:Y:S06]  /*26a0*/  BRA `(.L_x_926) ;  /* 0x0000000000547947 */ /* 0x000fec0003800000 */
.L_x_951:
        /* <DEDUP_REMOVED lines=8> */
.L_x_954:
[----:B------:R-:W-:Y:S05]  /*2730*/  BSYNC.RECONVERGENT B0 ;  /* 0x0000000000007941 */ /* 0x000fea0003800200 */
.L_x_953:
[----:B------:R-:W-:-:S04]  /*2740*/  F2FP.F16.F32.PACK_AB R0, RZ, R0 ;  /* 0x00000000ff00723e */ /* 0x000fc800000000ff */
[----:B------:R-:W-:Y:S01]  /*2750*/  PRMT R19, R0, 0x7610, R19 ;  /* 0x0000761000137816 */ /* 0x000fe20000000013 */
[----:B------:R-:W-:Y:S06]  /*2760*/  BRA `(.L_x_926) ;  /* 0x0000000000247947 */ /* 0x000fec0003800000 */
.L_x_950:
[----:B------:R-:W2:Y:S02]  /*2770*/  LDG.E.64 R2, desc[UR36][R2.64] ;  /* 0x0000002402027981 */ /* 0x000ea4000c1e1b00 */
[----:B--2---:R-:W0:Y:S02]  /*2780*/  I2F.U64 R0, R2 ;  /* 0x0000000200007312 */ /* 0x004e240000301000 */
[----:B0-----:R-:W-:-:S04]  /*2790*/  F2FP.F16.F32.PACK_AB R0, RZ, R0 ;  /* 0x00000000ff00723e */ /* 0x001fc800000000ff */
[----:B------:R-:W-:Y:S01]  /*27a0*/  PRMT R19, R0, 0x7610, R19 ;  /* 0x0000761000137816 */ /* 0x000fe20000000013 */
[----:B------:R-:W-:Y:S06]  /*27b0*/  BRA `(.L_x_926) ;  /* 0x0000000000107947 */ /* 0x000fec0003800000 */
.L_x_949:
[----:B------:R-:W2:Y:S02]  /*27c0*/  LDG.E R2, desc[UR36][R2.64] ;  /* 0x0000002402027981 */ /* 0x000ea4000c1e1900 */
[----:B--2---:R-:W-:-:S04]  /*27d0*/  I2FP.F32.U32 R0, R2 ;  /* 0x0000000200007245 */ /* 0x004fc80000201000 */
[----:B------:R-:W-:-:S04]  /*27e0*/  F2FP.F16.F32.PACK_AB R0, RZ, R0 ;  /* 0x00000000ff00723e */ /* 0x000fc800000000ff */
[----:B------:R-:W-:-:S07]  /*27f0*/  PRMT R19, R0, 0x7610, R19 ;  /* 0x0000761000137816 */ /* 0x000fce0000000013 */
.L_x_926:
[----:B------:R-:W0:Y:S01]  /*2800*/  LDCU.64 UR6, c[0x0][0x5f8] ;  /* 0x0000bf00ff0677ac */ /* 0x000e220008000a00 */
[----:B------:R-:W-:-:S04]  /*2810*/  UPRMT UR4, UR42, 0x9910, URZ ;  /* 0x000099102a047896 */ /* 0x000fc800080000ff */
[----:B------:R-:W-:Y:S01]  /*2820*/  UISETP.GT.AND UP0, UPT, UR4, 0x9, UPT ;  /* 0x000000090400788c */ /* 0x000fe2000bf04270 */
[----:B01----:R-:W-:-:S05]  /*2830*/  IADD3 R2, P0, PT, R18, UR6, RZ ;  /* 0x0000000612027c10 */ /* 0x003fca000ff1e0ff */
        /* <DEDUP_REMOVED lines=12> */
[----:B0-----:R-:W-:Y:S01]  /*2900*/  F2FP.F16.F32.PACK_AB R0, RZ, R0 ;  /* 0x00000000ff00723e */ /* 0x001fe200000000ff */
[----:B------:R-:W-:Y:S06]  /*2910*/  BRA `(.L_x_960) ;  /* 0x0000000c00ac7947 */ /* 0x000fec0003800000 */
.L_x_958:
[----:B------:R-:W2:Y:S02]  /*2920*/  LDG.E.U8 R2, desc[UR36][R2.64] ;  /* 0x0000002402027981 */ /* 0x000ea4000c1e1100 */
[----:B--2---:R-:W-:-:S04]  /*2930*/  I2FP.F32.U32 R0, R2 ;  /* 0x0000000200007245 */ /* 0x004fc80000201000 */
[----:B------:R-:W-:Y:S01]  /*2940*/  F2FP.F16.F32.PACK_AB R0, RZ, R0 ;  /* 0x00000000ff00723e */ /* 0x000fe200000000ff */
[----:B------:R-:W-:Y:S06]  /*2950*/  BRA `(.L_x_960) ;  /* 0x0000000c009c7947 */ /* 0x000fec0003800000 */
.L_x_957:
        /* <DEDUP_REMOVED lines=8> */
[----:B0-----:R-:W-:Y:S01]  /*29e0*/  F2FP.F16.F32.PACK_AB R0, RZ, R0 ;  /* 0x00000000ff00723e */ /* 0x001fe200000000ff */
[----:B------:R-:W-:Y:S06]  /*29f0*/  BRA `(.L_x_960) ;  /* 0x0000000c00747947 */ /* 0x000fec0003800000 */
.L_x_962:
[----:B------:R-:W2:Y:S02]  /*2a00*/  LDG.E R2, desc[UR36][R2.64] ;  /* 0x0000002402027981 */ /* 0x000ea4000c1e1900 */
[----:B--2---:R-:W-:-:S04]  /*2a10*/  I2FP.F32.S32 R0, R2 ;  /* 0x0000000200007245 */ /* 0x004fc80000201400 */
[----:B------:R-:W-:Y:S01]  /*2a20*/  F2FP.F16.F32.PACK_AB R0, RZ, R0 ;  /* 0x00000000ff00723e */ /* 0x000fe200000000ff */
[----:B------:R-:W-:Y:S06]  /*2a30*/  BRA `(.L_x_960) ;  /* 0x0000000c00647947 */ /* 0x000fec0003800000 */
.L_x_961:
[----:B------:R-:W2:Y:S02]  /*2a40*/  LDG.E.U16 R2, desc[UR36][R2.64] ;  /* 0x0000002402027981 */ /* 0x000ea4000c1e1500 */
[----:B--2---:R-:W0:Y:S02]  /*2a50*/  I2F.S16 R0, R2 ;  /* 0x0000000200007306 */ /* 0x004e240000101400 */
[----:B0-----:R-:W-:Y:S01]  /*2a60*/  F2FP.F16.F32.PACK_AB R0, RZ, R0 ;  /* 0x00000000ff00723e */ /* 0x001fe200000000ff */
[----:B------:R-:W-:Y:S06]  /*2a70*/  BRA `(.L_x_960) ;  /* 0x0000000c00547947 */ /* 0x000fec0003800000 */
.L_x_956:
        /* <DEDUP_REMOVED lines=9> */
.L_x_964:
[----:B------:R1:W5:Y:S01]  /*2b10*/  LDG.E.U16 R0, desc[UR36][R2.64] ;  /* 0x0000002402007981 */ /* 0x000362000c1e1500 */
[----:B------:R-:W-:Y:S05]  /*2b20*/  BRA `(.L_x_960) ;  /* 0x0000000c00287947 */ /* 0x000fea0003800000 */
.L_x_963:
        /* <DEDUP_REMOVED lines=9> */
.L_x_966:
[----:B------:R0:W5:Y:S01]  /*2bc0*/  LDG.E.U16 R0, desc[UR36][R2.64] ;  /* 0x0000002402007981 */ /* 0x000162000c1e1500 */
[----:B------:R-:W-:Y:S05]  /*2bd0*/  BRA `(.L_x_960) ;  /* 0x0000000800fc7947 */ /* 0x000fea0003800000 */
.L_x_965:
        /* <DEDUP_REMOVED lines=10> */
[----:B------:R-:W-:Y:S01]  /*2c80*/  F2FP.F16.F32.PACK_AB R0, RZ, R0 ;  /* 0x00000000ff00723e */ /* 0x000fe200000000ff */
[----:B------:R-:W-:Y:S06]  /*2c90*/  BRA `(.L_x_960) ;  /* 0x0000000800cc7947 */ /* 0x000fec0003800000 */
.L_x_955:
        /* <DEDUP_REMOVED lines=11> */
[----:B------:R-:W-:Y:S01]  /*2d50*/  F2FP.F16.F32.PACK_AB R0, RZ, R0 ;  /* 0x00000000ff00723e */ /* 0x000fe200000000ff */
[----:B------:R-:W-:Y:S06]  /*2d60*/  BRA `(.L_x_960) ;  /* 0x0000000800987947 */ /* 0x000fec0003800000 */
.L_x_969:
        /* <DEDUP_REMOVED lines=12> */
.L_x_968:
        /* <DEDUP_REMOVED lines=27> */
.L_x_971:
[----:B------:R-:W2:Y:S02]  /*2fe0*/  LDG.E.U8 R2, desc[UR36][R2.64] ;  /* 0x0000002402027981 */ /* 0x000ea4000c1e1100 */
[C---:B--2---:R-:W-:Y:S01]  /*2ff0*/  SHF.L.U32 R4, R2.reuse, 0x19, RZ ;  /* 0x0000001902047819 */ /* 0x044fe200000006ff */
        /* <DEDUP_REMOVED lines=9> */
[----:B------:R-:W-:Y:S01]  /*3090*/  F2FP.F16.F32.PACK_AB R0, RZ, R0 ;  /* 0x00000000ff00723e */ /* 0x000fe200000000ff */
[----:B------:R-:W-:Y:S06]  /*30a0*/  BRA `(.L_x_960) ;  /* 0x0000000400c87947 */ /* 0x000fec0003800000 */
.L_x_970:
[----:B------:R-:W2:Y:S02]  /*30b0*/  LDG.E.U16 R0, desc[UR36][R2.64] ;  /* 0x0000002402007981 */ /* 0x000ea4000c1e1500 */
[----:B--2---:R-:W-:-:S05]  /*30c0*/  IMAD.U32 R0, R0, 0x10000, RZ ;  /* 0x0001000000007824 */ /* 0x004fca00078e00ff */
[----:B------:R-:W-:Y:S01]  /*30d0*/  F2FP.F16.F32.PACK_AB R0, RZ, R0 ;  /* 0x00000000ff00723e */ /* 0x000fe200000000ff */
[----:B------:R-:W-:Y:S06]  /*30e0*/  BRA `(.L_x_960) ;  /* 0x0000000400b87947 */ /* 0x000fec0003800000 */
.L_x_967:
        /* <DEDUP_REMOVED lines=10> */
[----:B------:R-:W-:Y:S01]  /*3190*/  F2FP.F16.F32.PACK_AB R0, RZ, R0 ;  /* 0x00000000ff00723e */ /* 0x000fe200000000ff */
[----:B------:R-:W-:Y:S06]  /*31a0*/  BRA `(.L_x_960) ;  /* 0x0000000400887947 */ /* 0x000fec0003800000 */
.L_x_974:
        /* <DEDUP_REMOVED lines=21> */
.L_x_978:
[----:B------:R-:W-:Y:S05]  /*3300*/  BSYNC.RECONVERGENT B1 ;  /* 0x0000000000017941 */ /* 0x000fea0003800200 */
.L_x_977:
[----:B------:R-:W-:Y:S01]  /*3310*/  IMAD.SHL.U32 R0, R0, 0x100000, RZ ;  /* 0x0010000000007824 */ /* 0x000fe200078e00ff */
[----:B------:R-:W-:-:S04]  /*3320*/  LEA R2, R2, 0x3b800000, 0x17 ;  /* 0x3b80000002027811 */ /* 0x000fc800078eb8ff */
[----:B------:R-:W-:-:S07]  /*3330*/  LOP3.LUT R0, R2, R0, R7, 0xfe, !PT ;  /* 0x0000000002007212 */ /* 0x000fce00078efe07 */
.L_x_976:
[----:B------:R-:W-:Y:S05]  /*3340*/  BSYNC.RECONVERGENT B0 ;  /* 0x0000000000007941 */ /* 0x000fea0003800200 */
.L_x_975:
[----:B------:R-:W-:Y:S01]  /*3350*/  F2FP.F16.F32.PACK_AB R0, RZ, R0 ;  /* 0x00000000ff00723e */ /* 0x000fe200000000ff */
[----:B------:R-:W-:Y:S06]  /*3360*/  BRA `(.L_x_960) ;  /* 0x0000000400187947 */ /* 0x000fec0003800000 */
.L_x_973:
        /* <DEDUP_REMOVED lines=21> */
.L_x_982:
[----:B------:R-:W-:Y:S05]  /*34c0*/  BSYNC.RECONVERGENT B1 ;  /* 0x0000000000017941 */ /* 0x000fea0003800200 */
.L_x_981:
[----:B------:R-:W-:Y:S01]  /*34d0*/  IMAD.SHL.U32 R0, R0, 0x200000, RZ ;  /* 0x0020000000007824 */ /* 0x000fe200078e00ff */
[----:B------:R-:W-:-:S04]  /*34e0*/  LEA R2, R2, 0x37800000, 0x17 ;  /* 0x3780000002027811 */ /* 0x000fc800078eb8ff */
[----:B------:R-:W-:-:S07]  /*34f0*/  LOP3.LUT R0, R2, R0, R7, 0xfe, !PT ;  /* 0x0000000002007212 */ /* 0x000fce00078efe07 */
.L_x_980:
[----:B------:R-:W-:Y:S05]  /*3500*/  BSYNC.RECONVERGENT B0 ;  /* 0x0000000000007941 */ /* 0x000fea0003800200 */
.L_x_979:
[----:B------:R-:W-:Y:S01]  /*3510*/  F2FP.F16.F32.PACK_AB R0, RZ, R0 ;  /* 0x00000000ff00723e */ /* 0x000fe200000000ff */
[----:B------:R-:W-:Y:S06]  /*3520*/  BRA `(.L_x_960) ;  /* 0x0000000000a87947 */ /* 0x000fec0003800000 */
.L_x_972:
[----:B------:R-:W-:-:S09]  /*3530*/  UISETP.NE.AND UP0, UPT, UR4, 0x1c, UPT ;  /* 0x0000001c0400788c */ /* 0x000fd2000bf05270 */
[----:B------:R-:W-:Y:S05]  /*3540*/  BRA.U !UP0, `(.L_x_983) ;  /* 0x0000000108947547 */ /* 0x000fea000b800000 */
[----:B------:R-:W-:-:S09]  /*3550*/  UISETP.NE.AND UP0, UPT, UR4, 0x1d, UPT ;  /* 0x0000001d0400788c */ /* 0x000fd2000bf05270 */
[----:B------:R-:W-:Y:S05]  /*3560*/  BRA.U !UP0, `(.L_x_984) ;  /* 0x00000001087c7547 */ /* 0x000fea000b800000 */
[----:B------:R-:W-:-:S09]  /*3570*/  UISETP.NE.AND UP0, UPT, UR4, 0x2c, UPT ;  /* 0x0000002c0400788c */ /* 0x000fd2000bf05270 */
[----:B------:R-:W-:Y:S05]  /*3580*/  BRA.U !UP0, `(.L_x_985) ;  /* 0x0000000108487547 */ /* 0x000fea000b800000 */
.L_x_959:
        /* <DEDUP_REMOVED lines=16> */
.L_x_986:
[----:B------:R-:W-:Y:S01]  /*3690*/  PRMT R0, RZ, 0x7610, R0 ;  /* 0x00007610ff007816 */ /* 0x000fe20000000000 */
[----:B------:R-:W-:Y:S06]  /*36a0*/  BRA `(.L_x_960) ;  /* 0x0000000000487947 */ /* 0x000fec0003800000 */
.L_x_985:
        /* <DEDUP_REMOVED lines=8> */
.L_x_988:
[----:B------:R-:W-:Y:S05]  /*3730*/  BSYNC.RECONVERGENT B0 ;  /* 0x0000000000007941 */ /* 0x000fea0003800200 */
.L_x_987:
[----:B------:R-:W-:Y:S01]  /*3740*/  F2FP.F16.F32.PACK_AB R0, RZ, R0 ;  /* 0x00000000ff00723e */ /* 0x000fe200000000ff */
[----:B------:R-:W-:Y:S06]  /*3750*/  BRA `(.L_x_960) ;  /* 0x00000000001c7947 */ /* 0x000fec0003800000 */
.L_x_984:
[----:B------:R-:W2:Y:S02]  /*3760*/  LDG.E.64 R2, desc[UR36][R2.64] ;  /* 0x0000002402027981 */ /* 0x000ea4000c1e1b00 */
[----:B--2---:R-:W0:Y:S02]  /*3770*/  I2F.U64 R0, R2 ;  /* 0x0000000200007312 */ /* 0x004e240000301000 */
[----:B0-----:R-:W-:Y:S01]  /*3780*/  F2FP.F16.F32.PACK_AB R0, RZ, R0 ;  /* 0x00000000ff00723e */ /* 0x001fe200000000ff */
[----:B------:R-:W-:Y:S06]  /*3790*/  BRA `(.L_x_960) ;  /* 0x00000000000c7947 */ /* 0x000fec0003800000 */
.L_x_983:
[----:B------:R-:W2:Y:S02]  /*37a0*/  LDG.E R2, desc[UR36][R2.64] ;  /* 0x0000002402027981 */ /* 0x000ea4000c1e1900 */
[----:B--2---:R-:W-:-:S04]  /*37b0*/  I2FP.F32.U32 R0, R2 ;  /* 0x0000000200007245 */ /* 0x004fc80000201000 */
[----:B------:R-:W-:-:S07]  /*37c0*/  F2FP.F16.F32.PACK_AB R0, RZ, R0 ;  /* 0x00000000ff00723e */ /* 0x000fce00000000ff */
.L_x_960:
[----:B-----5:R-:W-:Y:S01]  /*37d0*/  HADD2.F32 R0, -RZ, R0.H0_H0 ;  /* 0x20000000ff007230 */ /* 0x020fe20000004100 */
[----:B------:R-:W2:Y:S01]  /*37e0*/  LDCU.64 UR6, c[0x0][0x5e8] ;  /* 0x0000bd00ff0677ac */ /* 0x000ea20008000a00 */
[----:B------:R-:W-:-:S03]  /*37f0*/  HADD2.F32 R19, -RZ, R19.H0_H0 ;  /* 0x20000013ff137230 */ /* 0x000fc60000004100 */
[----:B------:R-:W-:Y:S01]  /*3800*/  FMUL.FTZ R4, R0, -1.4426950216293334961 ;  /* 0xbfb8aa3b00047820 */ /* 0x000fe20000410000 */
[----:B------:R-:W-:-:S04]  /*3810*/  UPRMT UR4, UR43, 0x9910, URZ ;  /* 0x000099102b047896 */ /* 0x000fc800080000ff */
[----:B------:R-:W-:Y:S01]  /*3820*/  UISETP.GT.AND UP0, UPT, UR4, 0x9, UPT ;  /* 0x000000090400788c */ /* 0x000fe2000bf04270 */
[----:B------:R-:W3:Y:S02]  /*3830*/  MUFU.EX2 R4, R4 ;  /* 0x0000000400047308 */ /* 0x000ee40000000800 */
[----:B---3--:R-:W-:-:S04]  /*3840*/  FADD.FTZ R5, R4, 1 ;  /* 0x3f80000004057421 */ /* 0x008fc80000010000 */
[----:B01----:R-:W0:Y:S02]  /*3850*/  MUFU.RCP R2, R5 ;  /* 0x0000000500027308 */ /* 0x003e240000001000 */
[----:B0-----:R-:W-:Y:S01]  /*3860*/  FADD.FTZ R3, -R2, 1 ;  /* 0x3f80000002037421 */ /* 0x001fe20000010100 */
[----:B------:R-:W-:Y:S01]  /*3870*/  FMUL.FTZ R19, R19, R2 ;  /* 0x0000000213137220 */ /* 0x000fe20000410000 */
[----:B--2---:R-:W-:Y:S02]  /*3880*/  IADD3 R2, P0, PT, R16, UR6, RZ ;  /* 0x0000000610027c10 */ /* 0x004fe4000ff1e0ff */
[----:B------:R-:W-:Y:S02]  /*3890*/  FFMA.FTZ R0, R0, R3, 1 ;  /* 0x3f80000000007423 */ /* 0x000fe40000010003 */
[----:B------:R-:W-:Y:S02]  /*38a0*/  IADD3.X R3, PT, PT, RZ, UR7, RZ, P0, !PT ;  /* 0x00000007ff037c10 */ /* 0x000fe400087fe4ff */
[----:B------:R-:W-:-:S05]  /*38b0*/  FMUL.FTZ R0, R19, R0 ;  /* 0x0000000013007220 */ /* 0x000fca0000410000 */
[----:B------:R-:W-:Y:S01]  /*38c0*/  F2FP.F16.F32.PACK_AB R0, RZ, R0 ;  /* 0x00000000ff00723e */ /* 0x000fe200000000ff */
[----:B------:R-:W-:Y:S06]  /*38d0*/  BRA.U UP0, `(.L_x_989) ;  /* 0x0000000500047547 */ /* 0x000fec000b800000 */
        /* <DEDUP_REMOVED lines=8> */
[----:B------:R-:W-:-:S04]  /*3960*/  HADD2.F32 R0, -RZ, R0.H0_H0 ;  /* 0x20000000ff007230 */ /* 0x000fc80000004100 */
[----:B------:R-:W0:Y:S02]  /*3970*/  F2I.FTZ.TRUNC.NTZ R5, R0 ;  /* 0x0000000000057305 */ /* 0x000e24000021f100 */
[----:B0-----:R0:W-:Y:S01]  /*3980*/  STG.E.U8 desc[UR36][R2.64], R5 ;  /* 0x0000000502007986 */ /* 0x0011e2000c101124 */
[----:B------:R-:W-:Y:S05]  /*3990*/  BRA `(.L_x_994) ;  /* 0x0000000c00807947 */ /* 0x000fea0003800000 */
.L_x_992:
[----:B------:R-:W-:-:S06]  /*39a0*/  HADD2.F32 R5, -RZ, R0.H0_H0 ;  /* 0x20000000ff057230 */ /* 0x000fcc0000004100 */
[----:B------:R-:W0:Y:S02]  /*39b0*/  F2I.S64.TRUNC R4, R5 ;  /* 0x0000000500047311 */ /* 0x000e24000020d900 */
[----:B0-----:R1:W-:Y:S01]  /*39c0*/  STG.E.U8 desc[UR36][R2.64], R4 ;  /* 0x0000000402007986 */ /* 0x0013e2000c101124 */
[----:B------:R-:W-:Y:S05]  /*39d0*/  BRA `(.L_x_994) ;  /* 0x0000000c00707947 */ /* 0x000fea0003800000 */
.L_x_991:
[----:B------:R-:W-:-:S09]  /*39e0*/  UISETP.NE.AND UP0, UPT, UR4, 0x2, UPT ;  /* 0x000000020400788c */ /* 0x000fd2000bf05270 */
[----:B------:R-:W-:Y:S05]  /*39f0*/  BRA.U !UP0, `(.L_x_995) ;  /* 0x0000000108307547 */ /* 0x000fea000b800000 */
[----:B------:R-:W-:-:S09]  /*3a00*/  UISETP.NE.AND UP0, UPT, UR4, 0x3, UPT ;  /* 0x000000030400788c */ /* 0x000fd2000bf05270 */
[----:B------:R-:W-:Y:S05]  /*3a10*/  BRA.U !UP0, `(.L_x_996) ;  /* 0x0000000108187547 */ /* 0x000fea000b800000 */
[----:B------:R-:W-:-:S09]  /*3a20*/  UISETP.NE.AND UP0, UPT, UR4, 0x4, UPT ;  /* 0x000000040400788c */ /* 0x000fd2000bf05270 */
[----:B------:R-:W-:Y:S05]  /*3a30*/  BRA.U UP0, `(.L_x_993) ;  /* 0x0000000900b87547 */ /* 0x000fea000b800000 */
[----:B------:R-:W-:-:S06]  /*3a40*/  HADD2.F32 R4, -RZ, R0.H0_H0 ;  /* 0x20000000ff047230 */ /* 0x000fcc0000004100 */
[----:B------:R-:W0:Y:S02]  /*3a50*/  F2I.S64.TRUNC R4, R4 ;  /* 0x0000000400047311 */ /* 0x000e24000020d900 */
[----:B0-----:R4:W-:Y:S01]  /*3a60*/  STG.E.64 desc[UR36][R2.64], R4 ;  /* 0x0000000402007986 */ /* 0x0019e2000c101b24 */
[----:B------:R-:W-:Y:S05]  /*3a70*/  BRA `(.L_x_994) ;  /* 0x0000000c00487947 */ /* 0x000fea0003800000 */
.L_x_996:
[----:B------:R-:W-:-:S04]  /*3a80*/  HADD2.F32 R0, -RZ, R0.H0_H0 ;  /* 0x20000000ff007230 */ /* 0x000fc80000004100 */
[----:B------:R-:W0:Y:S02]  /*3a90*/  F2I.FTZ.TRUNC.NTZ R5, R0 ;  /* 0x0000000000057305 */ /* 0x000e24000021f100 */
[----:B0-----:R3:W-:Y:S01]  /*3aa0*/  STG.E desc[UR36][R2.64], R5 ;  /* 0x0000000502007986 */ /* 0x0017e2000c101924 */
[----:B------:R-:W-:Y:S05]  /*3ab0*/  BRA `(.L_x_994) ;  /* 0x0000000c00387947 */ /* 0x000fea0003800000 */
.L_x_995:
[----:B------:R-:W-:-:S04]  /*3ac0*/  HADD2.F32 R0, -RZ, R0.H0_H0 ;  /* 0x20000000ff007230 */ /* 0x000fc80000004100 */
[----:B------:R-:W0:Y:S02]  /*3ad0*/  F2I.FTZ.TRUNC.NTZ R5, R0 ;  /* 0x0000000000057305 */ /* 0x000e24000021f100 */
[----:B0-----:R2:W-:Y:S01]  /*3ae0*/  STG.E.U16 desc[UR36][R2.64], R5 ;  /* 0x0000000502007986 */ /* 0x0015e2000c101524 */
[----:B------:R-:W-:Y:S05]  /*3af0*/  BRA `(.L_x_994) ;  /* 0x0000000c00287947 */ /* 0x000fea0003800000 */
.L_x_990:
[----:B------:R-:W-:-:S09]  /*3b00*/  UISETP.GT.AND UP0, UPT, UR4, 0x6, UPT ;  /* 0x000000060400788c */ /* 0x000fd2000bf04270 */
[----:B------:R-:W-:Y:S05]  /*3b10*/  BRA.U UP0, `(.L_x_997) ;  /* 0x0000000100247547 */ /* 0x000fea000b800000 */
[----:B------:R-:W-:-:S09]  /*3b20*/  UISETP.NE.AND UP0, UPT, UR4, 0x5, UPT ;  /* 0x000000050400788c */ /* 0x000fd2000bf05270 */
[----:B------:R-:W-:Y:S05]  /*3b30*/  BRA.U !UP0, `(.L_x_998) ;  /* 0x0000000108147547 */ /* 0x000fea000b800000 */
[----:B------:R-:W-:-:S09]  /*3b40*/  UISETP.NE.AND UP0, UPT, UR4, 0x6, UPT ;  /* 0x000000060400788c */ /* 0x000fd2000bf05270 */
[----:B------:R-:W-:Y:S05]  /*3b50*/  BRA.U UP0, `(.L_x_993) ;  /* 0x0000000900707547 */ /* 0x000fea000b800000 */
[----:B------:R-:W-:-:S05]  /*3b60*/  HADD2.F32 R5, -RZ, R0.H0_H0 ;  /* 0x20000000ff057230 */ /* 0x000fca0000004100 */
[----:B------:R0:W-:Y:S01]  /*3b70*/  STG.E desc[UR36][R2.64], R5 ;  /* 0x0000000502007986 */ /* 0x0001e2000c101924 */
[----:B------:R-:W-:Y:S05]  /*3b80*/  BRA `(.L_x_994) ;  /* 0x0000000c00047947 */ /* 0x000fea0003800000 */
.L_x_998:
[----:B------:R0:W-:Y:S01]  /*3b90*/  STG.E.U16 desc[UR36][R2.64], R0 ;  /* 0x0000000002007986 */ /* 0x0001e2000c101524 */
[----:B------:R-:W-:Y:S05]  /*3ba0*/  BRA `(.L_x_994) ;  /* 0x0000000800fc7947 */ /* 0x000fea0003800000 */
.L_x_997:
[----:B------:R-:W-:-:S09]  /*3bb0*/  UISETP.NE.AND UP0, UPT, UR4, 0x7, UPT ;  /* 0x000000070400788c */ /* 0x000fd2000bf05270 */
[----:B------:R-:W-:Y:S05]  /*3bc0*/  BRA.U !UP0, `(.L_x_999) ;  /* 0x0000000108347547 */ /* 0x000fea000b800000 */
[----:B------:R-:W-:-:S09]  /*3bd0*/  UISETP.NE.AND UP0, UPT, UR4, 0x8, UPT ;  /* 0x000000080400788c */ /* 0x000fd2000bf05270 */
[----:B------:R-:W-:Y:S05]  /*3be0*/  BRA.U !UP0, `(.L_x_1000) ;  /* 0x0000000108187547 */ /* 0x000fea000b800000 */
[----:B------:R-:W-:-:S09]  /*3bf0*/  UISETP.NE.AND UP0, UPT, UR4, 0x9, UPT ;  /* 0x000000090400788c */ /* 0x000fd2000bf05270 */
[----:B------:R-:W-:Y:S05]  /*3c00*/  BRA.U UP0, `(.L_x_993) ;  /* 0x0000000900447547 */ /* 0x000fea000b800000 */
[----:B------:R-:W-:Y:S02]  /*3c10*/  HADD2.F32 R4, -RZ, R0.H0_H0 ;  /* 0x20000000ff047230 */ /* 0x000fe40000004100 */
[----:B------:R-:W-:-:S05]  /*3c20*/  IMAD.MOV.U32 R5, RZ, RZ, RZ ;  /* 0x000000ffff057224 */ /* 0x000fca00078e00ff */
[----:B------:R0:W-:Y:S01]  /*3c30*/  STG.E.64 desc[UR36][R2.64], R4 ;  /* 0x0000000402007986 */ /* 0x0001e2000c101b24 */
[----:B------:R-:W-:Y:S05]  /*3c40*/  BRA `(.L_x_994) ;  /* 0x0000000800d47947 */ /* 0x000fea0003800000 */
.L_x_1000:
[----:B------:R-:W-:-:S05]  /*3c50*/  HADD2.F32 R0, -RZ, R0.H0_H0 ;  /* 0x20000000ff007230 */ /* 0x000fca0000004100 */
[----:B------:R-:W-:-:S04]  /*3c60*/  F2FP.F16.F32.PACK_AB R0, RZ, R0 ;  /* 0x00000000ff00723e */ /* 0x000fc800000000ff */
[----:B------:R-:W-:-:S05]  /*3c70*/  PRMT R0, R0, 0x5410, RZ ;  /* 0x0000541000007816 */ /* 0x000fca00000000ff */
[----:B------:R0:W-:Y:S01]  /*3c80*/  STG.E desc[UR36][R2.64], R0 ;  /* 0x0000000002007986 */ /* 0x0001e2000c101924 */
[----:B------:R-:W-:Y:S05]  /*3c90*/  BRA `(.L_x_994) ;  /* 0x0000000800c07947 */ /* 0x000fea0003800000 */
.L_x_999:
[----:B------:R-:W-:-:S05]  /*3ca0*/  HADD2.F32 R4, -RZ, R0.H0_H0 ;  /* 0x20000000ff047230 */ /* 0x000fca0000004100 */
[----:B------:R-:W-:-:S06]  /*3cb0*/  FMUL.FTZ R4, R4, 1 ;  /* 0x3f80000004047820 */ /* 0x000fcc0000410000 */
[----:B------:R-:W0:Y:S02]  /*3cc0*/  F2F.F64.F32 R4, R4 ;  /* 0x0000000400047310 */ /* 0x000e240000201800 */
[----:B0-----:R0:W-:Y:S01]  /*3cd0*/  STG.E.64 desc[UR36][R2.64], R4 ;  /* 0x0000000402007986 */ /* 0x0011e2000c101b24 */
[----:B------:R-:W-:Y:S05]  /*3ce0*/  BRA `(.L_x_994) ;  /* 0x0000000800ac7947 */ /* 0x000fea0003800000 */
.L_x_989:
        /* <DEDUP_REMOVED lines=8> */
[----:B------:R-:W-:-:S05]  /*3d70*/  HADD2.F32 R0, -RZ, R0.H0_H0 ;  /* 0x20000000ff007230 */ /* 0x000fca0000004100 */
[----:B------:R-:W-:-:S04]  /*3d80*/  FSETP.NEU.FTZ.AND P0, PT, R0, RZ, PT ;  /* 0x000000ff0000720b */ /* 0x000fc80003f1d000 */
[----:B------:R-:W-:-:S05]  /*3d90*/  SEL R5, RZ, 0x1, !P0 ;  /* 0x00000001ff057807 */ /* 0x000fca0004000000 */
[----:B------:R0:W-:Y:S01]  /*3da0*/  STG.E.U8 desc[UR36][R2.64], R5 ;  /* 0x0000000502007986 */ /* 0x0001e2000c101124 */
[----:B------:R-:W-:Y:S05]  /*3db0*/  BRA `(.L_x_994) ;  /* 0x0000000800787947 */ /* 0x000fea0003800000 */
.L_x_1003:
[----:B------:R-:W-:Y:S01]  /*3dc0*/  HADD2.F32 R0, -RZ, R0.H0_H0 ;  /* 0x20000000ff007230 */ /* 0x000fe20000004100 */
[----:B------:R-:W-:-:S04]  /*3dd0*/  CS2R R6, SRZ ;  /* 0x0000000000067805 */ /* 0x000fc8000001ff00 */
[----:B------:R-:W-:-:S04]  /*3de0*/  FMUL.FTZ R0, R0, 1 ;  /* 0x3f80000000007820 */ /* 0x000fc80000410000 */
[----:B------:R-:W0:Y:S02]  /*3df0*/  F2F.F64.F32 R4, R0 ;  /* 0x0000000000047310 */ /* 0x000e240000201800 */
[----:B0-----:R0:W-:Y:S01]  /*3e00*/  STG.E.128 desc[UR36][R2.64], R4 ;  /* 0x0000000402007986 */ /* 0x0011e2000c101d24 */
[----:B------:R-:W-:Y:S05]  /*3e10*/  BRA `(.L_x_994) ;  /* 0x0000000800607947 */ /* 0x000fea0003800000 */
.L_x_1002:
[----:B------:R-:W-:-:S09]  /*3e20*/  UISETP.NE.AND UP0, UPT, UR4, 0xf, UPT ;  /* 0x0000000f0400788c */ /* 0x000fd2000bf05270 */
[----:B------:R-:W-:Y:S05]  /*3e30*/  BRA.U !UP0, `(.L_x_1004) ;  /* 0x0000000108a07547 */ /* 0x000fea000b800000 */
[----:B------:R-:W-:-:S09]  /*3e40*/  UISETP.NE.AND UP0, UPT, UR4, 0x17, UPT ;  /* 0x000000170400788c */ /* 0x000fd2000bf05270 */
[----:B------:R-:W-:Y:S05]  /*3e50*/  BRA.U !UP0, `(.L_x_1005) ;  /* 0x00000001084c7547 */ /* 0x000fea000b800000 */
[----:B------:R-:W-:-:S09]  /*3e60*/  UISETP.NE.AND UP0, UPT, UR4, 0x18, UPT ;  /* 0x000000180400788c */ /* 0x000fd2000bf05270 */
[----:B------:R-:W-:Y:S05]  /*3e70*/  BRA.U UP0, `(.L_x_993) ;  /* 0x0000000500a87547 */ /* 0x000fea000b800000 */
[----:B------:R-:W-:Y:S01]  /*3e80*/  HADD2.F32 R7, -RZ, R0.H0_H0 ;  /* 0x20000000ff077230 */ /* 0x000fe20000004100 */
        /* <DEDUP_REMOVED lines=12> */
.L_x_1007:
[----:B------:R-:W-:Y:S05]  /*3f50*/  BSYNC.RECONVERGENT B0 ;  /* 0x0000000000007941 */ /* 0x000fea0003800200 */
.L_x_1006:
[----:B------:R-:W-:-:S05]  /*3f60*/  LOP3.LUT R5, R0, 0x80, R5, 0xf8, !PT ;  /* 0x0000008000057812 */ /* 0x000fca00078ef805 */
[----:B------:R0:W-:Y:S01]  /*3f70*/  STG.E.U8 desc[UR36][R2.64], R5 ;  /* 0x0000000502007986 */ /* 0x0001e2000c101124 */
[----:B------:R-:W-:Y:S05]  /*3f80*/  BRA `(.L_x_994) ;  /* 0x0000000800047947 */ /* 0x000fea0003800000 */
.L_x_1005:
[----:B------:R-:W-:Y:S01]  /*3f90*/  HADD2.F32 R7, -RZ, R0.H0_H0 ;  /* 0x20000000ff077230 */ /* 0x000fe20000004100 */
        /* <DEDUP_REMOVED lines=14> */
.L_x_1009:
[----:B------:R-:W-:Y:S05]  /*4080*/  BSYNC.RECONVERGENT B0 ;  /* 0x0000000000007941 */ /* 0x000fea0003800200 */
.L_x_1008:
[----:B------:R-:W-:-:S05]  /*4090*/  LOP3.LUT R5, R0, 0x80, R5, 0xf8, !PT ;  /* 0x0000008000057812 */ /* 0x000fca00078ef805 */
[----:B------:R0:W-:Y:S01]  /*40a0*/  STG.E.U8 desc[UR36][R2.64], R5 ;  /* 0x0000000502007986 */ /* 0x0001e2000c101124 */
[----:B------:R-:W-:Y:S05]  /*40b0*/  BRA `(.L_x_994) ;  /* 0x0000000400b87947 */ /* 0x000fea0003800000 */
.L_x_1004:
[----:B------:R-:W-:-:S05]  /*40c0*/  HADD2.F32 R0, -RZ, R0.H0_H0 ;  /* 0x20000000ff007230 */ /* 0x000fca0000004100 */
[----:B------:R-:W-:-:S05]  /*40d0*/  F2FP.BF16.F32.PACK_AB R0, RZ, R0 ;  /* 0x00000000ff00723e */ /* 0x000fca00000010ff */
[----:B------:R0:W-:Y:S01]  /*40e0*/  STG.E.U16 desc[UR36][R2.64], R0 ;  /* 0x0000000002007986 */ /* 0x0001e2000c101524 */
[----:B------:R-:W-:Y:S05]  /*40f0*/  BRA `(.L_x_994) ;  /* 0x0000000400a87947 */ /* 0x000fea0003800000 */
.L_x_1001:
        /* <DEDUP_REMOVED lines=8> */
[----:B------:R-:W-:-:S06]  /*4180*/  HADD2.F32 R5, -RZ, R0.H0_H0 ;  /* 0x20000000ff057230 */ /* 0x000fcc0000004100 */
[----:B------:R-:W0:Y:S02]  /*4190*/  F2I.FTZ.U32.TRUNC.NTZ R5, R5 ;  /* 0x0000000500057305 */ /* 0x000e24000021f000 */
[----:B0-----:R0:W-:Y:S01]  /*41a0*/  STG.E.U16 desc[UR36][R2.64], R5 ;  /* 0x0000000502007986 */ /* 0x0011e2000c101524 */
[----:B------:R-:W-:Y:S05]  /*41b0*/  BRA `(.L_x_994) ;  /* 0x0000000400787947 */ /* 0x000fea0003800000 */
.L_x_1012:
[----:B------:R-:W-:Y:S01]  /*41c0*/  HADD2.F32 R5, -RZ, R0.H0_H0 ;  /* 0x20000000ff057230 */ /* 0x000fe20000004100 */
[----:B------:R-:W-:Y:S01]  /*41d0*/  BSSY.RECONVERGENT B0, `(.L_x_1013) ;  /* 0x0000014000007945 */ /* 0x000fe20003800200 */
[----:B------:R-:W-:-:S03]  /*41e0*/  IMAD.MOV.U32 R0, RZ, RZ, 0x80 ;  /* 0x00000080ff007424 */ /* 0x000fc600078e00ff */
        /* <DEDUP_REMOVED lines=10> */
.L_x_1015:
[----:B------:R-:W-:-:S04]  /*4290*/  SHF.R.U32.HI R0, RZ, 0x14, R5 ;  /* 0x00000014ff007819 */ /* 0x000fc80000011605 */
[----:B------:R-:W-:-:S04]  /*42a0*/  LOP3.LUT R0, R0, 0x1, RZ, 0xc0, !PT ;  /* 0x0000000100007812 */ /* 0x000fc800078ec0ff */
[----:B------:R-:W-:-:S04]  /*42b0*/  IADD3 R0, PT, PT, R5, 0x487ffff, R0 ;  /* 0x0487ffff05007810 */ /* 0x000fc80007ffe000 */
[----:B------:R-:W-:-:S04]  /*42c0*/  SHF.R.U32.HI R0, RZ, 0x14, R0 ;  /* 0x00000014ff007819 */ /* 0x000fc80000011600 */
[----:B------:R-:W-:-:S07]  /*42d0*/  LOP3.LUT R4, R0, 0xff, RZ, 0xc0, !PT ;  /* 0x000000ff00047812 */ /* 0x000fce00078ec0ff */
.L_x_1016:
[----:B------:R-:W-:-:S04]  /*42e0*/  SHF.R.U32.HI R5, RZ, 0x18, R5 ;  /* 0x00000018ff057819 */ /* 0x000fc80000011605 */
[----:B------:R-:W-:-:S04]  /*42f0*/  LOP3.LUT R4, R4, 0x80, R5, 0xf8, !PT ;  /* 0x0000008004047812 */ /* 0x000fc800078ef805 */
[----:B------:R-:W-:-:S07]  /*4300*/  PRMT R0, R4, 0x7610, R0 ;  /* 0x0000761004007816 */ /* 0x000fce0000000000 */
.L_x_1014:
[----:B------:R-:W-:Y:S05]  /*4310*/  BSYNC.RECONVERGENT B0 ;  /* 0x0000000000007941 */ /* 0x000fea0003800200 */
.L_x_1013:
[----:B------:R0:W-:Y:S01]  /*4320*/  STG.E.U8 desc[UR36][R2.64], R0 ;  /* 0x0000000002007986 */ /* 0x0001e2000c101124 */
[----:B------:R-:W-:Y:S05]  /*4330*/  BRA `(.L_x_994) ;  /* 0x0000000400187947 */ /* 0x000fea0003800000 */
.L_x_1011:
[----:B------:R-:W-:Y:S01]  /*4340*/  HADD2.F32 R5, -RZ, R0.H0_H0 ;  /* 0x20000000ff057230 */ /* 0x000fe20000004100 */
[----:B------:R-:W-:Y:S01]  /*4350*/  BSSY.RECONVERGENT B0, `(.L_x_1017) ;  /* 0x0000014000007945 */ /* 0x000fe20003800200 */
[----:B------:R-:W-:-:S03]  /*4360*/  MOV R0, 0x80 ;  /* 0x0000008000007802 */ /* 0x000fc60000000f00 */
        /* <DEDUP_REMOVED lines=10> */
.L_x_1019:
[----:B------:R-:W-:-:S04]  /*4410*/  SHF.R.U32.HI R0, RZ, 0x15, R5 ;  /* 0x00000015ff007819 */ /* 0x000fc80000011605 */
[----:B------:R-:W-:-:S04]  /*4420*/  LOP3.LUT R0, R0, 0x1, RZ, 0xc0, !PT ;  /* 0x0000000100007812 */ /* 0x000fc800078ec0ff */
[----:B------:R-:W-:-:S04]  /*4430*/  IADD3 R0, PT, PT, R5, 0x88fffff, R0 ;  /* 0x088fffff05007810 */ /* 0x000fc80007ffe000 */
[----:B------:R-:W-:-:S04]  /*4440*/  SHF.R.U32.HI R0, RZ, 0x15, R0 ;  /* 0x00000015ff007819 */ /* 0x000fc80000011600 */
[----:B------:R-:W-:-:S07]  /*4450*/  LOP3.LUT R4, R0, 0xff, RZ, 0xc0, !PT ;  /* 0x000000ff00047812 */ /* 0x000fce00078ec0ff */
.L_x_1020:
[----:B------:R-:W-:-:S04]  /*4460*/  SHF.R.U32.HI R5, RZ, 0x18, R5 ;  /* 0x00000018ff057819 */ /* 0x000fc80000011605 */
[----:B------:R-:W-:-:S04]  /*4470*/  LOP3.LUT R4, R4, 0x80, R5, 0xf8, !PT ;  /* 0x0000008004047812 */ /* 0x000fc800078ef805 */
[----:B------:R-:W-:-:S07]  /*4480*/  PRMT R0, R4, 0x7610, R0 ;  /* 0x0000761004007816 */ /* 0x000fce0000000000 */
.L_x_1018:
[----:B------:R-:W-:Y:S05]  /*4490*/  BSYNC.RECONVERGENT B0 ;  /* 0x0000000000007941 */ /* 0x000fea0003800200 */
.L_x_1017:
[----:B------:R0:W-:Y:S01]  /*44a0*/  STG.E.U8 desc[UR36][R2.64], R0 ;  /* 0x0000000002007986 */ /* 0x0001e2000c101124 */
[----:B------:R-:W-:Y:S05]  /*44b0*/  BRA `(.L_x_994) ;  /* 0x0000000000b87947 */ /* 0x000fea0003800000 */
.L_x_1010:
[----:B------:R-:W-:-:S09]  /*44c0*/  UISETP.NE.AND UP0, UPT, UR4, 0x1c, UPT ;  /* 0x0000001c0400788c */ /* 0x000fd2000bf05270 */
[----:B------:R-:W-:Y:S05]  /*44d0*/  BRA.U !UP0, `(.L_x_1021) ;  /* 0x0000000108a47547 */ /* 0x000fea000b800000 */
[----:B------:R-:W-:-:S09]  /*44e0*/  UISETP.NE.AND UP0, UPT, UR4, 0x1d, UPT ;  /* 0x0000001d0400788c */ /* 0x000fd2000bf05270 */
[----:B------:R-:W-:Y:S05]  /*44f0*/  BRA.U !UP0, `(.L_x_1022) ;  /* 0x00000001088c7547 */ /* 0x000fea000b800000 */
[----:B------:R-:W-:-:S09]  /*4500*/  UISETP.NE.AND UP0, UPT, UR4, 0x2c, UPT ;  /* 0x0000002c0400788c */ /* 0x000fd2000bf05270 */
[----:B------:R-:W-:Y:S05]  /*4510*/  BRA.U !UP0, `(.L_x_1023) ;  /* 0x0000000108447547 */ /* 0x000fea000b800000 */
.L_x_993:
[----:B------:R-:W-:Y:S01]  /*4520*/  MOV R0, 0x0 ;  /* 0x0000000000007802 */ /* 0x000fe20000000f00 */
[----:B------:R-:W0:Y:S01]  /*4530*/  LDCU.64 UR6, c[0x4][0x148] ;  /* 0x01002900ff0677ac */ /* 0x000e220008000a00 */
[----:B------:R-:W-:Y:S02]  /*4540*/  IMAD.MOV.U32 R8, RZ, RZ, 0x65 ;  /* 0x00000065ff087424 */ /* 0x000fe400078e00ff */
[----:B------:R1:W2:Y:S01]  /*4550*/  LDC.64 R2, c[0x4][R0] ;  /* 0x0100000000027b82 */ /* 0x0002a20000000a00 */
[----:B------:R-:W3:Y:S01]  /*4560*/  LDCU.64 UR8, c[0x4][0x150] ;  /* 0x01002a00ff0877ac */ /* 0x000ee20008000a00 */
[----:B------:R-:W-:Y:S02]  /*4570*/  IMAD.MOV.U32 R12, RZ, RZ, 0x1 ;  /* 0x00000001ff0c7424 */ /* 0x000fe400078e00ff */
[----:B------:R-:W-:Y:S01]  /*4580*/  IMAD.MOV.U32 R13, RZ, RZ, RZ ;  /* 0x000000ffff0d7224 */ /* 0x000fe200078e00ff */
[----:B------:R-:W4:Y:S01]  /*4590*/  LDCU.64 UR4, c[0x4][0x50] ;  /* 0x01000a00ff0477ac */ /* 0x000f220008000a00 */
[----:B0-----:R-:W-:-:S02]  /*45a0*/  IMAD.U32 R4, RZ, RZ, UR6 ;  /* 0x00000006ff047e24 */ /* 0x001fc4000f8e00ff */
[----:B------:R-:W-:Y:S02]  /*45b0*/  IMAD.U32 R5, RZ, RZ, UR7 ;  /* 0x00000007ff057e24 */ /* 0x000fe4000f8e00ff */
[----:B---3--:R-:W-:Y:S02]  /*45c0*/  IMAD.U32 R6, RZ, RZ, UR8 ;  /* 0x00000008ff067e24 */ /* 0x008fe4000f8e00ff */
[----:B------:R-:W-:Y:S01]  /*45d0*/  IMAD.U32 R7, RZ, RZ, UR9 ;  /* 0x00000009ff077e24 */ /* 0x000fe2000f8e00ff */
[----:B----4-:R-:W-:Y:S01]  /*45e0*/  MOV R10, UR4 ;  /* 0x00000004000a7c02 */ /* 0x010fe20008000f00 */
[----:B-1----:R-:W-:-:S07]  /*45f0*/  IMAD.U32 R11, RZ, RZ, UR5 ;  /* 0x00000005ff0b7e24 */ /* 0x002fce000f8e00ff */
[----:B------:R-:W-:-:S07]  /*4600*/  LEPC R20, `(.L_x_1024) ;  /* 0x000000001014794e */ /* 0x000fce0000000000 */
[----:B--2---:R-:W-:Y:S05]  /*4610*/  CALL.ABS.NOINC R2 ;  /* 0x0000000002007343 */ /* 0x004fea0003c00000 */
.L_x_1024:
[----:B------:R-:W-:Y:S05]  /*4620*/  BRA `(.L_x_994) ;  /* 0x00000000005c7947 */ /* 0x000fea0003800000 */
.L_x_1023:
[----:B------:R-:W-:-:S05]  /*4630*/  HADD2.F32 R5, -RZ, R0.H0_H0 ;  /* 0x20000000ff057230 */ /* 0x000fca0000004100 */
[----:B------:R-:W-:-:S04]  /*4640*/  SHF.R.U32.HI R6, RZ, 0x17, R5 ;  /* 0x00000017ff067819 */ /* 0x000fc80000011605 */
[----:B------:R-:W-:-:S04]  /*4650*/  LOP3.LUT R4, R6, 0xff, RZ, 0xc0, !PT ;  /* 0x000000ff06047812 */ /* 0x000fc800078ec0ff */
[----:B------:R-:W-:-:S13]  /*4660*/  ISETP.NE.AND P1, PT, R4, 0xff, PT ;  /* 0x000000ff0400780c */ /* 0x000fda0003f25270 */
[--C-:B------:R-:W-:Y:S02]  /*4670*/  @P1 SHF.R.U32.HI R0, RZ, 0x16, R5.reuse ;  /* 0x00000016ff001819 */ /* 0x100fe40000011605 */
[----:B------:R-:W-:Y:S01]  /*4680*/  @P1 LOP3.LUT P0, RZ, R4, 0x3fffff, R5, 0xf8, !PT ;  /* 0x003fffff04ff1812 */ /* 0x000fe2000780f805 */
[----:B------:R-:W-:Y:S01]  /*4690*/  HFMA2 R5, -RZ, RZ, 0, 1.5199184417724609375e-05 ;  /* 0x000000ffff057431 */ /* 0x000fe200000001ff */
        /* <DEDUP_REMOVED lines=9> */
.L_x_1022:
[----:B------:R-:W-:-:S06]  /*4730*/  HADD2.F32 R4, -RZ, R0.H0_H0 ;  /* 0x20000000ff047230 */ /* 0x000fcc0000004100 */
[----:B------:R-:W0:Y:S02]  /*4740*/  F2I.U64.TRUNC R4, R4 ;  /* 0x0000000400047311 */ /* 0x000e24000020d800 */
[----:B0-----:R0:W-:Y:S01]  /*4750*/  STG.E.64 desc[UR36][R2.64], R4 ;  /* 0x0000000402007986 */ /* 0x0011e2000c101b24 */
[----:B------:R-:W-:Y:S05]  /*4760*/  BRA `(.L_x_994) ;  /* 0x00000000000c7947 */ /* 0x000fea0003800000 */
.L_x_1021:
[----:B------:R-:W-:-:S04]  /*4770*/  HADD2.F32 R0, -RZ, R0.H0_H0 ;  /* 0x20000000ff007230 */ /* 0x000fc80000004100 */
[----:B------:R-:W0:Y:S02]  /*4780*/  F2I.FTZ.U32.TRUNC.NTZ R5, R0 ;  /* 0x0000000000057305 */ /* 0x000e24000021f000 */
[----:B0-----:R0:W-:Y:S02]  /*4790*/  STG.E desc[UR36][R2.64], R5 ;  /* 0x0000000502007986 */ /* 0x0011e4000c101924 */
.L_x_994:
[----:B------:R-:W-:-:S07]  /*47a0*/  VIADD R17, R17, 0x80 ;  /* 0x0000008011117836 */ /* 0x000fce0000000000 */
.L_x_919:
[----:B------:R-:W-:Y:S05]  /*47b0*/  BSYNC.RECONVERGENT B6 ;  /* 0x0000000000067941 */ /* 0x000fea0003800200 */
.L_x_918:
[----:B------:R-:W5:Y:S01]  /*47c0*/  LDCU UR4, c[0x0][0x380] ;  /* 0x00007000ff0477ac */ /* 0x000f620008000800 */
[----:B------:R-:W-:Y:S01]  /*47d0*/  BSSY.RECONVERGENT B6, `(.L_x_1025) ;  /* 0x000046c000067945 */ /* 0x000fe20003800200 */
[----:B-----5:R-:W-:-:S13]  /*47e0*/  ISETP.GE.AND P0, PT, R17, UR4, PT ;  /* 0x0000000411007c0c */ /* 0x020fda000bf06270 */
[----:B------:R-:W-:Y:S05]  /*47f0*/  @P0 BRA `(.L_x_1026) ;  /* 0x0000004400a40947 */ /* 0x000fea0003800000 */
[----:B------:R-:W5:Y:S01]  /*4800*/  LDCU UR4, c[0x0][0x388] ;  /* 0x00007100ff0477ac */ /* 0x000f620008000800 */
[----:B------:R-:W-:Y:S01]  /*4810*/  MOV R18, RZ ;  /* 0x000000ff00127202 */ /* 0x000fe20000000f00 */
[----:B0-----:R-:W-:Y:S02]  /*4820*/  IMAD.MOV.U32 R0, RZ, RZ, RZ ;  /* 0x000000ffff007224 */ /* 0x001fe400078e00ff */
[----:B------:R-:W-:Y:S01]  /*4830*/  IMAD.MOV.U32 R16, RZ, RZ, RZ ;  /* 0x000000ffff107224 */ /* 0x000fe200078e00ff */
        /* <DEDUP_REMOVED lines=350> */
.L_x_1027:
        /* <DEDUP_REMOVED lines=19> */
.L_x_1031:
[----:B------:R-:W2:Y:S02]  /*5f50*/  LDG.E.U8 R2, desc[UR36][R2.64] ;  /* 0x0000002402027981 */ /* 0x000ea4000c1e1100 */
[----:B--2---:R-:W-:-:S04]  /*5f60*/  I2FP.F32.U32 R0, R2 ;  /* 0x0000000200007245 */ /* 0x004fc80000201000 */
[----:B------:R-:W-:-:S04]  /*5f70*/  F2FP.F16.F32.PACK_AB R0, RZ, R0 ;  /* 0x00000000ff00723e */ /* 0x000fc800000000ff */
[----:B------:R-:W-:Y:S01]  /*5f80*/  PRMT R19, R0, 0x7610, R19 ;  /* 0x0000761000137816 */ /* 0x000fe20000000013 */
[----:B------:R-:W-:Y:S06]  /*5f90*/  BRA `(.L_x_1033) ;  /* 0x0000000c00d47947 */ /* 0x000fec0003800000 */
.L_x_1030:
        /* <DEDUP_REMOVED lines=11> */
.L_x_1035:
[----:B------:R-:W2:Y:S02]  /*6050*/  LDG.E R2, desc[UR36][R2.64] ;  /* 0x0000002402027981 */ /* 0x000ea4000c1e1900 */
[----:B--2---:R-:W-:-:S04]  /*6060*/  I2FP.F32.S32 R0, R2 ;  /* 0x0000000200007245 */ /* 0x004fc80000201400 */
[----:B------:R-:W-:-:S04]  /*6070*/  F2FP.F16.F32.PACK_AB R0, RZ, R0 ;  /* 0x00000000ff00723e */ /* 0x000fc800000000ff */
[----:B------:R-:W-:Y:S01]  /*6080*/  PRMT R19, R0, 0x7610, R19 ;  /* 0x0000761000137816 */ /* 0x000fe20000000013 */
[----:B------:R-:W-:Y:S06]  /*6090*/  BRA `(.L_x_1033) ;  /* 0x0000000c00947947 */ /* 0x000fec0003800000 */
.L_x_1034:
[----:B------:R-:W2:Y:S02]  /*60a0*/  LDG.E.U16 R2, desc[UR36][R2.64] ;  /* 0x0000002402027981 */ /* 0x000ea4000c1e1500 */
[----:B--2---:R-:W0:Y:S02]  /*60b0*/  I2F.S16 R0, R2 ;  /* 0x0000000200007306 */ /* 0x004e240000101400 */
[----:B0-----:R-:W-:-:S04]  /*60c0*/  F2FP.F16.F32.PACK_AB R0, RZ, R0 ;  /* 0x00000000ff00723e */ /* 0x001fc800000000ff */
[----:B------:R-:W-:Y:S01]  /*60d0*/  PRMT R19, R0, 0x7610, R19 ;  /* 0x0000761000137816 */ /* 0x000fe20000000013 */
[----:B------:R-:W-:Y:S06]  /*60e0*/  BRA `(.L_x_1033) ;  /* 0x0000000c00807947 */ /* 0x000fec0003800000 */
.L_x_1029:
        /* <DEDUP_REMOVED lines=9> */
.L_x_1037:
[----:B------:R1:W5:Y:S01]  /*6180*/  LDG.E.U16 R19, desc[UR36][R2.64] ;  /* 0x0000002402137981 */ /* 0x000362000c1e1500 */
[----:B------:R-:W-:Y:S05]  /*6190*/  BRA `(.L_x_1033) ;  /* 0x0000000c00547947 */ /* 0x000fea0003800000 */
.L_x_1036:
        /* <DEDUP_REMOVED lines=9> */
.L_x_1039:
[----:B------:R0:W5:Y:S01]  /*6230*/  LDG.E.U16 R19, desc[UR36][R2.64] ;  /* 0x0000002402137981 */ /* 0x000162000c1e1500 */
[----:B------:R-:W-:Y:S05]  /*6240*/  BRA `(.L_x_1033) ;  /* 0x0000000c00287947 */ /* 0x000fea0003800000 */
.L_x_1038:
        /* <DEDUP_REMOVED lines=13> */
.L_x_1028:
        /* <DEDUP_REMOVED lines=14> */
.L_x_1042:
        /* <DEDUP_REMOVED lines=13> */
.L_x_1041:
        /* <DEDUP_REMOVED lines=24> */
[----:B------:R-:W-:-:S04]  /*6650*/  F2FP.F16.F32.PACK_AB R5, RZ, R5 ;  /* 0x00000005ff05723e */ /* 0x000fc800000000ff */
[----:B------:R-:W-:Y:S01]  /*6660*/  PRMT R19, R5, 0x7610, R19 ;  /* 0x0000761005137816 */ /* 0x000fe20000000013 */
[----:B------:R-:W-:Y:S06]  /*6670*/  BRA `(.L_x_1033) ;  /* 0x00000008001c7947 */ /* 0x000fec0003800000 */
.L_x_1044:
        /* <DEDUP_REMOVED lines=11> */
[----:B------:R-:W-:-:S04]  /*6730*/  F2FP.F16.F32.PACK_AB R0, RZ, R0 ;  /* 0x00000000ff00723e */ /* 0x000fc800000000ff */
[----:B------:R-:W-:Y:S01]  /*6740*/  PRMT R19, R0, 0x7610, R19 ;  /* 0x0000761000137816 */ /* 0x000fe20000000013 */
[----:B------:R-:W-:Y:S06]  /*6750*/  BRA `(.L_x_1033) ;  /* 0x0000000400e47947 */ /* 0x000fec0003800000 */
.L_x_1043:
[----:B------:R-:W2:Y:S02]  /*6760*/  LDG.E.U16 R0, desc[UR36][R2.64] ;  /* 0x0000002402007981 */ /* 0x000ea4000c1e1500 */
[----:B--2---:R-:W-:-:S05]  /*6770*/  IMAD.U32 R0, R0, 0x10000, RZ ;  /* 0x0001000000007824 */ /* 0x004fca00078e00ff */
[----:B------:R-:W-:-:S04]  /*6780*/  F2FP.F16.F32.PACK_AB R0, RZ, R0 ;  /* 0x00000000ff00723e */ /* 0x000fc800000000ff */
[----:B------:R-:W-:Y:S01]  /*6790*/  PRMT R19, R0, 0x7610, R19 ;  /* 0x0000761000137816 */ /* 0x000fe20000000013 */
[----:B------:R-:W-:Y:S06]  /*67a0*/  BRA `(.L_x_1033) ;  /* 0x0000000400d07947 */ /* 0x000fec0003800000 */
.L_x_1040:
        /* <DEDUP_REMOVED lines=13> */
.L_x_1047:
        /* <DEDUP_REMOVED lines=21> */
.L_x_1051:
[----:B------:R-:W-:Y:S05]  /*69d0*/  BSYNC.RECONVERGENT B1 ;  /* 0x0000000000017941 */ /* 0x000fea0003800200 */
.L_x_1050:
[----:B------:R-:W-:Y:S01]  /*69e0*/  IMAD.SHL.U32 R0, R0, 0x100000, RZ ;  /* 0x0010000000007824 */ /* 0x000fe200078e00ff */
[----:B------:R-:W-:-:S04]  /*69f0*/  LEA R2, R2, 0x3b800000, 0x17 ;  /* 0x3b80000002027811 */ /* 0x000fc800078eb8ff */
[----:B------:R-:W-:-:S07]  /*6a00*/  LOP3.LUT R0, R2, R0, R7, 0xfe, !PT ;  /* 0x0000000002007212 */ /* 0x000fce00078efe07 */
.L_x_1049:
[----:B------:R-:W-:Y:S05]  /*6a10*/  BSYNC.RECONVERGENT B0 ;  /* 0x0000000000007941 */ /* 0x000fea0003800200 */
.L_x_1048:
[----:B------:R-:W-:-:S04]  /*6a20*/  F2FP.F16.F32.PACK_AB R0, RZ, R0 ;  /* 0x00000000ff00723e */ /* 0x000fc800000000ff */
[----:B------:R-:W-:Y:S01]  /*6a30*/  PRMT R19, R0, 0x7610, R19 ;  /* 0x0000761000137816 */ /* 0x000fe20000000013 */
[----:B------:R-:W-:Y:S06]  /*6a40*/  BRA `(.L_x_1033) ;  /* 0x0000000400287947 */ /* 0x000fec0003800000 */
.L_x_1046:
        /* <DEDUP_REMOVED lines=21> */
.L_x_1055:
[----:B------:R-:W-:Y:S05]  /*6ba0*/  BSYNC.RECONVERGENT B1 ;  /* 0x0000000000017941 */ /* 0x000fea0003800200 */
.L_x_1054:
[----:B------:R-:W-:Y:S01]  /*6bb0*/  IMAD.SHL.U32 R0, R0, 0x200000, RZ ;  /* 0x0020000000007824 */ /* 0x000fe200078e00ff */
[----:B------:R-:W-:-:S04]  /*6bc0*/  LEA R2, R2, 0x37800000, 0x17 ;  /* 0x3780000002027811 */ /* 0x000fc800078eb8ff */
[----:B------:R-:W-:-:S07]  /*6bd0*/  LOP3.LUT R0, R2, R0, R7, 0xfe, !PT ;  /* 0x0000000002007212 */ /* 0x000fce00078efe07 */
.L_x_1053:
[----:B------:R-:W-:Y:S05]  /*6be0*/  BSYNC.RECONVERGENT B0 ;  /* 0x0000000000007941 */ /* 0x000fea0003800200 */
.L_x_1052:
[----:B------:R-:W-:-:S04]  /*6bf0*/  F2FP.F16.F32.PACK_AB R0, RZ, R0 ;  /* 0x00000000ff00723e */ /* 0x000fc800000000ff */
[----:B------:R-:W-:Y:S01]  /*6c00*/  PRMT R19, R0, 0x7610, R19 ;  /* 0x0000761000137816 */ /* 0x000fe20000000013 */
[----:B------:R-:W-:Y:S06]  /*6c10*/  BRA `(.L_x_1033) ;  /* 0x0000000000b47947 */ /* 0x000fec0003800000 */
.L_x_1045:
        /* <DEDUP_REMOVED lines=14> */
.L_x_1059:
[----:B------:R-:W-:Y:S05]  /*6d00*/  BSYNC.RECONVERGENT B0 ;  /* 0x0000000000007941 */ /* 0x000fea0003800200 */
.L_x_1058:
[----:B------:R-:W-:-:S04]  /*6d10*/  F2FP.F16.F32.PACK_AB R0, RZ, R0 ;  /* 0x00000000ff00723e */ /* 0x000fc800000000ff */
[----:B------:R-:W-:Y:S01]  /*6d20*/  PRMT R19, R0, 0x7610, R19 ;  /* 0x0000761000137816 */ /* 0x000fe20000000013 */
[----:B------:R-:W-:Y:S06]  /*6d30*/  BRA `(.L_x_1033) ;  /* 0x00000000006c7947 */ /* 0x000fec0003800000 */
.L_x_1032:
        /* <DEDUP_REMOVED lines=9> */
[----:B------:R-:W-:-:S02]  /*6dd0*/  IMAD.U32 R5, RZ, RZ, UR5 ;  /* 0x00000005ff057e24 */ /* 0x000fc4000f8e00ff */
[----:B-1----:R-:W-:Y:S01]  /*6de0*/  IMAD.U32 R6, RZ, RZ, UR6 ;  /* 0x00000006ff067e24 */ /* 0x002fe2000f8e00ff */
[----:B------:R-:W-:Y:S01]  /*6df0*/  MOV R7, UR7 ;  /* 0x0000000700077c02 */ /* 0x000fe20008000f00 */
[----:B---3--:R-:W-:Y:S02]  /*6e00*/  IMAD.U32 R10, RZ, RZ, UR8 ;  /* 0x00000008ff0a7e24 */ /* 0x008fe4000f8e00ff */
[----:B------:R-:W-:-:S07]  /*6e10*/  IMAD.U32 R11, RZ, RZ, UR9 ;  /* 0x00000009ff0b7e24 */ /* 0x000fce000f8e00ff */
[----:B------:R-:W-:-:S07]  /*6e20*/  LEPC R20, `(.L_x_1060) ;  /* 0x000000001014794e */ /* 0x000fce0000000000 */
[----:B--2---:R-:W-:Y:S05]  /*6e30*/  CALL.ABS.NOINC R2 ;  /* 0x0000000002007343 */ /* 0x004fea0003c00000 */
.L_x_1060:
[----:B------:R-:W-:Y:S01]  /*6e40*/  PRMT R19, RZ, 0x7610, R19 ;  /* 0x00007610ff137816 */ /* 0x000fe20000000013 */
[----:B------:R-:W-:Y:S06]  /*6e50*/  BRA `(.L_x_1033) ;  /* 0x0000000000247947 */ /* 0x000fec0003800000 */
.L_x_1057:
[----:B------:R-:W2:Y:S02]  /*6e60*/  LDG.E.64 R2, desc[UR36][R2.64] ;  /* 0x0000002402027981 */ /* 0x000ea4000c1e1b00 */
[----:B--2---:R-:W0:Y:S02]  /*6e70*/  I2F.U64 R0, R2 ;  /* 0x0000000200007312 */ /* 0x004e240000301000 */
[----:B0-----:R-:W-:-:S04]  /*6e80*/  F2FP.F16.F32.PACK_AB R0, RZ, R0 ;  /* 0x00000000ff00723e */ /* 0x001fc800000000ff */
[----:B------:R-:W-:Y:S01]  /*6e90*/  PRMT R19, R0, 0x7610, R19 ;  /* 0x0000761000137816 */ /* 0x000fe20000000013 */
[----:B------:R-:W-:Y:S06]  /*6ea0*/  BRA `(.L_x_1033) ;  /* 0x0000000000107947 */ /* 0x000fec0003800000 */
.L_x_1056:
[----:B------:R-:W2:Y:S02]  /*6eb0*/  LDG.E R2, desc[UR36][R2.64] ;  /* 0x0000002402027981 */ /* 0x000ea4000c1e1900 */
[----:B--2---:R-:W-:-:S04]  /*6ec0*/  I2FP.F32.U32 R0, R2 ;  /* 0x0000000200007245 */ /* 0x004fc80000201000 */
[----:B------:R-:W-:-:S04]  /*6ed0*/  F2FP.F16.F32.PACK_AB R0, RZ, R0 ;  /* 0x00000000ff00723e */ /* 0x000fc800000000ff */
[----:B------:R-:W-:-:S07]  /*6ee0*/  PRMT R19, R0, 0x7610, R19 ;  /* 0x0000761000137816 */ /* 0x000fce0000000013 */
.L_x_1033:
        /* <DEDUP_REMOVED lines=18> */
.L_x_1064:
[----:B------:R-:W2:Y:S02]  /*7010*/  LDG.E.U8 R2, desc[UR36][R2.64] ;  /* 0x0000002402027981 */ /* 0x000ea4000c1e1100 */
[----:B--2---:R-:W-:-:S04]  /*7020*/  I2FP.F32.U32 R0, R2 ;  /* 0x0000000200007245 */ /* 0x004fc80000201000 */
[----:B------:R-:W-:Y:S01]  /*7030*/  F2FP.F16.F32.PACK_AB R0, RZ, R0 ;  /* 0x00000000ff00723e */ /* 0x000fe200000000ff */
[----:B------:R-:W-:Y:S06]  /*7040*/  BRA `(.L_x_1066) ;  /* 0x0000000c009c7947 */ /* 0x000fec0003800000 */
.L_x_1063:
        /* <DEDUP_REMOVED lines=10> */
.L_x_1068:
[----:B------:R-:W2:Y:S02]  /*70f0*/  LDG.E R2, desc[UR36][R2.64] ;  /* 0x0000002402027981 */ /* 0x000ea4000c1e1900 */
[----:B--2---:R-:W-:-:S04]  /*7100*/  I2FP.F32.S32 R0, R2 ;  /* 0x0000000200007245 */ /* 0x004fc80000201400 */
[----:B------:R-:W-:Y:S01]  /*7110*/  F2FP.F16.F32.PACK_AB R0, RZ, R0 ;  /* 0x00000000ff00723e */ /* 0x000fe200000000ff */
[----:B------:R-:W-:Y:S06]  /*7120*/  BRA `(.L_x_1066) ;  /* 0x0000000c00647947 */ /* 0x000fec0003800000 */
.L_x_1067:
[----:B------:R-:W2:Y:S02]  /*7130*/  LDG.E.U16 R2, desc[UR36][R2.64] ;  /* 0x0000002402027981 */ /* 0x000ea4000c1e1500 */
[----:B--2---:R-:W0:Y:S02]  /*7140*/  I2F.S16 R0, R2 ;  /* 0x0000000200007306 */ /* 0x004e240000101400 */
[----:B0-----:R-:W-:Y:S01]  /*7150*/  F2FP.F16.F32.PACK_AB R0, RZ, R0 ;  /* 0x00000000ff00723e */ /* 0x001fe200000000ff */
[----:B------:R-:W-:Y:S06]  /*7160*/  BRA `(.L_x_1066) ;  /* 0x0000000c00547947 */ /* 0x000fec0003800000 */
.L_x_1062:
        /* <DEDUP_REMOVED lines=9> */
.L_x_1070:
[----:B------:R0:W5:Y:S01]  /*7200*/  LDG.E.U16 R0, desc[UR36][R2.64] ;  /* 0x0000002402007981 */ /* 0x000162000c1e1500 */
[----:B------:R-:W-:Y:S05]  /*7210*/  BRA `(.L_x_1066) ;  /* 0x0000000c00287947 */ /* 0x000fea0003800000 */
.L_x_1069:
        /* <DEDUP_REMOVED lines=9> */
.L_x_1072:
[----:B------:R1:W5:Y:S01]  /*72b0*/  LDG.E.U16 R0, desc[UR36][R2.64] ;  /* 0x0000002402007981 */ /* 0x000362000c1e1500 */
[----:B------:R-:W-:Y:S05]  /*72c0*/  BRA `(.L_x_1066) ;  /* 0x0000000800fc7947 */ /* 0x000fea0003800000 */
.L_x_1071:
        /* <DEDUP_REMOVED lines=12> */
.L_x_1061:
        /* <DEDUP_REMOVED lines=13> */
.L_x_1075:
        /* <DEDUP_REMOVED lines=12> */
.L_x_1074:
        /* <DEDUP_REMOVED lines=27> */
.L_x_1077:
        /* <DEDUP_REMOVED lines=11> */
[----:B------:R-:W-:Y:S01]  /*7780*/  F2FP.F16.F32.PACK_AB R0, RZ, R0 ;  /* 0x00000000ff00723e */ /* 0x000fe200000000ff */
[----:B------:R-:W-:Y:S06]  /*7790*/  BRA `(.L_x_1066) ;  /* 0x0000000400c87947 */ /* 0x000fec0003800000 */
.L_x_1076:
[----:B------:R-:W2:Y:S02]  /*77a0*/  LDG.E.U16 R0, desc[UR36][R2.64] ;  /* 0x0000002402007981 */ /* 0x000ea4000c1e1500 */
[----:B--2---:R-:W-:-:S05]  /*77b0*/  IMAD.U32 R0, R0, 0x10000, RZ ;  /* 0x0001000000007824 */ /* 0x004fca00078e00ff */
[----:B------:R-:W-:Y:S01]  /*77c0*/  F2FP.F16.F32.PACK_AB R0, RZ, R0 ;  /* 0x00000000ff00723e */ /* 0x000fe200000000ff */
[----:B------:R-:W-:Y:S06]  /*77d0*/  BRA `(.L_x_1066) ;  /* 0x0000000400b87947 */ /* 0x000fec0003800000 */
.L_x_1073:
        /* <DEDUP_REMOVED lines=12> */
.L_x_1080:
        /* <DEDUP_REMOVED lines=21> */
.L_x_1084:
[----:B------:R-:W-:Y:S05]  /*79f0*/  BSYNC.RECONVERGENT B1 ;  /* 0x0000000000017941 */ /* 0x000fea0003800200 */
.L_x_1083:
[----:B------:R-:W-:Y:S01]  /*7a00*/  IMAD.SHL.U32 R0, R0, 0x100000, RZ ;  /* 0x0010000000007824 */ /* 0x000fe200078e00ff */
[----:B------:R-:W-:-:S04]  /*7a10*/  LEA R2, R2, 0x3b800000, 0x17 ;  /* 0x3b80000002027811 */ /* 0x000fc800078eb8ff */
[----:B------:R-:W-:-:S07]  /*7a20*/  LOP3.LUT R0, R2, R0, R7, 0xfe, !PT ;  /* 0x0000000002007212 */ /* 0x000fce00078efe07 */
.L_x_1082:
[----:B------:R-:W-:Y:S05]  /*7a30*/  BSYNC.RECONVERGENT B0 ;  /* 0x0000000000007941 */ /* 0x000fea0003800200 */
.L_x_1081:
[----:B------:R-:W-:Y:S01]  /*7a40*/  F2FP.F16.F32.PACK_AB R0, RZ, R0 ;  /* 0x00000000ff00723e */ /* 0x000fe200000000ff */
[----:B------:R-:W-:Y:S06]  /*7a50*/  BRA `(.L_x_1066) ;  /* 0x0000000400187947 */ /* 0x000fec0003800000 */
.L_x_1079:
        /* <DEDUP_REMOVED lines=21> */
.L_x_1088:
[----:B------:R-:W-:Y:S05]  /*7bb0*/  BSYNC.RECONVERGENT B1 ;  /* 0x0000000000017941 */ /* 0x000fea0003800200 */
.L_x_1087:
[----:B------:R-:W-:Y:S01]  /*7bc0*/  IMAD.SHL.U32 R0, R0, 0x200000, RZ ;  /* 0x0020000000007824 */ /* 0x000fe200078e00ff */
[----:B------:R-:W-:-:S04]  /*7bd0*/  LEA R2, R2, 0x37800000, 0x17 ;  /* 0x3780000002027811 */ /* 0x000fc800078eb8ff */
[----:B------:R-:W-:-:S07]  /*7be0*/  LOP3.LUT R0, R2, R0, R7, 0xfe, !PT ;  /* 0x0000000002007212 */ /* 0x000fce00078efe07 */
.L_x_1086:
[----:B------:R-:W-:Y:S05]  /*7bf0*/  BSYNC.RECONVERGENT B0 ;  /* 0x0000000000007941 */ /* 0x000fea0003800200 */
.L_x_1085:
[----:B------:R-:W-:Y:S01]  /*7c00*/  F2FP.F16.F32.PACK_AB R0, RZ, R0 ;  /* 0x00000000ff00723e */ /* 0x000fe200000000ff */
[----:B------:R-:W-:Y:S06]  /*7c10*/  BRA `(.L_x_1066) ;  /* 0x0000000000a87947 */ /* 0x000fec0003800000 */
.L_x_1078:
        /* <DEDUP_REMOVED lines=14> */
.L_x_1092:
[----:B------:R-:W-:Y:S05]  /*7d00*/  BSYNC.RECONVERGENT B0 ;  /* 0x0000000000007941 */ /* 0x000fea0003800200 */
.L_x_1091:
[----:B------:R-:W-:Y:S01]  /*7d10*/  F2FP.F16.F32.PACK_AB R0, RZ, R0 ;  /* 0x00000000ff00723e */ /* 0x000fe200000000ff */
[----:B------:R-:W-:Y:S06]  /*7d20*/  BRA `(.L_x_1066) ;  /* 0x0000000000647947 */ /* 0x000fec0003800000 */
.L_x_1065:
        /* <DEDUP_REMOVED lines=16> */
.L_x_1093:
[----:B------:R-:W-:Y:S01]  /*7e30*/  PRMT R0, RZ, 0x7610, R0 ;  /* 0x00007610ff007816 */ /* 0x000fe20000000000 */
[----:B------:R-:W-:Y:S06]  /*7e40*/  BRA `(.L_x_1066) ;  /* 0x00000000001c7947 */ /* 0x000fec0003800000 */
.L_x_1090:
[----:B------:R-:W2:Y:S02]  /*7e50*/  LDG.E.64 R2, desc[UR36][R2.64] ;  /* 0x0000002402027981 */ /* 0x000ea4000c1e1b00 */
[----:B--2---:R-:W0:Y:S02]  /*7e60*/  I2F.U64 R0, R2 ;  /* 0x0000000200007312 */ /* 0x004e240000301000 */
[----:B0-----:R-:W-:Y:S01]  /*7e70*/  F2FP.F16.F32.PACK_AB R0, RZ, R0 ;  /* 0x00000000ff00723e */ /* 0x001fe200000000ff */
[----:B------:R-:W-:Y:S06]  /*7e80*/  BRA `(.L_x_1066) ;  /* 0x00000000000c7947 */ /* 0x000fec0003800000 */
.L_x_1089:
[----:B------:R-:W2:Y:S02]  /*7e90*/  LDG.E R2, desc[UR36][R2.64] ;  /* 0x0000002402027981 */ /* 0x000ea4000c1e1900 */
[----:B--2---:R-:W-:-:S04]  /*7ea0*/  I2FP.F32.U32 R0, R2 ;  /* 0x0000000200007245 */ /* 0x004fc80000201000 */
[----:B------:R-:W-:-:S07]  /*7eb0*/  F2FP.F16.F32.PACK_AB R0, RZ, R0 ;  /* 0x00000000ff00723e */ /* 0x000fce00000000ff */
.L_x_1066:
        /* <DEDUP_REMOVED lines=12> */
[----:B------:R-:W-:-:S03]  /*7f80*/  FFMA.FTZ R0, R0, R3, 1 ;  /* 0x3f80000000007423 */ /* 0x000fc60000010003 */
[----:B------:R-:W-:Y:S02]  /*7f90*/  IMAD.X R3, RZ, RZ, UR7, P0 ;  /* 0x00000007ff037e24 */ /* 0x000fe400080e06ff */
        /* <DEDUP_REMOVED lines=15> */
.L_x_1097:
[----:B------:R-:W-:-:S06]  /*8090*/  HADD2.F32 R5, -RZ, R0.H0_H0 ;  /* 0x20000000ff057230 */ /* 0x000fcc0000004100 */
[----:B------:R-:W0:Y:S02]  /*80a0*/  F2I.S64.TRUNC R4, R5 ;  /* 0x0000000500047311 */ /* 0x000e24000020d900 */
[----:B0-----:R0:W-:Y:S01]  /*80b0*/  STG.E.U8 desc[UR36][R2.64], R4 ;  /* 0x0000000402007986 */ /* 0x0011e2000c101124 */
[----:B------:R-:W-:Y:S05]  /*80c0*/  BRA `(.L_x_1099) ;  /* 0x0000000c006c7947 */ /* 0x000fea0003800000 */
.L_x_1096:
        /* <DEDUP_REMOVED lines=10> */
.L_x_1101:
[----:B------:R-:W-:-:S04]  /*8170*/  HADD2.F32 R0, -RZ, R0.H0_H0 ;  /* 0x20000000ff007230 */ /* 0x000fc80000004100 */
[----:B------:R-:W0:Y:S02]  /*8180*/  F2I.FTZ.TRUNC.NTZ R5, R0 ;  /* 0x0000000000057305 */ /* 0x000e24000021f100 */
[----:B0-----:R0:W-:Y:S01]  /*8190*/  STG.E desc[UR36][R2.64], R5 ;  /* 0x0000000502007986 */ /* 0x0011e2000c101924 */
[----:B------:R-:W-:Y:S05]  /*81a0*/  BRA `(.L_x_1099) ;  /* 0x0000000c00347947 */ /* 0x000fea0003800000 */
.L_x_1100:
[----:B------:R-:W-:-:S04]  /*81b0*/  HADD2.F32 R0, -RZ, R0.H0_H0 ;  /* 0x20000000ff007230 */ /* 0x000fc80000004100 */
[----:B------:R-:W0:Y:S02]  /*81c0*/  F2I.FTZ.TRUNC.NTZ R5, R0 ;  /* 0x0000000000057305 */ /* 0x000e24000021f100 */
[----:B0-----:R0:W-:Y:S01]  /*81d0*/  STG.E.U16 desc[UR36][R2.64], R5 ;  /* 0x0000000502007986 */ /* 0x0011e2000c101524 */
[----:B------:R-:W-:Y:S05]  /*81e0*/  BRA `(.L_x_1099) ;  /* 0x0000000c00247947 */ /* 0x000fea0003800000 */
.L_x_1095:
        /* <DEDUP_REMOVED lines=9> */
.L_x_1103:
[----:B------:R0:W-:Y:S01]  /*8280*/  STG.E.U16 desc[UR36][R2.64], R0 ;  /* 0x0000000002007986 */ /* 0x0001e2000c101524 */
[----:B------:R-:W-:Y:S05]  /*8290*/  BRA `(.L_x_1099) ;  /* 0x0000000800f87947 */ /* 0x000fea0003800000 */
.L_x_1102:
[----:B------:R-:W-:-:S09]  /*82a0*/  UISETP.NE.AND UP0, UPT, UR4, 0x7, UPT ;  /* 0x000000070400788c */ /* 0x000fd2000bf05270 */
[----:B------:R-:W-:Y:S05]  /*82b0*/  BRA.U !UP0, `(.L_x_1104) ;  /* 0x0000000108347547 */ /* 0x000fea000b800000 */
[----:B------:R-:W-:-:S09]  /*82c0*/  UISETP.NE.AND UP0, UPT, UR4, 0x8, UPT ;  /* 0x000000080400788c */ /* 0x000fd2000bf05270 */
[----:B------:R-:W-:Y:S05]  /*82d0*/  BRA.U !UP0, `(.L_x_1105) ;  /* 0x0000000108187547 */ /* 0x000fea000b800000 */
[----:B------:R-:W-:-:S09]  /*82e0*/  UISETP.NE.AND UP0, UPT, UR4, 0x9, UPT ;  /* 0x000000090400788c */ /* 0x000fd2000bf05270 */
[----:B------:R-:W-:Y:S05]  /*82f0*/  BRA.U UP0, `(.L_x_1098) ;  /* 0x0000000500fc7547 */ /* 0x000fea000b800000 */
[----:B------:R-:W-:Y:S02]  /*8300*/  HADD2.F32 R4, -RZ, R0.H0_H0 ;  /* 0x20000000ff047230 */ /* 0x000fe40000004100 */
[----:B------:R-:W-:-:S05]  /*8310*/  HFMA2 R5, -RZ, RZ, 0, 0 ;  /* 0x00000000ff057431 */ /* 0x000fca00000001ff */
[----:B------:R0:W-:Y:S01]  /*8320*/  STG.E.64 desc[UR36][R2.64], R4 ;  /* 0x0000000402007986 */ /* 0x0001e2000c101b24 */
[----:B------:R-:W-:Y:S05]  /*8330*/  BRA `(.L_x_1099) ;  /* 0x0000000800d07947 */ /* 0x000fea0003800000 */
.L_x_1105:
[----:B------:R-:W-:-:S05]  /*8340*/  HADD2.F32 R0, -RZ, R0.H0_H0 ;  /* 0x20000000ff007230 */ /* 0x000fca0000004100 */
[----:B------:R-:W-:-:S04]  /*8350*/  F2FP.F16.F32.PACK_AB R0, RZ, R0 ;  /* 0x00000000ff00723e */ /* 0x000fc800000000ff */
[----:B------:R-:W-:-:S05]  /*8360*/  PRMT R0, R0, 0x5410, RZ ;  /* 0x0000541000007816 */ /* 0x000fca00000000ff */
[----:B------:R0:W-:Y:S01]  /*8370*/  STG.E desc[UR36][R2.64], R0 ;  /* 0x0000000002007986 */ /* 0x0001e2000c101924 */
[----:B------:R-:W-:Y:S05]  /*8380*/  BRA `(.L_x_1099) ;  /* 0x0000000800bc7947 */ /* 0x000fea0003800000 */
.L_x_1104:
[----:B------:R-:W-:-:S05]  /*8390*/  HADD2.F32 R4, -RZ, R0.H0_H0 ;  /* 0x20000000ff047230 */ /* 0x000fca0000004100 */
[----:B------:R-:W-:-:S06]  /*83a0*/  FMUL.FTZ R4, R4, 1 ;  /* 0x3f80000004047820 */ /* 0x000fcc0000410000 */
[----:B------:R-:W0:Y:S02]  /*83b0*/  F2F.F64.F32 R4, R4 ;  /* 0x0000000400047310 */ /* 0x000e240000201800 */
[----:B0-----:R0:W-:Y:S01]  /*83c0*/  STG.E.64 desc[UR36][R2.64], R4 ;  /* 0x0000000402007986 */ /* 0x0011e2000c101b24 */
[----:B------:R-:W-:Y:S05]  /*83d0*/  BRA `(.L_x_1099) ;  /* 0x0000000800a87947 */ /* 0x000fea0003800000 */
.L_x_1094:
        /* <DEDUP_REMOVED lines=14> */
.L_x_1109:
[----:B------:R-:W-:Y:S01]  /*84c0*/  HADD2.F32 R5, -RZ, R0.H0_H0 ;  /* 0x20000000ff057230 */ /* 0x000fe20000004100 */
        /* <DEDUP_REMOVED lines=17> */
.L_x_1112:
[----:B------:R-:W-:-:S04]  /*85e0*/  SHF.R.U32.HI R5, RZ, 0x18, R5 ;  /* 0x00000018ff057819 */ /* 0x000fc80000011605 */
[----:B------:R-:W-:-:S07]  /*85f0*/  LOP3.LUT R0, R0, 0x80, R5, 0xf8, !PT ;  /* 0x0000008000007812 */ /* 0x000fce00078ef805 */
.L_x_1111:
[----:B------:R-:W-:Y:S05]  /*8600*/  BSYNC.RECONVERGENT B0 ;  /* 0x0000000000007941 */ /* 0x000fea0003800200 */
.L_x_1110:
[----:B------:R3:W-:Y:S01]  /*8610*/  STG.E.U8 desc[UR36][R2.64], R0 ;  /* 0x0000000002007986 */ /* 0x0007e2000c101124 */
[----:B------:R-:W-:Y:S05]  /*8620*/  BRA `(.L_x_1099) ;  /* 0x0000000800147947 */ /* 0x000fea0003800000 */
.L_x_1108:
        /* <DEDUP_REMOVED lines=18> */
.L_x_1115:
[----:B------:R-:W-:-:S04]  /*8750*/  SHF.R.U32.HI R5, RZ, 0x18, R5 ;  /* 0x00000018ff057819 */ /* 0x000fc80000011605 */
[----:B------:R-:W-:-:S07]  /*8760*/  LOP3.LUT R0, R0, 0x80, R5, 0xf8, !PT ;  /* 0x0000008000007812 */ /* 0x000fce00078ef805 */
.L_x_1114:
[----:B------:R-:W-:Y:S05]  /*8770*/  BSYNC.RECONVERGENT B0 ;  /* 0x0000000000007941 */ /* 0x000fea0003800200 */
.L_x_1113:
[----:B------:R0:W-:Y:S01]  /*8780*/  STG.E.U8 desc[UR36][R2.64], R0 ;  /* 0x0000000002007986 */ /* 0x0001e2000c101124 */
[----:B------:R-:W-:Y:S05]  /*8790*/  BRA `(.L_x_1099) ;  /* 0x0000000400b87947 */ /* 0x000fea0003800000 */
.L_x_1107:
[----:B------:R-:W-:-:S09]  /*87a0*/  UISETP.NE.AND UP0, UPT, UR4, 0x1c, UPT ;  /* 0x0000001c0400788c */ /* 0x000fd2000bf05270 */
[----:B------:R-:W-:Y:S05]  /*87b0*/  BRA.U !UP0, `(.L_x_1116) ;  /* 0x0000000108607547 */ /* 0x000fea000b800000 */
[----:B------:R-:W-:-:S09]  /*87c0*/  UISETP.NE.AND UP0, UPT, UR4, 0x1d, UPT ;  /* 0x0000001d0400788c */ /* 0x000fd2000bf05270 */
[----:B------:R-:W-:Y:S05]  /*87d0*/  BRA.U !UP0, `(.L_x_1117) ;  /* 0x0000000108487547 */ /* 0x000fea000b800000 */
[----:B------:R-:W-:-:S09]  /*87e0*/  UISETP.NE.AND UP0, UPT, UR4, 0x2c, UPT ;  /* 0x0000002c0400788c */ /* 0x000fd2000bf05270 */
[----:B------:R-:W-:Y:S05]  /*87f0*/  BRA.U UP0, `(.L_x_1098) ;  /* 0x0000000100bc7547 */ /* 0x000fea000b800000 */
        /* <DEDUP_REMOVED lines=16> */
.L_x_1117:
[----:B------:R-:W-:-:S06]  /*8900*/  HADD2.F32 R4, -RZ, R0.H0_H0 ;  /* 0x20000000ff047230 */ /* 0x000fcc0000004100 */
[----:B------:R-:W0:Y:S02]  /*8910*/  F2I.U64.TRUNC R4, R4 ;  /* 0x0000000400047311 */ /* 0x000e24000020d800 */
[----:B0-----:R1:W-:Y:S01]  /*8920*/  STG.E.64 desc[UR36][R2.64], R4 ;  /* 0x0000000402007986 */ /* 0x0013e2000c101b24 */
[----:B------:R-:W-:Y:S05]  /*8930*/  BRA `(.L_x_1099) ;  /* 0x0000000400507947 */ /* 0x000fea0003800000 */
.L_x_1116:
[----:B------:R-:W-:-:S04]  /*8940*/  HADD2.F32 R0, -RZ, R0.H0_H0 ;  /* 0x20000000ff007230 */ /* 0x000fc80000004100 */
[----:B------:R-:W0:Y:S02]  /*8950*/  F2I.FTZ.U32.TRUNC.NTZ R5, R0 ;  /* 0x0000000000057305 */ /* 0x000e24000021f000 */
[----:B0-----:R0:W-:Y:S01]  /*8960*/  STG.E desc[UR36][R2.64], R5 ;  /* 0x0000000502007986 */ /* 0x0011e2000c101924 */
[----:B------:R-:W-:Y:S05]  /*8970*/  BRA `(.L_x_1099) ;  /* 0x0000000400407947 */ /* 0x000fea0003800000 */
.L_x_1106:
        /* <DEDUP_REMOVED lines=11> */
.L_x_1119:
[----:B------:R-:W-:Y:S01]  /*8a30*/  HADD2.F32 R0, -RZ, R0.H0_H0 ;  /* 0x20000000ff007230 */ /* 0x000fe20000004100 */
[----:B------:R-:W-:-:S04]  /*8a40*/  CS2R R6, SRZ ;  /* 0x0000000000067805 */ /* 0x000fc8000001ff00 */
[----:B------:R-:W-:-:S04]  /*8a50*/  FMUL.FTZ R0, R0, 1 ;  /* 0x3f80000000007820 */ /* 0x000fc80000410000 */
[----:B------:R-:W0:Y:S02]  /*8a60*/  F2F.F64.F32 R4, R0 ;  /* 0x0000000000047310 */ /* 0x000e240000201800 */
[----:B0-----:R0:W-:Y:S01]  /*8a70*/  STG.E.128 desc[UR36][R2.64], R4 ;  /* 0x0000000402007986 */ /* 0x0011e2000c101d24 */
[----:B------:R-:W-:Y:S05]  /*8a80*/  BRA `(.L_x_1099) ;  /* 0x0000000000fc7947 */ /* 0x000fea0003800000 */
.L_x_1118:
[----:B------:R-:W-:-:S09]  /*8a90*/  UISETP.NE.AND UP0, UPT, UR4, 0xf, UPT ;  /* 0x0000000f0400788c */ /* 0x000fd2000bf05270 */
[----:B------:R-:W-:Y:S05]  /*8aa0*/  BRA.U !UP0, `(.L_x_1120) ;  /* 0x0000000108e87547 */ /* 0x000fea000b800000 */
[----:B------:R-:W-:-:S09]  /*8ab0*/  UISETP.NE.AND UP0, UPT, UR4, 0x17, UPT ;  /* 0x000000170400788c */ /* 0x000fd2000bf05270 */
[----:B------:R-:W-:Y:S05]  /*8ac0*/  BRA.U !UP0, `(.L_x_1121) ;  /* 0x0000000108907547 */ /* 0x000fea000b800000 */
[----:B------:R-:W-:-:S09]  /*8ad0*/  UISETP.NE.AND UP0, UPT, UR4, 0x18, UPT ;  /* 0x000000180400788c */ /* 0x000fd2000bf05270 */
[----:B------:R-:W-:Y:S05]  /*8ae0*/  BRA.U !UP0, `(.L_x_1122) ;  /* 0x0000000108447547 */ /* 0x000fea000b800000 */
.L_x_1098:
[----:B------:R-:W-:Y:S01]  /*8af0*/  MOV R0, 0x0 ;  /* 0x0000000000007802 */ /* 0x000fe20000000f00 */
[----:B------:R-:W0:Y:S01]  /*8b00*/  LDCU.64 UR4, c[0x4][0x148] ;  /* 0x01002900ff0477ac */ /* 0x000e220008000a00 */
[----:B------:R-:W-:Y:S02]  /*8b10*/  HFMA2 R8, -RZ, RZ, 0, 6.020069122314453125e-06 ;  /* 0x00000065ff087431 */ /* 0x000fe400000001ff */
[----:B------:R-:W-:Y:S01]  /*8b20*/  IMAD.MOV.U32 R12, RZ, RZ, 0x1 ;  /* 0x00000001ff0c7424 */ /* 0x000fe200078e00ff */
[----:B------:R1:W2:Y:S01]  /*8b30*/  LDC.64 R2, c[0x4][R0] ;  /* 0x0100000000027b82 */ /* 0x0002a20000000a00 */
[----:B------:R-:W3:Y:S01]  /*8b40*/  LDCU.64 UR6, c[0x4][0x150] ;  /* 0x01002a00ff0677ac */ /* 0x000ee20008000a00 */
[----:B------:R-:W-:Y:S01]  /*8b50*/  IMAD.MOV.U32 R13, RZ, RZ, RZ ;  /* 0x000000ffff0d7224 */ /* 0x000fe200078e00ff */
[----:B------:R-:W4:Y:S01]  /*8b60*/  LDCU.64 UR8, c[0x4][0x50] ;  /* 0x01000a00ff0877ac */ /* 0x000f220008000a00 */
[----:B0-----:R-:W-:Y:S01]  /*8b70*/  IMAD.U32 R4, RZ, RZ, UR4 ;  /* 0x00000004ff047e24 */ /* 0x001fe2000f8e00ff */
[----:B------:R-:W-:Y:S01]  /*8b80*/  MOV R5, UR5 ;  /* 0x0000000500057c02 */ /* 0x000fe20008000f00 */
[----:B---3--:R-:W-:-:S02]  /*8b90*/  IMAD.U32 R6, RZ, RZ, UR6 ;  /* 0x00000006ff067e24 */ /* 0x008fc4000f8e00ff */
[----:B------:R-:W-:Y:S02]  /*8ba0*/  IMAD.U32 R7, RZ, RZ, UR7 ;  /* 0x00000007ff077e24 */ /* 0x000fe4000f8e00ff */
[----:B----4-:R-:W-:Y:S02]  /*8bb0*/  IMAD.U32 R10, RZ, RZ, UR8 ;  /* 0x00000008ff0a7e24 */ /* 0x010fe4000f8e00ff */
[----:B-1----:R-:W-:-:S07]  /*8bc0*/  IMAD.U32 R11, RZ, RZ, UR9 ;  /* 0x00000009ff0b7e24 */ /* 0x002fce000f8e00ff */
[----:B------:R-:W-:-:S07]  /*8bd0*/  LEPC R20, `(.L_x_1123) ;  /* 0x000000001014794e */ /* 0x000fce0000000000 */
[----:B--2---:R-:W-:Y:S05]  /*8be0*/  CALL.ABS.NOINC R2 ;  /* 0x0000000002007343 */ /* 0x004fea0003c00000 */
.L_x_1123:
[----:B------:R-:W-:Y:S05]  /*8bf0*/  BRA `(.L_x_1099) ;  /* 0x0000000000a07947 */ /* 0x000fea0003800000 */
.L_x_1122:
[----:B------:R-:W-:Y:S01]  /*8c00*/  HADD2.F32 R7, -RZ, R0.H0_H0 ;  /* 0x20000000ff077230 */ /* 0x000fe20000004100 */
        /* <DEDUP_REMOVED lines=12> */
.L_x_1125:
[----:B------:R-:W-:Y:S05]  /*8cd0*/  BSYNC.RECONVERGENT B0 ;  /* 0x0000000000007941 */ /* 0x000fea0003800200 */
.L_x_1124:
[----:B------:R-:W-:-:S05]  /*8ce0*/  LOP3.LUT R5, R0, 0x80, R5, 0xf8, !PT ;  /* 0x0000008000057812 */ /* 0x000fca00078ef805 */
[----:B------:R0:W-:Y:S01]  /*8cf0*/  STG.E.U8 desc[UR36][R2.64], R5 ;  /* 0x0000000502007986 */ /* 0x0001e2000c101124 */
[----:B------:R-:W-:Y:S05]  /*8d00*/  BRA `(.L_x_1099) ;  /* 0x00000000005c7947 */ /* 0x000fea0003800000 */
.L_x_1121:
[----:B------:R-:W-:Y:S01]  /*8d10*/  HADD2.F32 R5, -RZ, R0.H0_H0 ;  /* 0x20000000ff057230 */ /* 0x000fe20000004100 */
        /* <DEDUP_REMOVED lines=11> */
.L_x_1127:
[----:B------:R-:W-:Y:S01]  /*8dd0*/  IMAD.MOV.U32 R0, RZ, RZ, 0x7f ;  /* 0x0000007fff007424 */ /* 0x000fe200078e00ff */
[----:B------:R-:W-:-:S04]  /*8de0*/  ISETP.GT.U32.AND P0, PT, R4, 0x7f800000, PT ;  /* 0x7f8000000400780c */ /* 0x000fc80003f04070 */
[----:B------:R-:W-:-:S09]  /*8df0*/  SEL R0, R0, 0x7c, P0 ;  /* 0x0000007c00007807 */ /* 0x000fd20000000000 */
.L_x_1128:
[----:B------:R-:W-:Y:S05]  /*8e00*/  BSYNC.RECONVERGENT B0 ;  /* 0x0000000000007941 */ /* 0x000fea0003800200 */
.L_x_1126:
[----:B------:R-:W-:-:S04]  /*8e10*/  SHF.R.U32.HI R5, RZ, 0x18, R5 ;  /* 0x00000018ff057819 */ /* 0x000fc80000011605 */
[----:B------:R-:W-:-:S05]  /*8e20*/  LOP3.LUT R5, R0, 0x80, R5, 0xf8, !PT ;  /* 0x0000008000057812 */ /* 0x000fca00078ef805 */
[----:B------:R0:W-:Y:S01]  /*8e30*/  STG.E.U8 desc[UR36][R2.64], R5 ;  /* 0x0000000502007986 */ /* 0x0001e2000c101124 */
[----:B------:R-:W-:Y:S05]  /*8e40*/  BRA `(.L_x_1099) ;  /* 0x00000000000c7947 */ /* 0x000fea0003800000 */
.L_x_1120:
[----:B------:R-:W-:-:S05]  /*8e50*/  HADD2.F32 R0, -RZ, R0.H0_H0 ;  /* 0x20000000ff007230 */ /* 0x000fca0000004100 */
[----:B------:R-:W-:-:S05]  /*8e60*/  F2FP.BF16.F32.PACK_AB R0, RZ, R0 ;  /* 0x00000000ff00723e */ /* 0x000fca00000010ff */
[----:B------:R0:W-:Y:S02]  /*8e70*/  STG.E.U16 desc[UR36][R2.64], R0 ;  /* 0x0000000002007986 */ /* 0x0001e4000c101524 */
.L_x_1099:
[----:B------:R-:W-:-:S07]  /*8e80*/  IADD3 R17, PT, PT, R17, 0x80, RZ ;  /* 0x0000008011117810 */ /* 0x000fce0007ffe0ff */
.L_x_1026:
[----:B------:R-:W-:Y:S05]  /*8e90*/  BSYNC.RECONVERGENT B6 ;  /* 0x0000000000067941 */ /* 0x000fea0003800200 */
.L_x_1025:
[----:B------:R-:W5:Y:S01]  /*8ea0*/  LDCU UR4, c[0x0][0x380] ;  /* 0x00007000ff0477ac */ /* 0x000f620008000800 */
[----:B------:R-:W-:Y:S01]  /*8eb0*/  BSSY.RECONVERGENT B6, `(.L_x_1129) ;  /* 0x000046c000067945 */ /* 0x000fe20003800200 */
[----:B-----5:R-:W-:-:S13]  /*8ec0*/  ISETP.GE.AND P0, PT, R17, UR4, PT ;  /* 0x0000000411007c0c */ /* 0x020fda000bf06270 */
[----:B------:R-:W-:Y:S05]  /*8ed0*/  @P0 BRA `(.L_x_1130) ;  /* 0x0000004400a40947 */ /* 0x000fea0003800000 */
[----:B------:R-:W5:Y:S01]  /*8ee0*/  LDCU UR4, c[0x0][0x388] ;  /* 0x00007100ff0477ac */ /* 0x000f620008000800 */
[----:B------:R-:W-:Y:S02]  /*8ef0*/  IMAD.MOV.U32 R18, RZ, RZ, RZ ;  /* 0x000000ffff127224 */ /* 0x000fe400078e00ff */
[----:B0--3--:R-:W-:Y:S02]  /*8f00*/  IMAD.MOV.U32 R0, RZ, RZ, RZ ;  /* 0x000000ffff007224 */ /* 0x009fe400078e00ff */
[----:B------:R-:W-:Y:S01]  /*8f10*/  IMAD.MOV.U32 R16, RZ, RZ, RZ ;  /* 0x000000ffff107224 */ /* 0x000fe200078e00ff */
[----:B-----5:R-:W-:-:S09]  /*8f20*/  UISETP.NE.AND UP0, UPT, UR4, URZ, UPT ;  /* 0x000000ff0400728c */ /* 0x020fd2000bf05270 */
[----:B------:R-:W-:Y:S05]  /*8f30*/  BRA.U !UP0, `(.L_x_1131) ;  /* 0x0000001508707547 */ /* 0x000fea000b800000 */
[----:B------:R-:W1:Y:S01]  /*8f40*/  LDCU.64 UR4, c[0x0][0x390] ;  /* 0x00007200ff0477ac */ /* 0x000e620008000a00 */
[----:B------:R-:W-:Y:S01]  /*8f50*/  IMAD.MOV.U32 R16, RZ, RZ, RZ ;  /* 0x000000ffff107224 */ /* 0x000fe200078e00ff */
[----:B------:R-:W0:Y:S01]  /*8f60*/  LDCU UR6, c[0x0][0x38c] ;  /* 0x00007180ff0677ac */ /* 0x000e220008000800 */
[----:B------:R-:W3:Y:S01]  /*8f70*/  LDCU.64 UR8, c[0x0][0x4b8] ;  /* 0x00009700ff0877ac */ /* 0x000ee20008000a00 */
[----:B------:R-:W-:Y:S01]  /*8f80*/  UISETP.NE.AND UP0, UPT, UR41, URZ, UPT ;  /* 0x000000ff2900728c */ /* 0x000fe2000bf05270 */
[----:B-12-4-:R-:W-:Y:S01]  /*8f90*/  IMAD.HI.U32 R2, R17, UR4, R16 ;  /* 0x0000000411027c27 */ /* 0x016fe2000f8e0010 */
[----:B------:R-:W1:Y:S04]  /*8fa0*/  LDCU UR4, c[0x0][0x4c0] ;  /* 0x00009800ff0477ac */ /* 0x000e680008000800 */
[----:B------:R-:W-:-:S04]  /*8fb0*/  SHF.R.U32.HI R3, RZ, UR5, R2 ;  /* 0x00000005ff037c19 */ /* 0x000fc80008011602 */
[----:B------:R-:W-:-:S05]  /*8fc0*/  IADD3 R18, PT, PT, -R3, RZ, RZ ;  /* 0x000000ff03127210 */ /* 0x000fca0007ffe1ff */
[----:B0-----:R-:W-:-:S04]  /*8fd0*/  IMAD R18, R18, UR6, R17 ;  /* 0x0000000612127c24 */ /* 0x001fc8000f8e0211 */
[C---:B---3--:R-:W-:Y:S02]  /*8fe0*/  IMAD R16, R18.reuse, UR8, RZ ;  /* 0x0000000812107c24 */ /* 0x048fe4000f8e02ff */
        /* <DEDUP_REMOVED lines=337> */
.L_x_1131:
[----:B------:R-:W1:Y:S01]  /*a500*/  LDCU.64 UR6, c[0x0][0x5f0] ;  /* 0x0000be00ff0677ac */ /* 0x000e620008000a00 */
[----:B------:R-:W-:-:S04]  /*a510*/  UPRMT UR4, UR39, 0x9910, URZ ;  /* 0x0000991027047896 */ /* 0x000fc800080000ff */
[----:B------:R-:W-:Y:S01]  /*a520*/  UISETP.GT.AND UP0, UPT, UR4, 0x9, UPT ;  /* 0x000000090400788c */ /* 0x000fe2000bf04270 */
[----:B-12-4-:R-:W-:-:S05]  /*a530*/  IADD3 R2, P0, PT, R0, UR6, RZ ;  /* 0x0000000600027c10 */ /* 0x016fca000ff1e0ff */
        /* <DEDUP_REMOVED lines=15> */
.L_x_1135:
[----:B------:R-:W2:Y:S02]  /*a630*/  LDG.E.U8 R2, desc[UR36][R2.64] ;  /* 0x0000002402027981 */ /* 0x000ea4000c1e1100 */
[----:B--2---:R-:W-:-:S04]  /*a640*/  I2FP.F32.U32 R0, R2 ;  /* 0x0000000200007245 */ /* 0x004fc80000201000 */
[----:B------:R-:W-:-:S04]  /*a650*/  F2FP.F16.F32.PACK_AB R0, RZ, R0 ;  /* 0x00000000ff00723e */ /* 0x000fc800000000ff */
[----:B------:R-:W-:Y:S01]  /*a660*/  PRMT R19, R0, 0x7610, R19 ;  /* 0x0000761000137816 */ /* 0x000fe20000000013 */
[----:B------:R-:W-:Y:S06]  /*a670*/  BRA `(.L_x_1137) ;  /* 0x0000000c00d47947 */ /* 0x000fec0003800000 */
.L_x_1134:
        /* <DEDUP_REMOVED lines=11> */
.L_x_1139:
[----:B------:R-:W2:Y:S02]  /*a730*/  LDG.E R2, desc[UR36][R2.64] ;  /* 0x0000002402027981 */ /* 0x000ea4000c1e1900 */
[----:B--2---:R-:W-:-:S04]  /*a740*/  I2FP.F32.S32 R0, R2 ;  /* 0x0000000200007245 */ /* 0x004fc80000201400 */
[----:B------:R-:W-:-:S04]  /*a750*/  F2FP.F16.F32.PACK_AB R0, RZ, R0 ;  /* 0x00000000ff00723e */ /* 0x000fc800000000ff */
[----:B------:R-:W-:Y:S01]  /*a760*/  PRMT R19, R0, 0x7610, R19 ;  /* 0x0000761000137816 */ /* 0x000fe20000000013 */
[----:B------:R-:W-:Y:S06]  /*a770*/  BRA `(.L_x_1137) ;  /* 0x0000000c00947947 */ /* 0x000fec0003800000 */
.L_x_1138:
[----:B------:R-:W2:Y:S02]  /*a780*/  LDG.E.U16 R2, desc[UR36][R2.64] ;  /* 0x0000002402027981 */ /* 0x000ea4000c1e1500 */
[----:B--2---:R-:W0:Y:S02]  /*a790*/  I2F.S16 R0, R2 ;  /* 0x0000000200007306 */ /* 0x004e240000101400 */
[----:B0-----:R-:W-:-:S04]  /*a7a0*/  F2FP.F16.F32.PACK_AB R0, RZ, R0 ;  /* 0x00000000ff00723e */ /* 0x001fc800000000ff */
[----:B------:R-:W-:Y:S01]  /*a7b0*/  PRMT R19, R0, 0x7610, R19 ;  /* 0x0000761000137816 */ /* 0x000fe20000000013 */
[----:B------:R-:W-:Y:S06]  /*a7c0*/  BRA `(.L_x_1137) ;  /* 0x0000000c00807947 */ /* 0x000fec0003800000 */
.L_x_1133:
        /* <DEDUP_REMOVED lines=9> */
.L_x_1141:
[----:B------:R1:W5:Y:S01]  /*a860*/  LDG.E.U16 R19, desc[UR36][R2.64] ;  /* 0x0000002402137981 */ /* 0x000362000c1e1500 */
[----:B------:R-:W-:Y:S05]  /*a870*/  BRA `(.L_x_1137) ;  /* 0x0000000c00547947 */ /* 0x000fea0003800000 */
.L_x_1140:
        /* <DEDUP_REMOVED lines=9> */
.L_x_1143:
[----:B------:R0:W5:Y:S01]  /*a910*/  LDG.E.U16 R19, desc[UR36][R2.64] ;  /* 0x0000002402137981 */ /* 0x000162000c1e1500 */
[----:B------:R-:W-:Y:S05]  /*a920*/  BRA `(.L_x_1137) ;  /* 0x0000000c00287947 */ /* 0x000fea0003800000 */
.L_x_1142:
        /* <DEDUP_REMOVED lines=13> */
.L_x_1132:
        /* <DEDUP_REMOVED lines=14> */
.L_x_1146:
        /* <DEDUP_REMOVED lines=13> */
.L_x_1145:
        /* <DEDUP_REMOVED lines=27> */
.L_x_1148:
        /* <DEDUP_REMOVED lines=14> */
.L_x_1147:
[----:B------:R-:W2:Y:S02]  /*ae40*/  LDG.E.U16 R0, desc[UR36][R2.64] ;  /* 0x0000002402007981 */ /* 0x000ea4000c1e1500 */
[----:B--2---:R-:W-:-:S05]  /*ae50*/  IMAD.U32 R0, R0, 0x10000, RZ ;  /* 0x0001000000007824 */ /* 0x004fca00078e00ff */
[----:B------:R-:W-:-:S04]  /*ae60*/  F2FP.F16.F32.PACK_AB R0, RZ, R0 ;  /* 0x00000000ff00723e */ /* 0x000fc800000000ff */
[----:B------:R-:W-:Y:S01]  /*ae70*/  PRMT R19, R0, 0x7610, R19 ;  /* 0x0000761000137816 */ /* 0x000fe20000000013 */
[----:B------:R-:W-:Y:S06]  /*ae80*/  BRA `(.L_x_1137) ;  /* 0x0000000400d07947 */ /* 0x000fec0003800000 */
.L_x_1144:
        /* <DEDUP_REMOVED lines=13> */
.L_x_1151:
        /* <DEDUP_REMOVED lines=21> */
.L_x_1155:
[----:B------:R-:W-:Y:S05]  /*b0b0*/  BSYNC.RECONVERGENT B1 ;  /* 0x0000000000017941 */ /* 0x000fea0003800200 */
.L_x_1154:
[----:B------:R-:W-:Y:S01]  /*b0c0*/  IMAD.SHL.U32 R0, R0, 0x100000, RZ ;  /* 0x0010000000007824 */ /* 0x000fe200078e00ff */
[----:B------:R-:W-:-:S04]  /*b0d0*/  LEA R2, R2, 0x3b800000, 0x17 ;  /* 0x3b80000002027811 */ /* 0x000fc800078eb8ff */
[----:B------:R-:W-:-:S07]  /*b0e0*/  LOP3.LUT R0, R2, R0, R7, 0xfe, !PT ;  /* 0x0000000002007212 */ /* 0x000fce00078efe07 */
.L_x_1153:
[----:B------:R-:W-:Y:S05]  /*b0f0*/  BSYNC.RECONVERGENT B0 ;  /* 0x0000000000007941 */ /* 0x000fea0003800200 */
.L_x_1152:
[----:B------:R-:W-:-:S04]  /*b100*/  F2FP.F16.F32.PACK_AB R0, RZ, R0 ;  /* 0x00000000ff00723e */ /* 0x000fc800000000ff */
[----:B------:R-:W-:Y:S01]  /*b110*/  PRMT R19, R0, 0x7610, R19 ;  /* 0x0000761000137816 */ /* 0x000fe20000000013 */
[----:B------:R-:W-:Y:S06]  /*b120*/  BRA `(.L_x_1137) ;  /* 0x0000000400287947 */ /* 0x000fec0003800000 */
.L_x_1150:
        /* <DEDUP_REMOVED lines=21> */
.L_x_1159:
[----:B------:R-:W-:Y:S05]  /*b280*/  BSYNC.RECONVERGENT B1 ;  /* 0x0000000000017941 */ /* 0x000fea0003800200 */
.L_x_1158:
[----:B------:R-:W-:Y:S01]  /*b290*/  IMAD.SHL.U32 R0, R0, 0x200000, RZ ;  /* 0x0020000000007824 */ /* 0x000fe200078e00ff */
[----:B------:R-:W-:-:S04]  /*b2a0*/  LEA R2, R2, 0x37800000, 0x17 ;  /* 0x3780000002027811 */ /* 0x000fc800078eb8ff */
[----:B------:R-:W-:-:S07]  /*b2b0*/  LOP3.LUT R0, R2, R0, R7, 0xfe, !PT ;  /* 0x0000000002007212 */ /* 0x000fce00078efe07 */
.L_x_1157:
[----:B------:R-:W-:Y:S05]  /*b2c0*/  BSYNC.RECONVERGENT B0 ;  /* 0x0000000000007941 */ /* 0x000fea0003800200 */
.L_x_1156:
[----:B------:R-:W-:-:S04]  /*b2d0*/  F2FP.F16.F32.PACK_AB R0, RZ, R0 ;  /* 0x00000000ff00723e */ /* 0x000fc800000000ff */
[----:B------:R-:W-:Y:S01]  /*b2e0*/  PRMT R19, R0, 0x7610, R19 ;  /* 0x0000761000137816 */ /* 0x000fe20000000013 */
[----:B------:R-:W-:Y:S06]  /*b2f0*/  BRA `(.L_x_1137) ;  /* 0x0000000000b47947 */ /* 0x000fec0003800000 */
.L_x_1149:
        /* <DEDUP_REMOVED lines=14> */
.L_x_1163:
[----:B------:R-:W-:Y:S05]  /*b3e0*/  BSYNC.RECONVERGENT B0 ;  /* 0x0000000000007941 */ /* 0x000fea0003800200 */
.L_x_1162:
[----:B------:R-:W-:-:S04]  /*b3f0*/  F2FP.F16.F32.PACK_AB R0, RZ, R0 ;  /* 0x00000000ff00723e */ /* 0x000fc800000000ff */
[----:B------:R-:W-:Y:S01]  /*b400*/  PRMT R19, R0, 0x7610, R19 ;  /* 0x0000761000137816 */ /* 0x000fe20000000013 */
[----:B------:R-:W-:Y:S06]  /*b410*/  BRA `(.L_x_1137) ;  /* 0x00000000006c7947 */ /* 0x000fec0003800000 */
.L_x_1136:
        /* <DEDUP_REMOVED lines=16> */
.L_x_1164:
[----:B------:R-:W-:Y:S01]  /*b520*/  PRMT R19, RZ, 0x7610, R19 ;  /* 0x00007610ff137816 */ /* 0x000fe20000000013 */
[----:B------:R-:W-:Y:S06]  /*b530*/  BRA `(.L_x_1137) ;  /* 0x0000000000247947 */ /* 0x000fec0003800000 */
.L_x_1161:
[----:B------:R-:W2:Y:S02]  /*b540*/  LDG.E.64 R2, desc[UR36][R2.64] ;  /* 0x0000002402027981 */ /* 0x000ea4000c1e1b00 */
[----:B--2---:R-:W0:Y:S02]  /*b550*/  I2F.U64 R0, R2 ;  /* 0x0000000200007312 */ /* 0x004e240000301000 */
[----:B0-----:R-:W-:-:S04]  /*b560*/  F2FP.F16.F32.PACK_AB R0, RZ, R0 ;  /* 0x00000000ff00723e */ /* 0x001fc800000000ff */
[----:B------:R-:W-:Y:S01]  /*b570*/  PRMT R19, R0, 0x7610, R19 ;  /* 0x0000761000137816 */ /* 0x000fe20000000013 */
[----:B------:R-:W-:Y:S06]  /*b580*/  BRA `(.L_x_1137) ;  /* 0x0000000000107947 */ /* 0x000fec0003800000 */
.L_x_1160:
[----:B------:R-:W2:Y:S02]  /*b590*/  LDG.E R2, desc[UR36][R2.64] ;  /* 0x0000002402027981 */ /* 0x000ea4000c1e1900 */
[----:B--2---:R-:W-:-:S04]  /*b5a0*/  I2FP.F32.U32 R0, R2 ;  /* 0x0000000200007245 */ /* 0x004fc80000201000 */
[----:B------:R-:W-:-:S04]  /*b5b0*/  F2FP.F16.F32.PACK_AB R0, RZ, R0 ;  /* 0x00000000ff00723e */ /* 0x000fc800000000ff */
[----:B------:R-:W-:-:S07]  /*b5c0*/  PRMT R19, R0, 0x7610, R19 ;  /* 0x0000761000137816 */ /* 0x000fce0000000013 */
.L_x_1137:
        /* <DEDUP_REMOVED lines=18> */
.L_x_1168:
[----:B------:R-:W2:Y:S02]  /*b6f0*/  LDG.E.U8 R2, desc[UR36][R2.64] ;  /* 0x0000002402027981 */ /* 0x000ea4000c1e1100 */
[----:B--2---:R-:W-:-:S04]  /*b700*/  I2FP.F32.U32 R0, R2 ;  /* 0x0000000200007245 */ /* 0x004fc80000201000 */
[----:B------:R-:W-:Y:S01]  /*b710*/  F2FP.F16.F32.PACK_AB R0, RZ, R0 ;  /* 0x00000000ff00723e */ /* 0x000fe200000000ff */
[----:B------:R-:W-:Y:S06]  /*b720*/  BRA `(.L_x_1170) ;  /* 0x0000000c009c7947 */ /* 0x000fec0003800000 */
.L_x_1167:
        /* <DEDUP_REMOVED lines=10> */
.L_x_1172:
[----:B------:R-:W2:Y:S02]  /*b7d0*/  LDG.E R2, desc[UR36][R2.64] ;  /* 0x0000002402027981 */ /* 0x000ea4000c1e1900 */
[----:B--2---:R-:W-:-:S04]  /*b7e0*/  I2FP.F32.S32 R0, R2 ;  /* 0x0000000200007245 */ /* 0x004fc80000201400 */
[----:B------:R-:W-:Y:S01]  /*b7f0*/  F2FP.F16.F32.PACK_AB R0, RZ, R0 ;  /* 0x00000000ff00723e */ /* 0x000fe200000000ff */
[----:B------:R-:W-:Y:S06]  /*b800*/  BRA `(.L_x_1170) ;  /* 0x0000000c00647947 */ /* 0x000fec0003800000 */
.L_x_1171:
[----:B------:R-:W2:Y:S02]  /*b810*/  LDG.E.U16 R2, desc[UR36][R2.64] ;  /* 0x0000002402027981 */ /* 0x000ea4000c1e1500 */
[----:B--2---:R-:W0:Y:S02]  /*b820*/  I2F.S16 R0, R2 ;  /* 0x0000000200007306 */ /* 0x004e240000101400 */
[----:B0-----:R-:W-:Y:S01]  /*b830*/  F2FP.F16.F32.PACK_AB R0, RZ, R0 ;  /* 0x00000000ff00723e */ /* 0x001fe200000000ff */
[----:B------:R-:W-:Y:S06]  /*b840*/  BRA `(.L_x_1170) ;  /* 0x0000000c00547947 */ /* 0x000fec0003800000 */
.L_x_1166:
        /* <DEDUP_REMOVED lines=9> */
.L_x_1174:
[----:B------:R0:W5:Y:S01]  /*b8e0*/  LDG.E.U16 R0, desc[UR36][R2.64] ;  /* 0x0000002402007981 */ /* 0x000162000c1e1500 */
[----:B------:R-:W-:Y:S05]  /*b8f0*/  BRA `(.L_x_1170) ;  /* 0x0000000c00287947 */ /* 0x000fea0003800000 */
.L_x_1173:
        /* <DEDUP_REMOVED lines=9> */
.L_x_1176:
[----:B------:R1:W5:Y:S01]  /*b990*/  LDG.E.U16 R0, desc[UR36][R2.64] ;  /* 0x0000002402007981 */ /* 0x000362000c1e1500 */
[----:B------:R-:W-:Y:S05]  /*b9a0*/  BRA `(.L_x_1170) ;  /* 0x0000000800fc7947 */ /* 0x000fea0003800000 */
.L_x_1175:
        /* <DEDUP_REMOVED lines=12> */
.L_x_1165:
        /* <DEDUP_REMOVED lines=13> */
.L_x_1179:
        /* <DEDUP_REMOVED lines=12> */
.L_x_1178:
        /* <DEDUP_REMOVED lines=27> */
.L_x_1181:
        /* <DEDUP_REMOVED lines=13> */
.L_x_1180:
[----:B------:R-:W2:Y:S02]  /*be80*/  LDG.E.U16 R0, desc[UR36][R2.64] ;  /* 0x0000002402007981 */ /* 0x000ea4000c1e1500 */
[----:B--2---:R-:W-:-:S05]  /*be90*/  IMAD.U32 R0, R0, 0x10000, RZ ;  /* 0x0001000000007824 */ /* 0x004fca00078e00ff */
[----:B------:R-:W-:Y:S01]  /*bea0*/  F2FP.F16.F32.PACK_AB R0, RZ, R0 ;  /* 0x00000000ff00723e */ /* 0x000fe200000000ff */
[----:B------:R-:W-:Y:S06]  /*beb0*/  BRA `(.L_x_1170) ;  /* 0x0000000400b87947 */ /* 0x000fec0003800000 */
.L_x_1177:
        /* <DEDUP_REMOVED lines=12> */
.L_x_1184:
        /* <DEDUP_REMOVED lines=21> */
.L_x_1188:
[----:B------:R-:W-:Y:S05]  /*c0d0*/  BSYNC.RECONVERGENT B1 ;  /* 0x0000000000017941 */ /* 0x000fea0003800200 */
.L_x_1187:
[----:B------:R-:W-:Y:S01]  /*c0e0*/  IMAD.SHL.U32 R0, R0, 0x100000, RZ ;  /* 0x0010000000007824 */ /* 0x000fe200078e00ff */
[----:B------:R-:W-:-:S04]  /*c0f0*/  LEA R2, R2, 0x3b800000, 0x17 ;  /* 0x3b80000002027811 */ /* 0x000fc800078eb8ff */
[----:B------:R-:W-:-:S07]  /*c100*/  LOP3.LUT R0, R2, R0, R7, 0xfe, !PT ;  /* 0x0000000002007212 */ /* 0x000fce00078efe07 */
.L_x_1186:
[----:B------:R-:W-:Y:S05]  /*c110*/  BSYNC.RECONVERGENT B0 ;  /* 0x0000000000007941 */ /* 0x000fea0003800200 */
.L_x_1185:
[----:B------:R-:W-:Y:S01]  /*c120*/  F2FP.F16.F32.PACK_AB R0, RZ, R0 ;  /* 0x00000000ff00723e */ /* 0x000fe200000000ff */
[----:B------:R-:W-:Y:S06]  /*c130*/  BRA `(.L_x_1170) ;  /* 0x0000000400187947 */ /* 0x000fec0003800000 */
.L_x_1183:
        /* <DEDUP_REMOVED lines=21> */
.L_x_1192:
[----:B------:R-:W-:Y:S05]  /*c290*/  BSYNC.RECONVERGENT B1 ;  /* 0x0000000000017941 */ /* 0x000fea0003800200 */
.L_x_1191:
[----:B------:R-:W-:Y:S01]  /*c2a0*/  IMAD.SHL.U32 R0, R0, 0x200000, RZ ;  /* 0x0020000000007824 */ /* 0x000fe200078e00ff */
[----:B------:R-:W-:-:S04]  /*c2b0*/  LEA R2, R2, 0x37800000, 0x17 ;  /* 0x3780000002027811 */ /* 0x000fc800078eb8ff */
[----:B------:R-:W-:-:S07]  /*c2c0*/  LOP3.LUT R0, R2, R0, R7, 0xfe, !PT ;  /* 0x0000000002007212 */ /* 0x000fce00078efe07 */
.L_x_1190:
[----:B------:R-:W-:Y:S05]  /*c2d0*/  BSYNC.RECONVERGENT B0 ;  /* 0x0000000000007941 */ /* 0x000fea0003800200 */
.L_x_1189:
[----:B------:R-:W-:Y:S01]  /*c2e0*/  F2FP.F16.F32.PACK_AB R0, RZ, R0 ;  /* 0x00000000ff00723e */ /* 0x000fe200000000ff */
[----:B------:R-:W-:Y:S06]  /*c2f0*/  BRA `(.L_x_1170) ;  /* 0x0000000000a87947 */ /* 0x000fec0003800000 */
.L_x_1182:
        /* <DEDUP_REMOVED lines=14> */
.L_x_1196:
[----:B------:R-:W-:Y:S05]  /*c3e0*/  BSYNC.RECONVERGENT B0 ;  /* 0x0000000000007941 */ /* 0x000fea0003800200 */
.L_x_1195:
[----:B------:R-:W-:Y:S01]  /*c3f0*/  F2FP.F16.F32.PACK_AB R0, RZ, R0 ;  /* 0x00000000ff00723e */ /* 0x000fe200000000ff */
[----:B------:R-:W-:Y:S06]  /*c400*/  BRA `(.L_x_1170) ;  /* 0x0000000000647947 */ /* 0x000fec0003800000 */
.L_x_1169:
        /* <DEDUP_REMOVED lines=15> */
[----:B--2--5:R-:W-:Y:S05]  /*c500*/  CALL.ABS.NOINC R2 ;  /* 0x0000000002007343 */ /* 0x024fea0003c00000 */
.L_x_1197:
[----:B------:R-:W-:Y:S01]  /*c510*/  PRMT R0, RZ, 0x7610, R0 ;  /* 0x00007610ff007816 */ /* 0x000fe20000000000 */
[----:B------:R-:W-:Y:S06]  /*c520*/  BRA `(.L_x_1170) ;  /* 0x00000000001c7947 */ /* 0x000fec0003800000 */
.L_x_1194:
[----:B------:R-:W2:Y:S02]  /*c530*/  LDG.E.64 R2, desc[UR36][R2.64] ;  /* 0x0000002402027981 */ /* 0x000ea4000c1e1b00 */
[----:B--2---:R-:W0:Y:S02]  /*c540*/  I2F.U64 R0, R2 ;  /* 0x0000000200007312 */ /* 0x004e240000301000 */
[----:B0-----:R-:W-:Y:S01]  /*c550*/  F2FP.F16.F32.PACK_AB R0, RZ, R0 ;  /* 0x00000000ff00723e */ /* 0x001fe200000000ff */
[----:B------:R-:W-:Y:S06]  /*c560*/  BRA `(.L_x_1170) ;  /* 0x00000000000c7947 */ /* 0x000fec0003800000 */
.L_x_1193:
[----:B------:R-:W2:Y:S02]  /*c570*/  LDG.E R2, desc[UR36][R2.64] ;  /* 0x0000002402027981 */ /* 0x000ea4000c1e1900 */
[----:B--2---:R-:W-:-:S04]  /*c580*/  I2FP.F32.U32 R0, R2 ;  /* 0x0000000200007245 */ /* 0x004fc80000201000 */
[----:B------:R-:W-:-:S07]  /*c590*/  F2FP.F16.F32.PACK_AB R0, RZ, R0 ;  /* 0x00000000ff00723e */ /* 0x000fce00000000ff */
.L_x_1170:
        /* <DEDUP_REMOVED lines=29> */
.L_x_1201:
[----:B------:R-:W-:-:S06]  /*c770*/  HADD2.F32 R5, -RZ, R0.H0_H0 ;  /* 0x20000000ff057230 */ /* 0x000fcc0000004100 */
[----:B------:R-:W0:Y:S02]  /*c780*/  F2I.S64.TRUNC R4, R5 ;  /* 0x0000000500047311 */ /* 0x000e24000020d900 */
[----:B0-----:R0:W-:Y:S01]  /*c790*/  STG.E.U8 desc[UR36][R2.64], R4 ;  /* 0x0000000402007986 */ /* 0x0011e2000c101124 */
[----:B------:R-:W-:Y:S05]  /*c7a0*/  BRA `(.L_x_1203) ;  /* 0x0000000c006c7947 */ /* 0x000fea0003800000 */
.L_x_1200:
        /* <DEDUP_REMOVED lines=10> */
.L_x_1205:
[----:B------:R-:W-:-:S04]  /*c850*/  HADD2.F32 R0, -RZ, R0.H0_H0 ;  /* 0x20000000ff007230 */ /* 0x000fc80000004100 */
[----:B------:R-:W0:Y:S02]  /*c860*/  F2I.FTZ.TRUNC.NTZ R5, R0 ;  /* 0x0000000000057305 */ /* 0x000e24000021f100 */
[----:B0-----:R0:W-:Y:S01]  /*c870*/  STG.E desc[UR36][R2.64], R5 ;  /* 0x0000000502007986 */ /* 0x0011e2000c101924 */
[----:B------:R-:W-:Y:S05]  /*c880*/  BRA `(.L_x_1203) ;  /* 0x0000000c00347947 */ /* 0x000fea0003800000 */
.L_x_1204:
[----:B------:R-:W-:-:S04]  /*c890*/  HADD2.F32 R0, -RZ, R0.H0_H0 ;  /* 0x20000000ff007230 */ /* 0x000fc80000004100 */
[----:B------:R-:W0:Y:S02]  /*c8a0*/  F2I.FTZ.TRUNC.NTZ R5, R0 ;  /* 0x0000000000057305 */ /* 0x000e24000021f100 */
[----:B0-----:R0:W-:Y:S01]  /*c8b0*/  STG.E.U16 desc[UR36][R2.64], R5 ;  /* 0x0000000502007986 */ /* 0x0011e2000c101524 */
[----:B------:R-:W-:Y:S05]  /*c8c0*/  BRA `(.L_x_1203) ;  /* 0x0000000c00247947 */ /* 0x000fea0003800000 */
.L_x_1199:
        /* <DEDUP_REMOVED lines=9> */
.L_x_1207:
[----:B------:R0:W-:Y:S01]  /*c960*/  STG.E.U16 desc[UR36][R2.64], R0 ;  /* 0x0000000002007986 */ /* 0x0001e2000c101524 */
[----:B------:R-:W-:Y:S05]  /*c970*/  BRA `(.L_x_1203) ;  /* 0x0000000800f87947 */ /* 0x000fea0003800000 */
.L_x_1206:
        /* <DEDUP_REMOVED lines=10> */
.L_x_1209:
[----:B------:R-:W-:-:S05]  /*ca20*/  HADD2.F32 R0, -RZ, R0.H0_H0 ;  /* 0x20000000ff007230 */ /* 0x000fca0000004100 */
[----:B------:R-:W-:-:S04]  /*ca30*/  F2FP.F16.F32.PACK_AB R0, RZ, R0 ;  /* 0x00000000ff00723e */ /* 0x000fc800000000ff */
[----:B------:R-:W-:-:S05]  /*ca40*/  PRMT R0, R0, 0x5410, RZ ;  /* 0x0000541000007816 */ /* 0x000fca00000000ff */
[----:B------:R0:W-:Y:S01]  /*ca50*/  STG.E desc[UR36][R2.64], R0 ;  /* 0x0000000002007986 */ /* 0x0001e2000c101924 */
[----:B------:R-:W-:Y:S05]  /*ca60*/  BRA `(.L_x_1203) ;  /* 0x0000000800bc7947 */ /* 0x000fea0003800000 */
.L_x_1208:
[----:B------:R-:W-:-:S05]  /*ca70*/  HADD2.F32 R4, -RZ, R0.H0_H0 ;  /* 0x20000000ff047230 */ /* 0x000fca0000004100 */
[----:B------:R-:W-:-:S06]  /*ca80*/  FMUL.FTZ R4, R4, 1 ;  /* 0x3f80000004047820 */ /* 0x000fcc0000410000 */
[----:B------:R-:W0:Y:S02]  /*ca90*/  F2F.F64.F32 R4, R4 ;  /* 0x0000000400047310 */ /* 0x000e240000201800 */
[----:B0-----:R0:W-:Y:S01]  /*caa0*/  STG.E.64 desc[UR36][R2.64], R4 ;  /* 0x0000000402007986 */ /* 0x0011e2000c101b24 */
[----:B------:R-:W-:Y:S05]  /*cab0*/  BRA `(.L_x_1203) ;  /* 0x0000000800a87947 */ /* 0x000fea0003800000 */
.L_x_1198:
        /* <DEDUP_REMOVED lines=14> */
.L_x_1213:
        /* <DEDUP_REMOVED lines=18> */
.L_x_1216:
[----:B------:R-:W-:-:S04]  /*ccc0*/  SHF.R.U32.HI R5, RZ, 0x18, R5 ;  /* 0x00000018ff057819 */ /* 0x000fc80000011605 */
[----:B------:R-:W-:-:S07]  /*ccd0*/  LOP3.LUT R0, R0, 0x80, R5, 0xf8, !PT ;  /* 0x0000008000007812 */ /* 0x000fce00078ef805 */
.L_x_1215:
[----:B------:R-:W-:Y:S05]  /*cce0*/  BSYNC.RECONVERGENT B0 ;  /* 0x0000000000007941 */ /* 0x000fea0003800200 */
.L_x_1214:
[----:B------:R0:W-:Y:S01]  /*ccf0*/  STG.E.U8 desc[UR36][R2.64], R0 ;  /* 0x0000000002007986 */ /* 0x0001e2000c101124 */
[----:B------:R-:W-:Y:S05]  /*cd00*/  BRA `(.L_x_1203) ;  /* 0x0000000800147947 */ /* 0x000fea0003800000 */
.L_x_1212:
        /* <DEDUP_REMOVED lines=17> */
[----:B------:R-:W-:-:S07]  /*ce20*/  MOV R0, R4 ;  /* 0x0000000400007202 */ /* 0x000fce0000000f00 */
.L_x_1219:
[----:B------:R-:W-:-:S04]  /*ce30*/  SHF.R.U32.HI R5, RZ, 0x18, R5 ;  /* 0x00000018ff057819 */ /* 0x000fc80000011605 */
[----:B------:R-:W-:-:S07]  /*ce40*/  LOP3.LUT R0, R0, 0x80, R5, 0xf8, !PT ;  /* 0x0000008000007812 */ /* 0x000fce00078ef805 */
.L_x_1218:
[----:B------:R-:W-:Y:S05]  /*ce50*/  BSYNC.RECONVERGENT B0 ;  /* 0x0000000000007941 */ /* 0x000fea0003800200 */
.L_x_1217:
[----:B------:R0:W-:Y:S01]  /*ce60*/  STG.E.U8 desc[UR36][R2.64], R0 ;  /* 0x0000000002007986 */ /* 0x0001e2000c101124 */
[----:B------:R-:W-:Y:S05]  /*ce70*/  BRA `(.L_x_1203) ;  /* 0x0000000400b87947 */ /* 0x000fea0003800000 */
.L_x_1211:
        /* <DEDUP_REMOVED lines=22> */
.L_x_1221:
[----:B------:R-:W-:-:S06]  /*cfe0*/  HADD2.F32 R4, -RZ, R0.H0_H0 ;  /* 0x20000000ff047230 */ /* 0x000fcc0000004100 */
[----:B------:R-:W0:Y:S02]  /*cff0*/  F2I.U64.TRUNC R4, R4 ;  /* 0x0000000400047311 */ /* 0x000e24000020d800 */
[----:B0-----:R0:W-:Y:S01]  /*d000*/  STG.E.64 desc[UR36][R2.64], R4 ;  /* 0x0000000402007986 */ /* 0x0011e2000c101b24 */
[----:B------:R-:W-:Y:S05]  /*d010*/  BRA `(.L_x_1203) ;  /* 0x0000000400507947 */ /* 0x000fea0003800000 */
.L_x_1220:
[----:B------:R-:W-:-:S04]  /*d020*/  HADD2.F32 R0, -RZ, R0.H0_H0 ;  /* 0x20000000ff007230 */ /* 0x000fc80000004100 */
[----:B------:R-:W0:Y:S02]  /*d030*/  F2I.FTZ.U32.TRUNC.NTZ R5, R0 ;  /* 0x0000000000057305 */ /* 0x000e24000021f000 */
[----:B0-----:R0:W-:Y:S01]  /*d040*/  STG.E desc[UR36][R2.64], R5 ;  /* 0x0000000502007986 */ /* 0x0011e2000c101924 */
[----:B------:R-:W-:Y:S05]  /*d050*/  BRA `(.L_x_1203) ;  /* 0x0000000400407947 */ /* 0x000fea0003800000 */
.L_x_1210:
        /* <DEDUP_REMOVED lines=11> */
.L_x_1223:
[----:B------:R-:W-:Y:S01]  /*d110*/  HADD2.F32 R0, -RZ, R0.H0_H0 ;  /* 0x20000000ff007230 */ /* 0x000fe20000004100 */
[----:B------:R-:W-:-:S04]  /*d120*/  CS2R R6, SRZ ;  /* 0x0000000000067805 */ /* 0x000fc8000001ff00 */
[----:B------:R-:W-:-:S04]  /*d130*/  FMUL.FTZ R0, R0, 1 ;  /* 0x3f80000000007820 */ /* 0x000fc80000410000 */
[----:B------:R-:W0:Y:S02]  /*d140*/  F2F.F64.F32 R4, R0 ;  /* 0x0000000000047310 */ /* 0x000e240000201800 */
[----:B0-----:R0:W-:Y:S01]  /*d150*/  STG.E.128 desc[UR36][R2.64], R4 ;  /* 0x0000000402007986 */ /* 0x0011e2000c101d24 */
[----:B------:R-:W-:Y:S05]  /*d160*/  BRA `(.L_x_1203) ;  /* 0x0000000000fc7947 */ /* 0x000fea0003800000 */
.L_x_1222:
[----:B------:R-:W-:-:S09]  /*d170*/  UISETP.NE.AND UP0, UPT, UR4, 0xf, UPT ;  /* 0x0000000f0400788c */ /* 0x000fd2000bf05270 */
[----:B------:R-:W-:Y:S05]  /*d180*/  BRA.U !UP0, `(.L_x_1224) ;  /* 0x0000000108e87547 */ /* 0x000fea000b800000 */
[----:B------:R-:W-:-:S09]  /*d190*/  UISETP.NE.AND UP0, UPT, UR4, 0x17, UPT ;  /* 0x000000170400788c */ /* 0x000fd2000bf05270 */
[----:B------:R-:W-:Y:S05]  /*d1a0*/  BRA.U !UP0, `(.L_x_1225) ;  /* 0x0000000108907547 */ /* 0x000fea000b800000 */
[----:B------:R-:W-:-:S09]  /*d1b0*/  UISETP.NE.AND UP0, UPT, UR4, 0x18, UPT ;  /* 0x000000180400788c */ /* 0x000fd2000bf05270 */
[----:B------:R-:W-:Y:S05]  /*d1c0*/  BRA.U !UP0, `(.L_x_1226) ;  /* 0x0000000108447547 */ /* 0x000fea000b800000 */
.L_x_1202:
        /* <DEDUP_REMOVED lines=8> */
[----:B0-----:R-:W-:Y:S01]  /*d250*/  MOV R4, UR4 ;  /* 0x0000000400047c02 */ /* 0x001fe20008000f00 */
[----:B------:R-:W-:-:S02]  /*d260*/  IMAD.U32 R5, RZ, RZ, UR5 ;  /* 0x00000005ff057e24 */ /* 0x000fc4000f8e00ff */
[----:B---3--:R-:W-:Y:S02]  /*d270*/  IMAD.U32 R6, RZ, RZ, UR6 ;  /* 0x00000006ff067e24 */ /* 0x008fe4000f8e00ff */
[----:B------:R-:W-:Y:S02]  /*d280*/  IMAD.U32 R7, RZ, RZ, UR7 ;  /* 0x00000007ff077e24 */ /* 0x000fe4000f8e00ff */
[----:B----4-:R-:W-:Y:S01]  /*d290*/  IMAD.U32 R10, RZ, RZ, UR8 ;  /* 0x00000008ff0a7e24 */ /* 0x010fe2000f8e00ff */
[----:B-1----:R-:W-:-:S07]  /*d2a0*/  MOV R11, UR9 ;  /* 0x00000009000b7c02 */ /* 0x002fce0008000f00 */
[----:B------:R-:W-:-:S07]  /*d2b0*/  LEPC R20, `(.L_x_1227) ;  /* 0x000000001014794e */ /* 0x000fce0000000000 */
[----:B--2---:R-:W-:Y:S05]  /*d2c0*/  CALL.ABS.NOINC R2 ;  /* 0x0000000002007343 */ /* 0x004fea0003c00000 */
.L_x_1227:
[----:B------:R-:W-:Y:S05]  /*d2d0*/  BRA `(.L_x_1203) ;  /* 0x0000000000a07947 */ /* 0x000fea0003800000 */
.L_x_1226:
        /* <DEDUP_REMOVED lines=13> */
.L_x_1229:
[----:B------:R-:W-:Y:S05]  /*d3b0*/  BSYNC.RECONVERGENT B0 ;  /* 0x0000000000007941 */ /* 0x000fea0003800200 */
.L_x_1228:
[----:B------:R-:W-:-:S05]  /*d3c0*/  LOP3.LUT R5, R0, 0x80, R5, 0xf8, !PT ;  /* 0x0000008000057812 */ /* 0x000fca00078ef805 */
[----:B------:R3:W-:Y:S01]  /*d3d0*/  STG.E.U8 desc[UR36][R2.64], R5 ;  /* 0x0000000502007986 */ /* 0x0007e2000c101124 */
[----:B------:R-:W-:Y:S05]  /*d3e0*/  BRA `(.L_x_1203) ;  /* 0x00000000005c7947 */ /* 0x000fea0003800000 */
.L_x_1225:
        /* <DEDUP_REMOVED lines=12> */
.L_x_1231:
[----:B------:R-:W-:Y:S01]  /*d4b0*/  HFMA2 R0, -RZ, RZ, 0, 7.569789886474609375e-06 ;  /* 0x0000007fff007431 */ /* 0x000fe200000001ff */
[----:B------:R-:W-:-:S04]  /*d4c0*/  ISETP.GT.U32.AND P0, PT, R4, 0x7f800000, PT ;  /* 0x7f8000000400780c */ /* 0x000fc80003f04070 */
[----:B------:R-:W-:-:S09]  /*d4d0*/  SEL R0, R0, 0x7c, P0 ;  /* 0x0000007c00007807 */ /* 0x000fd20000000000 */
.L_x_1232:
[----:B------:R-:W-:Y:S05]  /*d4e0*/  BSYNC.RECONVERGENT B0 ;  /* 0x0000000000007941 */ /* 0x000fea0003800200 */
.L_x_1230:
[----:B------:R-:W-:-:S04]  /*d4f0*/  SHF.R.U32.HI R5, RZ, 0x18, R5 ;  /* 0x00000018ff057819 */ /* 0x000fc80000011605 */
[----:B------:R-:W-:-:S05]  /*d500*/  LOP3.LUT R5, R0, 0x80, R5, 0xf8, !PT ;  /* 0x0000008000057812 */ /* 0x000fca00078ef805 */
[----:B------:R2:W-:Y:S01]  /*d510*/  STG.E.U8 desc[UR36][R2.64], R5 ;  /* 0x0000000502007986 */ /* 0x0005e2000c101124 */
[----:B------:R-:W-:Y:S05]  /*d520*/  BRA `(.L_x_1203) ;  /* 0x00000000000c7947 */ /* 0x000fea0003800000 */
.L_x_1224:
[----:B------:R-:W-:-:S05]  /*d530*/  HADD2.F32 R0, -RZ, R0.H0_H0 ;  /* 0x20000000ff007230 */ /* 0x000fca0000004100 */
[----:B------:R-:W-:-:S05]  /*d540*/  F2FP.BF16.F32.PACK_AB R0, RZ, R0 ;  /* 0x00000000ff00723e */ /* 0x000fca00000010ff */
[----:B------:R4:W-:Y:S02]  /*d550*/  STG.E.U16 desc[UR36][R2.64], R0 ;  /* 0x0000000002007986 */ /* 0x0009e4000c101524 */
.L_x_1203:
[----:B------:R-:W-:-:S07]  /*d560*/  VIADD R17, R17, 0x80 ;  /* 0x0000008011117836 */ /* 0x000fce0000000000 */
.L_x_1130:
[----:B------:R-:W-:Y:S05]  /*d570*/  BSYNC.RECONVERGENT B6 ;  /* 0x0000000000067941 */ /* 0x000fea0003800200 */
.L_x_1129:
[----:B------:R-:W5:Y:S02]  /*d580*/  LDCU UR4, c[0x0][0x380] ;  /* 0x00007000ff0477ac */ /* 0x000f640008000800 */
[----:B-----5:R-:W-:-:S13]  /*d590*/  ISETP.GE.AND P0, PT, R17, UR4, PT ;  /* 0x0000000411007c0c */ /* 0x020fda000bf06270 */
[----:B------:R-:W-:Y:S05]  /*d5a0*/  @P0 EXIT ;  /* 0x000000000000094d */ /* 0x000fea0003800000 */
[----:B------:R-:W5:Y:S01]  /*d5b0*/  LDCU UR4, c[0x0][0x388] ;  /* 0x00007100ff0477ac */ /* 0x000f620008000800 */
[----:B------:R-:W-:Y:S02]  /*d5c0*/  IMAD.MOV.U32 R18, RZ, RZ, RZ ;  /* 0x000000ffff127224 */ /* 0x000fe400078e00ff */
[----:B0--34-:R-:W-:Y:S02]  /*d5d0*/  IMAD.MOV.U32 R0, RZ, RZ, RZ ;  /* 0x000000ffff007224 */ /* 0x019fe400078e00ff */
[----:B------:R-:W-:Y:S01]  /*d5e0*/  IMAD.MOV.U32 R16, RZ, RZ, RZ ;  /* 0x000000ffff107224 */ /* 0x000fe200078e00ff */
[----:B-----5:R-:W-:-:S09]  /*d5f0*/  UISETP.NE.AND UP0, UPT, UR4, URZ, UPT ;  /* 0x000000ff0400728c */ /* 0x020fd2000bf05270 */
[----:B------:R-:W-:Y:S05]  /*d600*/  BRA.U !UP0, `(.L_x_1233) ;  /* 0x0000001508707547 */ /* 0x000fea000b800000 */
[----:B------:R-:W1:Y:S01]  /*d610*/  LDCU.64 UR4, c[0x0][0x390] ;  /* 0x00007200ff0477ac */ /* 0x000e620008000a00 */
[----:B------:R-:W-:Y:S01]  /*d620*/  MOV R16, RZ ;  /* 0x000000ff00107202 */ /* 0x000fe20000000f00 */
[----:B------:R-:W0:Y:S01]  /*d630*/  LDCU UR6, c[0x0][0x38c] ;  /* 0x00007180ff0677ac */ /* 0x000e220008000800 */
[----:B------:R-:W3:Y:S01]  /*d640*/  LDCU.64 UR8, c[0x0][0x4b8] ;  /* 0x00009700ff0877ac */ /* 0x000ee20008000a00 */
[----:B------:R-:W-:Y:S02]  /*d650*/  UISETP.NE.AND UP0, UPT, UR41, URZ, UPT ;  /* 0x000000ff2900728c */ /* 0x000fe4000bf05270 */
[----:B-12---:R-:W-:Y:S01]  /*d660*/  IMAD.HI.U32 R2, R17, UR4, R16 ;  /* 0x0000000411027c27 */ /* 0x006fe2000f8e0010 */
[----:B------:R-:W1:Y:S04]  /*d670*/  LDCU UR4, c[0x0][0x4c0] ;  /* 0x00009800ff0477ac */ /* 0x000e680008000800 */
[----:B------:R-:W-:-:S05]  /*d680*/  SHF.R.U32.HI R3, RZ, UR5, R2 ;  /* 0x00000005ff037c19 */ /* 0x000fca0008011602 */
[----:B------:R-:W-:-:S04]  /*d690*/  IMAD.MOV R0, RZ, RZ, -R3 ;  /* 0x000000ffff007224 */ /* 0x000fc800078e0a03 */
        /* <DEDUP_REMOVED lines=330> */
[----:B------:R-:W2:Y:S03]  /*eb40*/  LDCU.64 UR8, c[0x0][0x5d8] ;  /* 0x0000bb00ff0877ac */ /* 0x000ea60008000a00 */
        /* <DEDUP_REMOVED lines=8> */
.L_x_1233:
[----:B------:R-:W0:Y:S01]  /*ebd0*/  LDCU.64 UR6, c[0x0][0x5e8] ;  /* 0x0000bd00ff0677ac */ /* 0x000e220008000a00 */
[----:B------:R-:W1:Y:S01]  /*ebe0*/  LDCU.64 UR8, c[0x0][0x5f0] ;  /* 0x0000be00ff0877ac */ /* 0x000e620008000a00 */
[----:B------:R-:W-:-:S04]  /*ebf0*/  UPRMT UR4, UR39, 0x9910, URZ ;  /* 0x0000991027047896 */ /* 0x000fc800080000ff */
[----:B------:R-:W-:Y:S01]  /*ec00*/  UISETP.GT.AND UP0, UPT, UR4, 0x9, UPT ;  /* 0x000000090400788c */ /* 0x000fe2000bf04270 */
[----:B0-----:R-:W-:Y:S02]  /*ec10*/  IADD3 R16, P0, PT, R16, UR6, RZ ;  /* 0x0000000610107c10 */ /* 0x001fe4000ff1e0ff */
[----:B-12---:R-:W-:-:S03]  /*ec20*/  IADD3 R2, P1, PT, R0, UR8, RZ ;  /* 0x0000000800027c10 */ /* 0x006fc6000ff3e0ff */
[----:B------:R-:W-:Y:S02]  /*ec30*/  IMAD.X R17, RZ, RZ, UR7, P0 ;  /* 0x00000007ff117e24 */ /* 0x000fe400080e06ff */
[----:B------:R-:W-:Y:S01]  /*ec40*/  IMAD.X R3, RZ, RZ, UR9, P1 ;  /* 0x00000009ff037e24 */ /* 0x000fe200088e06ff */
        /* <DEDUP_REMOVED lines=14> */
.L_x_1237:
[----:B------:R-:W2:Y:S02]  /*ed30*/  LDG.E.U8 R2, desc[UR36][R2.64] ;  /* 0x0000002402027981 */ /* 0x000ea4000c1e1100 */
[----:B--2---:R-:W-:-:S04]  /*ed40*/  I2FP.F32.U32 R0, R2 ;  /* 0x0000000200007245 */ /* 0x004fc80000201000 */
[----:B------:R-:W-:-:S04]  /*ed50*/  F2FP.F16.F32.PACK_AB R0, RZ, R0 ;  /* 0x00000000ff00723e */ /* 0x000fc800000000ff */
[----:B------:R-:W-:Y:S01]  /*ed60*/  PRMT R19, R0, 0x7610, R19 ;  /* 0x0000761000137816 */ /* 0x000fe20000000013 */
[----:B------:R-:W-:Y:S06]  /*ed70*/  BRA `(.L_x_1239) ;  /* 0x0000000c00d47947 */ /* 0x000fec0003800000 */
.L_x_1236:
        /* <DEDUP_REMOVED lines=11> */
.L_x_1241:
[----:B------:R-:W2:Y:S02]  /*ee30*/  LDG.E R2, desc[UR36][R2.64] ;  /* 0x0000002402027981 */ /* 0x000ea4000c1e1900 */
[----:B--2---:R-:W-:-:S04]  /*ee40*/  I2FP.F32.S32 R0, R2 ;  /* 0x0000000200007245 */ /* 0x004fc80000201400 */
[----:B------:R-:W-:-:S04]  /*ee50*/  F2FP.F16.F32.PACK_AB R0, RZ, R0 ;  /* 0x00000000ff00723e */ /* 0x000fc800000000ff */
[----:B------:R-:W-:Y:S01]  /*ee60*/  PRMT R19, R0, 0x7610, R19 ;  /* 0x0000761000137816 */ /* 0x000fe20000000013 */
[----:B------:R-:W-:Y:S06]  /*ee70*/  BRA `(.L_x_1239) ;  /* 0x0000000c00947947 */ /* 0x000fec0003800000 */
.L_x_1240:
[----:B------:R-:W2:Y:S02]  /*ee80*/  LDG.E.U16 R2, desc[UR36][R2.64] ;  /* 0x0000002402027981 */ /* 0x000ea4000c1e1500 */
[----:B--2---:R-:W0:Y:S02]  /*ee90*/  I2F.S16 R0, R2 ;  /* 0x0000000200007306 */ /* 0x004e240000101400 */
[----:B0-----:R-:W-:-:S04]  /*eea0*/  F2FP.F16.F32.PACK_AB R0, RZ, R0 ;  /* 0x00000000ff00723e */ /* 0x001fc800000000ff */
[----:B------:R-:W-:Y:S01]  /*eeb0*/  PRMT R19, R0, 0x7610, R19 ;  /* 0x0000761000137816 */ /* 0x000fe20000000013 */
[----:B------:R-:W-:Y:S06]  /*eec0*/  BRA `(.L_x_1239) ;  /* 0x0000000c00807947 */ /* 0x000fec0003800000 */
.L_x_1235:
        /* <DEDUP_REMOVED lines=9> */
.L_x_1243:
[----:B------:R0:W5:Y:S01]  /*ef60*/  LDG.E.U16 R19, desc[UR36][R2.64] ;  /* 0x0000002402137981 */ /* 0x000162000c1e1500 */
[----:B------:R-:W-:Y:S05]  /*ef70*/  BRA `(.L_x_1239) ;  /* 0x0000000c00547947 */ /* 0x000fea0003800000 */
.L_x_1242:
        /* <DEDUP_REMOVED lines=9> */
.L_x_1245:
[----:B------:R1:W5:Y:S01]  /*f010*/  LDG.E.U16 R19, desc[UR36][R2.64] ;  /* 0x0000002402137981 */ /* 0x000362000c1e1500 */
[----:B------:R-:W-:Y:S05]  /*f020*/  BRA `(.L_x_1239) ;  /* 0x0000000c00287947 */ /* 0x000fea0003800000 */
.L_x_1244:
        /* <DEDUP_REMOVED lines=13> */
.L_x_1234:
        /* <DEDUP_REMOVED lines=14> */
.L_x_1248:
        /* <DEDUP_REMOVED lines=13> */
.L_x_1247:
        /* <DEDUP_REMOVED lines=27> */
.L_x_1250:
        /* <DEDUP_REMOVED lines=14> */
.L_x_1249:
[----:B------:R-:W2:Y:S02]  /*f540*/  LDG.E.U16 R0, desc[UR36][R2.64] ;  /* 0x0000002402007981 */ /* 0x000ea4000c1e1500 */
[----:B--2---:R-:W-:-:S05]  /*f550*/  IMAD.U32 R0, R0, 0x10000, RZ ;  /* 0x0001000000007824 */ /* 0x004fca00078e00ff */
[----:B------:R-:W-:-:S04]  /*f560*/  F2FP.F16.F32.PACK_AB R0, RZ, R0 ;  /* 0x00000000ff00723e */ /* 0x000fc800000000ff */
[----:B------:R-:W-:Y:S01]  /*f570*/  PRMT R19, R0, 0x7610, R19 ;  /* 0x0000761000137816 */ /* 0x000fe20000000013 */
[----:B------:R-:W-:Y:S06]  /*f580*/  BRA `(.L_x_1239) ;  /* 0x0000000400d07947 */ /* 0x000fec0003800000 */
.L_x_1246:
        /* <DEDUP_REMOVED lines=13> */
.L_x_1253:
        /* <DEDUP_REMOVED lines=21> */
.L_x_1257:
[----:B------:R-:W-:Y:S05]  /*f7b0*/  BSYNC.RECONVERGENT B1 ;  /* 0x0000000000017941 */ /* 0x000fea0003800200 */
.L_x_1256:
[----:B------:R-:W-:Y:S01]  /*f7c0*/  IMAD.SHL.U32 R0, R0, 0x100000, RZ ;  /* 0x0010000000007824 */ /* 0x000fe200078e00ff */
[----:B------:R-:W-:-:S04]  /*f7d0*/  LEA R2, R2, 0x3b800000, 0x17 ;  /* 0x3b80000002027811 */ /* 0x000fc800078eb8ff */
[----:B------:R-:W-:-:S07]  /*f7e0*/  LOP3.LUT R0, R2, R0, R7, 0xfe, !PT ;  /* 0x0000000002007212 */ /* 0x000fce00078efe07 */
.L_x_1255:
[----:B------:R-:W-:Y:S05]  /*f7f0*/  BSYNC.RECONVERGENT B0 ;  /* 0x0000000000007941 */ /* 0x000fea0003800200 */
.L_x_1254:
[----:B------:R-:W-:-:S04]  /*f800*/  F2FP.F16.F32.PACK_AB R0, RZ, R0 ;  /* 0x00000000ff00723e */ /* 0x000fc800000000ff */
[----:B------:R-:W-:Y:S01]  /*f810*/  PRMT R19, R0, 0x7610, R19 ;  /* 0x0000761000137816 */ /* 0x000fe20000000013 */
[----:B------:R-:W-:Y:S06]  /*f820*/  BRA `(.L_x_1239) ;  /* 0x0000000400287947 */ /* 0x000fec0003800000 */
.L_x_1252:
        /* <DEDUP_REMOVED lines=21> */
.L_x_1261:
[----:B------:R-:W-:Y:S05]  /*f980*/  BSYNC.RECONVERGENT B1 ;  /* 0x0000000000017941 */ /* 0x000fea0003800200 */
.L_x_1260:
[----:B------:R-:W-:Y:S01]  /*f990*/  IMAD.SHL.U32 R0, R0, 0x200000, RZ ;  /* 0x0020000000007824 */ /* 0x000fe200078e00ff */
[----:B------:R-:W-:-:S04]  /*f9a0*/  LEA R2, R2, 0x37800000, 0x17 ;  /* 0x3780000002027811 */ /* 0x000fc800078eb8ff */
[----:B------:R-:W-:-:S07]  /*f9b0*/  LOP3.LUT R0, R2, R0, R7, 0xfe, !PT ;  /* 0x0000000002007212 */ /* 0x000fce00078efe07 */
.L_x_1259:
[----:B------:R-:W-:Y:S05]  /*f9c0*/  BSYNC.RECONVERGENT B0 ;  /* 0x0000000000007941 */ /* 0x000fea0003800200 */
.L_x_1258:
[----:B------:R-:W-:-:S04]  /*f9d0*/  F2FP.F16.F32.PACK_AB R0, RZ, R0 ;  /* 0x00000000ff00723e */ /* 0x000fc800000000ff */
[----:B------:R-:W-:Y:S01]  /*f9e0*/  PRMT R19, R0, 0x7610, R19 ;  /* 0x0000761000137816 */ /* 0x000fe20000000013 */
[----:B------:R-:W-:Y:S06]  /*f9f0*/  BRA `(.L_x_1239) ;  /* 0x0000000000b47947 */ /* 0x000fec0003800000 */
.L_x_1251:
        /* <DEDUP_REMOVED lines=8> */
[----:B------:R-:W-:Y:S01]  /*fa80*/  HFMA2 R0, -RZ, RZ, 3.814697265625e-06, 0 ;  /* 0x00400000ff007431 */ /* 0x000fe200000001ff */
[----:B--2---:R-:W-:-:S13]  /*fa90*/  ISETP.NE.AND P0, PT, R2, RZ, PT ;  /* 0x000000ff0200720c */ /* 0x004fda0003f05270 */
[----:B------:R-:W-:Y:S05]  /*faa0*/  @!P0 BRA `(.L_x_1265) ;  /* 0x00000000000c8947 */ /* 0x000fea0003800000 */
[----:B------:R-:W-:-:S13]  /*fab0*/  ISETP.NE.AND P0, PT, R2, 0xff, PT ;  /* 0x000000ff0200780c */ /* 0x000fda0003f05270 */
[----:B------:R-:W-:Y:S02]  /*fac0*/  @!P0 IMAD.MOV.U32 R0, RZ, RZ, 0x7f800001 ;  /* 0x7f800001ff008424 */ /* 0x000fe400078e00ff */
[----:B------:R-:W-:-:S07]  /*fad0*/  @P0 IMAD.SHL.U32 R0, R2, 0x800000, RZ ;  /* 0x0080000002000824 */ /* 0x000fce00078e00ff */
.L_x_1265:
[----:B------:R-:W-:Y:S05]  /*fae0*/  BSYNC.RECONVERGENT B0 ;  /* 0x0000000000007941 */ /* 0x000fea0003800200 */
.L_x_1264:
[----:B------:R-:W-:-:S04]  /*faf0*/  F2FP.F16.F32.PACK_AB R0, RZ, R0 ;  /* 0x00000000ff00723e */ /* 0x000fc800000000ff */
[----:B------:R-:W-:Y:S01]  /*fb00*/  PRMT R19, R0, 0x7610, R19 ;  /* 0x0000761000137816 */ /* 0x000fe20000000013 */
[----:B------:R-:W-:Y:S06]  /*fb10*/  BRA `(.L_x_1239) ;  /* 0x00000000006c7947 */ /* 0x000fec0003800000 */
.L_x_1238:
        /* <DEDUP_REMOVED lines=8> */
[----:B0-----:R-:W-:Y:S01]  /*fba0*/  IMAD.U32 R4, RZ, RZ, UR4 ;  /* 0x00000004ff047e24 */ /* 0x001fe2000f8e00ff */
[----:B------:R-:W-:Y:S01]  /*fbb0*/  MOV R5, UR5 ;  /* 0x0000000500057c02 */ /* 0x000fe20008000f00 */
[----:B-1----:R-:W-:-:S02]  /*fbc0*/  IMAD.U32 R6, RZ, RZ, UR6 ;  /* 0x00000006ff067e24 */ /* 0x002fc4000f8e00ff */
[----:B------:R-:W-:Y:S02]  /*fbd0*/  IMAD.U32 R7, RZ, RZ, UR7 ;  /* 0x00000007ff077e24 */ /* 0x000fe4000f8e00ff */
[----:B---3--:R-:W-:Y:S01]  /*fbe0*/  IMAD.U32 R10, RZ, RZ, UR8 ;  /* 0x00000008ff0a7e24 */ /* 0x008fe2000f8e00ff */
[----:B------:R-:W-:-:S07]  /*fbf0*/  MOV R11, UR9 ;  /* 0x00000009000b7c02 */ /* 0x000fce0008000f00 */
[----:B------:R-:W-:-:S07]  /*fc00*/  LEPC R20, `(.L_x_1266) ;  /* 0x000000001014794e */ /* 0x000fce0000000000 */
[----:B--2---:R-:W-:Y:S05]  /*fc10*/  CALL.ABS.NOINC R2 ;  /* 0x0000000002007343 */ /* 0x004fea0003c00000 */
.L_x_1266:
[----:B------:R-:W-:Y:S01]  /*fc20*/  PRMT R19, RZ, 0x7610, R19 ;  /* 0x00007610ff137816 */ /* 0x000fe20000000013 */
[----:B------:R-:W-:Y:S06]  /*fc30*/  BRA `(.L_x_1239) ;  /* 0x0000000000247947 */ /* 0x000fec0003800000 */
.L_x_1263:
[----:B------:R-:W2:Y:S02]  /*fc40*/  LDG.E.64 R2, desc[UR36][R2.64] ;  /* 0x0000002402027981 */ /* 0x000ea4000c1e1b00 */
[----:B--2---:R-:W0:Y:S02]  /*fc50*/  I2F.U64 R0, R2 ;  /* 0x0000000200007312 */ /* 0x004e240000301000 */
[----:B0-----:R-:W-:-:S04]  /*fc60*/  F2FP.F16.F32.PACK_AB R0, RZ, R0 ;  /* 0x00000000ff00723e */ /* 0x001fc800000000ff */
[----:B------:R-:W-:Y:S01]  /*fc70*/  PRMT R19, R0, 0x7610, R19 ;  /* 0x0000761000137816 */ /* 0x000fe20000000013 */
[----:B------:R-:W-:Y:S06]  /*fc80*/  BRA `(.L_x_1239) ;  /* 0x0000000000107947 */ /* 0x000fec0003800000 */
.L_x_1262:
[----:B------:R-:W2:Y:S02]  /*fc90*/  LDG.E R2, desc[UR36][R2.64] ;  /* 0x0000002402027981 */ /* 0x000ea4000c1e1900 */
[----:B--2---:R-:W-:-:S04]  /*fca0*/  I2FP.F32.U32 R0, R2 ;  /* 0x0000000200007245 */ /* 0x004fc80000201000 */
[----:B------:R-:W-:-:S04]  /*fcb0*/  F2FP.F16.F32.PACK_AB R0, RZ, R0 ;  /* 0x00000000ff00723e */ /* 0x000fc800000000ff */
[----:B------:R-:W-:-:S07]  /*fcc0*/  PRMT R19, R0, 0x7610, R19 ;  /* 0x0000761000137816 */ /* 0x000fce0000000013 */
.L_x_1239:
[----:B------:R-:W0:Y:S01]  /*fcd0*/  LDCU.64 UR6, c[0x0][0x5f8] ;  /* 0x0000bf00ff0677ac */ /* 0x000e220008000a00 */
[----:B------:R-:W-:-:S04]  /*fce0*/  UPRMT UR4, UR42, 0x9910, URZ ;  /* 0x000099102a047896 */ /* 0x000fc800080000ff */
[----:B------:R-:W-:Y:S01]  /*fcf0*/  UISETP.GT.AND UP0, UPT, UR4, 0x9, UPT ;  /* 0x000000090400788c */ /* 0x000fe2000bf04270 */
[----:B01----:R-:W-:-:S04]  /*fd00*/  IADD3 R2, P0, PT, R18, UR6, RZ ;  /* 0x0000000612027c10 */ /* 0x003fc8000ff1e0ff */
        /* <DEDUP_REMOVED lines=14> */
.L_x_1270:
[----:B------:R-:W2:Y:S02]  /*fdf0*/  LDG.E.U8 R2, desc[UR36][R2.64] ;  /* 0x0000002402027981 */ /* 0x000ea4000c1e1100 */
[----:B--2---:R-:W-:-:S04]  /*fe00*/  I2FP.F32.U32 R0, R2 ;  /* 0x0000000200007245 */ /* 0x004fc80000201000 */
[----:B------:R-:W-:Y:S01]  /*fe10*/  F2FP.F16.F32.PACK_AB R0, RZ, R0 ;  /* 0x00000000ff00723e */ /* 0x000fe200000000ff */
[----:B------:R-:W-:Y:S06]  /*fe20*/  BRA `(.L_x_1272) ;  /* 0x0000000c009c7947 */ /* 0x000fec0003800000 */
.L_x_1269:
        /* <DEDUP_REMOVED lines=10> */
.L_x_1274:
[----:B------:R-:W2:Y:S02]  /*fed0*/  LDG.E R2, desc[UR36][R2.64] ;  /* 0x0000002402027981 */ /* 0x000ea4000c1e1900 */
[----:B--2---:R-:W-:-:S04]  /*fee0*/  I2FP.F32.S32 R0, R2 ;  /* 0x0000000200007245 */ /* 0x004fc80000201400 */
[----:B------:R-:W-:Y:S01]  /*fef0*/  F2FP.F16.F32.PACK_AB R0, RZ, R0 ;  /* 0x00000000ff00723e */ /* 0x000fe200000000ff */
[----:B------:R-:W-:Y:S06]  /*ff00*/  BRA `(.L_x_1272) ;  /* 0x0000000c00647947 */ /* 0x000fec0003800000 */
.L_x_1273:
[----:B------:R-:W2:Y:S02]  /*ff10*/  LDG.E.U16 R2, desc[UR36][R2.64] ;  /* 0x0000002402027981 */ /* 0x000ea4000c1e1500 */
[----:B--2---:R-:W0:Y:S02]  /*ff20*/  I2F.S16 R0, R2 ;  /* 0x0000000200007306 */ /* 0x004e240000101400 */
[----:B0-----:R-:W-:Y:S01]  /*ff30*/  F2FP.F16.F32.PACK_AB R0, RZ, R0 ;  /* 0x00000000ff00723e */ /* 0x001fe200000000ff */
[----:B------:R-:W-:Y:S06]  /*ff40*/  BRA `(.L_x_1272) ;  /* 0x0000000c00547947 */ /* 0x000fec0003800000 */
.L_x_1268:
        /* <DEDUP_REMOVED lines=9> */
.L_x_1276:
[----:B------:R1:W5:Y:S01]  /*ffe0*/  LDG.E.U16 R0, desc[UR36][R2.64] ;  /* 0x0000002402007981 */ /* 0x000362000c1e1500 */
[----:B------:R-:W-:Y:S05]  /*fff0*/  BRA `(.L_x_1272) ;  /* 0x0000000c00287947 */ /* 0x000fea0003800000 */
.L_x_1275:
        /* <DEDUP_REMOVED lines=9> */
.L_x_1278:
[----:B------:R0:W5:Y:S01]  /*10090*/  LDG.E.U16 R0, desc[UR36][R2.64] ;  /* 0x0000002402007981 */ /* 0x000162000c1e1500 */
[----:B------:R-:W-:Y:S05]  /*100a0*/  BRA `(.L_x_1272) ;  /* 0x0000000800fc7947 */ /* 0x000fea0003800000 */
.L_x_1277:
        /* <DEDUP_REMOVED lines=12> */
.L_x_1267:
        /* <DEDUP_REMOVED lines=13> */
.L_x_1281:
        /* <DEDUP_REMOVED lines=12> */
.L_x_1280:
        /* <DEDUP_REMOVED lines=27> */
.L_x_1283:
        /* <DEDUP_REMOVED lines=13> */
.L_x_1282:
[----:B------:R-:W2:Y:S02]  /*10580*/  LDG.E.U16 R0, desc[UR36][R2.64] ;  /* 0x0000002402007981 */ /* 0x000ea4000c1e1500 */
[----:B--2---:R-:W-:-:S05]  /*10590*/  IMAD.U32 R0, R0, 0x10000, RZ ;  /* 0x0001000000007824 */ /* 0x004fca00078e00ff */
[----:B------:R-:W-:Y:S01]  /*105a0*/  F2FP.F16.F32.PACK_AB R0, RZ, R0 ;  /* 0x00000000ff00723e */ /* 0x000fe200000000ff */
[----:B------:R-:W-:Y:S06]  /*105b0*/  BRA `(.L_x_1272) ;  /* 0x0000000400b87947 */ /* 0x000fec0003800000 */
.L_x_1279:
        /* <DEDUP_REMOVED lines=12> */
.L_x_1286:
        /* <DEDUP_REMOVED lines=21> */
.L_x_1290:
[----:B------:R-:W-:Y:S05]  /*107d0*/  BSYNC.RECONVERGENT B1 ;  /* 0x0000000000017941 */ /* 0x000fea0003800200 */
.L_x_1289:
[----:B------:R-:W-:Y:S01]  /*107e0*/  IMAD.SHL.U32 R0, R0, 0x100000, RZ ;  /* 0x0010000000007824 */ /* 0x000fe200078e00ff */
[----:B------:R-:W-:-:S04]  /*107f0*/  LEA R2, R2, 0x3b800000, 0x17 ;  /* 0x3b80000002027811 */ /* 0x000fc800078eb8ff */
[----:B------:R-:W-:-:S07]  /*10800*/  LOP3.LUT R0, R2, R0, R7, 0xfe, !PT ;  /* 0x0000000002007212 */ /* 0x000fce00078efe07 */
.L_x_1288:
[----:B------:R-:W-:Y:S05]  /*10810*/  BSYNC.RECONVERGENT B0 ;  /* 0x0000000000007941 */ /* 0x000fea0003800200 */
.L_x_1287:
[----:B------:R-:W-:Y:S01]  /*10820*/  F2FP.F16.F32.PACK_AB R0, RZ, R0 ;  /* 0x00000000ff00723e */ /* 0x000fe200000000ff */
[----:B------:R-:W-:Y:S06]  /*10830*/  BRA `(.L_x_1272) ;  /* 0x0000000400187947 */ /* 0x000fec0003800000 */
.L_x_1285:
        /* <DEDUP_REMOVED lines=21> */
.L_x_1294:
[----:B------:R-:W-:Y:S05]  /*10990*/  BSYNC.RECONVERGENT B1 ;  /* 0x0000000000017941 */ /* 0x000fea0003800200 */
.L_x_1293:
[----:B------:R-:W-:Y:S02]  /*109a0*/  SHF.L.U32 R0, R0, 0x15, RZ ;  /* 0x0000001500007819 */ /* 0x000fe400000006ff */
[----:B------:R-:W-:-:S04]  /*109b0*/  LEA R2, R2, 0x37800000, 0x17 ;  /* 0x3780000002027811 */ /* 0x000fc800078eb8ff */
[----:B------:R-:W-:-:S07]  /*109c0*/  LOP3.LUT R0, R2, R0, R7, 0xfe, !PT ;  /* 0x0000000002007212 */ /* 0x000fce00078efe07 */
.L_x_1292:
[----:B------:R-:W-:Y:S05]  /*109d0*/  BSYNC.RECONVERGENT B0 ;  /* 0x0000000000007941 */ /* 0x000fea0003800200 */
.L_x_1291:
[----:B------:R-:W-:Y:S01]  /*109e0*/  F2FP.F16.F32.PACK_AB R0, RZ, R0 ;  /* 0x00000000ff00723e */ /* 0x000fe200000000ff */
[----:B------:R-:W-:Y:S06]  /*109f0*/  BRA `(.L_x_1272) ;  /* 0x0000000000a87947 */ /* 0x000fec0003800000 */
.L_x_1284:
        /* <DEDUP_REMOVED lines=14> */
.L_x_1298:
[----:B------:R-:W-:Y:S05]  /*10ae0*/  BSYNC.RECONVERGENT B0 ;  /* 0x0000000000007941 */ /* 0x000fea0003800200 */
.L_x_1297:
[----:B------:R-:W-:Y:S01]  /*10af0*/  F2FP.F16.F32.PACK_AB R0, RZ, R0 ;  /* 0x00000000ff00723e */ /* 0x000fe200000000ff */
[----:B------:R-:W-:Y:S06]  /*10b00*/  BRA `(.L_x_1272) ;  /* 0x0000000000647947 */ /* 0x000fec0003800000 */
.L_x_1271:
        /* <DEDUP_REMOVED lines=8> */
[----:B0-----:R-:W-:Y:S01]  /*10b90*/  MOV R4, UR4 ;  /* 0x0000000400047c02 */ /* 0x001fe20008000f00 */
[----:B------:R-:W-:-:S02]  /*10ba0*/  IMAD.U32 R5, RZ, RZ, UR5 ;  /* 0x00000005ff057e24 */ /* 0x000fc4000f8e00ff */
[----:B-1----:R-:W-:Y:S02]  /*10bb0*/  IMAD.U32 R6, RZ, RZ, UR6 ;  /* 0x00000006ff067e24 */ /* 0x002fe4000f8e00ff */
[----:B------:R-:W-:Y:S01]  /*10bc0*/  IMAD.U32 R7, RZ, RZ, UR7 ;  /* 0x00000007ff077e24 */ /* 0x000fe2000f8e00ff */
[----:B---3--:R-:W-:Y:S01]  /*10bd0*/  MOV R10, UR8 ;  /* 0x00000008000a7c02 */ /* 0x008fe20008000f00 */
[----:B------:R-:W-:-:S07]  /*10be0*/  IMAD.U32 R11, RZ, RZ, UR9 ;  /* 0x00000009ff0b7e24 */ /* 0x000fce000f8e00ff */
[----:B------:R-:W-:-:S07]  /*10bf0*/  LEPC R20, `(.L_x_1299) ;  /* 0x000000001014794e */ /* 0x000fce0000000000 */
[----:B--2--5:R-:W-:Y:S05]  /*10c00*/  CALL.ABS.NOINC R2 ;  /* 0x0000000002007343 */ /* 0x024fea0003c00000 */
.L_x_1299:
[----:B------:R-:W-:Y:S01]  /*10c10*/  PRMT R0, RZ, 0x7610, R0 ;  /* 0x00007610ff007816 */ /* 0x000fe20000000000 */
[----:B------:R-:W-:Y:S06]  /*10c20*/  BRA `(.L_x_1272) ;  /* 0x00000000001c7947 */ /* 0x000fec0003800000 */
.L_x_1296:
[----:B------:R-:W2:Y:S02]  /*10c30*/  LDG.E.64 R2, desc[UR36][R2.64] ;  /* 0x0000002402027981 */ /* 0x000ea4000c1e1b00 */
[----:B--2---:R-:W0:Y:S02]  /*10c40*/  I2F.U64 R0, R2 ;  /* 0x0000000200007312 */ /* 0x004e240000301000 */
[----:B0-----:R-:W-:Y:S01]  /*10c50*/  F2FP.F16.F32.PACK_AB R0, RZ, R0 ;  /* 0x00000000ff00723e */ /* 0x001fe200000000ff */
[----:B------:R-:W-:Y:S06]  /*10c60*/  BRA `(.L_x_1272) ;  /* 0x00000000000c7947 */ /* 0x000fec0003800000 */
.L_x_1295:
[----:B------:R-:W2:Y:S02]  /*10c70*/  LDG.E R2, desc[UR36][R2.64] ;  /* 0x0000002402027981 */ /* 0x000ea4000c1e1900 */
[----:B--2---:R-:W-:-:S04]  /*10c80*/  I2FP.F32.U32 R0, R2 ;  /* 0x0000000200007245 */ /* 0x004fc80000201000 */
[----:B------:R-:W-:-:S07]  /*10c90*/  F2FP.F16.F32.PACK_AB R0, RZ, R0 ;  /* 0x00000000ff00723e */ /* 0x000fce00000000ff */
.L_x_1272:
[----:B-----5:R-:W-:Y:S01]  /*10ca0*/  HADD2.F32 R0, -RZ, R0.H0_H0 ;  /* 0x20000000ff007230 */ /* 0x020fe20000004100 */
[----:B------:R-:W-:Y:S01]  /*10cb0*/  UPRMT UR4, UR43, 0x9910, URZ ;  /* 0x000099102b047896 */ /* 0x000fe200080000ff */
[----:B------:R-:W-:-:S03]  /*10cc0*/  HADD2.F32 R19, -RZ, R19.H0_H0 ;  /* 0x20000013ff137230 */ /* 0x000fc60000004100 */
[----:B01----:R-:W-:Y:S01]  /*10cd0*/  FMUL.FTZ R2, R0, -1.4426950216293334961 ;  /* 0xbfb8aa3b00027820 */ /* 0x003fe20000410000 */
[----:B------:R-:W-:-:S05]  /*10ce0*/  UISETP.GT.AND UP0, UPT, UR4, 0x9, UPT ;  /* 0x000000090400788c */ /* 0x000fca000bf04270 */
[----:B------:R-:W0:Y:S02]  /*10cf0*/  MUFU.EX2 R2, R2 ;  /* 0x0000000200027308 */ /* 0x000e240000000800 */
[----:B0-----:R-:W-:-:S04]  /*10d00*/  FADD.FTZ R3, R2, 1 ;  /* 0x3f80000002037421 */ /* 0x001fc80000010000 */
[----:B------:R-:W0:Y:S02]  /*10d10*/  MUFU.RCP R4, R3 ;  /* 0x0000000300047308 */ /* 0x000e240000001000 */
[----:B0-----:R-:W-:Y:S01]  /*10d20*/  FADD.FTZ R5, -R4, 1 ;  /* 0x3f80000004057421 */ /* 0x001fe20000010100 */
[----:B------:R-:W-:-:S03]  /*10d30*/  FMUL.FTZ R19, R19, R4 ;  /* 0x0000000413137220 */ /* 0x000fc60000410000 */
[----:B------:R-:W-:-:S04]  /*10d40*/  FFMA.FTZ R0, R0, R5, 1 ;  /* 0x3f80000000007423 */ /* 0x000fc80000010005 */
        /* <DEDUP_REMOVED lines=13> */
[----:B0-----:R-:W-:Y:S01]  /*10e20*/  STG.E.U8 desc[UR36][R16.64], R3 ;  /* 0x0000000310007986 */ /* 0x001fe2000c101124 */
[----:B------:R-:W-:Y:S05]  /*10e30*/  EXIT ;  /* 0x000000000000794d */ /* 0x000fea0003800000 */
.L_x_1303:
[----:B------:R-:W-:-:S06]  /*10e40*/  HADD2.F32 R3, -RZ, R0.H0_H0 ;  /* 0x20000000ff037230 */ /* 0x000fcc0000004100 */
[----:B------:R-:W0:Y:S02]  /*10e50*/  F2I.S64.TRUNC R2, R3 ;  /* 0x0000000300027311 */ /* 0x000e24000020d900 */
[----:B0-----:R-:W-:Y:S01]  /*10e60*/  STG.E.U8 desc[UR36][R16.64], R2 ;  /* 0x0000000210007986 */ /* 0x001fe2000c101124 */
[----:B------:R-:W-:Y:S05]  /*10e70*/  EXIT ;  /* 0x000000000000794d */ /* 0x000fea0003800000 */
.L_x_1302:
        /* <DEDUP_REMOVED lines=8> */
[----:B0-----:R-:W-:Y:S01]  /*10f00*/  STG.E.64 desc[UR36][R16.64], R2 ;  /* 0x0000000210007986 */ /* 0x001fe2000c101b24 */
[----:B------:R-:W-:Y:S05]  /*10f10*/  EXIT ;  /* 0x000000000000794d */ /* 0x000fea0003800000 */
.L_x_1306:
[----:B------:R-:W-:-:S04]  /*10f20*/  HADD2.F32 R0, -RZ, R0.H0_H0 ;  /* 0x20000000ff007230 */ /* 0x000fc80000004100 */
[----:B------:R-:W0:Y:S02]  /*10f30*/  F2I.FTZ.TRUNC.NTZ R3, R0 ;  /* 0x0000000000037305 */ /* 0x000e24000021f100 */
[----:B0-----:R-:W-:Y:S01]  /*10f40*/  STG.E desc[UR36][R16.64], R3 ;  /* 0x0000000310007986 */ /* 0x001fe2000c101924 */
[----:B------:R-:W-:Y:S05]  /*10f50*/  EXIT ;  /* 0x000000000000794d */ /* 0x000fea0003800000 */
.L_x_1305:
[----:B------:R-:W-:-:S04]  /*10f60*/  HADD2.F32 R0, -RZ, R0.H0_H0 ;  /* 0x20000000ff007230 */ /* 0x000fc80000004100 */
[----:B------:R-:W0:Y:S02]  /*10f70*/  F2I.FTZ.TRUNC.NTZ R3, R0 ;  /* 0x0000000000037305 */ /* 0x000e24000021f100 */
[----:B0-----:R-:W-:Y:S01]  /*10f80*/  STG.E.U16 desc[UR36][R16.64], R3 ;  /* 0x0000000310007986 */ /* 0x001fe2000c101524 */
[----:B------:R-:W-:Y:S05]  /*10f90*/  EXIT ;  /* 0x000000000000794d */ /* 0x000fea0003800000 */
.L_x_1301:
[----:B------:R-:W-:-:S09]  /*10fa0*/  UISETP.GT.AND UP0, UPT, UR4, 0x6, UPT ;  /* 0x000000060400788c */ /* 0x000fd2000bf04270 */
[----:B------:R-:W-:Y:S05]  /*10fb0*/  BRA.U UP0, `(.L_x_1307) ;  /* 0x0000000100247547 */ /* 0x000fea000b800000 */
[----:B------:R-:W-:-:S09]  /*10fc0*/  UISETP.NE.AND UP0, UPT, UR4, 0x5, UPT ;  /* 0x000000050400788c */ /* 0x000fd2000bf05270 */
[----:B------:R-:W-:Y:S05]  /*10fd0*/  BRA.U !UP0, `(.L_x_1308) ;  /* 0x0000000108147547 */ /* 0x000fea000b800000 */
[----:B------:R-:W-:-:S09]  /*10fe0*/  UISETP.NE.AND UP0, UPT, UR4, 0x6, UPT ;  /* 0x000000060400788c */ /* 0x000fd2000bf05270 */
[----:B------:R-:W-:Y:S05]  /*10ff0*/  BRA.U UP0, `(.L_x_1304) ;  /* 0x0000000900287547 */ /* 0x000fea000b800000 */
[----:B------:R-:W-:-:S05]  /*11000*/  HADD2.F32 R3, -RZ, R0.H0_H0 ;  /* 0x20000000ff037230 */ /* 0x000fca0000004100 */
[----:B------:R-:W-:Y:S01]  /*11010*/  STG.E desc[UR36][R16.64], R3 ;  /* 0x0000000310007986 */ /* 0x000fe2000c101924 */
[----:B------:R-:W-:Y:S05]  /*11020*/  EXIT ;  /* 0x000000000000794d */ /* 0x000fea0003800000 */
.L_x_1308:
[----:B------:R-:W-:Y:S01]  /*11030*/  STG.E.U16 desc[UR36][R16.64], R0 ;  /* 0x0000000010007986 */ /* 0x000fe2000c101524 */
[----:B------:R-:W-:Y:S05]  /*11040*/  EXIT ;  /* 0x000000000000794d */ /* 0x000fea0003800000 */
.L_x_1307:
        /* <DEDUP_REMOVED lines=8> */
[----:B------:R-:W-:Y:S01]  /*110d0*/  STG.E.64 desc[UR36][R16.64], R2 ;  /* 0x0000000210007986 */ /* 0x000fe2000c101b24 */
[----:B------:R-:W-:Y:S05]  /*110e0*/  EXIT ;  /* 0x000000000000794d */ /* 0x000fea0003800000 */
.L_x_1310:
[----:B------:R-:W-:-:S05]  /*110f0*/  HADD2.F32 R0, -RZ, R0.H0_H0 ;  /* 0x20000000ff007230 */ /* 0x000fca0000004100 */
[----:B------:R-:W-:-:S04]  /*11100*/  F2FP.F16.F32.PACK_AB R0, RZ, R0 ;  /* 0x00000000ff00723e */ /* 0x000fc800000000ff */
[----:B------:R-:W-:-:S05]  /*11110*/  PRMT R0, R0, 0x5410, RZ ;  /* 0x0000541000007816 */ /* 0x000fca00000000ff */
[----:B------:R-:W-:Y:S01]  /*11120*/  STG.E desc[UR36][R16.64], R0 ;  /* 0x0000000010007986 */ /* 0x000fe2000c101924 */
[----:B------:R-:W-:Y:S05]  /*11130*/  EXIT ;  /* 0x000000000000794d */ /* 0x000fea0003800000 */
.L_x_1309:
[----:B------:R-:W-:-:S05]  /*11140*/  HADD2.F32 R2, -RZ, R0.H0_H0 ;  /* 0x20000000ff027230 */ /* 0x000fca0000004100 */
[----:B------:R-:W-:-:S06]  /*11150*/  FMUL.FTZ R2, R2, 1 ;  /* 0x3f80000002027820 */ /* 0x000fcc0000410000 */
[----:B------:R-:W0:Y:S02]  /*11160*/  F2F.F64.F32 R2, R2 ;  /* 0x0000000200027310 */ /* 0x000e240000201800 */
[----:B0-----:R-:W-:Y:S01]  /*11170*/  STG.E.64 desc[UR36][R16.64], R2 ;  /* 0x0000000210007986 */ /* 0x001fe2000c101b24 */
[----:B------:R-:W-:Y:S05]  /*11180*/  EXIT ;  /* 0x000000000000794d */ /* 0x000fea0003800000 */
.L_x_1300:
        /* <DEDUP_REMOVED lines=12> */
[----:B0-----:R-:W-:Y:S01]  /*11250*/  STG.E.U16 desc[UR36][R16.64], R3 ;  /* 0x0000000310007986 */ /* 0x001fe2000c101524 */
[----:B------:R-:W-:Y:S05]  /*11260*/  EXIT ;  /* 0x000000000000794d */ /* 0x000fea0003800000 */
.L_x_1314:
        /* <DEDUP_REMOVED lines=17> */
.L_x_1317:
[----:B------:R-:W-:-:S04]  /*11380*/  SHF.R.U32.HI R3, RZ, 0x18, R3 ;  /* 0x00000018ff037819 */ /* 0x000fc80000011603 */
[----:B------:R-:W-:-:S04]  /*11390*/  LOP3.LUT R0, R0, 0x80, R3, 0xf8, !PT ;  /* 0x0000008000007812 */ /* 0x000fc800078ef803 */
[----:B------:R-:W-:-:S07]  /*113a0*/  PRMT R8, R0, 0x7610, R8 ;  /* 0x0000761000087816 */ /* 0x000fce0000000008 */
.L_x_1316:
[----:B------:R-:W-:Y:S05]  /*113b0*/  BSYNC.RECONVERGENT B0 ;  /* 0x0000000000007941 */ /* 0x000fea0003800200 */
.L_x_1315:
[----:B------:R-:W-:Y:S01]  /*113c0*/  STG.E.U8 desc[UR36][R16.64], R8 ;  /* 0x0000000810007986 */ /* 0x000fe2000c101124 */
[----:B------:R-:W-:Y:S05]  /*113d0*/  EXIT ;  /* 0x000000000000794d */ /* 0x000fea0003800000 */
.L_x_1313:
        /* <DEDUP_REMOVED lines=17> */
.L_x_1320:
[----:B------:R-:W-:-:S04]  /*114f0*/  SHF.R.U32.HI R3, RZ, 0x18, R3 ;  /* 0x00000018ff037819 */ /* 0x000fc80000011603 */
[----:B------:R-:W-:-:S04]  /*11500*/  LOP3.LUT R0, R0, 0x80, R3, 0xf8, !PT ;  /* 0x0000008000007812 */ /* 0x000fc800078ef803 */
[----:B------:R-:W-:-:S07]  /*11510*/  PRMT R8, R0, 0x7610, R8 ;  /* 0x0000761000087816 */ /* 0x000fce0000000008 */
.L_x_1319:
[----:B------:R-:W-:Y:S05]  /*11520*/  BSYNC.RECONVERGENT B0 ;  /* 0x0000000000007941 */ /* 0x000fea0003800200 */
.L_x_1318:
[----:B------:R-:W-:Y:S01]  /*11530*/  STG.E.U8 desc[UR36][R16.64], R8 ;  /* 0x0000000810007986 */ /* 0x000fe2000c101124 */
[----:B------:R-:W-:Y:S05]  /*11540*/  EXIT ;  /* 0x000000000000794d */ /* 0x000fea0003800000 */
.L_x_1312:
        /* <DEDUP_REMOVED lines=22> */
.L_x_1322:
[----:B------:R-:W-:-:S06]  /*116b0*/  HADD2.F32 R2, -RZ, R0.H0_H0 ;  /* 0x20000000ff027230 */ /* 0x000fcc0000004100 */
[----:B------:R-:W0:Y:S02]  /*116c0*/  F2I.U64.TRUNC R2, R2 ;  /* 0x0000000200027311 */ /* 0x000e24000020d800 */
[----:B0-----:R-:W-:Y:S01]  /*116d0*/  STG.E.64 desc[UR36][R16.64], R2 ;  /* 0x0000000210007986 */ /* 0x001fe2000c101b24 */
[----:B------:R-:W-:Y:S05]  /*116e0*/  EXIT ;  /* 0x000000000000794d */ /* 0x000fea0003800000 */
.L_x_1321:
[----:B------:R-:W-:-:S04]  /*116f0*/  HADD2.F32 R0, -RZ, R0.H0_H0 ;  /* 0x20000000ff007230 */ /* 0x000fc80000004100 */
[----:B------:R-:W0:Y:S02]  /*11700*/  F2I.FTZ.U32.TRUNC.NTZ R3, R0 ;  /* 0x0000000000037305 */ /* 0x000e24000021f000 */
[----:B0-----:R-:W-:Y:S01]  /*11710*/  STG.E desc[UR36][R16.64], R3 ;  /* 0x0000000310007986 */ /* 0x001fe2000c101924 */
[----:B------:R-:W-:Y:S05]  /*11720*/  EXIT ;  /* 0x000000000000794d */ /* 0x000fea0003800000 */
.L_x_1311:
        /* <DEDUP_REMOVED lines=9> */
[----:B------:R-:W-:Y:S01]  /*117c0*/  STG.E.U8 desc[UR36][R16.64], R3 ;  /* 0x0000000310007986 */ /* 0x000fe2000c101124 */
[----:B------:R-:W-:Y:S05]  /*117d0*/  EXIT ;  /* 0x000000000000794d */ /* 0x000fea0003800000 */
.L_x_1324:
[----:B------:R-:W-:Y:S01]  /*117e0*/  HADD2.F32 R0, -RZ, R0.H0_H0 ;  /* 0x20000000ff007230 */ /* 0x000fe20000004100 */
[----:B------:R-:W-:-:S04]  /*117f0*/  CS2R R6, SRZ ;  /* 0x0000000000067805 */ /* 0x000fc8000001ff00 */
[----:B------:R-:W-:-:S04]  /*11800*/  FMUL.FTZ R0, R0, 1 ;  /* 0x3f80000000007820 */ /* 0x000fc80000410000 */
[----:B------:R-:W0:Y:S02]  /*11810*/  F2F.F64.F32 R4, R0 ;  /* 0x0000000000047310 */ /* 0x000e240000201800 */
[----:B0-----:R-:W-:Y:S01]  /*11820*/  STG.E.128 desc[UR36][R16.64], R4 ;  /* 0x0000000410007986 */ /* 0x001fe2000c101d24 */
[----:B------:R-:W-:Y:S05]  /*11830*/  EXIT ;  /* 0x000000000000794d */ /* 0x000fea0003800000 */
.L_x_1323:
[----:B------:R-:W-:-:S09]  /*11840*/  UISETP.NE.AND UP0, UPT, UR4, 0xf, UPT ;  /* 0x0000000f0400788c */ /* 0x000fd2000bf05270 */
[----:B------:R-:W-:Y:S05]  /*11850*/  BRA.U !UP0, `(.L_x_1325) ;  /* 0x0000000108e87547 */ /* 0x000fea000b800000 */
[----:B------:R-:W-:-:S09]  /*11860*/  UISETP.NE.AND UP0, UPT, UR4, 0x17, UPT ;  /* 0x000000170400788c */ /* 0x000fd2000bf05270 */
[----:B------:R-:W-:Y:S05]  /*11870*/  BRA.U !UP0, `(.L_x_1326) ;  /* 0x0000000108907547 */ /* 0x000fea000b800000 */
[----:B------:R-:W-:-:S09]  /*11880*/  UISETP.NE.AND UP0, UPT, UR4, 0x18, UPT ;  /* 0x000000180400788c */ /* 0x000fd2000bf05270 */
[----:B------:R-:W-:Y:S05]  /*11890*/  BRA.U !UP0, `(.L_x_1327) ;  /* 0x0000000108447547 */ /* 0x000fea000b800000 */
.L_x_1304:
[----:B------:R-:W-:Y:S01]  /*118a0*/  MOV R0, 0x0 ;  /* 0x0000000000007802 */ /* 0x000fe20000000f00 */
[----:B------:R-:W0:Y:S01]  /*118b0*/  LDCU.64 UR4, c[0x4][0x148] ;  /* 0x01002900ff0477ac */ /* 0x000e220008000a00 */
[----:B------:R-:W-:Y:S02]  /*118c0*/  HFMA2 R13, -RZ, RZ, 0, 0 ;  /* 0x00000000ff0d7431 */ /* 0x000fe400000001ff */
[----:B------:R-:W-:Y:S01]  /*118d0*/  IMAD.MOV.U32 R8, RZ, RZ, 0x65 ;  /* 0x00000065ff087424 */ /* 0x000fe200078e00ff */
[----:B------:R1:W2:Y:S01]  /*118e0*/  LDC.64 R2, c[0x4][R0] ;  /* 0x0100000000027b82 */ /* 0x0002a20000000a00 */
[----:B------:R-:W3:Y:S01]  /*118f0*/  LDCU.64 UR6, c[0x4][0x150] ;  /* 0x01002a00ff0677ac */ /* 0x000ee20008000a00 */
[----:B------:R-:W-:Y:S01]  /*11900*/  IMAD.MOV.U32 R12, RZ, RZ, 0x1 ;  /* 0x00000001ff0c7424 */ /* 0x000fe200078e00ff */
[----:B------:R-:W4:Y:S01]  /*11910*/  LDCU.64 UR8, c[0x4][0x50] ;  /* 0x01000a00ff0877ac */ /* 0x000f220008000a00 */
[----:B0-----:R-:W-:Y:S01]  /*11920*/  MOV R4, UR4 ;  /* 0x0000000400047c02 */ /* 0x001fe20008000f00 */
[----:B------:R-:W-:-:S02]  /*11930*/  IMAD.U32 R5, RZ, RZ, UR5 ;  /* 0x00000005ff057e24 */ /* 0x000fc4000f8e00ff */
[----:B---3--:R-:W-:Y:S02]  /*11940*/  IMAD.U32 R6, RZ, RZ, UR6 ;  /* 0x00000006ff067e24 */ /* 0x008fe4000f8e00ff */
[----:B------:R-:W-:Y:S01]  /*11950*/  IMAD.U32 R7, RZ, RZ, UR7 ;  /* 0x00000007ff077e24 */ /* 0x000fe2000f8e00ff */
[----:B----4-:R-:W-:Y:S01]  /*11960*/  MOV R10, UR8 ;  /* 0x00000008000a7c02 */ /* 0x010fe20008000f00 */
[----:B-1----:R-:W-:-:S07]  /*11970*/  IMAD.U32 R11, RZ, RZ, UR9 ;  /* 0x00000009ff0b7e24 */ /* 0x002fce000f8e00ff */
[----:B------:R-:W-:-:S07]  /*11980*/  LEPC R20, `(.L_x_1328) ;  /* 0x000000001014794e */ /* 0x000fce0000000000 */
[----:B--2---:R-:W-:Y:S05]  /*11990*/  CALL.ABS.NOINC R2 ;  /* 0x0000000002007343 */ /* 0x004fea0003c00000 */
.L_x_1328:
[----:B------:R-:W-:Y:S05]  /*119a0*/  EXIT ;  /* 0x000000000000794d */ /* 0x000fea0003800000 */
.L_x_1327:
        /* <DEDUP_REMOVED lines=13> */
.L_x_1330:
[----:B------:R-:W-:Y:S05]  /*11a80*/  BSYNC.RECONVERGENT B0 ;  /* 0x0000000000007941 */ /* 0x000fea0003800200 */
.L_x_1329:
[----:B------:R-:W-:-:S05]  /*11a90*/  LOP3.LUT R3, R0, 0x80, R3, 0xf8, !PT ;  /* 0x0000008000037812 */ /* 0x000fca00078ef803 */
[----:B------:R-:W-:Y:S01]  /*11aa0*/  STG.E.U8 desc[UR36][R16.64], R3 ;  /* 0x0000000310007986 */ /* 0x000fe2000c101124 */
[----:B------:R-:W-:Y:S05]  /*11ab0*/  EXIT ;  /* 0x000000000000794d */ /* 0x000fea0003800000 */
.L_x_1326:
        /* <DEDUP_REMOVED lines=12> */
.L_x_1332:
[----:B------:R-:W-:Y:S01]  /*11b80*/  IMAD.MOV.U32 R0, RZ, RZ, 0x7f ;  /* 0x0000007fff007424 */ /* 0x000fe200078e00ff */
[----:B------:R-:W-:-:S04]  /*11b90*/  ISETP.GT.U32.AND P0, PT, R2, 0x7f800000, PT ;  /* 0x7f8000000200780c */ /* 0x000fc80003f04070 */
[----:B------:R-:W-:-:S09]  /*11ba0*/  SEL R0, R0, 0x7c, P0 ;  /* 0x0000007c00007807 */ /* 0x000fd20000000000 */
.L_x_1333:
[----:B------:R-:W-:Y:S05]  /*11bb0*/  BSYNC.RECONVERGENT B0 ;  /* 0x0000000000007941 */ /* 0x000fea0003800200 */
.L_x_1331:
[----:B------:R-:W-:-:S04]  /*11bc0*/  SHF.R.U32.HI R3, RZ, 0x18, R3 ;  /* 0x00000018ff037819 */ /* 0x000fc80000011603 */
[----:B------:R-:W-:-:S05]  /*11bd0*/  LOP3.LUT R3, R0, 0x80, R3, 0xf8, !PT ;  /* 0x0000008000037812 */ /* 0x000fca00078ef803 */
[----:B------:R-:W-:Y:S01]  /*11be0*/  STG.E.U8 desc[UR36][R16.64], R3 ;  /* 0x0000000310007986 */ /* 0x000fe2000c101124 */
[----:B------:R-:W-:Y:S05]  /*11bf0*/  EXIT ;  /* 0x000000000000794d */ /* 0x000fea0003800000 */
.L_x_1325:
[----:B------:R-:W-:-:S05]  /*11c00*/  HADD2.F32 R0, -RZ, R0.H0_H0 ;  /* 0x20000000ff007230 */ /* 0x000fca0000004100 */
[----:B------:R-:W-:-:S05]  /*11c10*/  F2FP.BF16.F32.PACK_AB R0, RZ, R0 ;  /* 0x00000000ff00723e */ /* 0x000fca00000010ff */
[----:B------:R-:W-:Y:S01]  /*11c20*/  STG.E.U16 desc[UR36][R16.64], R0 ;  /* 0x0000000010007986 */ /* 0x000fe2000c101524 */
[----:B------:R-:W-:Y:S05]  /*11c30*/  EXIT ;  /* 0x000000000000794d */ /* 0x000fea0003800000 */
.L_x_1334:
        /* <DEDUP_REMOVED lines=12> */
.L_x_10159:


//--------------------- .text._ZN2at6native27unrolled_elementwise_kernelIZZZNS0_61_GLOBAL__N__132982cb_23_ActivationSiluKernel_cu_1520ed90_293320silu_backward_kernelERNS_18TensorIteratorBaseEENKUlvE_clEvENKUlvE1_clEvEUlN3c104HalfES8_E_St5arrayIPcLm3EELi4E23TrivialOffsetCalculatorILi2EjESD_ILi1EjENS0_6memory12LoadWithCastILi2EEENSG_13StoreWithCastILi1EEEEEviT_T0_T2_T3_T4_T5_ --------------------------
	.section	.text._ZN2at6native27unrolled_elementwise_kernelIZZZNS0_61_GLOBAL__N__132982cb_23_ActivationSiluKernel_cu_1520ed90_293320silu_backward_kernelERNS_18TensorIteratorBaseEENKUlvE_clEvENKUlvE1_clEvEUlN3c104HalfES8_E_St5arrayIPcLm3EELi4E23TrivialOffsetCalculatorILi2EjESD_ILi1EjENS0_6memory12LoadWithCastILi2EEENSG_13StoreWithCastILi1EEEEEviT_T0_T2_T3_T4_T5_,"ax",@progbits
	.align	128
        .global         _ZN2at6native27unrolled_elementwise_kernelIZZZNS0_61_GLOBAL__N__132982cb_23_ActivationSiluKernel_cu_1520ed90_293320silu_backward_kernelERNS_18TensorIteratorBaseEENKUlvE_clEvENKUlvE1_clEvEUlN3c104HalfES8_E_St5arrayIPcLm3EELi4E23TrivialOffsetCalculatorILi2EjESD_ILi1EjENS0_6memory12LoadWithCastILi2EEENSG_13StoreWithCastILi1EEEEEviT_T0_T2_T3_T4_T5_
        .type           _ZN2at6native27unrolled_elementwise_kernelIZZZNS0_61_GLOBAL__N__132982cb_23_ActivationSiluKernel_cu_1520ed90_293320silu_backward_kernelERNS_18TensorIteratorBaseEENKUlvE_clEvENKUlvE1_clEvEUlN3c104HalfES8_E_St5arrayIPcLm3EELi4E23TrivialOffsetCalculatorILi2EjESD_ILi1EjENS0_6memory12LoadWithCastILi2EEENSG_13StoreWithCastILi1EEEEEviT_T0_T2_T3_T4_T5_,@function
        .size           _ZN2at6native27unrolled_elementwise_kernelIZZZNS0_61_GLOBAL__N__132982cb_23_ActivationSiluKernel_cu_1520ed90_293320silu_backward_kernelERNS_18TensorIteratorBaseEENKUlvE_clEvENKUlvE1_clEvEUlN3c104HalfES8_E_St5arrayIPcLm3EELi4E23TrivialOffsetCalculatorILi2EjESD_ILi1EjENS0_6memory12LoadWithCastILi2EEENSG_13StoreWithCastILi1EEEEEviT_T0_T2_T3_T4_T5_,(.L_x_10160 - _ZN2at6native27unrolled_elementwise_kernelIZZZNS0_61_GLOBAL__N__132982cb_23_ActivationSiluKernel_cu_1520ed90_293320silu_backward_kernelERNS_18TensorIteratorBaseEENKUlvE_clEvENKUlvE1_clEvEUlN3c104HalfES8_E_St5arrayIPcLm3EELi4E23TrivialOffsetCalculatorILi2EjESD_ILi1EjENS0_6memory12LoadWithCastILi2EEENSG_13StoreWithCastILi1EEEEEviT_T0_T2_T3_T4_T5_)
        .other          _ZN2at6native27unrolled_elementwise_kernelIZZZNS0_61_GLOBAL__N__132982cb_23_ActivationSiluKernel_cu_1520ed90_293320silu_backward_kernelERNS_18TensorIteratorBaseEENKUlvE_clEvENKUlvE1_clEvEUlN3c104HalfES8_E_St5arrayIPcLm3EELi4E23TrivialOffsetCalculatorILi2EjESD_ILi1EjENS0_6memory12LoadWithCastILi2EEENSG_13StoreWithCastILi1EEEEEviT_T0_T2_T3_T4_T5_,@"STO_CUDA_ENTRY STV_DEFAULT"
_ZN2at6native27unrolled_elementwise_kernelIZZZNS0_61_GLOBAL__N__132982cb_23_ActivationSiluKernel_cu_1520ed90_293320silu_backward_kernelERNS_18TensorIteratorBaseEENKUlvE_clEvENKUlvE1_clEvEUlN3c104HalfES8_E_St5arrayIPcLm3EELi4E23TrivialOffsetCalculatorILi2EjESD_ILi1EjENS0_6memory12LoadWithCastILi2EEENSG_13StoreWithCastILi1EEEEEviT_T0_T2_T3_T4_T5_:
.text._ZN2at6native27unrolled_elementwise_kernelIZZZNS0_61_GLOBAL__N__132982cb_23_ActivationSiluKernel_cu_1520ed90_293320silu_backward_kernelERNS_18TensorIteratorBaseEENKUlvE_clEvENKUlvE1_clEvEUlN3c104HalfES8_E_St5arrayIPcLm3EELi4E23TrivialOffsetCalculatorILi2EjESD_ILi1EjENS0_6memory12LoadWithCastILi2EEENSG_13StoreWithCastILi1EEEEEviT_T0_T2_T3_T4_T5_:
        /* <DEDUP_REMOVED lines=36> */
.L_x_1340:
[----:B------:R-:W2:Y:S02]  /*0240*/  LDG.E.U8 R4, desc[UR36][R4.64] ;  /* 0x0000002404047981 */ /* 0x000ea4000c1e1100 */
[----:B--2---:R-:W-:-:S04]  /*0250*/  I2FP.F32.U32 R0, R4 ;  /* 0x0000000400007245 */ /* 0x004fc80000201000 */
[----:B------:R-:W-:-:S04]  /*0260*/  F2FP.F16.F32.PACK_AB R0, RZ, R0 ;  /* 0x00000000ff00723e */ /* 0x000fc800000000ff */
[----:B------:R-:W-:Y:S01]  /*0270*/  PRMT R16, R0, 0x7610, R16 ;  /* 0x0000761000107816 */ /* 0x000fe20000000010 */
[----:B------:R-:W-:Y:S06]  /*0280*/  BRA `(.L_x_1342) ;  /* 0x0000000c00d87947 */ /* 0x000fec0003800000 */
.L_x_1339:
        /* <DEDUP_REMOVED lines=11> */
.L_x_1344:
[----:B------:R-:W2:Y:S02]  /*0340*/  LDG.E R4, desc[UR36][R4.64] ;  /* 0x0000002404047981 */ /* 0x000ea4000c1e1900 */
[----:B--2---:R-:W-:-:S04]  /*0350*/  I2FP.F32.S32 R0, R4 ;  /* 0x0000000400007245 */ /* 0x004fc80000201400 */
[----:B------:R-:W-:-:S04]  /*0360*/  F2FP.F16.F32.PACK_AB R0, RZ, R0 ;  /* 0x00000000ff00723e */ /* 0x000fc800000000ff */
[----:B------:R-:W-:Y:S01]  /*0370*/  PRMT R16, R0, 0x7610, R16 ;  /* 0x0000761000107816 */ /* 0x000fe20000000010 */
[----:B------:R-:W-:Y:S06]  /*0380*/  BRA `(.L_x_1342) ;  /* 0x0000000c00987947 */ /* 0x000fec0003800000 */
.L_x_1343:
[----:B------:R-:W2:Y:S02]  /*0390*/  LDG.E.U16 R4, desc[UR36][R4.64] ;  /* 0x0000002404047981 */ /* 0x000ea4000c1e1500 */
[----:B--2---:R-:W0:Y:S02]  /*03a0*/  I2F.S16 R0, R4 ;  /* 0x0000000400007306 */ /* 0x004e240000101400 */
[----:B0-----:R-:W-:-:S04]  /*03b0*/  F2FP.F16.F32.PACK_AB R0, RZ, R0 ;  /* 0x00000000ff00723e */ /* 0x001fc800000000ff */
[----:B------:R-:W-:Y:S01]  /*03c0*/  PRMT R16, R0, 0x7610, R16 ;  /* 0x0000761000107816 */ /* 0x000fe20000000010 */
[----:B------:R-:W-:Y:S06]  /*03d0*/  BRA `(.L_x_1342) ;  /* 0x0000000c00847947 */ /* 0x000fec0003800000 */
.L_x_1338:
        /* <DEDUP_REMOVED lines=9> */
.L_x_1346:
[----:B------:R1:W5:Y:S01]  /*0470*/  LDG.E.U16 R16, desc[UR36][R4.64] ;  /* 0x0000002404107981 */ /* 0x000362000c1e1500 */
[----:B------:R-:W-:Y:S05]  /*0480*/  BRA `(.L_x_1342) ;  /* 0x0000000c00587947 */ /* 0x000fea0003800000 */
.L_x_1345:
        /* <DEDUP_REMOVED lines=9> */
.L_x_1348:
[----:B------:R0:W5:Y:S01]  /*0520*/  LDG.E.U16 R16, desc[UR36][R4.64] ;  /* 0x0000002404107981 */ /* 0x000162000c1e1500 */
[----:B------:R-:W-:Y:S05]  /*0530*/  BRA `(.L_x_1342) ;  /* 0x0000000c002c7947 */ /* 0x000fea0003800000 */
.L_x_1347:
        /* <DEDUP_REMOVED lines=13> */
.L_x_1337:
        /* <DEDUP_REMOVED lines=14> */
.L_x_1351:
        /* <DEDUP_REMOVED lines=13> */
.L_x_1350:
        /* <DEDUP_REMOVED lines=27> */
.L_x_1353:
        /* <DEDUP_REMOVED lines=12> */
[----:B------:R-:W-:-:S04]  /*0a30*/  F2FP.F16.F32.PACK_AB R0, RZ, R0 ;  /* 0x00000000ff00723e */ /* 0x000fc800000000ff */
[----:B------:R-:W-:Y:S01]  /*0a40*/  PRMT R16, R0, 0x7610, R16 ;  /* 0x0000761000107816 */ /* 0x000fe20000000010 */
[----:B------:R-:W-:Y:S06]  /*0a50*/  BRA `(.L_x_1342) ;  /* 0x0000000400e47947 */ /* 0x000fec0003800000 */
.L_x_1352:
[----:B------:R-:W2:Y:S02]  /*0a60*/  LDG.E.U16 R0, desc[UR36][R4.64] ;  /* 0x0000002404007981 */ /* 0x000ea4000c1e1500 */
[----:B--2---:R-:W-:-:S05]  /*0a70*/  IMAD.U32 R0, R0, 0x10000, RZ ;  /* 0x0001000000007824 */ /* 0x004fca00078e00ff */
[----:B------:R-:W-:-:S04]  /*0a80*/  F2FP.F16.F32.PACK_AB R0, RZ, R0 ;  /* 0x00000000ff00723e */ /* 0x000fc800000000ff */
[----:B------:R-:W-:Y:S01]  /*0a90*/  PRMT R16, R0, 0x7610, R16 ;  /* 0x0000761000107816 */ /* 0x000fe20000000010 */
[----:B------:R-:W-:Y:S06]  /*0aa0*/  BRA `(.L_x_1342) ;  /* 0x0000000400d07947 */ /* 0x000fec0003800000 */
.L_x_1349:
        /* <DEDUP_REMOVED lines=13> */
.L_x_1356:
        /* <DEDUP_REMOVED lines=21> */
.L_x_1360:
[----:B------:R-:W-:Y:S05]  /*0cd0*/  BSYNC.RECONVERGENT B1 ;  /* 0x0000000000017941 */ /* 0x000fea0003800200 */
.L_x_1359:
[----:B------:R-:W-:Y:S01]  /*0ce0*/  IMAD.SHL.U32 R0, R0, 0x100000, RZ ;  /* 0x0010000000007824 */ /* 0x000fe200078e00ff */
[----:B------:R-:W-:-:S04]  /*0cf0*/  LEA R3, R3, 0x3b800000, 0x17 ;  /* 0x3b80000003037811 */ /* 0x000fc800078eb8ff */
[----:B------:R-:W-:-:S07]  /*0d00*/  LOP3.LUT R0, R3, R0, R7, 0xfe, !PT ;  /* 0x0000000003007212 */ /* 0x000fce00078efe07 */
.L_x_1358:
[----:B------:R-:W-:Y:S05]  /*0d10*/  BSYNC.RECONVERGENT B0 ;  /* 0x0000000000007941 */ /* 0x000fea0003800200 */
.L_x_1357:
[----:B------:R-:W-:-:S04]  /*0d20*/  F2FP.F16.F32.PACK_AB R0, RZ, R0 ;  /* 0x00000000ff00723e */ /* 0x000fc800000000ff */
[----:B------:R-:W-:Y:S01]  /*0d30*/  PRMT R16, R0, 0x7610, R16 ;  /* 0x0000761000107816 */ /* 0x000fe20000000010 */
[----:B------:R-:W-:Y:S06]  /*0d40*/  BRA `(.L_x_1342) ;  /* 0x0000000400287947 */ /* 0x000fec0003800000 */
.L_x_1355:
        /* <DEDUP_REMOVED lines=21> */
.L_x_1364:
[----:B------:R-:W-:Y:S05]  /*0ea0*/  BSYNC.RECONVERGENT B1 ;  /* 0x0000000000017941 */ /* 0x000fea0003800200 */
.L_x_1363:
[----:B------:R-:W-:Y:S01]  /*0eb0*/  IMAD.SHL.U32 R0, R0, 0x200000, RZ ;  /* 0x0020000000007824 */ /* 0x000fe200078e00ff */
[----:B------:R-:W-:-:S04]  /*0ec0*/  LEA R3, R3, 0x37800000, 0x17 ;  /* 0x3780000003037811 */ /* 0x000fc800078eb8ff */
[----:B------:R-:W-:-:S07]  /*0ed0*/  LOP3.LUT R0, R3, R0, R7, 0xfe, !PT ;  /* 0x0000000003007212 */ /* 0x000fce00078efe07 */
.L_x_1362:
[----:B------:R-:W-:Y:S05]  /*0ee0*/  BSYNC.RECONVERGENT B0 ;  /* 0x0000000000007941 */ /* 0x000fea0003800200 */
.L_x_1361:
[----:B------:R-:W-:-:S04]  /*0ef0*/  F2FP.F16.F32.PACK_AB R0, RZ, R0 ;  /* 0x00000000ff00723e */ /* 0x000fc800000000ff */
[----:B------:R-:W-:Y:S01]  /*0f00*/  PRMT R16, R0, 0x7610, R16 ;  /* 0x0000761000107816 */ /* 0x000fe20000000010 */
[----:B------:R-:W-:Y:S06]  /*0f10*/  BRA `(.L_x_1342) ;  /* 0x0000000000b47947 */ /* 0x000fec0003800000 */
.L_x_1354:
[----:B------:R-:W-:-:S09]  /*0f20*/  UISETP.NE.AND UP0, UPT, UR4, 0x1c, UPT ;  /* 0x0000001c0400788c */ /* 0x000fd2000bf05270 */
[----:B------:R-:W-:Y:S05]  /*0f30*/  BRA.U !UP0, `(.L_x_1365) ;  /* 0x00000001089c7547 */ /* 0x000fea000b800000 */
[----:B------:R-:W-:-:S09]  /*0f40*/  UISETP.NE.AND UP0, UPT, UR4, 0x1d, UPT ;  /* 0x0000001d0400788c */ /* 0x000fd2000bf05270 */
[----:B------:R-:W-:Y:S05]  /*0f50*/  BRA.U !UP0, `(.L_x_1366) ;  /* 0x0000000108807547 */ /* 0x000fea000b800000 */
[----:B------:R-:W-:-:S09]  /*0f60*/  UISETP.NE.AND UP0, UPT, UR4, 0x2c, UPT ;  /* 0x0000002c0400788c */ /* 0x000fd2000bf05270 */
[----:B------:R-:W-:Y:S05]  /*0f70*/  BRA.U !UP0, `(.L_x_1367) ;  /* 0x0000000108487547 */ /* 0x000fea000b800000 */
.L_x_1341:
        /* <DEDUP_REMOVED lines=16> */
.L_x_1368:
[----:B------:R-:W-:Y:S01]  /*1080*/  PRMT R16, RZ, 0x7610, R16 ;  /* 0x00007610ff107816 */ /* 0x000fe20000000010 */
[----:B------:R-:W-:Y:S06]  /*1090*/  BRA `(.L_x_1342) ;  /* 0x0000000000547947 */ /* 0x000fec0003800000 */
.L_x_1367:
        /* <DEDUP_REMOVED lines=8> */
.L_x_1370:
[----:B------:R-:W-:Y:S05]  /*1120*/  BSYNC.RECONVERGENT B0 ;  /* 0x0000000000007941 */ /* 0x000fea0003800200 */
.L_x_1369:
[----:B------:R-:W-:-:S04]  /*1130*/  F2FP.F16.F32.PACK_AB R0, RZ, R0 ;  /* 0x00000000ff00723e */ /* 0x000fc800000000ff */
[----:B------:R-:W-:Y:S01]  /*1140*/  PRMT R16, R0, 0x7610, R16 ;  /* 0x0000761000107816 */ /* 0x000fe20000000010 */
[----:B------:R-:W-:Y:S06]  /*1150*/  BRA `(.L_x_1342) ;  /* 0x0000000000247947 */ /* 0x000fec0003800000 */
.L_x_1366:
[----:B------:R-:W2:Y:S02]  /*1160*/  LDG.E.64 R4, desc[UR36][R4.64] ;  /* 0x0000002404047981 */ /* 0x000ea4000c1e1b00 */
[----:B--2---:R-:W0:Y:S02]  /*1170*/  I2F.U64 R0, R4 ;  /* 0x0000000400007312 */ /* 0x004e240000301000 */
[----:B0-----:R-:W-:-:S04]  /*1180*/  F2FP.F16.F32.PACK_AB R0, RZ, R0 ;  /* 0x00000000ff00723e */ /* 0x001fc800000000ff */
[----:B------:R-:W-:Y:S01]  /*1190*/  PRMT R16, R0, 0x7610, R16 ;  /* 0x0000761000107816 */ /* 0x000fe20000000010 */
[----:B------:R-:W-:Y:S06]  /*11a0*/  BRA `(.L_x_1342) ;  /* 0x0000000000107947 */ /* 0x000fec0003800000 */
.L_x_1365:
[----:B------:R-:W2:Y:S02]  /*11b0*/  LDG.E R4, desc[UR36][R4.64] ;  /* 0x0000002404047981 */ /* 0x000ea4000c1e1900 */
[----:B--2---:R-:W-:-:S04]  /*11c0*/  I2FP.F32.U32 R0, R4 ;  /* 0x0000000400007245 */ /* 0x004fc80000201000 */
[----:B------:R-:W-:-:S04]  /*11d0*/  F2FP.F16.F32.PACK_AB R0, RZ, R0 ;  /* 0x00000000ff00723e */ /* 0x000fc800000000ff */
[----:B------:R-:W-:-:S07]  /*11e0*/  PRMT R16, R0, 0x7610, R16 ;  /* 0x0000761000107816 */ /* 0x000fce0000000010 */
.L_x_1342:
[----:B01----:R-:W0:Y:S01]  /*11f0*/  LDC.64 R4, c[0x0][0x398] ;  /* 0x0000e600ff047b82 */ /* 0x003e220000000a00 */
        /* <DEDUP_REMOVED lines=20> */
.L_x_1374:
[----:B------:R-:W2:Y:S02]  /*1340*/  LDG.E.U8 R4, desc[UR36][R4.64] ;  /* 0x0000002404047981 */ /* 0x000ea4000c1e1100 */
[----:B--2---:R-:W-:-:S04]  /*1350*/  I2FP.F32.U32 R0, R4 ;  /* 0x0000000400007245 */ /* 0x004fc80000201000 */
[----:B------:R-:W-:-:S04]  /*1360*/  F2FP.F16.F32.PACK_AB R0, RZ, R0 ;  /* 0x00000000ff00723e */ /* 0x000fc800000000ff */
[----:B------:R-:W-:Y:S01]  /*1370*/  PRMT R17, R0, 0x7610, R17 ;  /* 0x0000761000117816 */ /* 0x000fe20000000011 */
[----:B------:R-:W-:Y:S06]  /*1380*/  BRA `(.L_x_1376) ;  /* 0x0000000c00d87947 */ /* 0x000fec0003800000 */
.L_x_1373:
        /* <DEDUP_REMOVED lines=11> */
.L_x_1378:
[----:B------:R-:W2:Y:S02]  /*1440*/  LDG.E R4, desc[UR36][R4.64] ;  /* 0x0000002404047981 */ /* 0x000ea4000c1e1900 */
[----:B--2---:R-:W-:-:S04]  /*1450*/  I2FP.F32.S32 R0, R4 ;  /* 0x0000000400007245 */ /* 0x004fc80000201400 */
[----:B------:R-:W-:-:S04]  /*1460*/  F2FP.F16.F32.PACK_AB R0, RZ, R0 ;  /* 0x00000000ff00723e */ /* 0x000fc800000000ff */
[----:B------:R-:W-:Y:S01]  /*1470*/  PRMT R17, R0, 0x7610, R17 ;  /* 0x0000761000117816 */ /* 0x000fe20000000011 */
[----:B------:R-:W-:Y:S06]  /*1480*/  BRA `(.L_x_1376) ;  /* 0x0000000c00987947 */ /* 0x000fec0003800000 */
.L_x_1377:
[----:B------:R-:W2:Y:S02]  /*1490*/  LDG.E.U16 R4, desc[UR36][R4.64] ;  /* 0x0000002404047981 */ /* 0x000ea4000c1e1500 */
[----:B--2---:R-:W0:Y:S02]  /*14a0*/  I2F.S16 R0, R4 ;  /* 0x0000000400007306 */ /* 0x004e240000101400 */
[----:B0-----:R-:W-:-:S04]  /*14b0*/  F2FP.F16.F32.PACK_AB R0, RZ, R0 ;  /* 0x00000000ff00723e */ /* 0x001fc800000000ff */
[----:B------:R-:W-:Y:S01]  /*14c0*/  PRMT R17, R0, 0x7610, R17 ;  /* 0x0000761000117816 */ /* 0x000fe20000000011 */
[----:B------:R-:W-:Y:S06]  /*14d0*/  BRA `(.L_x_1376) ;  /* 0x0000000c00847947 */ /* 0x000fec0003800000 */
.L_x_1372:
        /* <DEDUP_REMOVED lines=9> */
.L_x_1380:
[----:B------:R1:W5:Y:S01]  /*1570*/  LDG.E.U16 R17, desc[UR36][R4.64] ;  /* 0x0000002404117981 */ /* 0x000362000c1e1500 */
[----:B------:R-:W-:Y:S05]  /*1580*/  BRA `(.L_x_1376) ;  /* 0x0000000c00587947 */ /* 0x000fea0003800000 */
.L_x_1379:
        /* <DEDUP_REMOVED lines=9> */
.L_x_1382:
[----:B------:R0:W5:Y:S01]  /*1620*/  LDG.E.U16 R17, desc[UR36][R4.64] ;  /* 0x0000002404117981 */ /* 0x000162000c1e1500 */
[----:B------:R-:W-:Y:S05]  /*1630*/  BRA `(.L_x_1376) ;  /* 0x0000000c002c7947 */ /* 0x000fea0003800000 */
.L_x_1381:
        /* <DEDUP_REMOVED lines=13> */
.L_x_1371:
        /* <DEDUP_REMOVED lines=14> */
.L_x_1385:
        /* <DEDUP_REMOVED lines=13> */
.L_x_1384:
        /* <DEDUP_REMOVED lines=27> */
.L_x_1387:
        /* <DEDUP_REMOVED lines=15> */
.L_x_1386:
[----:B------:R-:W2:Y:S02]  /*1b60*/  LDG.E.U16 R0, desc[UR36][R4.64] ;  /* 0x0000002404007981 */ /* 0x000ea4000c1e1500 */
[----:B--2---:R-:W-:-:S05]  /*1b70*/  IMAD.U32 R0, R0, 0x10000, RZ ;  /* 0x0001000000007824 */ /* 0x004fca00078e00ff */
[----:B------:R-:W-:-:S04]  /*1b80*/  F2FP.F16.F32.PACK_AB R0, RZ, R0 ;  /* 0x00000000ff00723e */ /* 0x000fc800000000ff */
[----:B------:R-:W-:Y:S01]  /*1b90*/  PRMT R17, R0, 0x7610, R17 ;  /* 0x0000761000117816 */ /* 0x000fe20000000011 */
[----:B------:R-:W-:Y:S06]  /*1ba0*/  BRA `(.L_x_1376) ;  /* 0x0000000400d07947 */ /* 0x000fec0003800000 */
.L_x_1383:
        /* <DEDUP_REMOVED lines=13> */
.L_x_1390:
        /* <DEDUP_REMOVED lines=21> */
.L_x_1394:
[----:B------:R-:W-:Y:S05]  /*1dd0*/  BSYNC.RECONVERGENT B1 ;  /* 0x0000000000017941 */ /* 0x000fea0003800200 */
.L_x_1393:
[----:B------:R-:W-:Y:S01]  /*1de0*/  IMAD.SHL.U32 R0, R0, 0x100000, RZ ;  /* 0x0010000000007824 */ /* 0x000fe200078e00ff */
[----:B------:R-:W-:-:S04]  /*1df0*/  LEA R3, R3, 0x3b800000, 0x17 ;  /* 0x3b80000003037811 */ /* 0x000fc800078eb8ff */
[----:B------:R-:W-:-:S07]  /*1e00*/  LOP3.LUT R0, R3, R0, R7, 0xfe, !PT ;  /* 0x0000000003007212 */ /* 0x000fce00078efe07 */
.L_x_1392:
[----:B------:R-:W-:Y:S05]  /*1e10*/  BSYNC.RECONVERGENT B0 ;  /* 0x0000000000007941 */ /* 0x000fea0003800200 */
.L_x_1391:
[----:B------:R-:W-:-:S04]  /*1e20*/  F2FP.F16.F32.PACK_AB R0, RZ, R0 ;  /* 0x00000000ff00723e */ /* 0x000fc800000000ff */
[----:B------:R-:W-:Y:S01]  /*1e30*/  PRMT R17, R0, 0x7610, R17 ;  /* 0x0000761000117816 */ /* 0x000fe20000000011 */
[----:B------:R-:W-:Y:S06]  /*1e40*/  BRA `(.L_x_1376) ;  /* 0x0000000400287947 */ /* 0x000fec0003800000 */
.L_x_1389:
        /* <DEDUP_REMOVED lines=21> */
.L_x_1398:
[----:B------:R-:W-:Y:S05]  /*1fa0*/  BSYNC.RECONVERGENT B1 ;  /* 0x0000000000017941 */ /* 0x000fea0003800200 */
.L_x_1397:
[----:B------:R-:W-:Y:S01]  /*1fb0*/  IMAD.SHL.U32 R0, R0, 0x200000, RZ ;  /* 0x0020000000007824 */ /* 0x000fe200078e00ff */
[----:B------:R-:W-:-:S04]  /*1fc0*/  LEA R3, R3, 0x37800000, 0x17 ;  /* 0x3780000003037811 */ /* 0x000fc800078eb8ff */
[----:B------:R-:W-:-:S07]  /*1fd0*/  LOP3.LUT R0, R3, R0, R7, 0xfe, !PT ;  /* 0x0000000003007212 */ /* 0x000fce00078efe07 */
.L_x_1396:
[----:B------:R-:W-:Y:S05]  /*1fe0*/  BSYNC.RECONVERGENT B0 ;  /* 0x0000000000007941 */ /* 0x000fea0003800200 */
.L_x_1395:
[----:B------:R-:W-:-:S04]  /*1ff0*/  F2FP.F16.F32.PACK_AB R0, RZ, R0 ;  /* 0x00000000ff00723e */ /* 0x000fc800000000ff */
[----:B------:R-:W-:Y:S01]  /*2000*/  PRMT R17, R0, 0x7610, R17 ;  /* 0x0000761000117816 */ /* 0x000fe20000000011 */
[----:B------:R-:W-:Y:S06]  /*2010*/  BRA `(.L_x_1376) ;  /* 0x0000000000b47947 */ /* 0x000fec0003800000 */
.L_x_1388:
[----:B------:R-:W-:-:S09]  /*2020*/  UISETP.NE.AND UP0, UPT, UR4, 0x1c, UPT ;  /* 0x0000001c0400788c */ /* 0x000fd2000bf05270 */
[----:B------:R-:W-:Y:S05]  /*2030*/  BRA.U !UP0, `(.L_x_1399) ;  /* 0x00000001089c7547 */ /* 0x000fea000b800000 */
[----:B------:R-:W-:-:S09]  /*2040*/  UISETP.NE.AND UP0, UPT, UR4, 0x1d, UPT ;  /* 0x0000001d0400788c */ /* 0x000fd2000bf05270 */
[----:B------:R-:W-:Y:S05]  /*2050*/  BRA.U !UP0, `(.L_x_1400) ;  /* 0x0000000108807547 */ /* 0x000fea000b800000 */
[----:B------:R-:W-:-:S09]  /*2060*/  UISETP.NE.AND UP0, UPT, UR4, 0x2c, UPT ;  /* 0x0000002c0400788c */ /* 0x000fd2000bf05270 */
[----:B------:R-:W-:Y:S05]  /*2070*/  BRA.U !UP0, `(.L_x_1401) ;  /* 0x0000000108487547 */ /* 0x000fea000b800000 */
.L_x_1375:
        /* <DEDUP_REMOVED lines=16> */
.L_x_1402:
[----:B------:R-:W-:Y:S01]  /*2180*/  PRMT R17, RZ, 0x7610, R17 ;  /* 0x00007610ff117816 */ /* 0x000fe20000000011 */
[----:B------:R-:W-:Y:S06]  /*2190*/  BRA `(.L_x_1376) ;  /* 0x0000000000547947 */ /* 0x000fec0003800000 */
.L_x_1401:
        /* <DEDUP_REMOVED lines=8> */
.L_x_1404:
[----:B------:R-:W-:Y:S05]  /*2220*/  BSYNC.RECONVERGENT B0 ;  /* 0x0000000000007941 */ /* 0x000fea0003800200 */
.L_x_1403:
[----:B------:R-:W-:-:S04]  /*2230*/  F2FP.F16.F32.PACK_AB R0, RZ, R0 ;  /* 0x00000000ff00723e */ /* 0x000fc800000000ff */
[----:B------:R-:W-:Y:S01]  /*2240*/  PRMT R17, R0, 0x7610, R17 ;  /* 0x0000761000117816 */ /* 0x000fe20000000011 */
[----:B------:R-:W-:Y:S06]  /*2250*/  BRA `(.L_x_1376) ;  /* 0x0000000000247947 */ /* 0x000fec0003800000 */
.L_x_1400:
[----:B------:R-:W2:Y:S02]  /*2260*/  LDG.E.64 R4, desc[UR36][R4.64] ;  /* 0x0000002404047981 */ /* 0x000ea4000c1e1b00 */
[----:B--2---:R-:W0:Y:S02]  /*2270*/  I2F.U64 R0, R4 ;  /* 0x0000000400007312 */ /* 0x004e240000301000 */
[----:B0-----:R-:W-:-:S04]  /*2280*/  F2FP.F16.F32.PACK_AB R0, RZ, R0 ;  /* 0x00000000ff00723e */ /* 0x001fc800000000ff */
[----:B------:R-:W-:Y:S01]  /*2290*/  PRMT R17, R0, 0x7610, R17 ;  /* 0x0000761000117816 */ /* 0x000fe20000000011 */
[----:B------:R-:W-:Y:S06]  /*22a0*/  BRA `(.L_x_1376) ;  /* 0x0000000000107947 */ /* 0x000fec0003800000 */
.L_x_1399:
[----:B------:R-:W2:Y:S02]  /*22b0*/  LDG.E R4, desc[UR36][R4.64] ;  /* 0x0000002404047981 */ /* 0x000ea4000c1e1900 */
[----:B--2---:R-:W-:-:S04]  /*22c0*/  I2FP.F32.U32 R0, R4 ;  /* 0x0000000400007245 */ /* 0x004fc80000201000 */
[----:B------:R-:W-:-:S04]  /*22d0*/  F2FP.F16.F32.PACK_AB R0, RZ, R0 ;  /* 0x00000000ff00723e */ /* 0x000fc800000000ff */
[----:B------:R-:W-:-:S07]  /*22e0*/  PRMT R17, R0, 0x7610, R17 ;  /* 0x0000761000117816 */ /* 0x000fce0000000011 */
.L_x_1376:
[----:B------:R-:W-:-:S07]  /*22f0*/  VIADD R27, R19, 0x80 ;  /* 0x00000080131b7836 */ /* 0x000fce0000000000 */
.L_x_1336:
[----:B------:R-:W-:Y:S05]  /*2300*/  BSYNC.RECONVERGENT B6 ;  /* 0x0000000000067941 */ /* 0x000fea0003800200 */
.L_x_1335:
[----:B------:R-:W-:Y:S01]  /*2310*/  ISETP.GE.AND P0, PT, R27, R28, PT ;  /* 0x0000001c1b00720c */ /* 0x000fe20003f06270 */
[----:B------:R-:W-:Y:S01]  /*2320*/  BSSY.RECONVERGENT B6, `(.L_x_1405) ;  /* 0x0000226000067945 */ /* 0x000fe20003800200 */
[----:B------:R-:W-:Y:S02]  /*2330*/  PRMT R18, RZ, 0x7610, R18 ;  /* 0x00007610ff127816 */ /* 0x000fe40000000012 */
[----:B------:R-:W-:-:S09]  /*2340*/  PRMT R22, RZ, 0x7610, R22 ;  /* 0x00007610ff167816 */ /* 0x000fd20000000016 */
[----:B------:R-:W-:Y:S05]  /*2350*/  @P0 BRA `(.L_x_1406) ;  /* 0x0000002000880947 */ /* 0x000fea0003800000 */
[----:B01----:R-:W0:Y:S01]  /*2360*/  LDC.64 R4, c[0x0][0x390] ;  /* 0x0000e400ff047b82 */ /* 0x003e220000000a00 */
        /* <DEDUP_REMOVED lines=21> */
.L_x_1410:
[----:B------:R-:W2:Y:S02]  /*24c0*/  LDG.E.U8 R4, desc[UR36][R4.64] ;  /* 0x0000002404047981 */ /* 0x000ea4000c1e1100 */
[----:B--2---:R-:W-:-:S04]  /*24d0*/  I2FP.F32.U32 R0, R4 ;  /* 0x0000000400007245 */ /* 0x004fc80000201000 */
[----:B------:R-:W-:-:S04]  /*24e0*/  F2FP.F16.F32.PACK_AB R0, RZ, R0 ;  /* 0x00000000ff00723e */ /* 0x000fc800000000ff */
[----:B------:R-:W-:Y:S01]  /*24f0*/  PRMT R18, R0, 0x7610, R18 ;  /* 0x0000761000127816 */ /* 0x000fe20000000012 */
[----:B------:R-:W-:Y:S06]  /*2500*/  BRA `(.L_x_1412) ;  /* 0x0000000c00d87947 */ /* 0x000fec0003800000 */
.L_x_1409:
        /* <DEDUP_REMOVED lines=11> */
.L_x_1414:
[----:B------:R-:W2:Y:S02]  /*25c0*/  LDG.E R4, desc[UR36][R4.64] ;  /* 0x0000002404047981 */ /* 0x000ea4000c1e1900 */
[----:B--2---:R-:W-:-:S04]  /*25d0*/  I2FP.F32.S32 R0, R4 ;  /* 0x0000000400007245 */ /* 0x004fc80000201400 */
[----:B------:R-:W-:-:S04]  /*25e0*/  F2FP.F16.F32.PACK_AB R0, RZ, R0 ;  /* 0x00000000ff00723e */ /* 0x000fc800000000ff */
[----:B------:R-:W-:Y:S01]  /*25f0*/  PRMT R18, R0, 0x7610, R18 ;  /* 0x0000761000127816 */ /* 0x000fe20000000012 */
[----:B------:R-:W-:Y:S06]  /*2600*/  BRA `(.L_x_1412) ;  /* 0x0000000c00987947 */ /* 0x000fec0003800000 */
.L_x_1413:
[----:B------:R-:W2:Y:S02]  /*2610*/  LDG.E.U16 R4, desc[UR36][R4.64] ;  /* 0x0000002404047981 */ /* 0x000ea4000c1e1500 */
[----:B--2---:R-:W0:Y:S02]  /*2620*/  I2F.S16 R0, R4 ;  /* 0x0000000400007306 */ /* 0x004e240000101400 */
[----:B0-----:R-:W-:-:S04]  /*2630*/  F2FP.F16.F32.PACK_AB R0, RZ, R0 ;  /* 0x00000000ff00723e */ /* 0x001fc800000000ff */
[----:B------:R-:W-:Y:S01]  /*2640*/  PRMT R18, R0, 0x7610, R18 ;  /* 0x0000761000127816 */ /* 0x000fe20000000012 */
[----:B------:R-:W-:Y:S06]  /*2650*/  BRA `(.L_x_1412) ;  /* 0x0000000c00847947 */ /* 0x000fec0003800000 */
.L_x_1408:
        /* <DEDUP_REMOVED lines=9> */
.L_x_1416:
[----:B------:R1:W5:Y:S01]  /*26f0*/  LDG.E.U16 R18, desc[UR36][R4.64] ;  /* 0x0000002404127981 */ /* 0x000362000c1e1500 */
[----:B------:R-:W-:Y:S05]  /*2700*/  BRA `(.L_x_1412) ;  /* 0x0000000c00587947 */ /* 0x000fea0003800000 */
.L_x_1415:
        /* <DEDUP_REMOVED lines=9> */
.L_x_1418:
[----:B------:R0:W5:Y:S01]  /*27a0*/  LDG.E.U16 R18, desc[UR36][R4.64] ;  /* 0x0000002404127981 */ /* 0x000162000c1e1500 */
[----:B------:R-:W-:Y:S05]  /*27b0*/  BRA `(.L_x_1412) ;  /* 0x0000000c002c7947 */ /* 0x000fea0003800000 */
.L_x_1417:
        /* <DEDUP_REMOVED lines=13> */
.L_x_1407:
        /* <DEDUP_REMOVED lines=14> */
.L_x_1421:
        /* <DEDUP_REMOVED lines=13> */
.L_x_1420:
        /* <DEDUP_REMOVED lines=27> */
.L_x_1423:
        /* <DEDUP_REMOVED lines=12> */
[----:B------:R-:W-:-:S04]  /*2cb0*/  F2FP.F16.F32.PACK_AB R0, RZ, R0 ;  /* 0x00000000ff00723e */ /* 0x000fc800000000ff */
[----:B------:R-:W-:Y:S01]  /*2cc0*/  PRMT R18, R0, 0x7610, R18 ;  /* 0x0000761000127816 */ /* 0x000fe20000000012 */
[----:B------:R-:W-:Y:S06]  /*2cd0*/  BRA `(.L_x_1412) ;  /* 0x0000000400e47947 */ /* 0x000fec0003800000 */
.L_x_1422:
[----:B------:R-:W2:Y:S02]  /*2ce0*/  LDG.E.U16 R0, desc[UR36][R4.64] ;  /* 0x0000002404007981 */ /* 0x000ea4000c1e1500 */
[----:B--2---:R-:W-:-:S05]  /*2cf0*/  IMAD.U32 R0, R0, 0x10000, RZ ;  /* 0x0001000000007824 */ /* 0x004fca00078e00ff */
[----:B------:R-:W-:-:S04]  /*2d00*/  F2FP.F16.F32.PACK_AB R0, RZ, R0 ;  /* 0x00000000ff00723e */ /* 0x000fc800000000ff */
[----:B------:R-:W-:Y:S01]  /*2d10*/  PRMT R18, R0, 0x7610, R18 ;  /* 0x0000761000127816 */ /* 0x000fe20000000012 */
[----:B------:R-:W-:Y:S06]  /*2d20*/  BRA `(.L_x_1412) ;  /* 0x0000000400d07947 */ /* 0x000fec0003800000 */
.L_x_1419:
        /* <DEDUP_REMOVED lines=13> */
.L_x_1426:
        /* <DEDUP_REMOVED lines=21> */
.L_x_1430:
[----:B------:R-:W-:Y:S05]  /*2f50*/  BSYNC.RECONVERGENT B1 ;  /* 0x0000000000017941 */ /* 0x000fea0003800200 */
.L_x_1429:
[----:B------:R-:W-:Y:S01]  /*2f60*/  IMAD.SHL.U32 R0, R0, 0x100000, RZ ;  /* 0x0010000000007824 */ /* 0x000fe200078e00ff */
[----:B------:R-:W-:-:S04]  /*2f70*/  LEA R3, R3, 0x3b800000, 0x17 ;  /* 0x3b80000003037811 */ /* 0x000fc800078eb8ff */
[----:B------:R-:W-:-:S07]  /*2f80*/  LOP3.LUT R0, R3, R0, R7, 0xfe, !PT ;  /* 0x0000000003007212 */ /* 0x000fce00078efe07 */
.L_x_1428:
[----:B------:R-:W-:Y:S05]  /*2f90*/  BSYNC.RECONVERGENT B0 ;  /* 0x0000000000007941 */ /* 0x000fea0003800200 */
.L_x_1427:
[----:B------:R-:W-:-:S04]  /*2fa0*/  F2FP.F16.F32.PACK_AB R0, RZ, R0 ;  /* 0x00000000ff00723e */ /* 0x000fc800000000ff */
[----:B------:R-:W-:Y:S01]  /*2fb0*/  PRMT R18, R0, 0x7610, R18 ;  /* 0x0000761000127816 */ /* 0x000fe20000000012 */
[----:B------:R-:W-:Y:S06]  /*2fc0*/  BRA `(.L_x_1412) ;  /* 0x0000000400287947 */ /* 0x000fec0003800000 */
.L_x_1425:
        /* <DEDUP_REMOVED lines=21> */
.L_x_1434:
[----:B------:R-:W-:Y:S05]  /*3120*/  BSYNC.RECONVERGENT B1 ;  /* 0x0000000000017941 */ /* 0x000fea0003800200 */
.L_x_1433:
[----:B------:R-:W-:Y:S01]  /*3130*/  IMAD.SHL.U32 R0, R0, 0x200000, RZ ;  /* 0x0020000000007824 */ /* 0x000fe200078e00ff */
[----:B------:R-:W-:-:S04]  /*3140*/  LEA R3, R3, 0x37800000, 0x17 ;  /* 0x3780000003037811 */ /* 0x000fc800078eb8ff */
[----:B------:R-:W-:-:S07]  /*3150*/  LOP3.LUT R0, R3, R0, R7, 0xfe, !PT ;  /* 0x0000000003007212 */ /* 0x000fce00078efe07 */
.L_x_1432:
[----:B------:R-:W-:Y:S05]  /*3160*/  BSYNC.RECONVERGENT B0 ;  /* 0x0000000000007941 */ /* 0x000fea0003800200 */
.L_x_1431:
[----:B------:R-:W-:-:S04]  /*3170*/  F2FP.F16.F32.PACK_AB R0, RZ, R0 ;  /* 0x00000000ff00723e */ /* 0x000fc800000000ff */
[----:B------:R-:W-:Y:S01]  /*3180*/  PRMT R18, R0, 0x7610, R18 ;  /* 0x0000761000127816 */ /* 0x000fe20000000012 */
[----:B------:R-:W-:Y:S06]  /*3190*/  BRA `(.L_x_1412) ;  /* 0x0000000000b47947 */ /* 0x000fec0003800000 */
.L_x_1424:
        /* <DEDUP_REMOVED lines=14> */
.L_x_1438:
[----:B------:R-:W-:Y:S05]  /*3280*/  BSYNC.RECONVERGENT B0 ;  /* 0x0000000000007941 */ /* 0x000fea0003800200 */
.L_x_1437:
[----:B------:R-:W-:-:S04]  /*3290*/  F2FP.F16.F32.PACK_AB R0, RZ, R0 ;  /* 0x00000000ff00723e */ /* 0x000fc800000000ff */
[----:B------:R-:W-:Y:S01]  /*32a0*/  PRMT R18, R0, 0x7610, R18 ;  /* 0x0000761000127816 */ /* 0x000fe20000000012 */
[----:B------:R-:W-:Y:S06]  /*32b0*/  BRA `(.L_x_1412) ;  /* 0x00000000006c7947 */ /* 0x000fec0003800000 */
.L_x_1411:
        /* <DEDUP_REMOVED lines=16> */
.L_x_1439:
[----:B------:R-:W-:Y:S01]  /*33c0*/  PRMT R18, RZ, 0x7610, R18 ;  /* 0x00007610ff127816 */ /* 0x000fe20000000012 */
[----:B------:R-:W-:Y:S06]  /*33d0*/  BRA `(.L_x_1412) ;  /* 0x0000000000247947 */ /* 0x000fec0003800000 */
.L_x_1436:
[----:B------:R-:W2:Y:S02]  /*33e0*/  LDG.E.64 R4, desc[UR36][R4.64] ;  /* 0x0000002404047981 */ /* 0x000ea4000c1e1b00 */
[----:B--2---:R-:W0:Y:S02]  /*33f0*/  I2F.U64 R0, R4 ;  /* 0x0000000400007312 */ /* 0x004e240000301000 */
[----:B0-----:R-:W-:-:S04]  /*3400*/  F2FP.F16.F32.PACK_AB R0, RZ, R0 ;  /* 0x00000000ff00723e */ /* 0x001fc800000000ff */
[----:B------:R-:W-:Y:S01]  /*3410*/  PRMT R18, R0, 0x7610, R18 ;  /* 0x0000761000127816 */ /* 0x000fe20000000012 */
[----:B------:R-:W-:Y:S06]  /*3420*/  BRA `(.L_x_1412) ;  /* 0x0000000000107947 */ /* 0x000fec0003800000 */
.L_x_1435:
[----:B------:R-:W2:Y:S02]  /*3430*/  LDG.E R4, desc[UR36][R4.64] ;  /* 0x0000002404047981 */ /* 0x000ea4000c1e1900 */
[----:B--2---:R-:W-:-:S04]  /*3440*/  I2FP.F32.U32 R0, R4 ;  /* 0x0000000400007245 */ /* 0x004fc80000201000 */
[----:B------:R-:W-:-:S04]  /*3450*/  F2FP.F16.F32.PACK_AB R0, RZ, R0 ;  /* 0x00000000ff00723e */ /* 0x000fc800000000ff */
[----:B------:R-:W-:-:S07]  /*3460*/  PRMT R18, R0, 0x7610, R18 ;  /* 0x0000761000127816 */ /* 0x000fce0000000012 */
.L_x_1412:
        /* <DEDUP_REMOVED lines=21> */
.L_x_1443:
[----:B------:R-:W2:Y:S02]  /*35c0*/  LDG.E.U8 R4, desc[UR36][R4.64] ;  /* 0x0000002404047981 */ /* 0x000ea4000c1e1100 */
[----:B--2---:R-:W-:-:S04]  /*35d0*/  I2FP.F32.U32 R0, R4 ;  /* 0x0000000400007245 */ /* 0x004fc80000201000 */
[----:B------:R-:W-:-:S04]  /*35e0*/  F2FP.F16.F32.PACK_AB R0, RZ, R0 ;  /* 0x00000000ff00723e */ /* 0x000fc800000000ff */
[----:B------:R-:W-:Y:S01]  /*35f0*/  PRMT R22, R0, 0x7610, R22 ;  /* 0x0000761000167816 */ /* 0x000fe20000000016 */
[----:B------:R-:W-:Y:S06]  /*3600*/  BRA `(.L_x_1445) ;  /* 0x0000000c00d87947 */ /* 0x000fec0003800000 */
.L_x_1442:
        /* <DEDUP_REMOVED lines=11> */
.L_x_1447:
[----:B------:R-:W2:Y:S02]  /*36c0*/  LDG.E R4, desc[UR36][R4.64] ;  /* 0x0000002404047981 */ /* 0x000ea4000c1e1900 */
[----:B--2---:R-:W-:-:S04]  /*36d0*/  I2FP.F32.S32 R0, R4 ;  /* 0x0000000400007245 */ /* 0x004fc80000201400 */
[----:B------:R-:W-:-:S04]  /*36e0*/  F2FP.F16.F32.PACK_AB R0, RZ, R0 ;  /* 0x00000000ff00723e */ /* 0x000fc800000000ff */
[----:B------:R-:W-:Y:S01]  /*36f0*/  PRMT R22, R0, 0x7610, R22 ;  /* 0x0000761000167816 */ /* 0x000fe20000000016 */
[----:B------:R-:W-:Y:S06]  /*3700*/  BRA `(.L_x_1445) ;  /* 0x0000000c00987947 */ /* 0x000fec0003800000 */
.L_x_1446:
[----:B------:R-:W2:Y:S02]  /*3710*/  LDG.E.U16 R4, desc[UR36][R4.64] ;  /* 0x0000002404047981 */ /* 0x000ea4000c1e1500 */
[----:B--2---:R-:W0:Y:S02]  /*3720*/  I2F.S16 R0, R4 ;  /* 0x0000000400007306 */ /* 0x004e240000101400 */
[----:B0-----:R-:W-:-:S04]  /*3730*/  F2FP.F16.F32.PACK_AB R0, RZ, R0 ;  /* 0x00000000ff00723e */ /* 0x001fc800000000ff */
[----:B------:R-:W-:Y:S01]  /*3740*/  PRMT R22, R0, 0x7610, R22 ;  /* 0x0000761000167816 */ /* 0x000fe20000000016 */
[----:B------:R-:W-:Y:S06]  /*3750*/  BRA `(.L_x_1445) ;  /* 0x0000000c00847947 */ /* 0x000fec0003800000 */
.L_x_1441:
        /* <DEDUP_REMOVED lines=9> */
.L_x_1449:
[----:B------:R1:W5:Y:S01]  /*37f0*/  LDG.E.U16 R22, desc[UR36][R4.64] ;  /* 0x0000002404167981 */ /* 0x000362000c1e1500 */
[----:B------:R-:W-:Y:S05]  /*3800*/  BRA `(.L_x_1445) ;  /* 0x0000000c00587947 */ /* 0x000fea0003800000 */
.L_x_1448:
        /* <DEDUP_REMOVED lines=9> */
.L_x_1451:
[----:B------:R0:W5:Y:S01]  /*38a0*/  LDG.E.U16 R22, desc[UR36][R4.64] ;  /* 0x0000002404167981 */ /* 0x000162000c1e1500 */
[----:B------:R-:W-:Y:S05]  /*38b0*/  BRA `(.L_x_1445) ;  /* 0x0000000c002c7947 */ /* 0x000fea0003800000 */
.L_x_1450:
        /* <DEDUP_REMOVED lines=13> */
.L_x_1440:
        /* <DEDUP_REMOVED lines=14> */
.L_x_1454:
        /* <DEDUP_REMOVED lines=13> */
.L_x_1453:
        /* <DEDUP_REMOVED lines=27> */
.L_x_1456:
        /* <DEDUP_REMOVED lines=15> */
.L_x_1455:
[----:B------:R-:W2:Y:S02]  /*3de0*/  LDG.E.U16 R0, desc[UR36][R4.64] ;  /* 0x0000002404007981 */ /* 0x000ea4000c1e1500 */
[----:B--2---:R-:W-:-:S05]  /*3df0*/  IMAD.U32 R0, R0, 0x10000, RZ ;  /* 0x0001000000007824 */ /* 0x004fca00078e00ff */
[----:B------:R-:W-:-:S04]  /*3e00*/  F2FP.F16.F32.PACK_AB R0, RZ, R0 ;  /* 0x00000000ff00723e */ /* 0x000fc800000000ff */
[----:B------:R-:W-:Y:S01]  /*3e10*/  PRMT R22, R0, 0x7610, R22 ;  /* 0x0000761000167816 */ /* 0x000fe20000000016 */
[----:B------:R-:W-:Y:S06]  /*3e20*/  BRA `(.L_x_1445) ;  /* 0x0000000400d07947 */ /* 0x000fec0003800000 */
.L_x_1452:
        /* <DEDUP_REMOVED lines=13> */
.L_x_1459:
        /* <DEDUP_REMOVED lines=21> */
.L_x_1463:
[----:B------:R-:W-:Y:S05]  /*4050*/  BSYNC.RECONVERGENT B1 ;  /* 0x0000000000017941 */ /* 0x000fea0003800200 */
.L_x_1462:
[----:B------:R-:W-:Y:S01]  /*4060*/  IMAD.SHL.U32 R0, R0, 0x100000, RZ ;  /* 0x0010000000007824 */ /* 0x000fe200078e00ff */
[----:B------:R-:W-:-:S04]  /*4070*/  LEA R3, R3, 0x3b800000, 0x17 ;  /* 0x3b80000003037811 */ /* 0x000fc800078eb8ff */
[----:B------:R-:W-:-:S07]  /*4080*/  LOP3.LUT R0, R3, R0, R7, 0xfe, !PT ;  /* 0x0000000003007212 */ /* 0x000fce00078efe07 */
.L_x_1461:
[----:B------:R-:W-:Y:S05]  /*4090*/  BSYNC.RECONVERGENT B0 ;  /* 0x0000000000007941 */ /* 0x000fea0003800200 */
.L_x_1460:
[----:B------:R-:W-:-:S04]  /*40a0*/  F2FP.F16.F32.PACK_AB R0, RZ, R0 ;  /* 0x00000000ff00723e */ /* 0x000fc800000000ff */
[----:B------:R-:W-:Y:S01]  /*40b0*/  PRMT R22, R0, 0x7610, R22 ;  /* 0x0000761000167816 */ /* 0x000fe20000000016 */
[----:B------:R-:W-:Y:S06]  /*40c0*/  BRA `(.L_x_1445) ;  /* 0x0000000400287947 */ /* 0x000fec0003800000 */
.L_x_1458:
        /* <DEDUP_REMOVED lines=21> */
.L_x_1467:
[----:B------:R-:W-:Y:S05]  /*4220*/  BSYNC.RECONVERGENT B1 ;  /* 0x0000000000017941 */ /* 0x000fea0003800200 */
.L_x_1466:
[----:B------:R-:W-:Y:S01]  /*4230*/  IMAD.SHL.U32 R0, R0, 0x200000, RZ ;  /* 0x0020000000007824 */ /* 0x000fe200078e00ff */
[----:B------:R-:W-:-:S04]  /*4240*/  LEA R3, R3, 0x37800000, 0x17 ;  /* 0x3780000003037811 */ /* 0x000fc800078eb8ff */
[----:B------:R-:W-:-:S07]  /*4250*/  LOP3.LUT R0, R3, R0, R7, 0xfe, !PT ;  /* 0x0000000003007212 */ /* 0x000fce00078efe07 */
.L_x_1465:
[----:B------:R-:W-:Y:S05]  /*4260*/  BSYNC.RECONVERGENT B0 ;  /* 0x0000000000007941 */ /* 0x000fea0003800200 */
.L_x_1464:
[----:B------:R-:W-:-:S04]  /*4270*/  F2FP.F16.F32.PACK_AB R0, RZ, R0 ;  /* 0x00000000ff00723e */ /* 0x000fc800000000ff */
[----:B------:R-:W-:Y:S01]  /*4280*/  PRMT R22, R0, 0x7610, R22 ;  /* 0x0000761000167816 */ /* 0x000fe20000000016 */
[----:B------:R-:W-:Y:S06]  /*4290*/  BRA `(.L_x_1445) ;  /* 0x0000000000b47947 */ /* 0x000fec0003800000 */
.L_x_1457:
        /* <DEDUP_REMOVED lines=14> */
.L_x_1471:
[----:B------:R-:W-:Y:S05]  /*4380*/  BSYNC.RECONVERGENT B0 ;  /* 0x0000000000007941 */ /* 0x000fea0003800200 */
.L_x_1470:
[----:B------:R-:W-:-:S04]  /*4390*/  F2FP.F16.F32.PACK_AB R0, RZ, R0 ;  /* 0x00000000ff00723e */ /* 0x000fc800000000ff */
[----:B------:R-:W-:Y:S01]  /*43a0*/  PRMT R22, R0, 0x7610, R22 ;  /* 0x0000761000167816 */ /* 0x000fe20000000016 */
[----:B------:R-:W-:Y:S06]  /*43b0*/  BRA `(.L_x_1445) ;  /* 0x00000000006c7947 */ /* 0x000fec0003800000 */
.L_x_1444:
        /* <DEDUP_REMOVED lines=16> */
.L_x_1472:
[----:B------:R-:W-:Y:S01]  /*44c0*/  PRMT R22, RZ, 0x7610, R22 ;  /* 0x00007610ff167816 */ /* 0x000fe20000000016 */
[----:B------:R-:W-:Y:S06]  /*44d0*/  BRA `(.L_x_1445) ;  /* 0x0000000000247947 */ /* 0x000fec0003800000 */
.L_x_1469:
[----:B------:R-:W2:Y:S02]  /*44e0*/  LDG.E.64 R4, desc[UR36][R4.64] ;  /* 0x0000002404047981 */ /* 0x000ea4000c1e1b00 */
[----:B--2---:R-:W0:Y:S02]  /*44f0*/  I2F.U64 R0, R4 ;  /* 0x0000000400007312 */ /* 0x004e240000301000 */
[----:B0-----:R-:W-:-:S04]  /*4500*/  F2FP.F16.F32.PACK_AB R0, RZ, R0 ;  /* 0x00000000ff00723e */ /* 0x001fc800000000ff */
[----:B------:R-:W-:Y:S01]  /*4510*/  PRMT R22, R0, 0x7610, R22 ;  /* 0x0000761000167816 */ /* 0x000fe20000000016 */
[----:B------:R-:W-:Y:S06]  /*4520*/  BRA `(.L_x_1445) ;  /* 0x0000000000107947 */ /* 0x000fec0003800000 */
.L_x_1468:
[----:B------:R-:W2:Y:S02]  /*4530*/  LDG.E R4, desc[UR36][R4.64] ;  /* 0x0000002404047981 */ /* 0x000ea4000c1e1900 */
[----:B--2---:R-:W-:-:S04]  /*4540*/  I2FP.F32.U32 R0, R4 ;  /* 0x0000000400007245 */ /* 0x004fc80000201000 */
[----:B------:R-:W-:-:S04]  /*4550*/  F2FP.F16.F32.PACK_AB R0, RZ, R0 ;  /* 0x00000000ff00723e */ /* 0x000fc800000000ff */
[----:B------:R-:W-:-:S07]  /*4560*/  PRMT R22, R0, 0x7610, R22 ;  /* 0x0000761000167816 */ /* 0x000fce0000000016 */
.L_x_1445:
[----:B------:R-:W-:-:S07]  /*4570*/  VIADD R27, R27, 0x80 ;  /* 0x000000801b1b7836 */ /* 0x000fce0000000000 */
.L_x_1406:
[----:B------:R-:W-:Y:S05]  /*4580*/  BSYNC.RECONVERGENT B6 ;  /* 0x0000000000067941 */ /* 0x000fea0003800200 */
.L_x_1405:
        /* <DEDUP_REMOVED lines=27> */
.L_x_1478:
[----:B------:R-:W2:Y:S02]  /*4740*/  LDG.E.U8 R4, desc[UR36][R4.64] ;  /* 0x0000002404047981 */ /* 0x000ea4000c1e1100 */
[----:B--2---:R-:W-:-:S04]  /*4750*/  I2FP.F32.U32 R0, R4 ;  /* 0x0000000400007245 */ /* 0x004fc80000201000 */
[----:B------:R-:W-:-:S04]  /*4760*/  F2FP.F16.F32.PACK_AB R0, RZ, R0 ;  /* 0x00000000ff00723e */ /* 0x000fc800000000ff */
[----:B------:R-:W-:Y:S01]  /*4770*/  PRMT R23, R0, 0x7610, R23 ;  /* 0x0000761000177816 */ /* 0x000fe20000000017 */
[----:B------:R-:W-:Y:S06]  /*4780*/  BRA `(.L_x_1480) ;  /* 0x0000000c00d87947 */ /* 0x000fec0003800000 */
.L_x_1477:
        /* <DEDUP_REMOVED lines=11> */
.L_x_1482:
[----:B------:R-:W2:Y:S02]  /*4840*/  LDG.E R4, desc[UR36][R4.64] ;  /* 0x0000002404047981 */ /* 0x000ea4000c1e1900 */
[----:B--2---:R-:W-:-:S04]  /*4850*/  I2FP.F32.S32 R0, R4 ;  /* 0x0000000400007245 */ /* 0x004fc80000201400 */
[----:B------:R-:W-:-:S04]  /*4860*/  F2FP.F16.F32.PACK_AB R0, RZ, R0 ;  /* 0x00000000ff00723e */ /* 0x000fc800000000ff */
[----:B------:R-:W-:Y:S01]  /*4870*/  PRMT R23, R0, 0x7610, R23 ;  /* 0x0000761000177816 */ /* 0x000fe20000000017 */
[----:B------:R-:W-:Y:S06]  /*4880*/  BRA `(.L_x_1480) ;  /* 0x0000000c00987947 */ /* 0x000fec0003800000 */
.L_x_1481:
[----:B------:R-:W2:Y:S02]  /*4890*/  LDG.E.U16 R4, desc[UR36][R4.64] ;  /* 0x0000002404047981 */ /* 0x000ea4000c1e1500 */
[----:B--2---:R-:W0:Y:S02]  /*48a0*/  I2F.S16 R0, R4 ;  /* 0x0000000400007306 */ /* 0x004e240000101400 */
[----:B0-----:R-:W-:-:S04]  /*48b0*/  F2FP.F16.F32.PACK_AB R0, RZ, R0 ;  /* 0x00000000ff00723e */ /* 0x001fc800000000ff */
[----:B------:R-:W-:Y:S01]  /*48c0*/  PRMT R23, R0, 0x7610, R23 ;  /* 0x0000761000177816 */ /* 0x000fe20000000017 */
[----:B------:R-:W-:Y:S06]  /*48d0*/  BRA `(.L_x_1480) ;  /* 0x0000000c00847947 */ /* 0x000fec0003800000 */
.L_x_1476:
        /* <DEDUP_REMOVED lines=9> */
.L_x_1484:
[----:B------:R1:W5:Y:S01]  /*4970*/  LDG.E.U16 R23, desc[UR36][R4.64] ;  /* 0x0000002404177981 */ /* 0x000362000c1e1500 */
[----:B------:R-:W-:Y:S05]  /*4980*/  BRA `(.L_x_1480) ;  /* 0x0000000c00587947 */ /* 0x000fea0003800000 */
.L_x_1483:
        /* <DEDUP_REMOVED lines=9> */
.L_x_1486:
[----:B------:R0:W5:Y:S01]  /*4a20*/  LDG.E.U16 R23, desc[UR36][R4.64] ;  /* 0x0000002404177981 */ /* 0x000162000c1e1500 */
[----:B------:R-:W-:Y:S05]  /*4a30*/  BRA `(.L_x_1480) ;  /* 0x0000000c002c7947 */ /* 0x000fea0003800000 */
.L_x_1485:
        /* <DEDUP_REMOVED lines=13> */
.L_x_1475:
        /* <DEDUP_REMOVED lines=14> */
.L_x_1489:
        /* <DEDUP_REMOVED lines=13> */
.L_x_1488:
        /* <DEDUP_REMOVED lines=27> */
.L_x_1491:
        /* <DEDUP_REMOVED lines=15> */
.L_x_1490:
[----:B------:R-:W2:Y:S02]  /*4f60*/  LDG.E.U16 R0, desc[UR36][R4.64] ;  /* 0x0000002404007981 */ /* 0x000ea4000c1e1500 */
[----:B--2---:R-:W-:-:S05]  /*4f70*/  IMAD.U32 R0, R0, 0x10000, RZ ;  /* 0x0001000000007824 */ /* 0x004fca00078e00ff */
[----:B------:R-:W-:-:S04]  /*4f80*/  F2FP.F16.F32.PACK_AB R0, RZ, R0 ;  /* 0x00000000ff00723e */ /* 0x000fc800000000ff */
[----:B------:R-:W-:Y:S01]  /*4f90*/  PRMT R23, R0, 0x7610, R23 ;  /* 0x0000761000177816 */ /* 0x000fe20000000017 */
[----:B------:R-:W-:Y:S06]  /*4fa0*/  BRA `(.L_x_1480) ;  /* 0x0000000400d07947 */ /* 0x000fec0003800000 */
.L_x_1487:
        /* <DEDUP_REMOVED lines=13> */
.L_x_1494:
        /* <DEDUP_REMOVED lines=21> */
.L_x_1498:
[----:B------:R-:W-:Y:S05]  /*51d0*/  BSYNC.RECONVERGENT B1 ;  /* 0x0000000000017941 */ /* 0x000fea0003800200 */
.L_x_1497:
[----:B------:R-:W-:Y:S01]  /*51e0*/  IMAD.SHL.U32 R0, R0, 0x100000, RZ ;  /* 0x0010000000007824 */ /* 0x000fe200078e00ff */
[----:B------:R-:W-:-:S04]  /*51f0*/  LEA R3, R3, 0x3b800000, 0x17 ;  /* 0x3b80000003037811 */ /* 0x000fc800078eb8ff */
[----:B------:R-:W-:-:S07]  /*5200*/  LOP3.LUT R0, R3, R0, R7, 0xfe, !PT ;  /* 0x0000000003007212 */ /* 0x000fce00078efe07 */
.L_x_1496:
[----:B------:R-:W-:Y:S05]  /*5210*/  BSYNC.RECONVERGENT B0 ;  /* 0x0000000000007941 */ /* 0x000fea0003800200 */
.L_x_1495:
[----:B------:R-:W-:-:S04]  /*5220*/  F2FP.F16.F32.PACK_AB R0, RZ, R0 ;  /* 0x00000000ff00723e */ /* 0x000fc800000000ff */
[----:B------:R-:W-:Y:S01]  /*5230*/  PRMT R23, R0, 0x7610, R23 ;  /* 0x0000761000177816 */ /* 0x000fe20000000017 */
[----:B------:R-:W-:Y:S06]  /*5240*/  BRA `(.L_x_1480) ;  /* 0x0000000400287947 */ /* 0x000fec0003800000 */
.L_x_1493:
        /* <DEDUP_REMOVED lines=21> */
.L_x_1502:
[----:B------:R-:W-:Y:S05]  /*53a0*/  BSYNC.RECONVERGENT B1 ;  /* 0x0000000000017941 */ /* 0x000fea0003800200 */
.L_x_1501:
[----:B------:R-:W-:Y:S01]  /*53b0*/  IMAD.SHL.U32 R0, R0, 0x200000, RZ ;  /* 0x0020000000007824 */ /* 0x000fe200078e00ff */
[----:B------:R-:W-:-:S04]  /*53c0*/  LEA R3, R3, 0x37800000, 0x17 ;  /* 0x3780000003037811 */ /* 0x000fc800078eb8ff */
[----:B------:R-:W-:-:S07]  /*53d0*/  LOP3.LUT R0, R3, R0, R7, 0xfe, !PT ;  /* 0x0000000003007212 */ /* 0x000fce00078efe07 */
.L_x_1500:
[----:B------:R-:W-:Y:S05]  /*53e0*/  BSYNC.RECONVERGENT B0 ;  /* 0x0000000000007941 */ /* 0x000fea0003800200 */
.L_x_1499:
[----:B------:R-:W-:-:S04]  /*53f0*/  F2FP.F16.F32.PACK_AB R0, RZ, R0 ;  /* 0x00000000ff00723e */ /* 0x000fc800000000ff */
[----:B------:R-:W-:Y:S01]  /*5400*/  PRMT R23, R0, 0x7610, R23 ;  /* 0x0000761000177816 */ /* 0x000fe20000000017 */
[----:B------:R-:W-:Y:S06]  /*5410*/  BRA `(.L_x_1480) ;  /* 0x0000000000b47947 */ /* 0x000fec0003800000 */
.L_x_1492:
        /* <DEDUP_REMOVED lines=14> */
.L_x_1506:
[----:B------:R-:W-:Y:S05]  /*5500*/  BSYNC.RECONVERGENT B0 ;  /* 0x0000000000007941 */ /* 0x000fea0003800200 */
.L_x_1505:
[----:B------:R-:W-:-:S04]  /*5510*/  F2FP.F16.F32.PACK_AB R0, RZ, R0 ;  /* 0x00000000ff00723e */ /* 0x000fc800000000ff */
[----:B------:R-:W-:Y:S01]  /*5520*/  PRMT R23, R0, 0x7610, R23 ;  /* 0x0000761000177816 */ /* 0x000fe20000000017 */
[----:B------:R-:W-:Y:S06]  /*5530*/  BRA `(.L_x_1480) ;  /* 0x00000000006c7947 */ /* 0x000fec0003800000 */
.L_x_1479:
        /* <DEDUP_REMOVED lines=16> */
.L_x_1507:
[----:B------:R-:W-:Y:S01]  /*5640*/  PRMT R23, RZ, 0x7610, R23 ;  /* 0x00007610ff177816 */ /* 0x000fe20000000017 */
[----:B------:R-:W-:Y:S06]  /*5650*/  BRA `(.L_x_1480) ;  /* 0x0000000000247947 */ /* 0x000fec0003800000 */
.L_x_1504:
[----:B------:R-:W2:Y:S02]  /*5660*/  LDG.E.64 R4, desc[UR36][R4.64] ;  /* 0x0000002404047981 */ /* 0x000ea4000c1e1b00 */
[----:B--2---:R-:W0:Y:S02]  /*5670*/  I2F.U64 R0, R4 ;  /* 0x0000000400007312 */ /* 0x004e240000301000 */
[----:B0-----:R-:W-:-:S04]  /*5680*/  F2FP.F16.F32.PACK_AB R0, RZ, R0 ;  /* 0x00000000ff00723e */ /* 0x001fc800000000ff */
[----:B------:R-:W-:Y:S01]  /*5690*/  PRMT R23, R0, 0x7610, R23 ;  /* 0x0000761000177816 */ /* 0x000fe20000000017 */
[----:B------:R-:W-:Y:S06]  /*56a0*/  BRA `(.L_x_1480) ;  /* 0x0000000000107947 */ /* 0x000fec0003800000 */
.L_x_1503:
[----:B------:R-:W2:Y:S02]  /*56b0*/  LDG.E R4, desc[UR36][R4.64] ;  /* 0x0000002404047981 */ /* 0x000ea4000c1e1900 */
[----:B--2---:R-:W-:-:S04]  /*56c0*/  I2FP.F32.U32 R0, R4 ;  /* 0x0000000400007245 */ /* 0x004fc80000201000 */
[----:B------:R-:W-:-:S04]  /*56d0*/  F2FP.F16.F32.PACK_AB R0, RZ, R0 ;  /* 0x00000000ff00723e */ /* 0x000fc800000000ff */
[----:B------:R-:W-:-:S07]  /*56e0*/  PRMT R23, R0, 0x7610, R23 ;  /* 0x0000761000177816 */ /* 0x000fce0000000017 */
.L_x_1480:
[----:B------:R-:W2:Y:S01]  /*56f0*/  LDCU.U8 UR6, c[0x0][0x3a5] ;  /* 0x000074a0ff0677ac */ /* 0x000ea20008000000 */
[----:B01----:R-:W0:Y:S01]  /*5700*/  LDC.64 R4, c[0x0][0x398] ;  /* 0x0000e600ff047b82 */ /* 0x003e220000000a00 */
[----:B------:R-:W1:Y:S01]  /*5710*/  LDCU UR5, c[0x0][0x3ac] ;  /* 0x00007580ff0577ac */ /* 0x000e620008000800 */
[----:B--2---:R-:W-:-:S04]  /*5720*/  UPRMT UR4, UR6, 0x9910, URZ ;  /* 0x0000991006047896 */ /* 0x004fc800080000ff */
        /* <DEDUP_REMOVED lines=18> */
.L_x_1511:
[----:B------:R-:W2:Y:S02]  /*5850*/  LDG.E.U8 R4, desc[UR36][R4.64] ;  /* 0x0000002404047981 */ /* 0x000ea4000c1e1100 */
[----:B--2---:R-:W-:-:S04]  /*5860*/  I2FP.F32.U32 R0, R4 ;  /* 0x0000000400007245 */ /* 0x004fc80000201000 */
[----:B------:R-:W-:-:S04]  /*5870*/  F2FP.F16.F32.PACK_AB R0, RZ, R0 ;  /* 0x00000000ff00723e */ /* 0x000fc800000000ff */
[----:B------:R-:W-:Y:S01]  /*5880*/  PRMT R24, R0, 0x7610, R24 ;  /* 0x0000761000187816 */ /* 0x000fe20000000018 */
[----:B------:R-:W-:Y:S06]  /*5890*/  BRA `(.L_x_1513) ;  /* 0x0000000c00d87947 */ /* 0x000fec0003800000 */
.L_x_1510:
        /* <DEDUP_REMOVED lines=11> */
.L_x_1515:
[----:B------:R-:W2:Y:S02]  /*5950*/  LDG.E R4, desc[UR36][R4.64] ;  /* 0x0000002404047981 */ /* 0x000ea4000c1e1900 */
[----:B--2---:R-:W-:-:S04]  /*5960*/  I2FP.F32.S32 R0, R4 ;  /* 0x0000000400007245 */ /* 0x004fc80000201400 */
[----:B------:R-:W-:-:S04]  /*5970*/  F2FP.F16.F32.PACK_AB R0, RZ, R0 ;  /* 0x00000000ff00723e */ /* 0x000fc800000000ff */
[----:B------:R-:W-:Y:S01]  /*5980*/  PRMT R24, R0, 0x7610, R24 ;  /* 0x0000761000187816 */ /* 0x000fe20000000018 */
[----:B------:R-:W-:Y:S06]  /*5990*/  BRA `(.L_x_1513) ;  /* 0x0000000c00987947 */ /* 0x000fec0003800000 */
.L_x_1514:
[----:B------:R-:W2:Y:S02]  /*59a0*/  LDG.E.U16 R4, desc[UR36][R4.64] ;  /* 0x0000002404047981 */ /* 0x000ea4000c1e1500 */
[----:B--2---:R-:W0:Y:S02]  /*59b0*/  I2F.S16 R0, R4 ;  /* 0x0000000400007306 */ /* 0x004e240000101400 */
[----:B0-----:R-:W-:-:S04]  /*59c0*/  F2FP.F16.F32.PACK_AB R0, RZ, R0 ;  /* 0x00000000ff00723e */ /* 0x001fc800000000ff */
[----:B------:R-:W-:Y:S01]  /*59d0*/  PRMT R24, R0, 0x7610, R24 ;  /* 0x0000761000187816 */ /* 0x000fe20000000018 */
[----:B------:R-:W-:Y:S06]  /*59e0*/  BRA `(.L_x_1513) ;  /* 0x0000000c00847947 */ /* 0x000fec0003800000 */
.L_x_1509:
        /* <DEDUP_REMOVED lines=9> */
.L_x_1517:
[----:B------:R1:W5:Y:S01]  /*5a80*/  LDG.E.U16 R24, desc[UR36][R4.64] ;  /* 0x0000002404187981 */ /* 0x000362000c1e1500 */
[----:B------:R-:W-:Y:S05]  /*5a90*/  BRA `(.L_x_1513) ;  /* 0x0000000c00587947 */ /* 0x000fea0003800000 */
.L_x_1516:
        /* <DEDUP_REMOVED lines=9> */
.L_x_1519:
[----:B------:R0:W5:Y:S01]  /*5b30*/  LDG.E.U16 R24, desc[UR36][R4.64] ;  /* 0x0000002404187981 */ /* 0x000162000c1e1500 */
[----:B------:R-:W-:Y:S05]  /*5b40*/  BRA `(.L_x_1513) ;  /* 0x0000000c002c7947 */ /* 0x000fea0003800000 */
.L_x_1518:
        /* <DEDUP_REMOVED lines=13> */
.L_x_1508:
        /* <DEDUP_REMOVED lines=14> */
.L_x_1522:
        /* <DEDUP_REMOVED lines=13> */
.L_x_1521:
        /* <DEDUP_REMOVED lines=27> */
.L_x_1524:
        /* <DEDUP_REMOVED lines=15> */
.L_x_1523:
[----:B------:R-:W2:Y:S02]  /*6070*/  LDG.E.U16 R0, desc[UR36][R4.64] ;  /* 0x0000002404007981 */ /* 0x000ea4000c1e1500 */
[----:B--2---:R-:W-:-:S05]  /*6080*/  IMAD.U32 R0, R0, 0x10000, RZ ;  /* 0x0001000000007824 */ /* 0x004fca00078e00ff */
[----:B------:R-:W-:-:S04]  /*6090*/  F2FP.F16.F32.PACK_AB R0, RZ, R0 ;  /* 0x00000000ff00723e */ /* 0x000fc800000000ff */
[----:B------:R-:W-:Y:S01]  /*60a0*/  PRMT R24, R0, 0x7610, R24 ;  /* 0x0000761000187816 */ /* 0x000fe20000000018 */
[----:B------:R-:W-:Y:S06]  /*60b0*/  BRA `(.L_x_1513) ;  /* 0x0000000400d07947 */ /* 0x000fec0003800000 */
.L_x_1520:
        /* <DEDUP_REMOVED lines=13> */
.L_x_1527:
        /* <DEDUP_REMOVED lines=21> */
.L_x_1531:
[----:B------:R-:W-:Y:S05]  /*62e0*/  BSYNC.RECONVERGENT B1 ;  /* 0x0000000000017941 */ /* 0x000fea0003800200 */
.L_x_1530:
[----:B------:R-:W-:Y:S01]  /*62f0*/  IMAD.SHL.U32 R0, R0, 0x100000, RZ ;  /* 0x0010000000007824 */ /* 0x000fe200078e00ff */
[----:B------:R-:W-:-:S04]  /*6300*/  LEA R3, R3, 0x3b800000, 0x17 ;  /* 0x3b80000003037811 */ /* 0x000fc800078eb8ff */
[----:B------:R-:W-:-:S07]  /*6310*/  LOP3.LUT R0, R3, R0, R7, 0xfe, !PT ;  /* 0x0000000003007212 */ /* 0x000fce00078efe07 */
.L_x_1529:
[----:B------:R-:W-:Y:S05]  /*6320*/  BSYNC.RECONVERGENT B0 ;  /* 0x0000000000007941 */ /* 0x000fea0003800200 */
.L_x_1528:
[----:B------:R-:W-:-:S04]  /*6330*/  F2FP.F16.F32.PACK_AB R0, RZ, R0 ;  /* 0x00000000ff00723e */ /* 0x000fc800000000ff */
[----:B------:R-:W-:Y:S01]  /*6340*/  PRMT R24, R0, 0x7610, R24 ;  /* 0x0000761000187816 */ /* 0x000fe20000000018 */
[----:B------:R-:W-:Y:S06]  /*6350*/  BRA `(.L_x_1513) ;  /* 0x0000000400287947 */ /* 0x000fec0003800000 */
.L_x_1526:
        /* <DEDUP_REMOVED lines=21> */
.L_x_1535:
[----:B------:R-:W-:Y:S05]  /*64b0*/  BSYNC.RECONVERGENT B1 ;  /* 0x0000000000017941 */ /* 0x000fea0003800200 */
.L_x_1534:
[----:B------:R-:W-:Y:S01]  /*64c0*/  IMAD.SHL.U32 R0, R0, 0x200000, RZ ;  /* 0x0020000000007824 */ /* 0x000fe200078e00ff */
[----:B------:R-:W-:-:S04]  /*64d0*/  LEA R3, R3, 0x37800000, 0x17 ;  /* 0x3780000003037811 */ /* 0x000fc800078eb8ff */
[----:B------:R-:W-:-:S07]  /*64e0*/  LOP3.LUT R0, R3, R0, R7, 0xfe, !PT ;  /* 0x0000000003007212 */ /* 0x000fce00078efe07 */
.L_x_1533:
[----:B------:R-:W-:Y:S05]  /*64f0*/  BSYNC.RECONVERGENT B0 ;  /* 0x0000000000007941 */ /* 0x000fea0003800200 */
.L_x_1532:
[----:B------:R-:W-:-:S04]  /*6500*/  F2FP.F16.F32.PACK_AB R0, RZ, R0 ;  /* 0x00000000ff00723e */ /* 0x000fc800000000ff */
[----:B------:R-:W-:Y:S01]  /*6510*/  PRMT R24, R0, 0x7610, R24 ;  /* 0x0000761000187816 */ /* 0x000fe20000000018 */
[----:B------:R-:W-:Y:S06]  /*6520*/  BRA `(.L_x_1513) ;  /* 0x0000000000b47947 */ /* 0x000fec0003800000 */
.L_x_1525:
        /* <DEDUP_REMOVED lines=14> */
.L_x_1539:
[----:B------:R-:W-:Y:S05]  /*6610*/  BSYNC.RECONVERGENT B0 ;  /* 0x0000000000007941 */ /* 0x000fea0003800200 */
.L_x_1538:
[----:B------:R-:W-:-:S04]  /*6620*/  F2FP.F16.F32.PACK_AB R0, RZ, R0 ;  /* 0x00000000ff00723e */ /* 0x000fc800000000ff */
[----:B------:R-:W-:Y:S01]  /*6630*/  PRMT R24, R0, 0x7610, R24 ;  /* 0x0000761000187816 */ /* 0x000fe20000000018 */
[----:B------:R-:W-:Y:S06]  /*6640*/  BRA `(.L_x_1513) ;  /* 0x00000000006c7947 */ /* 0x000fec0003800000 */
.L_x_1512:
        /* <DEDUP_REMOVED lines=16> */
.L_x_1540:
[----:B------:R-:W-:Y:S01]  /*6750*/  PRMT R24, RZ, 0x7610, R24 ;  /* 0x00007610ff187816 */ /* 0x000fe20000000018 */
[----:B------:R-:W-:Y:S06]  /*6760*/  BRA `(.L_x_1513) ;  /* 0x0000000000247947 */ /* 0x000fec0003800000 */
.L_x_1537:
[----:B------:R-:W2:Y:S02]  /*6770*/  LDG.E.64 R4, desc[UR36][R4.64] ;  /* 0x0000002404047981 */ /* 0x000ea4000c1e1b00 */
[----:B--2---:R-:W0:Y:S02]  /*6780*/  I2F.U64 R0, R4 ;  /* 0x0000000400007312 */ /* 0x004e240000301000 */
[----:B0-----:R-:W-:-:S04]  /*6790*/  F2FP.F16.F32.PACK_AB R0, RZ, R0 ;  /* 0x00000000ff00723e */ /* 0x001fc800000000ff */
[----:B------:R-:W-:Y:S01]  /*67a0*/  PRMT R24, R0, 0x7610, R24 ;  /* 0x0000761000187816 */ /* 0x000fe20000000018 */
[----:B------:R-:W-:Y:S06]  /*67b0*/  BRA `(.L_x_1513) ;  /* 0x0000000000107947 */ /* 0x000fec0003800000 */
.L_x_1536:
[----:B------:R-:W2:Y:S02]  /*67c0*/  LDG.E R4, desc[UR36][R4.64] ;  /* 0x0000002404047981 */ /* 0x000ea4000c1e1900 */
[----:B--2---:R-:W-:-:S04]  /*67d0*/  I2FP.F32.U32 R0, R4 ;  /* 0x0000000400007245 */ /* 0x004fc80000201000 */
[----:B------:R-:W-:-:S04]  /*67e0*/  F2FP.F16.F32.PACK_AB R0, RZ, R0 ;  /* 0x00000000ff00723e */ /* 0x000fc800000000ff */
[----:B------:R-:W-:-:S07]  /*67f0*/  PRMT R24, R0, 0x7610, R24 ;  /* 0x0000761000187816 */ /* 0x000fce0000000018 */
.L_x_1513:
[----:B------:R-:W-:-:S07]  /*6800*/  VIADD R27, R27, 0x80 ;  /* 0x000000801b1b7836 */ /* 0x000fce0000000000 */
.L_x_1474:
[----:B------:R-:W-:Y:S05]  /*6810*/  BSYNC.RECONVERGENT B6 ;  /* 0x0000000000067941 */ /* 0x000fea0003800200 */
.L_x_1473:
        /* <DEDUP_REMOVED lines=27> */
.L_x_1546:
[----:B------:R-:W2:Y:S02]  /*69d0*/  LDG.E.U8 R4, desc[UR36][R4.64] ;  /* 0x0000002404047981 */ /* 0x000ea4000c1e1100 */
[----:B--2---:R-:W-:-:S04]  /*69e0*/  I2FP.F32.U32 R0, R4 ;  /* 0x0000000400007245 */ /* 0x004fc80000201000 */
[----:B------:R-:W-:-:S04]  /*69f0*/  F2FP.F16.F32.PACK_AB R0, RZ, R0 ;  /* 0x00000000ff00723e */ /* 0x000fc800000000ff */
[----:B------:R-:W-:Y:S01]  /*6a00*/  PRMT R25, R0, 0x7610, R25 ;  /* 0x0000761000197816 */ /* 0x000fe20000000019 */
[----:B------:R-:W-:Y:S06]  /*6a10*/  BRA `(.L_x_1548) ;  /* 0x0000000c00d87947 */ /* 0x000fec0003800000 */
.L_x_1545:
        /* <DEDUP_REMOVED lines=11> */
.L_x_1550:
[----:B------:R-:W2:Y:S02]  /*6ad0*/  LDG.E R4, desc[UR36][R4.64] ;  /* 0x0000002404047981 */ /* 0x000ea4000c1e1900 */
[----:B--2---:R-:W-:-:S04]  /*6ae0*/  I2FP.F32.S32 R0, R4 ;  /* 0x0000000400007245 */ /* 0x004fc80000201400 */
[----:B------:R-:W-:-:S04]  /*6af0*/  F2FP.F16.F32.PACK_AB R0, RZ, R0 ;  /* 0x00000000ff00723e */ /* 0x000fc800000000ff */
[----:B------:R-:W-:Y:S01]  /*6b00*/  PRMT R25, R0, 0x7610, R25 ;  /* 0x0000761000197816 */ /* 0x000fe20000000019 */
[----:B------:R-:W-:Y:S06]  /*6b10*/  BRA `(.L_x_1548) ;  /* 0x0000000c00987947 */ /* 0x000fec0003800000 */
.L_x_1549:
[----:B------:R-:W2:Y:S02]  /*6b20*/  LDG.E.U16 R4, desc[UR36][R4.64] ;  /* 0x0000002404047981 */ /* 0x000ea4000c1e1500 */
[----:B--2---:R-:W0:Y:S02]  /*6b30*/  I2F.S16 R0, R4 ;  /* 0x0000000400007306 */ /* 0x004e240000101400 */
[----:B0-----:R-:W-:-:S04]  /*6b40*/  F2FP.F16.F32.PACK_AB R0, RZ, R0 ;  /* 0x00000000ff00723e */ /* 0x001fc800000000ff */
[----:B------:R-:W-:Y:S01]  /*6b50*/  PRMT R25, R0, 0x7610, R25 ;  /* 0x0000761000197816 */ /* 0x000fe20000000019 */
[----:B------:R-:W-:Y:S06]  /*6b60*/  BRA `(.L_x_1548) ;  /* 0x0000000c00847947 */ /* 0x000fec0003800000 */
.L_x_1544:
        /* <DEDUP_REMOVED lines=9> */
.L_x_1552:
[----:B------:R0:W5:Y:S01]  /*6c00*/  LDG.E.U16 R25, desc[UR36][R4.64] ;  /* 0x0000002404197981 */ /* 0x000162000c1e1500 */
[----:B------:R-:W-:Y:S05]  /*6c10*/  BRA `(.L_x_1548) ;  /* 0x0000000c00587947 */ /* 0x000fea0003800000 */
.L_x_1551:
        /* <DEDUP_REMOVED lines=9> */
.L_x_1554:
[----:B------:R1:W5:Y:S01]  /*6cb0*/  LDG.E.U16 R25, desc[UR36][R4.64] ;  /* 0x0000002404197981 */ /* 0x000362000c1e1500 */
[----:B------:R-:W-:Y:S05]  /*6cc0*/  BRA `(.L_x_1548) ;  /* 0x0000000c002c7947 */ /* 0x000fea0003800000 */
.L_x_1553:
        /* <DEDUP_REMOVED lines=13> */
.L_x_1543:
        /* <DEDUP_REMOVED lines=14> */
.L_x_1557:
        /* <DEDUP_REMOVED lines=13> */
.L_x_1556:
        /* <DEDUP_REMOVED lines=27> */
.L_x_1559:
        /* <DEDUP_REMOVED lines=15> */
.L_x_1558:
[----:B------:R-:W2:Y:S02]  /*71f0*/  LDG.E.U16 R0, desc[UR36][R4.64] ;  /* 0x0000002404007981 */ /* 0x000ea4000c1e1500 */
[----:B--2---:R-:W-:-:S05]  /*7200*/  IMAD.U32 R0, R0, 0x10000, RZ ;  /* 0x0001000000007824 */ /* 0x004fca00078e00ff */
[----:B------:R-:W-:-:S04]  /*7210*/  F2FP.F16.F32.PACK_AB R0, RZ, R0 ;  /* 0x00000000ff00723e */ /* 0x000fc800000000ff */
[----:B------:R-:W-:Y:S01]  /*7220*/  PRMT R25, R0, 0x7610, R25 ;  /* 0x0000761000197816 */ /* 0x000fe20000000019 */
[----:B------:R-:W-:Y:S06]  /*7230*/  BRA `(.L_x_1548) ;  /* 0x0000000400d07947 */ /* 0x000fec0003800000 */
.L_x_1555:
        /* <DEDUP_REMOVED lines=13> */
.L_x_1562:
        /* <DEDUP_REMOVED lines=21> */
.L_x_1566:
[----:B------:R-:W-:Y:S05]  /*7460*/  BSYNC.RECONVERGENT B1 ;  /* 0x0000000000017941 */ /* 0x000fea0003800200 */
.L_x_1565:
[----:B------:R-:W-:Y:S01]  /*7470*/  IMAD.SHL.U32 R0, R0, 0x100000, RZ ;  /* 0x0010000000007824 */ /* 0x000fe200078e00ff */
[----:B------:R-:W-:-:S04]  /*7480*/  LEA R3, R3, 0x3b800000, 0x17 ;  /* 0x3b80000003037811 */ /* 0x000fc800078eb8ff */
[----:B------:R-:W-:-:S07]  /*7490*/  LOP3.LUT R0, R3, R0, R7, 0xfe, !PT ;  /* 0x0000000003007212 */ /* 0x000fce00078efe07 */
.L_x_1564:
[----:B------:R-:W-:Y:S05]  /*74a0*/  BSYNC.RECONVERGENT B0 ;  /* 0x0000000000007941 */ /* 0x000fea0003800200 */
.L_x_1563:
[----:B------:R-:W-:-:S04]  /*74b0*/  F2FP.F16.F32.PACK_AB R0, RZ, R0 ;  /* 0x00000000ff00723e */ /* 0x000fc800000000ff */
[----:B------:R-:W-:Y:S01]  /*74c0*/  PRMT R25, R0, 0x7610, R25 ;  /* 0x0000761000197816 */ /* 0x000fe20000000019 */
[----:B------:R-:W-:Y:S06]  /*74d0*/  BRA `(.L_x_1548) ;  /* 0x0000000400287947 */ /* 0x000fec0003800000 */
.L_x_1561:
        /* <DEDUP_REMOVED lines=21> */
.L_x_1570:
[----:B------:R-:W-:Y:S05]  /*7630*/  BSYNC.RECONVERGENT B1 ;  /* 0x0000000000017941 */ /* 0x000fea0003800200 */
.L_x_1569:
[----:B------:R-:W-:Y:S01]  /*7640*/  IMAD.SHL.U32 R0, R0, 0x200000, RZ ;  /* 0x0020000000007824 */ /* 0x000fe200078e00ff */
[----:B------:R-:W-:-:S04]  /*7650*/  LEA R3, R3, 0x37800000, 0x17 ;  /* 0x3780000003037811 */ /* 0x000fc800078eb8ff */
[----:B------:R-:W-:-:S07]  /*7660*/  LOP3.LUT R0, R3, R0, R7, 0xfe, !PT ;  /* 0x0000000003007212 */ /* 0x000fce00078efe07 */
.L_x_1568:
[----:B------:R-:W-:Y:S05]  /*7670*/  BSYNC.RECONVERGENT B0 ;  /* 0x0000000000007941 */ /* 0x000fea0003800200 */
.L_x_1567:
[----:B------:R-:W-:-:S04]  /*7680*/  F2FP.F16.F32.PACK_AB R0, RZ, R0 ;  /* 0x00000000ff00723e */ /* 0x000fc800000000ff */
[----:B------:R-:W-:Y:S01]  /*7690*/  PRMT R25, R0, 0x7610, R25 ;  /* 0x0000761000197816 */ /* 0x000fe20000000019 */
[----:B------:R-:W-:Y:S06]  /*76a0*/  BRA `(.L_x_1548) ;  /* 0x0000000000b47947 */ /* 0x000fec0003800000 */
.L_x_1560:
        /* <DEDUP_REMOVED lines=14> */
.L_x_1574:
[----:B------:R-:W-:Y:S05]  /*7790*/  BSYNC.RECONVERGENT B0 ;  /* 0x0000000000007941 */ /* 0x000fea0003800200 */
.L_x_1573:
[----:B------:R-:W-:-:S04]  /*77a0*/  F2FP.F16.F32.PACK_AB R0, RZ, R0 ;  /* 0x00000000ff00723e */ /* 0x000fc800000000ff */
[----:B------:R-:W-:Y:S01]  /*77b0*/  PRMT R25, R0, 0x7610, R25 ;  /* 0x0000761000197816 */ /* 0x000fe20000000019 */
[----:B------:R-:W-:Y:S06]  /*77c0*/  BRA `(.L_x_1548) ;  /* 0x00000000006c7947 */ /* 0x000fec0003800000 */
.L_x_1547:
        /* <DEDUP_REMOVED lines=16> */
.L_x_1575:
[----:B------:R-:W-:Y:S01]  /*78d0*/  PRMT R25, RZ, 0x7610, R25 ;  /* 0x00007610ff197816 */ /* 0x000fe20000000019 */
[----:B------:R-:W-:Y:S06]  /*78e0*/  BRA `(.L_x_1548) ;  /* 0x0000000000247947 */ /* 0x000fec0003800000 */
.L_x_1572:
[----:B------:R-:W2:Y:S02]  /*78f0*/  LDG.E.64 R4, desc[UR36][R4.64] ;  /* 0x0000002404047981 */ /* 0x000ea4000c1e1b00 */
[----:B--2---:R-:W0:Y:S02]  /*7900*/  I2F.U64 R0, R4 ;  /* 0x0000000400007312 */ /* 0x004e240000301000 */
[----:B0-----:R-:W-:-:S04]  /*7910*/  F2FP.F16.F32.PACK_AB R0, RZ, R0 ;  /* 0x00000000ff00723e */ /* 0x001fc800000000ff */
[----:B------:R-:W-:Y:S01]  /*7920*/  PRMT R25, R0, 0x7610, R25 ;  /* 0x0000761000197816 */ /* 0x000fe20000000019 */
[----:B------:R-:W-:Y:S06]  /*7930*/  BRA `(.L_x_1548) ;  /* 0x0000000000107947 */ /* 0x000fec0003800000 */
.L_x_1571:
[----:B------:R-:W2:Y:S02]  /*7940*/  LDG.E R4, desc[UR36][R4.64] ;  /* 0x0000002404047981 */ /* 0x000ea4000c1e1900 */
[----:B--2---:R-:W-:-:S04]  /*7950*/  I2FP.F32.U32 R0, R4 ;  /* 0x0000000400007245 */ /* 0x004fc80000201000 */
[----:B------:R-:W-:-:S04]  /*7960*/  F2FP.F16.F32.PACK_AB R0, RZ, R0 ;  /* 0x00000000ff00723e */ /* 0x000fc800000000ff */
[----:B------:R-:W-:-:S07]  /*7970*/  PRMT R25, R0, 0x7610, R25 ;  /* 0x0000761000197816 */ /* 0x000fce0000000019 */
.L_x_1548:
        /* <DEDUP_REMOVED lines=21> */
.L_x_1579:
[----:B------:R-:W2:Y:S02]  /*7ad0*/  LDG.E.U8 R4, desc[UR36][R4.64] ;  /* 0x0000002404047981 */ /* 0x000ea4000c1e1100 */
[----:B--2---:R-:W-:-:S04]  /*7ae0*/  I2FP.F32.U32 R0, R4 ;  /* 0x0000000400007245 */ /* 0x004fc80000201000 */
[----:B------:R-:W-:Y:S01]  /*7af0*/  F2FP.F16.F32.PACK_AB R0, RZ, R0 ;  /* 0x00000000ff00723e */ /* 0x000fe200000000ff */
[----:B------:R-:W-:Y:S06]  /*7b00*/  BRA `(.L_x_1542) ;  /* 0x0000000c00a07947 */ /* 0x000fec0003800000 */
.L_x_1578:
        /* <DEDUP_REMOVED lines=10> */
.L_x_1582:
[----:B------:R-:W2:Y:S02]  /*7bb0*/  LDG.E R4, desc[UR36][R4.64] ;  /* 0x0000002404047981 */ /* 0x000ea4000c1e1900 */
[----:B--2---:R-:W-:-:S04]  /*7bc0*/  I2FP.F32.S32 R0, R4 ;  /* 0x0000000400007245 */ /* 0x004fc80000201400 */
[----:B------:R-:W-:Y:S01]  /*7bd0*/  F2FP.F16.F32.PACK_AB R0, RZ, R0 ;  /* 0x00000000ff00723e */ /* 0x000fe200000000ff */
[----:B------:R-:W-:Y:S06]  /*7be0*/  BRA `(.L_x_1542) ;  /* 0x0000000c00687947 */ /* 0x000fec0003800000 */
.L_x_1581:
[----:B------:R-:W2:Y:S02]  /*7bf0*/  LDG.E.U16 R4, desc[UR36][R4.64] ;  /* 0x0000002404047981 */ /* 0x000ea4000c1e1500 */
[----:B--2---:R-:W0:Y:S02]  /*7c00*/  I2F.S16 R0, R4 ;  /* 0x0000000400007306 */ /* 0x004e240000101400 */
[----:B0-----:R-:W-:Y:S01]  /*7c10*/  F2FP.F16.F32.PACK_AB R0, RZ, R0 ;  /* 0x00000000ff00723e */ /* 0x001fe200000000ff */
[----:B------:R-:W-:Y:S06]  /*7c20*/  BRA `(.L_x_1542) ;  /* 0x0000000c00587947 */ /* 0x000fec0003800000 */
.L_x_1577:
        /* <DEDUP_REMOVED lines=9> */
.L_x_1584:
[----:B------:R2:W5:Y:S01]  /*7cc0*/  LDG.E.U16 R0, desc[UR36][R4.64] ;  /* 0x0000002404007981 */ /* 0x000562000c1e1500 */
[----:B------:R-:W-:Y:S05]  /*7cd0*/  BRA `(.L_x_1542) ;  /* 0x0000000c002c7947 */ /* 0x000fea0003800000 */
.L_x_1583:
        /* <DEDUP_REMOVED lines=9> */
.L_x_1586:
[----:B------:R3:W5:Y:S01]  /*7d70*/  LDG.E.U16 R0, desc[UR36][R4.64] ;  /* 0x0000002404007981 */ /* 0x000762000c1e1500 */
[----:B------:R-:W-:Y:S05]  /*7d80*/  BRA `(.L_x_1542) ;  /* 0x0000000c00007947 */ /* 0x000fea0003800000 */
.L_x_1585:
        /* <DEDUP_REMOVED lines=12> */
.L_x_1576:
        /* <DEDUP_REMOVED lines=13> */
.L_x_1589:
        /* <DEDUP_REMOVED lines=12> */
.L_x_1588:
        /* <DEDUP_REMOVED lines=27> */
.L_x_1591:
        /* <DEDUP_REMOVED lines=12> */
[----:B------:R-:W-:Y:S01]  /*8250*/  F2FP.F16.F32.PACK_AB R0, RZ, R0 ;  /* 0x00000000ff00723e */ /* 0x000fe200000000ff */
[----:B------:R-:W-:Y:S06]  /*8260*/  BRA `(.L_x_1542) ;  /* 0x0000000400c87947 */ /* 0x000fec0003800000 */
.L_x_1590:
[----:B------:R-:W2:Y:S02]  /*8270*/  LDG.E.U16 R0, desc[UR36][R4.64] ;  /* 0x0000002404007981 */ /* 0x000ea4000c1e1500 */
[----:B--2---:R-:W-:-:S05]  /*8280*/  IMAD.U32 R0, R0, 0x10000, RZ ;  /* 0x0001000000007824 */ /* 0x004fca00078e00ff */
[----:B------:R-:W-:Y:S01]  /*8290*/  F2FP.F16.F32.PACK_AB R0, RZ, R0 ;  /* 0x00000000ff00723e */ /* 0x000fe200000000ff */
[----:B------:R-:W-:Y:S06]  /*82a0*/  BRA `(.L_x_1542) ;  /* 0x0000000400b87947 */ /* 0x000fec0003800000 */
.L_x_1587:
        /* <DEDUP_REMOVED lines=12> */
.L_x_1594:
        /* <DEDUP_REMOVED lines=21> */
.L_x_1598:
[----:B------:R-:W-:Y:S05]  /*84c0*/  BSYNC.RECONVERGENT B1 ;  /* 0x0000000000017941 */ /* 0x000fea0003800200 */
.L_x_1597:
[----:B------:R-:W-:Y:S01]  /*84d0*/  IMAD.SHL.U32 R0, R0, 0x100000, RZ ;  /* 0x0010000000007824 */ /* 0x000fe200078e00ff */
[----:B------:R-:W-:-:S04]  /*84e0*/  LEA R3, R3, 0x3b800000, 0x17 ;  /* 0x3b80000003037811 */ /* 0x000fc800078eb8ff */
[----:B------:R-:W-:-:S07]  /*84f0*/  LOP3.LUT R0, R3, R0, R7, 0xfe, !PT ;  /* 0x0000000003007212 */ /* 0x000fce00078efe07 */
.L_x_1596:
[----:B------:R-:W-:Y:S05]  /*8500*/  BSYNC.RECONVERGENT B0 ;  /* 0x0000000000007941 */ /* 0x000fea0003800200 */
.L_x_1595:
[----:B------:R-:W-:Y:S01]  /*8510*/  F2FP.F16.F32.PACK_AB R0, RZ, R0 ;  /* 0x00000000ff00723e */ /* 0x000fe200000000ff */
[----:B------:R-:W-:Y:S06]  /*8520*/  BRA `(.L_x_1542) ;  /* 0x0000000400187947 */ /* 0x000fec0003800000 */
.L_x_1593:
        /* <DEDUP_REMOVED lines=21> */
.L_x_1602:
[----:B------:R-:W-:Y:S05]  /*8680*/  BSYNC.RECONVERGENT B1 ;  /* 0x0000000000017941 */ /* 0x000fea0003800200 */
.L_x_1601:
[----:B------:R-:W-:Y:S01]  /*8690*/  IMAD.SHL.U32 R0, R0, 0x200000, RZ ;  /* 0x0020000000007824 */ /* 0x000fe200078e00ff */
[----:B------:R-:W-:-:S04]  /*86a0*/  LEA R3, R3, 0x37800000, 0x17 ;  /* 0x3780000003037811 */ /* 0x000fc800078eb8ff */
[----:B------:R-:W-:-:S07]  /*86b0*/  LOP3.LUT R0, R3, R0, R7, 0xfe, !PT ;  /* 0x0000000003007212 */ /* 0x000fce00078efe07 */
.L_x_1600:
[----:B------:R-:W-:Y:S05]  /*86c0*/  BSYNC.RECONVERGENT B0 ;  /* 0x0000000000007941 */ /* 0x000fea0003800200 */
.L_x_1599:
[----:B------:R-:W-:Y:S01]  /*86d0*/  F2FP.F16.F32.PACK_AB R0, RZ, R0 ;  /* 0x00000000ff00723e */ /* 0x000fe200000000ff */
[----:B------:R-:W-:Y:S06]  /*86e0*/  BRA `(.L_x_1542) ;  /* 0x0000000000a87947 */ /* 0x000fec0003800000 */
.L_x_1592:
        /* <DEDUP_REMOVED lines=14> */
.L_x_1606:
[----:B------:R-:W-:Y:S05]  /*87d0*/  BSYNC.RECONVERGENT B0 ;  /* 0x0000000000007941 */ /* 0x000fea0003800200 */
.L_x_1605:
[----:B------:R-:W-:Y:S01]  /*87e0*/  F2FP.F16.F32.PACK_AB R0, RZ, R0 ;  /* 0x00000000ff00723e */ /* 0x000fe200000000ff */
[----:B------:R-:W-:Y:S06]  /*87f0*/  BRA `(.L_x_1542) ;  /* 0x0000000000647947 */ /* 0x000fec0003800000 */
.L_x_1580:
        /* <DEDUP_REMOVED lines=16> */
.L_x_1607:
[----:B------:R-:W-:Y:S01]  /*8900*/  PRMT R0, RZ, 0x7610, R0 ;  /* 0x00007610ff007816 */ /* 0x000fe20000000000 */
[----:B------:R-:W-:Y:S06]  /*8910*/  BRA `(.L_x_1542) ;  /* 0x00000000001c7947 */ /* 0x000fec0003800000 */
.L_x_1604:
[----:B------:R-:W2:Y:S02]  /*8920*/  LDG.E.64 R4, desc[UR36][R4.64] ;  /* 0x0000002404047981 */ /* 0x000ea4000c1e1b00 */
[----:B--2---:R-:W0:Y:S02]  /*8930*/  I2F.U64 R0, R4 ;  /* 0x0000000400007312 */ /* 0x004e240000301000 */
[----:B0-----:R-:W-:Y:S01]  /*8940*/  F2FP.F16.F32.PACK_AB R0, RZ, R0 ;  /* 0x00000000ff00723e */ /* 0x001fe200000000ff */
[----:B------:R-:W-:Y:S06]  /*8950*/  BRA `(.L_x_1542) ;  /* 0x00000000000c7947 */ /* 0x000fec0003800000 */
.L_x_1603:
[----:B------:R-:W2:Y:S02]  /*8960*/  LDG.E R4, desc[UR36][R4.64] ;  /* 0x0000002404047981 */ /* 0x000ea4000c1e1900 */
[----:B--2---:R-:W-:-:S04]  /*8970*/  I2FP.F32.U32 R0, R4 ;  /* 0x0000000400007245 */ /* 0x004fc80000201000 */
[----:B------:R-:W-:-:S07]  /*8980*/  F2FP.F16.F32.PACK_AB R0, RZ, R0 ;  /* 0x00000000ff00723e */ /* 0x000fce00000000ff */
.L_x_1542:
[----:B------:R-:W-:Y:S05]  /*8990*/  BSYNC.RECONVERGENT B6 ;  /* 0x0000000000067941 */ /* 0x000fea0003800200 */
.L_x_1541:
[----:B------:R-:W4:Y:S01]  /*89a0*/  LDC.U8 R26, c[0x0][0x3b0] ;  /* 0x0000ec00ff1a7b82 */ /* 0x000f220000000000 */
[CC--:B------:R-:W-:Y:S01]  /*89b0*/  ISETP.GE.AND P0, PT, R19.reuse, R28.reuse, PT ;  /* 0x0000001c1300720c */ /* 0x0c0fe20003f06270 */
[C---:B------:R-:W-:Y:S01]  /*89c0*/  VIADD R3, R19.reuse, 0x100 ;  /* 0x0000010013037836 */ /* 0x040fe20000000000 */
[----:B------:R-:W-:Y:S01]  /*89d0*/  BSSY.RECONVERGENT B0, `(.L_x_1608) ;  /* 0x0000012000007945 */ /* 0x000fe20003800200 */
[C---:B0123--:R-:W-:Y:S02]  /*89e0*/  VIADD R5, R19.reuse, 0x180 ;  /* 0x0000018013057836 */ /* 0x04ffe40000000000 */
[----:B------:R-:W-:Y:S01]  /*89f0*/  VIADD R27, R19, 0x80 ;  /* 0x00000080131b7836 */ /* 0x000fe20000000000 */
[-C--:B------:R-:W-:Y:S02]  /*8a00*/  ISETP.GE.AND P2, PT, R3, R28.reuse, PT ;  /* 0x0000001c0300720c */ /* 0x080fe40003f46270 */
[-C--:B------:R-:W-:Y:S02]  /*8a10*/  ISETP.GE.AND P3, PT, R5, R28.reuse, PT ;  /* 0x0000001c0500720c */ /* 0x080fe40003f66270 */
[----:B------:R-:W-:-:S03]  /*8a20*/  ISETP.GE.AND P1, PT, R27, R28, PT ;  /* 0x0000001c1b00720c */ /* 0x000fc60003f26270 */
[----:B------:R-:W-:Y:S10]  /*8a30*/  @P0 BRA `(.L_x_1609) ;  /* 0x00000000002c0947 */ /* 0x000ff40003800000 */
[----:B-----5:R-:W-:Y:S02]  /*8a40*/  HADD2.F32 R17, -RZ, R17.H0_H0 ;  /* 0x20000011ff117230 */ /* 0x020fe40000004100 */
[----:B------:R-:W-:-:S03]  /*8a50*/  HADD2.F32 R16, -RZ, R16.H0_H0 ;  /* 0x20000010ff107230 */ /* 0x000fc60000004100 */
        /* <DEDUP_REMOVED lines=8> */
[----:B------:R-:W-:-:S07]  /*8ae0*/  F2FP.F16.F32.PACK_AB R3, RZ, R3 ;  /* 0x00000003ff03723e */ /* 0x000fce00000000ff */
.L_x_1609:
[----:B------:R-:W-:Y:S05]  /*8af0*/  BSYNC.RECONVERGENT B0 ;  /* 0x0000000000007941 */ /* 0x000fea0003800200 */
.L_x_1608:
[----:B------:R-:W-:Y:S04]  /*8b00*/  BSSY.RECONVERGENT B0, `(.L_x_1610) ;  /* 0x000000d000007945 */ /* 0x000fe80003800200 */
[----:B------:R-:W-:Y:S05]  /*8b10*/  @P1 BRA `(.L_x_1611) ;  /* 0x00000000002c1947 */ /* 0x000fea0003800000 */
        /* <DEDUP_REMOVED lines=11> */
.L_x_1611:
[----:B------:R-:W-:Y:S05]  /*8bd0*/  BSYNC.RECONVERGENT B0 ;  /* 0x0000000000007941 */ /* 0x000fea0003800200 */
.L_x_1610:
[----:B------:R-:W-:Y:S04]  /*8be0*/  BSSY.RECONVERGENT B0, `(.L_x_1612) ;  /* 0x000000d000007945 */ /* 0x000fe80003800200 */
[----:B------:R-:W-:Y:S05]  /*8bf0*/  @P2 BRA `(.L_x_1613) ;  /* 0x00000000002c2947 */ /* 0x000fea0003800000 */
[----:B-----5:R-:W-:Y:S02]  /*8c00*/  HADD2.F32 R24, -RZ, R24.H0_H0 ;  /* 0x20000018ff187230 */ /* 0x020fe40000004100 */
[----:B------:R-:W-:-:S03]  /*8c10*/  HADD2.F32 R23, -RZ, R23.H0_H0 ;  /* 0x20000017ff177230 */ /* 0x000fc60000004100 */
        /* <DEDUP_REMOVED lines=8> */
[----:B------:R-:W-:-:S07]  /*8ca0*/  F2FP.F16.F32.PACK_AB R16, RZ, R16 ;  /* 0x00000010ff10723e */ /* 0x000fce00000000ff */
.L_x_1613:
[----:B------:R-:W-:Y:S05]  /*8cb0*/  BSYNC.RECONVERGENT B0 ;  /* 0x0000000000007941 */ /* 0x000fea0003800200 */
.L_x_1612:
        /* <DEDUP_REMOVED lines=13> */
.L_x_1615:
[----:B------:R-:W-:Y:S05]  /*8d90*/  BSYNC.RECONVERGENT B0 ;  /* 0x0000000000007941 */ /* 0x000fea0003800200 */
.L_x_1614:
[----:B------:R-:W-:Y:S04]  /*8da0*/  BSSY.RECONVERGENT B6, `(.L_x_1616) ;  /* 0x000010e000067945 */ /* 0x000fe80003800200 */
[----:B------:R-:W-:Y:S05]  /*8db0*/  @P0 BRA `(.L_x_1617) ;  /* 0x0000001000300947 */ /* 0x000fea0003800000 */
[----:B------:R-:W0:Y:S01]  /*8dc0*/  LDCU UR4, c[0x0][0x3b4] ;  /* 0x00007680ff0477ac */ /* 0x000e220008000800 */
[----:B------:R-:W1:Y:S01]  /*8dd0*/  LDC.64 R8, c[0x0][0x388] ;  /* 0x0000e200ff087b82 */ /* 0x000e620000000a00 */
[----:B-----5:R-:W-:Y:S01]  /*8de0*/  IMAD R0, R2, 0x200, R19 ;  /* 0x0000020002007824 */ /* 0x020fe200078e0213 */
[----:B----4-:R-:W-:-:S03]  /*8df0*/  PRMT R4, R26, 0x9910, RZ ;  /* 0x000099101a047816 */ /* 0x010fc600000000ff */
        /* <DEDUP_REMOVED lines=14> */
[----:B------:R-:W-:Y:S02]  /*8ee0*/  HADD2.F32 R3, -RZ, R3.H0_H0 ;  /* 0x20000003ff037230 */ /* 0x000fe40000004100 */
[----:B------:R-:W-:-:S04]  /*8ef0*/  IMAD.MOV.U32 R19, RZ, RZ, R27 ;  /* 0x000000ffff137224 */ /* 0x000fc800078e001b */
[----:B------:R-:W0:Y:S02]  /*8f00*/  F2I.FTZ.TRUNC.NTZ R3, R3 ;  /* 0x0000000300037305 */ /* 0x000e24000021f100 */
[----:B0-----:R0:W-:Y:S01]  /*8f10*/  STG.E.U8 desc[UR36][R8.64], R3 ;  /* 0x0000000308007986 */ /* 0x0011e2000c101124 */
[----:B------:R-:W-:Y:S05]  /*8f20*/  BRA `(.L_x_1617) ;  /* 0x0000000c00d47947 */ /* 0x000fea0003800000 */
.L_x_1621:
[----:B------:R-:W-:Y:S02]  /*8f30*/  HADD2.F32 R5, -RZ, R3.H0_H0 ;  /* 0x20000003ff057230 */ /* 0x000fe40000004100 */
[----:B------:R-:W-:-:S04]  /*8f40*/  IMAD.MOV.U32 R19, RZ, RZ, R27 ;  /* 0x000000ffff137224 */ /* 0x000fc800078e001b */
[----:B------:R-:W0:Y:S02]  /*8f50*/  F2I.S64.TRUNC R4, R5 ;  /* 0x0000000500047311 */ /* 0x000e24000020d900 */
[----:B0-----:R0:W-:Y:S01]  /*8f60*/  STG.E.U8 desc[UR36][R8.64], R4 ;  /* 0x0000000408007986 */ /* 0x0011e2000c101124 */
[----:B------:R-:W-:Y:S05]  /*8f70*/  BRA `(.L_x_1617) ;  /* 0x0000000c00c07947 */ /* 0x000fea0003800000 */
.L_x_1620:
[----:B------:R-:W-:-:S13]  /*8f80*/  ISETP.NE.AND P0, PT, R0, 0x2, PT ;  /* 0x000000020000780c */ /* 0x000fda0003f05270 */
[----:B------:R-:W-:Y:S05]  /*8f90*/  @!P0 BRA `(.L_x_1623) ;  /* 0x0000000000388947 */ /* 0x000fea0003800000 */
[----:B------:R-:W-:-:S13]  /*8fa0*/  ISETP.NE.AND P0, PT, R0, 0x3, PT ;  /* 0x000000030000780c */ /* 0x000fda0003f05270 */
[----:B------:R-:W-:Y:S05]  /*8fb0*/  @!P0 BRA `(.L_x_1624) ;  /* 0x00000000001c8947 */ /* 0x000fea0003800000 */
[----:B------:R-:W-:-:S13]  /*8fc0*/  ISETP.NE.AND P0, PT, R0, 0x4, PT ;  /* 0x000000040000780c */ /* 0x000fda0003f05270 */
[----:B------:R-:W-:Y:S05]  /*8fd0*/  @P0 BRA `(.L_x_1622) ;  /* 0x0000000800f80947 */ /* 0x000fea0003800000 */
[----:B------:R-:W-:Y:S02]  /*8fe0*/  HADD2.F32 R4, -RZ, R3.H0_H0 ;  /* 0x20000003ff047230 */ /* 0x000fe40000004100 */
[----:B------:R-:W-:-:S04]  /*8ff0*/  IMAD.MOV.U32 R19, RZ, RZ, R27 ;  /* 0x000000ffff137224 */ /* 0x000fc800078e001b */
[----:B------:R-:W0:Y:S02]  /*9000*/  F2I.S64.TRUNC R4, R4 ;  /* 0x0000000400047311 */ /* 0x000e24000020d900 */
[----:B0-----:R0:W-:Y:S01]  /*9010*/  STG.E.64 desc[UR36][R8.64], R4 ;  /* 0x0000000408007986 */ /* 0x0011e2000c101b24 */
[----:B------:R-:W-:Y:S05]  /*9020*/  BRA `(.L_x_1617) ;  /* 0x0000000c00947947 */ /* 0x000fea0003800000 */
.L_x_1624:
[----:B------:R-:W-:Y:S02]  /*9030*/  HADD2.F32 R3, -RZ, R3.H0_H0 ;  /* 0x20000003ff037230 */ /* 0x000fe40000004100 */
[----:B------:R-:W-:-:S04]  /*9040*/  IMAD.MOV.U32 R19, RZ, RZ, R27 ;  /* 0x000000ffff137224 */ /* 0x000fc800078e001b */
[----:B------:R-:W0:Y:S02]  /*9050*/  F2I.FTZ.TRUNC.NTZ R3, R3 ;  /* 0x0000000300037305 */ /* 0x000e24000021f100 */
[----:B0-----:R0:W-:Y:S01]  /*9060*/  STG.E desc[UR36][R8.64], R3 ;  /* 0x0000000308007986 */ /* 0x0011e2000c101924 */
[----:B------:R-:W-:Y:S05]  /*9070*/  BRA `(.L_x_1617) ;  /* 0x0000000c00807947 */ /* 0x000fea0003800000 */
.L_x_1623:
[----:B------:R-:W-:Y:S02]  /*9080*/  HADD2.F32 R3, -RZ, R3.H0_H0 ;  /* 0x20000003ff037230 */ /* 0x000fe40000004100 */
[----:B------:R-:W-:-:S04]  /*9090*/  IMAD.MOV.U32 R19, RZ, RZ, R27 ;  /* 0x000000ffff137224 */ /* 0x000fc800078e001b */
[----:B------:R-:W0:Y:S02]  /*90a0*/  F2I.FTZ.TRUNC.NTZ R3, R3 ;  /* 0x0000000300037305 */ /* 0x000e24000021f100 */
[----:B0-----:R0:W-:Y:S01]  /*90b0*/  STG.E.U16 desc[UR36][R8.64], R3 ;  /* 0x0000000308007986 */ /* 0x0011e2000c101524 */
[----:B------:R-:W-:Y:S05]  /*90c0*/  BRA `(.L_x_1617) ;  /* 0x0000000c006c7947 */ /* 0x000fea0003800000 */
.L_x_1619:
[----:B------:R-:W-:-:S13]  /*90d0*/  ISETP.GT.AND P0, PT, R0, 0x6, PT ;  /* 0x000000060000780c */ /* 0x000fda0003f04270 */
[----:B------:R-:W-:Y:S05]  /*90e0*/  @P0 BRA `(.L_x_1625) ;  /* 0x00000000002c0947 */ /* 0x000fea0003800000 */
[----:B------:R-:W-:-:S13]  /*90f0*/  ISETP.NE.AND P0, PT, R0, 0x5, PT ;  /* 0x000000050000780c */ /* 0x000fda0003f05270 */
[----:B------:R-:W-:Y:S05]  /*9100*/  @!P0 BRA `(.L_x_1626) ;  /* 0x0000000000188947 */ /* 0x000fea0003800000 */
[----:B------:R-:W-:-:S13]  /*9110*/  ISETP.NE.AND P0, PT, R0, 0x6, PT ;  /* 0x000000060000780c */ /* 0x000fda0003f05270 */
[----:B------:R-:W-:Y:S05]  /*9120*/  @P0 BRA `(.L_x_1622) ;  /* 0x0000000800a40947 */ /* 0x000fea0003800000 */
[----:B------:R-:W-:Y:S02]  /*9130*/  HADD2.F32 R3, -RZ, R3.H0_H0 ;  /* 0x20000003ff037230 */ /* 0x000fe40000004100 */
[----:B------:R-:W-:-:S03]  /*9140*/  IMAD.MOV.U32 R19, RZ, RZ, R27 ;  /* 0x000000ffff137224 */ /* 0x000fc600078e001b */
[----:B------:R0:W-:Y:S01]  /*9150*/  STG.E desc[UR36][R8.64], R3 ;  /* 0x0000000308007986 */ /* 0x0001e2000c101924 */
[----:B------:R-:W-:Y:S05]  /*9160*/  BRA `(.L_x_1617) ;  /* 0x0000000c00447947 */ /* 0x000fea0003800000 */
.L_x_1626:
[----:B------:R0:W-:Y:S01]  /*9170*/  STG.E.U16 desc[UR36][R8.64], R3 ;  /* 0x0000000308007986 */ /* 0x0001e2000c101524 */
[----:B------:R-:W-:Y:S01]  /*9180*/  IMAD.MOV.U32 R19, RZ, RZ, R27 ;  /* 0x000000ffff137224 */ /* 0x000fe200078e001b */
[----:B------:R-:W-:Y:S06]  /*9190*/  BRA `(.L_x_1617) ;  /* 0x0000000c00387947 */ /* 0x000fec0003800000 */
.L_x_1625:
[----:B------:R-:W-:-:S13]  /*91a0*/  ISETP.NE.AND P0, PT, R0, 0x7, PT ;  /* 0x000000070000780c */ /* 0x000fda0003f05270 */
[----:B------:R-:W-:Y:S05]  /*91b0*/  @!P0 BRA `(.L_x_1627) ;  /* 0x00000000003c8947 */ /* 0x000fea0003800000 */
[----:B------:R-:W-:-:S13]  /*91c0*/  ISETP.NE.AND P0, PT, R0, 0x8, PT ;  /* 0x000000080000780c */ /* 0x000fda0003f05270 */
[----:B------:R-:W-:Y:S05]  /*91d0*/  @!P0 BRA `(.L_x_1628) ;  /* 0x00000000001c8947 */ /* 0x000fea0003800000 */
[----:B------:R-:W-:-:S13]  /*91e0*/  ISETP.NE.AND P0, PT, R0, 0x9, PT ;  /* 0x000000090000780c */ /* 0x000fda0003f05270 */
[----:B------:R-:W-:Y:S05]  /*91f0*/  @P0 BRA `(.L_x_1622) ;  /* 0x0000000800700947 */ /* 0x000fea0003800000 */
[----:B------:R-:W-:Y:S02]  /*9200*/  HADD2.F32 R4, -RZ, R3.H0_H0 ;  /* 0x20000003ff047230 */ /* 0x000fe40000004100 */
[----:B------:R-:W-:Y:S02]  /*9210*/  IMAD.MOV.U32 R5, RZ, RZ, RZ ;  /* 0x000000ffff057224 */ /* 0x000fe400078e00ff */
[----:B------:R-:W-:-:S03]  /*9220*/  IMAD.MOV.U32 R19, RZ, RZ, R27 ;  /* 0x000000ffff137224 */ /* 0x000fc600078e001b */
[----:B------:R0:W-:Y:S01]  /*9230*/  STG.E.64 desc[UR36][R8.64], R4 ;  /* 0x0000000408007986 */ /* 0x0001e2000c101b24 */
[----:B------:R-:W-:Y:S05]  /*9240*/  BRA `(.L_x_1617) ;  /* 0x0000000c000c7947 */ /* 0x000fea0003800000 */
.L_x_1628:
[----:B------:R-:W-:Y:S02]  /*9250*/  HADD2.F32 R0, -RZ, R3.H0_H0 ;  /* 0x20000003ff007230 */ /* 0x000fe40000004100 */
[----:B------:R-:W-:-:S03]  /*9260*/  IMAD.MOV.U32 R19, RZ, RZ, R27 ;  /* 0x000000ffff137224 */ /* 0x000fc600078e001b */
[----:B------:R-:W-:-:S04]  /*9270*/  F2FP.F16.F32.PACK_AB R0, RZ, R0 ;  /* 0x00000000ff00723e */ /* 0x000fc800000000ff */
[----:B------:R-:W-:-:S05]  /*9280*/  PRMT R0, R0, 0x5410, RZ ;  /* 0x0000541000007816 */ /* 0x000fca00000000ff */
[----:B------:R0:W-:Y:S01]  /*9290*/  STG.E desc[UR36][R8.64], R0 ;  /* 0x0000000008007986 */ /* 0x0001e2000c101924 */
[----:B------:R-:W-:Y:S05]  /*92a0*/  BRA `(.L_x_1617) ;  /* 0x0000000800f47947 */ /* 0x000fea0003800000 */
.L_x_1627:
[----:B------:R-:W-:Y:S02]  /*92b0*/  HADD2.F32 R4, -RZ, R3.H0_H0 ;  /* 0x20000003ff047230 */ /* 0x000fe40000004100 */
[----:B------:R-:W-:-:S03]  /*92c0*/  IMAD.MOV.U32 R19, RZ, RZ, R27 ;  /* 0x000000ffff137224 */ /* 0x000fc600078e001b */
[----:B------:R-:W-:-:S06]  /*92d0*/  FMUL.FTZ R4, R4, 1 ;  /* 0x3f80000004047820 */ /* 0x000fcc0000410000 */
[----:B------:R-:W0:Y:S02]  /*92e0*/  F2F.F64.F32 R4, R4 ;  /* 0x0000000400047310 */ /* 0x000e240000201800 */
[----:B0-----:R0:W-:Y:S01]  /*92f0*/  STG.E.64 desc[UR36][R8.64], R4 ;  /* 0x0000000408007986 */ /* 0x0011e2000c101b24 */
[----:B------:R-:W-:Y:S05]  /*9300*/  BRA `(.L_x_1617) ;  /* 0x0000000800dc7947 */ /* 0x000fea0003800000 */
.L_x_1618:
        /* <DEDUP_REMOVED lines=10> */
[----:B------:R-:W-:-:S04]  /*93b0*/  FSETP.NEU.FTZ.AND P0, PT, R3, RZ, PT ;  /* 0x000000ff0300720b */ /* 0x000fc80003f1d000 */
[----:B------:R-:W-:-:S05]  /*93c0*/  SEL R3, RZ, 0x1, !P0 ;  /* 0x00000001ff037807 */ /* 0x000fca0004000000 */
[----:B------:R0:W-:Y:S01]  /*93d0*/  STG.E.U8 desc[UR36][R8.64], R3 ;  /* 0x0000000308007986 */ /* 0x0001e2000c101124 */
[----:B------:R-:W-:Y:S05]  /*93e0*/  BRA `(.L_x_1617) ;  /* 0x0000000800a47947 */ /* 0x000fea0003800000 */
.L_x_1631:
[----:B------:R-:W-:Y:S01]  /*93f0*/  HADD2.F32 R3, -RZ, R3.H0_H0 ;  /* 0x20000003ff037230 */ /* 0x000fe20000004100 */
[----:B------:R-:W-:Y:S01]  /*9400*/  CS2R R6, SRZ ;  /* 0x0000000000067805 */ /* 0x000fe2000001ff00 */
[----:B------:R-:W-:-:S03]  /*9410*/  IMAD.MOV.U32 R19, RZ, RZ, R27 ;  /* 0x000000ffff137224 */ /* 0x000fc600078e001b */
[----:B------:R-:W-:-:S04]  /*9420*/  FMUL.FTZ R3, R3, 1 ;  /* 0x3f80000003037820 */ /* 0x000fc80000410000 */
[----:B------:R-:W0:Y:S02]  /*9430*/  F2F.F64.F32 R4, R3 ;  /* 0x0000000300047310 */ /* 0x000e240000201800 */
[----:B0-----:R0:W-:Y:S01]  /*9440*/  STG.E.128 desc[UR36][R8.64], R4 ;  /* 0x0000000408007986 */ /* 0x0011e2000c101d24 */
[----:B------:R-:W-:Y:S05]  /*9450*/  BRA `(.L_x_1617) ;  /* 0x0000000800887947 */ /* 0x000fea0003800000 */
.L_x_1630:
[----:B------:R-:W-:-:S13]  /*9460*/  ISETP.NE.AND P0, PT, R0, 0xf, PT ;  /* 0x0000000f0000780c */ /* 0x000fda0003f05270 */
[----:B------:R-:W-:Y:S05]  /*9470*/  @!P0 BRA `(.L_x_1632) ;  /* 0x0000000000a88947 */ /* 0x000fea0003800000 */
[----:B------:R-:W-:-:S13]  /*9480*/  ISETP.NE.AND P0, PT, R0, 0x17, PT ;  /* 0x000000170000780c */ /* 0x000fda0003f05270 */
[----:B------:R-:W-:Y:S05]  /*9490*/  @!P0 BRA `(.L_x_1633) ;  /* 0x0000000000508947 */ /* 0x000fea0003800000 */
[----:B------:R-:W-:-:S13]  /*94a0*/  ISETP.NE.AND P0, PT, R0, 0x18, PT ;  /* 0x000000180000780c */ /* 0x000fda0003f05270 */
[----:B------:R-:W-:Y:S05]  /*94b0*/  @P0 BRA `(.L_x_1622) ;  /* 0x0000000400c00947 */ /* 0x000fea0003800000 */
        /* <DEDUP_REMOVED lines=13> */
.L_x_1635:
[----:B------:R-:W-:Y:S05]  /*9590*/  BSYNC.RECONVERGENT B0 ;  /* 0x0000000000007941 */ /* 0x000fea0003800200 */
.L_x_1634:
[----:B------:R-:W-:Y:S01]  /*95a0*/  LOP3.LUT R5, R0, 0x80, R5, 0xf8, !PT ;  /* 0x0000008000057812 */ /* 0x000fe200078ef805 */
[----:B------:R-:W-:-:S04]  /*95b0*/  IMAD.MOV.U32 R19, RZ, RZ, R27 ;  /* 0x000000ffff137224 */ /* 0x000fc800078e001b */
[----:B------:R0:W-:Y:S01]  /*95c0*/  STG.E.U8 desc[UR36][R8.64], R5 ;  /* 0x0000000508007986 */ /* 0x0001e2000c101124 */
[----:B------:R-:W-:Y:S05]  /*95d0*/  BRA `(.L_x_1617) ;  /* 0x0000000800287947 */ /* 0x000fea0003800000 */
.L_x_1633:
        /* <DEDUP_REMOVED lines=15> */
.L_x_1637:
[----:B------:R-:W-:Y:S05]  /*96d0*/  BSYNC.RECONVERGENT B0 ;  /* 0x0000000000007941 */ /* 0x000fea0003800200 */
.L_x_1636:
[----:B------:R-:W-:Y:S01]  /*96e0*/  LOP3.LUT R5, R0, 0x80, R5, 0xf8, !PT ;  /* 0x0000008000057812 */ /* 0x000fe200078ef805 */
[----:B------:R-:W-:-:S04]  /*96f0*/  IMAD.MOV.U32 R19, RZ, RZ, R27 ;  /* 0x000000ffff137224 */ /* 0x000fc800078e001b */
[----:B------:R0:W-:Y:S01]  /*9700*/  STG.E.U8 desc[UR36][R8.64], R5 ;  /* 0x0000000508007986 */ /* 0x0001e2000c101124 */
[----:B------:R-:W-:Y:S05]  /*9710*/  BRA `(.L_x_1617) ;  /* 0x0000000400d87947 */ /* 0x000fea0003800000 */
.L_x_1632:
[----:B------:R-:W-:Y:S02]  /*9720*/  HADD2.F32 R0, -RZ, R3.H0_H0 ;  /* 0x20000003ff007230 */ /* 0x000fe40000004100 */
[----:B------:R-:W-:-:S03]  /*9730*/  IMAD.MOV.U32 R19, RZ, RZ, R27 ;  /* 0x000000ffff137224 */ /* 0x000fc600078e001b */
[----:B------:R-:W-:-:S05]  /*9740*/  F2FP.BF16.F32.PACK_AB R0, RZ, R0 ;  /* 0x00000000ff00723e */ /* 0x000fca00000010ff */
[----:B------:R0:W-:Y:S01]  /*9750*/  STG.E.U16 desc[UR36][R8.64], R0 ;  /* 0x0000000008007986 */ /* 0x0001e2000c101524 */
[----:B------:R-:W-:Y:S05]  /*9760*/  BRA `(.L_x_1617) ;  /* 0x0000000400c47947 */ /* 0x000fea0003800000 */
.L_x_1629:
        /* <DEDUP_REMOVED lines=10> */
[----:B------:R-:W0:Y:S02]  /*9810*/  F2I.FTZ.U32.TRUNC.NTZ R3, R3 ;  /* 0x0000000300037305 */ /* 0x000e24000021f000 */
[----:B0-----:R0:W-:Y:S01]  /*9820*/  STG.E.U16 desc[UR36][R8.64], R3 ;  /* 0x0000000308007986 */ /* 0x0011e2000c101524 */
[----:B------:R-:W-:Y:S05]  /*9830*/  BRA `(.L_x_1617) ;  /* 0x0000000400907947 */ /* 0x000fea0003800000 */
.L_x_1640:
        /* <DEDUP_REMOVED lines=13> */
.L_x_1643:
[----:B------:R-:W-:-:S04]  /*9910*/  SHF.R.U32.HI R0, RZ, 0x14, R3 ;  /* 0x00000014ff007819 */ /* 0x000fc80000011603 */
[----:B------:R-:W-:-:S04]  /*9920*/  LOP3.LUT R0, R0, 0x1, RZ, 0xc0, !PT ;  /* 0x0000000100007812 */ /* 0x000fc800078ec0ff */
[----:B------:R-:W-:-:S04]  /*9930*/  IADD3 R0, PT, PT, R3, 0x487ffff, R0 ;  /* 0x0487ffff03007810 */ /* 0x000fc80007ffe000 */
[----:B------:R-:W-:-:S04]  /*9940*/  SHF.R.U32.HI R0, RZ, 0x14, R0 ;  /* 0x00000014ff007819 */ /* 0x000fc80000011600 */
[----:B------:R-:W-:-:S07]  /*9950*/  LOP3.LUT R0, R0, 0xff, RZ, 0xc0, !PT ;  /* 0x000000ff00007812 */ /* 0x000fce00078ec0ff */
.L_x_1644:
[----:B------:R-:W-:-:S04]  /*9960*/  SHF.R.U32.HI R3, RZ, 0x18, R3 ;  /* 0x00000018ff037819 */ /* 0x000fc80000011603 */
[----:B------:R-:W-:-:S04]  /*9970*/  LOP3.LUT R0, R0, 0x80, R3, 0xf8, !PT ;  /* 0x0000008000007812 */ /* 0x000fc800078ef803 */
[----:B------:R-:W-:-:S07]  /*9980*/  PRMT R4, R0, 0x7610, R4 ;  /* 0x0000761000047816 */ /* 0x000fce0000000004 */
.L_x_1642:
[----:B------:R-:W-:Y:S05]  /*9990*/  BSYNC.RECONVERGENT B0 ;  /* 0x0000000000007941 */ /* 0x000fea0003800200 */
.L_x_1641:
[----:B------:R0:W-:Y:S01]  /*99a0*/  STG.E.U8 desc[UR36][R8.64], R4 ;  /* 0x0000000408007986 */ /* 0x0001e2000c101124 */
[----:B------:R-:W-:Y:S01]  /*99b0*/  IMAD.MOV.U32 R19, RZ, RZ, R27 ;  /* 0x000000ffff137224 */ /* 0x000fe200078e001b */
[----:B------:R-:W-:Y:S06]  /*99c0*/  BRA `(.L_x_1617) ;  /* 0x00000004002c7947 */ /* 0x000fec0003800000 */
.L_x_1639:
        /* <DEDUP_REMOVED lines=13> */
.L_x_1647:
[----:B------:R-:W-:-:S04]  /*9aa0*/  SHF.R.U32.HI R0, RZ, 0x15, R3 ;  /* 0x00000015ff007819 */ /* 0x000fc80000011603 */
[----:B------:R-:W-:-:S04]  /*9ab0*/  LOP3.LUT R0, R0, 0x1, RZ, 0xc0, !PT ;  /* 0x0000000100007812 */ /* 0x000fc800078ec0ff */
[----:B------:R-:W-:-:S04]  /*9ac0*/  IADD3 R0, PT, PT, R3, 0x88fffff, R0 ;  /* 0x088fffff03007810 */ /* 0x000fc80007ffe000 */
[----:B------:R-:W-:-:S04]  /*9ad0*/  SHF.R.U32.HI R0, RZ, 0x15, R0 ;  /* 0x00000015ff007819 */ /* 0x000fc80000011600 */
[----:B------:R-:W-:-:S07]  /*9ae0*/  LOP3.LUT R0, R0, 0xff, RZ, 0xc0, !PT ;  /* 0x000000ff00007812 */ /* 0x000fce00078ec0ff */
.L_x_1648:
[----:B------:R-:W-:-:S04]  /*9af0*/  SHF.R.U32.HI R3, RZ, 0x18, R3 ;  /* 0x00000018ff037819 */ /* 0x000fc80000011603 */
[----:B------:R-:W-:-:S04]  /*9b00*/  LOP3.LUT R0, R0, 0x80, R3, 0xf8, !PT ;  /* 0x0000008000007812 */ /* 0x000fc800078ef803 */
[----:B------:R-:W-:-:S07]  /*9b10*/  PRMT R4, R0, 0x7610, R4 ;  /* 0x0000761000047816 */ /* 0x000fce0000000004 */
.L_x_1646:
[----:B------:R-:W-:Y:S05]  /*9b20*/  BSYNC.RECONVERGENT B0 ;  /* 0x0000000000007941 */ /* 0x000fea0003800200 */
.L_x_1645:
[----:B------:R3:W-:Y:S01]  /*9b30*/  STG.E.U8 desc[UR36][R8.64], R4 ;  /* 0x0000000408007986 */ /* 0x0007e2000c101124 */
[----:B------:R-:W-:Y:S01]  /*9b40*/  IMAD.MOV.U32 R19, RZ, RZ, R27 ;  /* 0x000000ffff137224 */ /* 0x000fe200078e001b */
[----:B------:R-:W-:Y:S06]  /*9b50*/  BRA `(.L_x_1617) ;  /* 0x0000000000c87947 */ /* 0x000fec0003800000 */
.L_x_1638:
[----:B------:R-:W-:-:S13]  /*9b60*/  ISETP.NE.AND P0, PT, R0, 0x1c, PT ;  /* 0x0000001c0000780c */ /* 0x000fda0003f05270 */
[----:B------:R-:W-:Y:S05]  /*9b70*/  @!P0 BRA `(.L_x_1649) ;  /* 0x0000000000b08947 */ /* 0x000fea0003800000 */
[----:B------:R-:W-:-:S13]  /*9b80*/  ISETP.NE.AND P0, PT, R0, 0x1d, PT ;  /* 0x0000001d0000780c */ /* 0x000fda0003f05270 */
[----:B------:R-:W-:Y:S05]  /*9b90*/  @!P0 BRA `(.L_x_1650) ;  /* 0x0000000000948947 */ /* 0x000fea0003800000 */
[----:B------:R-:W-:-:S13]  /*9ba0*/  ISETP.NE.AND P0, PT, R0, 0x2c, PT ;  /* 0x0000002c0000780c */ /* 0x000fda0003f05270 */
[----:B------:R-:W-:Y:S05]  /*9bb0*/  @!P0 BRA `(.L_x_1651) ;  /* 0x0000000000488947 */ /* 0x000fea0003800000 */
.L_x_1622:
        /* <DEDUP_REMOVED lines=16> */
.L_x_1652:
[----:B------:R-:W-:Y:S01]  /*9cc0*/  IMAD.MOV.U32 R19, RZ, RZ, R27 ;  /* 0x000000ffff137224 */ /* 0x000fe200078e001b */
[----:B------:R-:W-:Y:S06]  /*9cd0*/  BRA `(.L_x_1617) ;  /* 0x0000000000687947 */ /* 0x000fec0003800000 */
.L_x_1651:
[----:B------:R-:W-:Y:S02]  /*9ce0*/  HADD2.F32 R4, -RZ, R3.H0_H0 ;  /* 0x20000003ff047230 */ /* 0x000fe40000004100 */
        /* <DEDUP_REMOVED lines=16> */
.L_x_1650:
[----:B------:R-:W-:Y:S02]  /*9df0*/  HADD2.F32 R4, -RZ, R3.H0_H0 ;  /* 0x20000003ff047230 */ /* 0x000fe40000004100 */
[----:B------:R-:W-:-:S04]  /*9e00*/  IMAD.MOV.U32 R19, RZ, RZ, R27 ;  /* 0x000000ffff137224 */ /* 0x000fc800078e001b */
[----:B------:R-:W0:Y:S02]  /*9e10*/  F2I.U64.TRUNC R4, R4 ;  /* 0x0000000400047311 */ /* 0x000e24000020d800 */
[----:B0-----:R1:W-:Y:S01]  /*9e20*/  STG.E.64 desc[UR36][R8.64], R4 ;  /* 0x0000000408007986 */ /* 0x0013e2000c101b24 */
[----:B------:R-:W-:Y:S05]  /*9e30*/  BRA `(.L_x_1617) ;  /* 0x0000000000107947 */ /* 0x000fea0003800000 */
.L_x_1649:
[----:B------:R-:W-:Y:S02]  /*9e40*/  HADD2.F32 R3, -RZ, R3.H0_H0 ;  /* 0x20000003ff037230 */ /* 0x000fe40000004100 */
[----:B------:R-:W-:-:S04]  /*9e50*/  IMAD.MOV.U32 R19, RZ, RZ, R27 ;  /* 0x000000ffff137224 */ /* 0x000fc800078e001b */
[----:B------:R-:W0:Y:S02]  /*9e60*/  F2I.FTZ.U32.TRUNC.NTZ R3, R3 ;  /* 0x0000000300037305 */ /* 0x000e24000021f000 */
[----:B0-----:R0:W-:Y:S02]  /*9e70*/  STG.E desc[UR36][R8.64], R3 ;  /* 0x0000000308007986 */ /* 0x0011e4000c101924 */
.L_x_1617:
[----:B------:R-:W-:Y:S05]  /*9e80*/  BSYNC.RECONVERGENT B6 ;  /* 0x0000000000067941 */ /* 0x000fea0003800200 */
.L_x_1616:
[----:B------:R-:W-:Y:S01]  /*9e90*/  ISETP.GE.AND P0, PT, R19, R28, PT ;  /* 0x0000001c1300720c */ /* 0x000fe20003f06270 */
[----:B------:R-:W-:-:S12]  /*9ea0*/  BSSY.RECONVERGENT B6, `(.L_x_1653) ;  /* 0x00001f0000067945 */ /* 0x000fd80003800200 */
[----:B------:R-:W-:Y:S05]  /*9eb0*/  @P0 BRA `(.L_x_1654) ;  /* 0x0000001c00b80947 */ /* 0x000fea0003800000 */
[----:B------:R-:W4:Y:S01]  /*9ec0*/  LDCU UR4, c[0x0][0x3b4] ;  /* 0x00007680ff0477ac */ /* 0x000f220008000800 */
[----:B0123--:R-:W0:Y:S01]  /*9ed0*/  LDC.64 R8, c[0x0][0x388] ;  /* 0x0000e200ff087b82 */ /* 0x00fe220000000a00 */
[----:B-----5:R-:W-:Y:S01]  /*9ee0*/  IMAD R0, R2, 0x200, R19 ;  /* 0x0000020002007824 */ /* 0x020fe200078e0213 */
[----:B----4-:R-:W-:-:S03]  /*9ef0*/  PRMT R4, R26, 0x9910, RZ ;  /* 0x000099101a047816 */ /* 0x010fc600000000ff */
[----:B------:R-:W-:Y:S02]  /*9f00*/  IMAD R3, R0, UR4, RZ ;  /* 0x0000000400037c24 */ /* 0x000fe4000f8e02ff */
        /* <DEDUP_REMOVED lines=13> */
[----:B------:R-:W-:-:S04]  /*9fe0*/  HADD2.F32 R18, -RZ, R18.H0_H0 ;  /* 0x20000012ff127230 */ /* 0x000fc80000004100 */
[----:B------:R-:W0:Y:S02]  /*9ff0*/  F2I.FTZ.TRUNC.NTZ R3, R18 ;  /* 0x0000001200037305 */ /* 0x000e24000021f100 */
[----:B0-----:R0:W-:Y:S01]  /*a000*/  STG.E.U8 desc[UR36][R8.64], R3 ;  /* 0x0000000308007986 */ /* 0x0011e2000c101124 */
[----:B------:R-:W-:Y:S05]  /*a010*/  BRA `(.L_x_1660) ;  /* 0x0000000c007c7947 */ /* 0x000fea0003800000 */
.L_x_1658:
[----:B------:R-:W-:-:S06]  /*a020*/  HADD2.F32 R5, -RZ, R18.H0_H0 ;  /* 0x20000012ff057230 */ /* 0x000fcc0000004100 */
[----:B------:R-:W0:Y:S02]  /*a030*/  F2I.S64.TRUNC R4, R5 ;  /* 0x0000000500047311 */ /* 0x000e24000020d900 */
[----:B0-----:R0:W-:Y:S01]  /*a040*/  STG.E.U8 desc[UR36][R8.64], R4 ;  /* 0x0000000408007986 */ /* 0x0011e2000c101124 */
[----:B------:R-:W-:Y:S05]  /*a050*/  BRA `(.L_x_1660) ;  /* 0x0000000c006c7947 */ /* 0x000fea0003800000 */
.L_x_1657:
[----:B------:R-:W-:-:S13]  /*a060*/  ISETP.NE.AND P0, PT, R0, 0x2, PT ;  /* 0x000000020000780c */ /* 0x000fda0003f05270 */
[----:B------:R-:W-:Y:S05]  /*a070*/  @!P0 BRA `(.L_x_1661) ;  /* 0x0000000000308947 */ /* 0x000fea0003800000 */
[----:B------:R-:W-:-:S13]  /*a080*/  ISETP.NE.AND P0, PT, R0, 0x3, PT ;  /* 0x000000030000780c */ /* 0x000fda0003f05270 */
[----:B------:R-:W-:Y:S05]  /*a090*/  @!P0 BRA `(.L_x_1662) ;  /* 0x0000000000188947 */ /* 0x000fea0003800000 */
[----:B------:R-:W-:-:S13]  /*a0a0*/  ISETP.NE.AND P0, PT, R0, 0x4, PT ;  /* 0x000000040000780c */ /* 0x000fda0003f05270 */
[----:B------:R-:W-:Y:S05]  /*a0b0*/  @P0 BRA `(.L_x_1659) ;  /* 0x0000000800700947 */ /* 0x000fea0003800000 */
[----:B------:R-:W-:-:S06]  /*a0c0*/  HADD2.F32 R4, -RZ, R18.H0_H0 ;  /* 0x20000012ff047230 */ /* 0x000fcc0000004100 */
[----:B------:R-:W0:Y:S02]  /*a0d0*/  F2I.S64.TRUNC R4, R4 ;  /* 0x0000000400047311 */ /* 0x000e24000020d900 */
[----:B0-----:R0:W-:Y:S01]  /*a0e0*/  STG.E.64 desc[UR36][R8.64], R4 ;  /* 0x0000000408007986 */ /* 0x0011e2000c101b24 */
[----:B------:R-:W-:Y:S05]  /*a0f0*/  BRA `(.L_x_1660) ;  /* 0x0000000c00447947 */ /* 0x000fea0003800000 */
.L_x_1662:
[----:B------:R-:W-:-:S04]  /*a100*/  HADD2.F32 R18, -RZ, R18.H0_H0 ;  /* 0x20000012ff127230 */ /* 0x000fc80000004100 */
[----:B------:R-:W0:Y:S02]  /*a110*/  F2I.FTZ.TRUNC.NTZ R3, R18 ;  /* 0x0000001200037305 */ /* 0x000e24000021f100 */
[----:B0-----:R0:W-:Y:S01]  /*a120*/  STG.E desc[UR36][R8.64], R3 ;  /* 0x0000000308007986 */ /* 0x0011e2000c101924 */
[----:B------:R-:W-:Y:S05]  /*a130*/  BRA `(.L_x_1660) ;  /* 0x0000000c00347947 */ /* 0x000fea0003800000 */
.L_x_1661:
[----:B------:R-:W-:-:S04]  /*a140*/  HADD2.F32 R18, -RZ, R18.H0_H0 ;  /* 0x20000012ff127230 */ /* 0x000fc80000004100 */
[----:B------:R-:W0:Y:S02]  /*a150*/  F2I.FTZ.TRUNC.NTZ R3, R18 ;  /* 0x0000001200037305 */ /* 0x000e24000021f100 */
[----:B0-----:R0:W-:Y:S01]  /*a160*/  STG.E.U16 desc[UR36][R8.64], R3 ;  /* 0x0000000308007986 */ /* 0x0011e2000c101524 */
[----:B------:R-:W-:Y:S05]  /*a170*/  BRA `(.L_x_1660) ;  /* 0x0000000c00247947 */ /* 0x000fea0003800000 */
.L_x_1656:
[----:B------:R-:W-:-:S13]  /*a180*/  ISETP.GT.AND P0, PT, R0, 0x6, PT ;  /* 0x000000060000780c */ /* 0x000fda0003f04270 */
[----:B------:R-:W-:Y:S05]  /*a190*/  @P0 BRA `(.L_x_1663) ;  /* 0x0000000000240947 */ /* 0x000fea0003800000 */
[----:B------:R-:W-:-:S13]  /*a1a0*/  ISETP.NE.AND P0, PT, R0, 0x5, PT ;  /* 0x000000050000780c */ /* 0x000fda0003f05270 */
[----:B------:R-:W-:Y:S05]  /*a1b0*/  @!P0 BRA `(.L_x_1664) ;  /* 0x0000000000148947 */ /* 0x000fea0003800000 */
[----:B------:R-:W-:-:S13]  /*a1c0*/  ISETP.NE.AND P0, PT, R0, 0x6, PT ;  /* 0x000000060000780c */ /* 0x000fda0003f05270 */
[----:B------:R-:W-:Y:S05]  /*a1d0*/  @P0 BRA `(.L_x_1659) ;  /* 0x0000000800280947 */ /* 0x000fea0003800000 */
[----:B------:R-:W-:-:S05]  /*a1e0*/  HADD2.F32 R3, -RZ, R18.H0_H0 ;  /* 0x20000012ff037230 */ /* 0x000fca0000004100 */
[----:B------:R3:W-:Y:S01]  /*a1f0*/  STG.E desc[UR36][R8.64], R3 ;  /* 0x0000000308007986 */ /* 0x0007e2000c101924 */
[----:B------:R-:W-:Y:S05]  /*a200*/  BRA `(.L_x_1660) ;  /* 0x0000000c00007947 */ /* 0x000fea0003800000 */
.L_x_1664:
[----:B------:R4:W-:Y:S01]  /*a210*/  STG.E.U16 desc[UR36][R8.64], R18 ;  /* 0x0000001208007986 */ /* 0x0009e2000c101524 */
[----:B------:R-:W-:Y:S05]  /*a220*/  BRA `(.L_x_1660) ;  /* 0x0000000800f87947 */ /* 0x000fea0003800000 */
.L_x_1663:
[----:B------:R-:W-:-:S13]  /*a230*/  ISETP.NE.AND P0, PT, R0, 0x7, PT ;  /* 0x000000070000780c */ /* 0x000fda0003f05270 */
[----:B------:R-:W-:Y:S05]  /*a240*/  @!P0 BRA `(.L_x_1665) ;  /* 0x0000000000348947 */ /* 0x000fea0003800000 */
[----:B------:R-:W-:-:S13]  /*a250*/  ISETP.NE.AND P0, PT, R0, 0x8, PT ;  /* 0x000000080000780c */ /* 0x000fda0003f05270 */
[----:B------:R-:W-:Y:S05]  /*a260*/  @!P0 BRA `(.L_x_1666) ;  /* 0x0000000000188947 */ /* 0x000fea0003800000 */
[----:B------:R-:W-:-:S13]  /*a270*/  ISETP.NE.AND P0, PT, R0, 0x9, PT ;  /* 0x000000090000780c */ /* 0x000fda0003f05270 */
[----:B------:R-:W-:Y:S05]  /*a280*/  @P0 BRA `(.L_x_1659) ;  /* 0x0000000400fc0947 */ /* 0x000fea0003800000 */
[----:B------:R-:W-:Y:S02]  /*a290*/  HADD2.F32 R4, -RZ, R18.H0_H0 ;  /* 0x20000012ff047230 */ /* 0x000fe40000004100 */
[----:B------:R-:W-:-:S05]  /*a2a0*/  IMAD.MOV.U32 R5, RZ, RZ, RZ ;  /* 0x000000ffff057224 */ /* 0x000fca00078e00ff */
[----:B------:R1:W-:Y:S01]  /*a2b0*/  STG.E.64 desc[UR36][R8.64], R4 ;  /* 0x0000000408007986 */ /* 0x0003e2000c101b24 */
[----:B------:R-:W-:Y:S05]  /*a2c0*/  BRA `(.L_x_1660) ;  /* 0x0000000800d07947 */ /* 0x000fea0003800000 */
.L_x_1666:
[----:B------:R-:W-:-:S05]  /*a2d0*/  HADD2.F32 R0, -RZ, R18.H0_H0 ;  /* 0x20000012ff007230 */ /* 0x000fca0000004100 */
[----:B------:R-:W-:-:S04]  /*a2e0*/  F2FP.F16.F32.PACK_AB R0, RZ, R0 ;  /* 0x00000000ff00723e */ /* 0x000fc800000000ff */
[----:B------:R-:W-:-:S05]  /*a2f0*/  PRMT R0, R0, 0x5410, RZ ;  /* 0x0000541000007816 */ /* 0x000fca00000000ff */
[----:B------:R2:W-:Y:S01]  /*a300*/  STG.E desc[UR36][R8.64], R0 ;  /* 0x0000000008007986 */ /* 0x0005e2000c101924 */
[----:B------:R-:W-:Y:S05]  /*a310*/  BRA `(.L_x_1660) ;  /* 0x0000000800bc7947 */ /* 0x000fea0003800000 */
.L_x_1665:
[----:B------:R-:W-:-:S05]  /*a320*/  HADD2.F32 R4, -RZ, R18.H0_H0 ;  /* 0x20000012ff047230 */ /* 0x000fca0000004100 */
[----:B------:R-:W-:-:S06]  /*a330*/  FMUL.FTZ R4, R4, 1 ;  /* 0x3f80000004047820 */ /* 0x000fcc0000410000 */
[----:B------:R-:W0:Y:S02]  /*a340*/  F2F.F64.F32 R4, R4 ;  /* 0x0000000400047310 */ /* 0x000e240000201800 */
[----:B0-----:R0:W-:Y:S01]  /*a350*/  STG.E.64 desc[UR36][R8.64], R4 ;  /* 0x0000000408007986 */ /* 0x0011e2000c101b24 */
[----:B------:R-:W-:Y:S05]  /*a360*/  BRA `(.L_x_1660) ;  /* 0x0000000800a87947 */ /* 0x000fea0003800000 */
.L_x_1655:
        /* <DEDUP_REMOVED lines=10> */
[----:B------:R-:W-:-:S06]  /*a410*/  HADD2.F32 R3, -RZ, R18.H0_H0 ;  /* 0x20000012ff037230 */ /* 0x000fcc0000004100 */
[----:B------:R-:W0:Y:S02]  /*a420*/  F2I.FTZ.U32.TRUNC.NTZ R3, R3 ;  /* 0x0000000300037305 */ /* 0x000e24000021f000 */
[----:B0-----:R0:W-:Y:S01]  /*a430*/  STG.E.U16 desc[UR36][R8.64], R3 ;  /* 0x0000000308007986 */ /* 0x0011e2000c101524 */
[----:B------:R-:W-:Y:S05]  /*a440*/  BRA `(.L_x_1660) ;  /* 0x0000000800707947 */ /* 0x000fea0003800000 */
.L_x_1670:
        /* <DEDUP_REMOVED lines=17> */
.L_x_1673:
[----:B------:R-:W-:-:S04]  /*a560*/  SHF.R.U32.HI R3, RZ, 0x18, R5 ;  /* 0x00000018ff037819 */ /* 0x000fc80000011605 */
[----:B------:R-:W-:-:S04]  /*a570*/  LOP3.LUT R0, R0, 0x80, R3, 0xf8, !PT ;  /* 0x0000008000007812 */ /* 0x000fc800078ef803 */
[----:B------:R-:W-:-:S07]  /*a580*/  PRMT R4, R0, 0x7610, R4 ;  /* 0x0000761000047816 */ /* 0x000fce0000000004 */
.L_x_1672:
[----:B------:R-:W-:Y:S05]  /*a590*/  BSYNC.RECONVERGENT B0 ;  /* 0x0000000000007941 */ /* 0x000fea0003800200 */
.L_x_1671:
[----:B------:R0:W-:Y:S01]  /*a5a0*/  STG.E.U8 desc[UR36][R8.64], R4 ;  /* 0x0000000408007986 */ /* 0x0001e2000c101124 */
[----:B------:R-:W-:Y:S05]  /*a5b0*/  BRA `(.L_x_1660) ;  /* 0x0000000800147947 */ /* 0x000fea0003800000 */
.L_x_1669:
        /* <DEDUP_REMOVED lines=17> */
.L_x_1676:
[----:B------:R-:W-:-:S04]  /*a6d0*/  SHF.R.U32.HI R3, RZ, 0x18, R5 ;  /* 0x00000018ff037819 */ /* 0x000fc80000011605 */
[----:B------:R-:W-:-:S04]  /*a6e0*/  LOP3.LUT R0, R0, 0x80, R3, 0xf8, !PT ;  /* 0x0000008000007812 */ /* 0x000fc800078ef803 */
[----:B------:R-:W-:-:S07]  /*a6f0*/  PRMT R4, R0, 0x7610, R4 ;  /* 0x0000761000047816 */ /* 0x000fce0000000004 */
.L_x_1675:
[----:B------:R-:W-:Y:S05]  /*a700*/  BSYNC.RECONVERGENT B0 ;  /* 0x0000000000007941 */ /* 0x000fea0003800200 */
.L_x_1674:
[----:B------:R0:W-:Y:S01]  /*a710*/  STG.E.U8 desc[UR36][R8.64], R4 ;  /* 0x0000000408007986 */ /* 0x0001e2000c101124 */
[----:B------:R-:W-:Y:S05]  /*a720*/  BRA `(.L_x_1660) ;  /* 0x0000000400b87947 */ /* 0x000fea0003800000 */
.L_x_1668:
[----:B------:R-:W-:-:S13]  /*a730*/  ISETP.NE.AND P0, PT, R0, 0x1c, PT ;  /* 0x0000001c0000780c */ /* 0x000fda0003f05270 */
[----:B------:R-:W-:Y:S05]  /*a740*/  @!P0 BRA `(.L_x_1677) ;  /* 0x0000000000608947 */ /* 0x000fea0003800000 */
[----:B------:R-:W-:-:S13]  /*a750*/  ISETP.NE.AND P0, PT, R0, 0x1d, PT ;  /* 0x0000001d0000780c */ /* 0x000fda0003f05270 */
[----:B------:R-:W-:Y:S05]  /*a760*/  @!P0 BRA `(.L_x_1678) ;  /* 0x0000000000488947 */ /* 0x000fea0003800000 */
[----:B------:R-:W-:-:S13]  /*a770*/  ISETP.NE.AND P0, PT, R0, 0x2c, PT ;  /* 0x0000002c0000780c */ /* 0x000fda0003f05270 */
[----:B------:R-:W-:Y:S05]  /*a780*/  @P0 BRA `(.L_x_1659) ;  /* 0x0000000000bc0947 */ /* 0x000fea0003800000 */
        /* <DEDUP_REMOVED lines=16> */
.L_x_1678:
[----:B------:R-:W-:-:S06]  /*a890*/  HADD2.F32 R4, -RZ, R18.H0_H0 ;  /* 0x20000012ff047230 */ /* 0x000fcc0000004100 */
[----:B------:R-:W0:Y:S02]  /*a8a0*/  F2I.U64.TRUNC R4, R4 ;  /* 0x0000000400047311 */ /* 0x000e24000020d800 */
[----:B0-----:R0:W-:Y:S01]  /*a8b0*/  STG.E.64 desc[UR36][R8.64], R4 ;  /* 0x0000000408007986 */ /* 0x0011e2000c101b24 */
[----:B------:R-:W-:Y:S05]  /*a8c0*/  BRA `(.L_x_1660) ;  /* 0x0000000400507947 */ /* 0x000fea0003800000 */
.L_x_1677:
[----:B------:R-:W-:-:S04]  /*a8d0*/  HADD2.F32 R18, -RZ, R18.H0_H0 ;  /* 0x20000012ff127230 */ /* 0x000fc80000004100 */
[----:B------:R-:W0:Y:S02]  /*a8e0*/  F2I.FTZ.U32.TRUNC.NTZ R3, R18 ;  /* 0x0000001200037305 */ /* 0x000e24000021f000 */
[----:B0-----:R0:W-:Y:S01]  /*a8f0*/  STG.E desc[UR36][R8.64], R3 ;  /* 0x0000000308007986 */ /* 0x0011e2000c101924 */
[----:B------:R-:W-:Y:S05]  /*a900*/  BRA `(.L_x_1660) ;  /* 0x0000000400407947 */ /* 0x000fea0003800000 */
.L_x_1667:
[----:B------:R-:W-:-:S13]  /*a910*/  ISETP.GT.AND P0, PT, R0, 0xe, PT ;  /* 0x0000000e0000780c */ /* 0x000fda0003f04270 */
[----:B------:R-:W-:Y:S05]  /*a920*/  @P0 BRA `(.L_x_1679) ;  /* 0x00000000003c0947 */ /* 0x000fea0003800000 */
[----:B------:R-:W-:-:S13]  /*a930*/  ISETP.NE.AND P0, PT, R0, 0xa, PT ;  /* 0x0000000a0000780c */ /* 0x000fda0003f05270 */
[----:B------:R-:W-:Y:S05]  /*a940*/  @!P0 BRA `(.L_x_1680) ;  /* 0x00000000001c8947 */ /* 0x000fea0003800000 */
[----:B------:R-:W-:-:S13]  /*a950*/  ISETP.NE.AND P0, PT, R0, 0xb, PT ;  /* 0x0000000b0000780c */ /* 0x000fda0003f05270 */
[----:B------:R-:W-:Y:S05]  /*a960*/  @P0 BRA `(.L_x_1659) ;  /* 0x0000000000440947 */ /* 0x000fea0003800000 */
[----:B------:R-:W-:-:S05]  /*a970*/  HADD2.F32 R18, -RZ, R18.H0_H0 ;  /* 0x20000012ff127230 */ /* 0x000fca0000004100 */
[----:B------:R-:W-:-:S04]  /*a980*/  FSETP.NEU.FTZ.AND P0, PT, R18, RZ, PT ;  /* 0x000000ff1200720b */ /* 0x000fc80003f1d000 */
[----:B------:R-:W-:-:S05]  /*a990*/  SEL R3, RZ, 0x1, !P0 ;  /* 0x00000001ff037807 */ /* 0x000fca0004000000 */
[----:B------:R0:W-:Y:S01]  /*a9a0*/  STG.E.U8 desc[UR36][R8.64], R3 ;  /* 0x0000000308007986 */ /* 0x0001e2000c101124 */
[----:B------:R-:W-:Y:S05]  /*a9b0*/  BRA `(.L_x_1660) ;  /* 0x0000000400147947 */ /* 0x000fea0003800000 */
.L_x_1680:
[----:B------:R-:W-:Y:S01]  /*a9c0*/  HADD2.F32 R18, -RZ, R18.H0_H0 ;  /* 0x20000012ff127230 */ /* 0x000fe20000004100 */
[----:B------:R-:W-:-:S04]  /*a9d0*/  CS2R R6, SRZ ;  /* 0x0000000000067805 */ /* 0x000fc8000001ff00 */
[----:B------:R-:W-:-:S06]  /*a9e0*/  FMUL.FTZ R4, R18, 1 ;  /* 0x3f80000012047820 */ /* 0x000fcc0000410000 */
[----:B------:R-:W0:Y:S02]  /*a9f0*/  F2F.F64.F32 R4, R4 ;  /* 0x0000000400047310 */ /* 0x000e240000201800 */
[----:B0-----:R0:W-:Y:S01]  /*aa00*/  STG.E.128 desc[UR36][R8.64], R4 ;  /* 0x0000000408007986 */ /* 0x0011e2000c101d24 */
[----:B------:R-:W-:Y:S05]  /*aa10*/  BRA `(.L_x_1660) ;  /* 0x0000000000fc7947 */ /* 0x000fea0003800000 */
.L_x_1679:
[----:B------:R-:W-:-:S13]  /*aa20*/  ISETP.NE.AND P0, PT, R0, 0xf, PT ;  /* 0x0000000f0000780c */ /* 0x000fda0003f05270 */
[----:B------:R-:W-:Y:S05]  /*aa30*/  @!P0 BRA `(.L_x_1681) ;  /* 0x0000000000e88947 */ /* 0x000fea0003800000 */
[----:B------:R-:W-:-:S13]  /*aa40*/  ISETP.NE.AND P0, PT, R0, 0x17, PT ;  /* 0x000000170000780c */ /* 0x000fda0003f05270 */
[----:B------:R-:W-:Y:S05]  /*aa50*/  @!P0 BRA `(.L_x_1682) ;  /* 0x0000000000908947 */ /* 0x000fea0003800000 */
[----:B------:R-:W-:-:S13]  /*aa60*/  ISETP.NE.AND P0, PT, R0, 0x18, PT ;  /* 0x000000180000780c */ /* 0x000fda0003f05270 */
[----:B------:R-:W-:Y:S05]  /*aa70*/  @!P0 BRA `(.L_x_1683) ;  /* 0x0000000000448947 */ /* 0x000fea0003800000 */
.L_x_1659:
        /* <DEDUP_REMOVED lines=16> */
.L_x_1684:
[----:B------:R-:W-:Y:S05]  /*ab80*/  BRA `(.L_x_1660) ;  /* 0x0000000000a07947 */ /* 0x000fea0003800000 */
.L_x_1683:
        /* <DEDUP_REMOVED lines=13> */
.L_x_1686:
[----:B------:R-:W-:Y:S05]  /*ac60*/  BSYNC.RECONVERGENT B0 ;  /* 0x0000000000007941 */ /* 0x000fea0003800200 */
.L_x_1685:
[----:B------:R-:W-:-:S05]  /*ac70*/  LOP3.LUT R3, R0, 0x80, R3, 0xf8, !PT ;  /* 0x0000008000037812 */ /* 0x000fca00078ef803 */
[----:B------:R0:W-:Y:S01]  /*ac80*/  STG.E.U8 desc[UR36][R8.64], R3 ;  /* 0x0000000308007986 */ /* 0x0001e2000c101124 */
[----:B------:R-:W-:Y:S05]  /*ac90*/  BRA `(.L_x_1660) ;  /* 0x00000000005c7947 */ /* 0x000fea0003800000 */
.L_x_1682:
        /* <DEDUP_REMOVED lines=12> */
.L_x_1688:
[----:B------:R-:W-:Y:S01]  /*ad60*/  IMAD.MOV.U32 R0, RZ, RZ, 0x7f ;  /* 0x0000007fff007424 */ /* 0x000fe200078e00ff */
[----:B------:R-:W-:-:S04]  /*ad70*/  ISETP.GT.U32.AND P0, PT, R4, 0x7f800000, PT ;  /* 0x7f8000000400780c */ /* 0x000fc80003f04070 */
[----:B------:R-:W-:-:S09]  /*ad80*/  SEL R0, R0, 0x7c, P0 ;  /* 0x0000007c00007807 */ /* 0x000fd20000000000 */
.L_x_1689:
[----:B------:R-:W-:Y:S05]  /*ad90*/  BSYNC.RECONVERGENT B0 ;  /* 0x0000000000007941 */ /* 0x000fea0003800200 */
.L_x_1687:
[----:B------:R-:W-:-:S04]  /*ada0*/  SHF.R.U32.HI R3, RZ, 0x18, R3 ;  /* 0x00000018ff037819 */ /* 0x000fc80000011603 */
[----:B------:R-:W-:-:S05]  /*adb0*/  LOP3.LUT R3, R0, 0x80, R3, 0xf8, !PT ;  /* 0x0000008000037812 */ /* 0x000fca00078ef803 */
[----:B------:R0:W-:Y:S01]  /*adc0*/  STG.E.U8 desc[UR36][R8.64], R3 ;  /* 0x0000000308007986 */ /* 0x0001e2000c101124 */
[----:B------:R-:W-:Y:S05]  /*add0*/  BRA `(.L_x_1660) ;  /* 0x00000000000c7947 */ /* 0x000fea0003800000 */
.L_x_1681:
[----:B------:R-:W-:-:S05]  /*ade0*/  HADD2.F32 R0, -RZ, R18.H0_H0 ;  /* 0x20000012ff007230 */ /* 0x000fca0000004100 */
[----:B------:R-:W-:-:S05]  /*adf0*/  F2FP.BF16.F32.PACK_AB R0, RZ, R0 ;  /* 0x00000000ff00723e */ /* 0x000fca00000010ff */
[----:B------:R0:W-:Y:S02]  /*ae00*/  STG.E.U16 desc[UR36][R8.64], R0 ;  /* 0x0000000008007986 */ /* 0x0001e4000c101524 */
.L_x_1660:
[----:B------:R-:W-:-:S05]  /*ae10*/  VIADD R19, R19, 0x80 ;  /* 0x0000008013137836 */ /* 0x000fca0000000000 */
[----:B------:R-:W-:-:S13]  /*ae20*/  ISETP.GE.AND P0, PT, R19, R28, PT ;  /* 0x0000001c1300720c */ /* 0x000fda0003f06270 */
[----:B------:R-:W-:Y:S05]  /*ae30*/  @P0 BRA `(.L_x_1654) ;  /* 0x0000000c00d80947 */ /* 0x000fea0003800000 */
[----:B------:R-:W5:Y:S01]  /*ae40*/  LDCU UR4, c[0x0][0x3b4] ;  /* 0x00007680ff0477ac */ /* 0x000f620008000800 */
[----:B01234-:R-:W0:Y:S01]  /*ae50*/  LDC.64 R8, c[0x0][0x388] ;  /* 0x0000e200ff087b82 */ /* 0x01fe220000000a00 */
        /* <DEDUP_REMOVED lines=20> */
.L_x_1693:
[----:B------:R-:W-:-:S06]  /*afa0*/  HADD2.F32 R5, -RZ, R16.H0_H0 ;  /* 0x20000010ff057230 */ /* 0x000fcc0000004100 */
[----:B------:R-:W0:Y:S02]  /*afb0*/  F2I.S64.TRUNC R4, R5 ;  /* 0x0000000500047311 */ /* 0x000e24000020d900 */
[----:B0-----:R0:W-:Y:S01]  /*afc0*/  STG.E.U8 desc[UR36][R8.64], R4 ;  /* 0x0000000408007986 */ /* 0x0011e2000c101124 */
[----:B------:R-:W-:Y:S05]  /*afd0*/  BRA `(.L_x_1695) ;  /* 0x0000000c006c7947 */ /* 0x000fea0003800000 */
.L_x_1692:
        /* <DEDUP_REMOVED lines=10> */
.L_x_1697:
[----:B------:R-:W-:-:S04]  /*b080*/  HADD2.F32 R16, -RZ, R16.H0_H0 ;  /* 0x20000010ff107230 */ /* 0x000fc80000004100 */
[----:B------:R-:W0:Y:S02]  /*b090*/  F2I.FTZ.TRUNC.NTZ R3, R16 ;  /* 0x0000001000037305 */ /* 0x000e24000021f100 */
[----:B0-----:R0:W-:Y:S01]  /*b0a0*/  STG.E desc[UR36][R8.64], R3 ;  /* 0x0000000308007986 */ /* 0x0011e2000c101924 */
[----:B------:R-:W-:Y:S05]  /*b0b0*/  BRA `(.L_x_1695) ;  /* 0x0000000c00347947 */ /* 0x000fea0003800000 */
.L_x_1696:
[----:B------:R-:W-:-:S04]  /*b0c0*/  HADD2.F32 R16, -RZ, R16.H0_H0 ;  /* 0x20000010ff107230 */ /* 0x000fc80000004100 */
[----:B------:R-:W0:Y:S02]  /*b0d0*/  F2I.FTZ.TRUNC.NTZ R3, R16 ;  /* 0x0000001000037305 */ /* 0x000e24000021f100 */
[----:B0-----:R0:W-:Y:S01]  /*b0e0*/  STG.E.U16 desc[UR36][R8.64], R3 ;  /* 0x0000000308007986 */ /* 0x0011e2000c101524 */
[----:B------:R-:W-:Y:S05]  /*b0f0*/  BRA `(.L_x_1695) ;  /* 0x0000000c00247947 */ /* 0x000fea0003800000 */
.L_x_1691:
        /* <DEDUP_REMOVED lines=9> */
.L_x_1699:
[----:B------:R0:W-:Y:S01]  /*b190*/  STG.E.U16 desc[UR36][R8.64], R16 ;  /* 0x0000001008007986 */ /* 0x0001e2000c101524 */
[----:B------:R-:W-:Y:S05]  /*b1a0*/  BRA `(.L_x_1695) ;  /* 0x0000000800f87947 */ /* 0x000fea0003800000 */
.L_x_1698:
        /* <DEDUP_REMOVED lines=10> */
.L_x_1701:
[----:B------:R-:W-:-:S05]  /*b250*/  HADD2.F32 R0, -RZ, R16.H0_H0 ;  /* 0x20000010ff007230 */ /* 0x000fca0000004100 */
[----:B------:R-:W-:-:S04]  /*b260*/  F2FP.F16.F32.PACK_AB R0, RZ, R0 ;  /* 0x00000000ff00723e */ /* 0x000fc800000000ff */
[----:B------:R-:W-:-:S05]  /*b270*/  PRMT R0, R0, 0x5410, RZ ;  /* 0x0000541000007816 */ /* 0x000fca00000000ff */
[----:B------:R0:W-:Y:S01]  /*b280*/  STG.E desc[UR36][R8.64], R0 ;  /* 0x0000000008007986 */ /* 0x0001e2000c101924 */
[----:B------:R-:W-:Y:S05]  /*b290*/  BRA `(.L_x_1695) ;  /* 0x0000000800bc7947 */ /* 0x000fea0003800000 */
.L_x_1700:
[----:B------:R-:W-:-:S05]  /*b2a0*/  HADD2.F32 R4, -RZ, R16.H0_H0 ;  /* 0x20000010ff047230 */ /* 0x000fca0000004100 */
[----:B------:R-:W-:-:S06]  /*b2b0*/  FMUL.FTZ R4, R4, 1 ;  /* 0x3f80000004047820 */ /* 0x000fcc0000410000 */
[----:B------:R-:W0:Y:S02]  /*b2c0*/  F2F.F64.F32 R4, R4 ;  /* 0x0000000400047310 */ /* 0x000e240000201800 */
[----:B0-----:R0:W-:Y:S01]  /*b2d0*/  STG.E.64 desc[UR36][R8.64], R4 ;  /* 0x0000000408007986 */ /* 0x0011e2000c101b24 */
[----:B------:R-:W-:Y:S05]  /*b2e0*/  BRA `(.L_x_1695) ;  /* 0x0000000800a87947 */ /* 0x000fea0003800000 */
.L_x_1690:
        /* <DEDUP_REMOVED lines=14> */
.L_x_1705:
        /* <DEDUP_REMOVED lines=17> */
.L_x_1708:
[----:B------:R-:W-:-:S04]  /*b4e0*/  SHF.R.U32.HI R3, RZ, 0x18, R5 ;  /* 0x00000018ff037819 */ /* 0x000fc80000011605 */
[----:B------:R-:W-:-:S04]  /*b4f0*/  LOP3.LUT R0, R0, 0x80, R3, 0xf8, !PT ;  /* 0x0000008000007812 */ /* 0x000fc800078ef803 */
[----:B------:R-:W-:-:S07]  /*b500*/  PRMT R4, R0, 0x7610, R4 ;  /* 0x0000761000047816 */ /* 0x000fce0000000004 */
.L_x_1707:
[----:B------:R-:W-:Y:S05]  /*b510*/  BSYNC.RECONVERGENT B0 ;  /* 0x0000000000007941 */ /* 0x000fea0003800200 */
.L_x_1706:
[----:B------:R0:W-:Y:S01]  /*b520*/  STG.E.U8 desc[UR36][R8.64], R4 ;  /* 0x0000000408007986 */ /* 0x0001e2000c101124 */
[----:B------:R-:W-:Y:S05]  /*b530*/  BRA `(.L_x_1695) ;  /* 0x0000000800147947 */ /* 0x000fea0003800000 */
.L_x_1704:
        /* <DEDUP_REMOVED lines=17> */
.L_x_1711:
[----:B------:R-:W-:-:S04]  /*b650*/  SHF.R.U32.HI R3, RZ, 0x18, R5 ;  /* 0x00000018ff037819 */ /* 0x000fc80000011605 */
[----:B------:R-:W-:-:S04]  /*b660*/  LOP3.LUT R0, R0, 0x80, R3, 0xf8, !PT ;  /* 0x0000008000007812 */ /* 0x000fc800078ef803 */
[----:B------:R-:W-:-:S07]  /*b670*/  PRMT R4, R0, 0x7610, R4 ;  /* 0x0000761000047816 */ /* 0x000fce0000000004 */
.L_x_1710:
[----:B------:R-:W-:Y:S05]  /*b680*/  BSYNC.RECONVERGENT B0 ;  /* 0x0000000000007941 */ /* 0x000fea0003800200 */
.L_x_1709:
[----:B------:R0:W-:Y:S01]  /*b690*/  STG.E.U8 desc[UR36][R8.64], R4 ;  /* 0x0000000408007986 */ /* 0x0001e2000c101124 */
[----:B------:R-:W-:Y:S05]  /*b6a0*/  BRA `(.L_x_1695) ;  /* 0x0000000400b87947 */ /* 0x000fea0003800000 */
.L_x_1703:
        /* <DEDUP_REMOVED lines=22> */
.L_x_1713:
[----:B------:R-:W-:-:S06]  /*b810*/  HADD2.F32 R4, -RZ, R16.H0_H0 ;  /* 0x20000010ff047230 */ /* 0x000fcc0000004100 */
[----:B------:R-:W0:Y:S02]  /*b820*/  F2I.U64.TRUNC R4, R4 ;  /* 0x0000000400047311 */ /* 0x000e24000020d800 */
[----:B0-----:R0:W-:Y:S01]  /*b830*/  STG.E.64 desc[UR36][R8.64], R4 ;  /* 0x0000000408007986 */ /* 0x0011e2000c101b24 */
[----:B------:R-:W-:Y:S05]  /*b840*/  BRA `(.L_x_1695) ;  /* 0x0000000400507947 */ /* 0x000fea0003800000 */
.L_x_1712:
[----:B------:R-:W-:-:S04]  /*b850*/  HADD2.F32 R16, -RZ, R16.H0_H0 ;  /* 0x20000010ff107230 */ /* 0x000fc80000004100 */
[----:B------:R-:W0:Y:S02]  /*b860*/  F2I.FTZ.U32.TRUNC.NTZ R3, R16 ;  /* 0x0000001000037305 */ /* 0x000e24000021f000 */
[----:B0-----:R0:W-:Y:S01]  /*b870*/  STG.E desc[UR36][R8.64], R3 ;  /* 0x0000000308007986 */ /* 0x0011e2000c101924 */
[----:B------:R-:W-:Y:S05]  /*b880*/  BRA `(.L_x_1695) ;  /* 0x0000000400407947 */ /* 0x000fea0003800000 */
.L_x_1702:
        /* <DEDUP_REMOVED lines=11> */
.L_x_1715:
[----:B------:R-:W-:Y:S01]  /*b940*/  HADD2.F32 R16, -RZ, R16.H0_H0 ;  /* 0x20000010ff107230 */ /* 0x000fe20000004100 */
[----:B------:R-:W-:-:S04]  /*b950*/  CS2R R6, SRZ ;  /* 0x0000000000067805 */ /* 0x000fc8000001ff00 */
[----:B------:R-:W-:-:S06]  /*b960*/  FMUL.FTZ R4, R16, 1 ;  /* 0x3f80000010047820 */ /* 0x000fcc0000410000 */
[----:B------:R-:W0:Y:S02]  /*b970*/  F2F.F64.F32 R4, R4 ;  /* 0x0000000400047310 */ /* 0x000e240000201800 */
[----:B0-----:R3:W-:Y:S01]  /*b980*/  STG.E.128 desc[UR36][R8.64], R4 ;  /* 0x0000000408007986 */ /* 0x0017e2000c101d24 */
[----:B------:R-:W-:Y:S05]  /*b990*/  BRA `(.L_x_1695) ;  /* 0x0000000000fc7947 */ /* 0x000fea0003800000 */
.L_x_1714:
[----:B------:R-:W-:-:S13]  /*b9a0*/  ISETP.NE.AND P0, PT, R0, 0xf, PT ;  /* 0x0000000f0000780c */ /* 0x000fda0003f05270 */
[----:B------:R-:W-:Y:S05]  /*b9b0*/  @!P0 BRA `(.L_x_1716) ;  /* 0x0000000000e88947 */ /* 0x000fea0003800000 */
[----:B------:R-:W-:-:S13]  /*b9c0*/  ISETP.NE.AND P0, PT, R0, 0x17, PT ;  /* 0x000000170000780c */ /* 0x000fda0003f05270 */
[----:B------:R-:W-:Y:S05]  /*b9d0*/  @!P0 BRA `(.L_x_1717) ;  /* 0x0000000000908947 */ /* 0x000fea0003800000 */
[----:B------:R-:W-:-:S13]  /*b9e0*/  ISETP.NE.AND P0, PT, R0, 0x18, PT ;  /* 0x000000180000780c */ /* 0x000fda0003f05270 */
[----:B------:R-:W-:Y:S05]  /*b9f0*/  @!P0 BRA `(.L_x_1718) ;  /* 0x0000000000448947 */ /* 0x000fea0003800000 */
.L_x_1694:
        /* <DEDUP_REMOVED lines=16> */
.L_x_1719:
[----:B------:R-:W-:Y:S05]  /*bb00*/  BRA `(.L_x_1695) ;  /* 0x0000000000a07947 */ /* 0x000fea0003800000 */
.L_x_1718:
        /* <DEDUP_REMOVED lines=13> */
.L_x_1721:
[----:B------:R-:W-:Y:S05]  /*bbe0*/  BSYNC.RECONVERGENT B0 ;  /* 0x0000000000007941 */ /* 0x000fea0003800200 */
.L_x_1720:
[----:B------:R-:W-:-:S05]  /*bbf0*/  LOP3.LUT R3, R0, 0x80, R3, 0xf8, !PT ;  /* 0x0000008000037812 */ /* 0x000fca00078ef803 */
[----:B------:R1:W-:Y:S01]  /*bc00*/  STG.E.U8 desc[UR36][R8.64], R3 ;  /* 0x0000000308007986 */ /* 0x0003e2000c101124 */
[----:B------:R-:W-:Y:S05]  /*bc10*/  BRA `(.L_x_1695) ;  /* 0x00000000005c7947 */ /* 0x000fea0003800000 */
.L_x_1717:
        /* <DEDUP_REMOVED lines=12> */
.L_x_1723:
[----:B------:R-:W-:Y:S01]  /*bce0*/  IMAD.MOV.U32 R0, RZ, RZ, 0x7f ;  /* 0x0000007fff007424 */ /* 0x000fe200078e00ff */
[----:B------:R-:W-:-:S04]  /*bcf0*/  ISETP.GT.U32.AND P0, PT, R4, 0x7f800000, PT ;  /* 0x7f8000000400780c */ /* 0x000fc80003f04070 */
[----:B------:R-:W-:-:S09]  /*bd00*/  SEL R0, R0, 0x7c, P0 ;  /* 0x0000007c00007807 */ /* 0x000fd20000000000 */
.L_x_1724:
[----:B------:R-:W-:Y:S05]  /*bd10*/  BSYNC.RECONVERGENT B0 ;  /* 0x0000000000007941 */ /* 0x000fea0003800200 */
.L_x_1722:
[----:B------:R-:W-:-:S04]  /*bd20*/  SHF.R.U32.HI R3, RZ, 0x18, R3 ;  /* 0x00000018ff037819 */ /* 0x000fc80000011603 */
[----:B------:R-:W-:-:S05]  /*bd30*/  LOP3.LUT R3, R0, 0x80, R3, 0xf8, !PT ;  /* 0x0000008000037812 */ /* 0x000fca00078ef803 */
[----:B------:R2:W-:Y:S01]  /*bd40*/  STG.E.U8 desc[UR36][R8.64], R3 ;  /* 0x0000000308007986 */ /* 0x0005e2000c101124 */
[----:B------:R-:W-:Y:S05]  /*bd50*/  BRA `(.L_x_1695) ;  /* 0x00000000000c7947 */ /* 0x000fea0003800000 */
.L_x_1716:
[----:B------:R-:W-:-:S05]  /*bd60*/  HADD2.F32 R0, -RZ, R16.H0_H0 ;  /* 0x20000010ff007230 */ /* 0x000fca0000004100 */
[----:B------:R-:W-:-:S05]  /*bd70*/  F2FP.BF16.F32.PACK_AB R0, RZ, R0 ;  /* 0x00000000ff00723e */ /* 0x000fca00000010ff */
[----:B------:R0:W-:Y:S02]  /*bd80*/  STG.E.U16 desc[UR36][R8.64], R0 ;  /* 0x0000000008007986 */ /* 0x0001e4000c101524 */
.L_x_1695:
[----:B------:R-:W-:-:S07]  /*bd90*/  VIADD R19, R19, 0x80 ;  /* 0x0000008013137836 */ /* 0x000fce0000000000 */
.L_x_1654:
[----:B------:R-:W-:Y:S05]  /*bda0*/  BSYNC.RECONVERGENT B6 ;  /* 0x0000000000067941 */ /* 0x000fea0003800200 */
.L_x_1653:
[----:B------:R-:W-:-:S13]  /*bdb0*/  ISETP.GE.AND P0, PT, R19, R28, PT ;  /* 0x0000001c1300720c */ /* 0x000fda0003f06270 */
[----:B------:R-:W-:Y:S05]  /*bdc0*/  @P0 EXIT ;  /* 0x000000000000094d */ /* 0x000fea0003800000 */
[----:B01-3--:R-:W0:Y:S01]  /*bdd0*/  LDC.64 R4, c[0x0][0x388] ;  /* 0x0000e200ff047b82 */ /* 0x00be220000000a00 */
[----:B------:R-:W1:Y:S01]  /*bde0*/  LDCU UR4, c[0x0][0x3b4] ;  /* 0x00007680ff0477ac */ /* 0x000e620008000800 */
[----:B--2-45:R-:W-:Y:S01]  /*bdf0*/  PRMT R0, R26, 0x9910, RZ ;  /* 0x000099101a007816 */ /* 0x034fe200000000ff */
        /* <DEDUP_REMOVED lines=14> */
[----:B------:R-:W-:-:S06]  /*bee0*/  HADD2.F32 R17, -RZ, R17.H0_H0 ;  /* 0x20000011ff117230 */ /* 0x000fcc0000004100 */
[----:B------:R-:W0:Y:S02]  /*bef0*/  F2I.FTZ.TRUNC.NTZ R17, R17 ;  /* 0x0000001100117305 */ /* 0x000e24000021f100 */
[----:B0-----:R-:W-:Y:S01]  /*bf00*/  STG.E.U8 desc[UR36][R2.64], R17 ;  /* 0x0000001102007986 */ /* 0x001fe2000c101124 */
[----:B------:R-:W-:Y:S05]  /*bf10*/  EXIT ;  /* 0x000000000000794d */ /* 0x000fea0003800000 */
.L_x_1728:
[----:B------:R-:W-:-:S06]  /*bf20*/  HADD2.F32 R5, -RZ, R17.H0_H0 ;  /* 0x20000011ff057230 */ /* 0x000fcc0000004100 */
[----:B------:R-:W0:Y:S02]  /*bf30*/  F2I.S64.TRUNC R4, R5 ;  /* 0x0000000500047311 */ /* 0x000e24000020d900 */
[----:B0-----:R-:W-:Y:S01]  /*bf40*/  STG.E.U8 desc[UR36][R2.64], R4 ;  /* 0x0000000402007986 */ /* 0x001fe2000c101124 */
[----:B------:R-:W-:Y:S05]  /*bf50*/  EXIT ;  /* 0x000000000000794d */ /* 0x000fea0003800000 */
.L_x_1727:
        /* <DEDUP_REMOVED lines=8> */
[----:B0-----:R-:W-:Y:S01]  /*bfe0*/  STG.E.64 desc[UR36][R2.64], R4 ;  /* 0x0000000402007986 */ /* 0x001fe2000c101b24 */
[----:B------:R-:W-:Y:S05]  /*bff0*/  EXIT ;  /* 0x000000000000794d */ /* 0x000fea0003800000 */
.L_x_1731:
[----:B------:R-:W-:-:S06]  /*c000*/  HADD2.F32 R17, -RZ, R17.H0_H0 ;  /* 0x20000011ff117230 */ /* 0x000fcc0000004100 */
[----:B------:R-:W0:Y:S02]  /*c010*/  F2I.FTZ.TRUNC.NTZ R17, R17 ;  /* 0x0000001100117305 */ /* 0x000e24000021f100 */
[----:B0-----:R-:W-:Y:S01]  /*c020*/  STG.E desc[UR36][R2.64], R17 ;  /* 0x0000001102007986 */ /* 0x001fe2000c101924 */
[----:B------:R-:W-:Y:S05]  /*c030*/  EXIT ;  /* 0x000000000000794d */ /* 0x000fea0003800000 */
.L_x_1730:
[----:B------:R-:W-:-:S06]  /*c040*/  HADD2.F32 R17, -RZ, R17.H0_H0 ;  /* 0x20000011ff117230 */ /* 0x000fcc0000004100 */
[----:B------:R-:W0:Y:S02]  /*c050*/  F2I.FTZ.TRUNC.NTZ R17, R17 ;  /* 0x0000001100117305 */ /* 0x000e24000021f100 */
[----:B0-----:R-:W-:Y:S01]  /*c060*/  STG.E.U16 desc[UR36][R2.64], R17 ;  /* 0x0000001102007986 */ /* 0x001fe2000c101524 */
[----:B------:R-:W-:Y:S05]  /*c070*/  EXIT ;  /* 0x000000000000794d */ /* 0x000fea0003800000 */
.L_x_1726:
[----:B------:R-:W-:-:S13]  /*c080*/  ISETP.GT.AND P0, PT, R0, 0x6, PT ;  /* 0x000000060000780c */ /* 0x000fda0003f04270 */
[----:B------:R-:W-:Y:S05]  /*c090*/  @P0 BRA `(.L_x_1732) ;  /* 0x0000000000240947 */ /* 0x000fea0003800000 */
[----:B------:R-:W-:-:S13]  /*c0a0*/  ISETP.NE.AND P0, PT, R0, 0x5, PT ;  /* 0x000000050000780c */ /* 0x000fda0003f05270 */
[----:B------:R-:W-:Y:S05]  /*c0b0*/  @!P0 BRA `(.L_x_1733) ;  /* 0x0000000000148947 */ /* 0x000fea0003800000 */
[----:B------:R-:W-:-:S13]  /*c0c0*/  ISETP.NE.AND P0, PT, R0, 0x6, PT ;  /* 0x000000060000780c */ /* 0x000fda0003f05270 */
[----:B------:R-:W-:Y:S05]  /*c0d0*/  @P0 BRA `(.L_x_1729) ;  /* 0x0000000800280947 */ /* 0x000fea0003800000 */
[----:B------:R-:W-:-:S05]  /*c0e0*/  HADD2.F32 R17, -RZ, R17.H0_H0 ;  /* 0x20000011ff117230 */ /* 0x000fca0000004100 */
[----:B------:R-:W-:Y:S01]  /*c0f0*/  STG.E desc[UR36][R2.64], R17 ;  /* 0x0000001102007986 */ /* 0x000fe2000c101924 */
[----:B------:R-:W-:Y:S05]  /*c100*/  EXIT ;  /* 0x000000000000794d */ /* 0x000fea0003800000 */
.L_x_1733:
[----:B------:R-:W-:Y:S01]  /*c110*/  STG.E.U16 desc[UR36][R2.64], R17 ;  /* 0x0000001102007986 */ /* 0x000fe2000c101524 */
[----:B------:R-:W-:Y:S05]  /*c120*/  EXIT ;  /* 0x000000000000794d */ /* 0x000fea0003800000 */
.L_x_1732:
        /* <DEDUP_REMOVED lines=8> */
[----:B------:R-:W-:Y:S01]  /*c1b0*/  STG.E.64 desc[UR36][R2.64], R4 ;  /* 0x0000000402007986 */ /* 0x000fe2000c101b24 */
[----:B------:R-:W-:Y:S05]  /*c1c0*/  EXIT ;  /* 0x000000000000794d */ /* 0x000fea0003800000 */
.L_x_1735:
[----:B------:R-:W-:-:S05]  /*c1d0*/  HADD2.F32 R0, -RZ, R17.H0_H0 ;  /* 0x20000011ff007230 */ /* 0x000fca0000004100 */
[----:B------:R-:W-:-:S04]  /*c1e0*/  F2FP.F16.F32.PACK_AB R0, RZ, R0 ;  /* 0x00000000ff00723e */ /* 0x000fc800000000ff */
[----:B------:R-:W-:-:S05]  /*c1f0*/  PRMT R0, R0, 0x5410, RZ ;  /* 0x0000541000007816 */ /* 0x000fca00000000ff */
[----:B------:R-:W-:Y:S01]  /*c200*/  STG.E desc[UR36][R2.64], R0 ;  /* 0x0000000002007986 */ /* 0x000fe2000c101924 */
[----:B------:R-:W-:Y:S05]  /*c210*/  EXIT ;  /* 0x000000000000794d */ /* 0x000fea0003800000 */
.L_x_1734:
[----:B------:R-:W-:-:S05]  /*c220*/  HADD2.F32 R4, -RZ, R17.H0_H0 ;  /* 0x20000011ff047230 */ /* 0x000fca0000004100 */
[----:B------:R-:W-:-:S06]  /*c230*/  FMUL.FTZ R4, R4, 1 ;  /* 0x3f80000004047820 */ /* 0x000fcc0000410000 */
[----:B------:R-:W0:Y:S02]  /*c240*/  F2F.F64.F32 R4, R4 ;  /* 0x0000000400047310 */ /* 0x000e240000201800 */
[----:B0-----:R-:W-:Y:S01]  /*c250*/  STG.E.64 desc[UR36][R2.64], R4 ;  /* 0x0000000402007986 */ /* 0x001fe2000c101b24 */
[----:B------:R-:W-:Y:S05]  /*c260*/  EXIT ;  /* 0x000000000000794d */ /* 0x000fea0003800000 */
.L_x_1725:
        /* <DEDUP_REMOVED lines=12> */
[----:B0-----:R-:W-:Y:S01]  /*c330*/  STG.E.U16 desc[UR36][R2.64], R5 ;  /* 0x0000000502007986 */ /* 0x001fe2000c101524 */
[----:B------:R-:W-:Y:S05]  /*c340*/  EXIT ;  /* 0x000000000000794d */ /* 0x000fea0003800000 */
.L_x_1739:
        /* <DEDUP_REMOVED lines=18> */
.L_x_1742:
[----:B------:R-:W-:-:S04]  /*c470*/  SHF.R.U32.HI R5, RZ, 0x18, R5 ;  /* 0x00000018ff057819 */ /* 0x000fc80000011605 */
[----:B------:R-:W-:-:S07]  /*c480*/  LOP3.LUT R0, R0, 0x80, R5, 0xf8, !PT ;  /* 0x0000008000007812 */ /* 0x000fce00078ef805 */
.L_x_1741:
[----:B------:R-:W-:Y:S05]  /*c490*/  BSYNC.RECONVERGENT B0 ;  /* 0x0000000000007941 */ /* 0x000fea0003800200 */
.L_x_1740:
[----:B------:R-:W-:Y:S01]  /*c4a0*/  STG.E.U8 desc[UR36][R2.64], R0 ;  /* 0x0000000002007986 */ /* 0x000fe2000c101124 */
[----:B------:R-:W-:Y:S05]  /*c4b0*/  EXIT ;  /* 0x000000000000794d */ /* 0x000fea0003800000 */
.L_x_1738:
        /* <DEDUP_REMOVED lines=18> */
.L_x_1745:
[----:B------:R-:W-:-:S04]  /*c5e0*/  SHF.R.U32.HI R5, RZ, 0x18, R5 ;  /* 0x00000018ff057819 */ /* 0x000fc80000011605 */
[----:B------:R-:W-:-:S07]  /*c5f0*/  LOP3.LUT R0, R0, 0x80, R5, 0xf8, !PT ;  /* 0x0000008000007812 */ /* 0x000fce00078ef805 */
.L_x_1744:
[----:B------:R-:W-:Y:S05]  /*c600*/  BSYNC.RECONVERGENT B0 ;  /* 0x0000000000007941 */ /* 0x000fea0003800200 */
.L_x_1743:
[----:B------:R-:W-:Y:S01]  /*c610*/  STG.E.U8 desc[UR36][R2.64], R0 ;  /* 0x0000000002007986 */ /* 0x000fe2000c101124 */
[----:B------:R-:W-:Y:S05]  /*c620*/  EXIT ;  /* 0x000000000000794d */ /* 0x000fea0003800000 */
.L_x_1737:
[----:B------:R-:W-:-:S13]  /*c630*/  ISETP.NE.AND P0, PT, R0, 0x1c, PT ;  /* 0x0000001c0000780c */ /* 0x000fda0003f05270 */
[----:B------:R-:W-:Y:S05]  /*c640*/  @!P0 BRA `(.L_x_1746) ;  /* 0x0000000000608947 */ /* 0x000fea0003800000 */
[----:B------:R-:W-:-:S13]  /*c650*/  ISETP.NE.AND P0, PT, R0, 0x1d, PT ;  /* 0x0000001d0000780c */ /* 0x000fda0003f05270 */
[----:B------:R-:W-:Y:S05]  /*c660*/  @!P0 BRA `(.L_x_1747) ;  /* 0x0000000000488947 */ /* 0x000fea0003800000 */
[----:B------:R-:W-:-:S13]  /*c670*/  ISETP.NE.AND P0, PT, R0, 0x2c, PT ;  /* 0x0000002c0000780c */ /* 0x000fda0003f05270 */
[----:B------:R-:W-:Y:S05]  /*c680*/  @P0 BRA `(.L_x_1729) ;  /* 0x0000000000bc0947 */ /* 0x000fea0003800000 */
[----:B------:R-:W-:Y:S02]  /*c690*/  HADD2.F32 R17, -RZ, R17.H0_H0 ;  /* 0x20000011ff117230 */ /* 0x000fe40000004100 */
        /* <DEDUP_REMOVED lines=15> */
.L_x_1747:
[----:B------:R-:W-:-:S06]  /*c790*/  HADD2.F32 R4, -RZ, R17.H0_H0 ;  /* 0x20000011ff047230 */ /* 0x000fcc0000004100 */
[----:B------:R-:W0:Y:S02]  /*c7a0*/  F2I.U64.TRUNC R4, R4 ;  /* 0x0000000400047311 */ /* 0x000e24000020d800 */
[----:B0-----:R-:W-:Y:S01]  /*c7b0*/  STG.E.64 desc[UR36][R2.64], R4 ;  /* 0x0000000402007986 */ /* 0x001fe2000c101b24 */
[----:B------:R-:W-:Y:S05]  /*c7c0*/  EXIT ;  /* 0x000000000000794d */ /* 0x000fea0003800000 */
.L_x_1746:
[----:B------:R-:W-:-:S06]  /*c7d0*/  HADD2.F32 R17, -RZ, R17.H0_H0 ;  /* 0x20000011ff117230 */ /* 0x000fcc0000004100 */
[----:B------:R-:W0:Y:S02]  /*c7e0*/  F2I.FTZ.U32.TRUNC.NTZ R17, R17 ;  /* 0x0000001100117305 */ /* 0x000e24000021f000 */
[----:B0-----:R-:W-:Y:S01]  /*c7f0*/  STG.E desc[UR36][R2.64], R17 ;  /* 0x0000001102007986 */ /* 0x001fe2000c101924 */
[----:B------:R-:W-:Y:S05]  /*c800*/  EXIT ;  /* 0x000000000000794d */ /* 0x000fea0003800000 */
.L_x_1736:
        /* <DEDUP_REMOVED lines=9> */
[----:B------:R-:W-:Y:S01]  /*c8a0*/  STG.E.U8 desc[UR36][R2.64], R5 ;  /* 0x0000000502007986 */ /* 0x000fe2000c101124 */
[----:B------:R-:W-:Y:S05]  /*c8b0*/  EXIT ;  /* 0x000000000000794d */ /* 0x000fea0003800000 */
.L_x_1749:
[----:B------:R-:W-:Y:S01]  /*c8c0*/  HADD2.F32 R17, -RZ, R17.H0_H0 ;  /* 0x20000011ff117230 */ /* 0x000fe20000004100 */
[----:B------:R-:W-:-:S04]  /*c8d0*/  CS2R R6, SRZ ;  /* 0x0000000000067805 */ /* 0x000fc8000001ff00 */
[----:B------:R-:W-:-:S06]  /*c8e0*/  FMUL.FTZ R4, R17, 1 ;  /* 0x3f80000011047820 */ /* 0x000fcc0000410000 */
[----:B------:R-:W0:Y:S02]  /*c8f0*/  F2F.F64.F32 R4, R4 ;  /* 0x0000000400047310 */ /* 0x000e240000201800 */
[----:B0-----:R-:W-:Y:S01]  /*c900*/  STG.E.128 desc[UR36][R2.64], R4 ;  /* 0x0000000402007986 */ /* 0x001fe2000c101d24 */
[----:B------:R-:W-:Y:S05]  /*c910*/  EXIT ;  /* 0x000000000000794d */ /* 0x000fea0003800000 */
.L_x_1748:
[----:B------:R-:W-:-:S13]  /*c920*/  ISETP.NE.AND P0, PT, R0, 0xf, PT ;  /* 0x0000000f0000780c */ /* 0x000fda0003f05270 */
[----:B------:R-:W-:Y:S05]  /*c930*/  @!P0 BRA `(.L_x_1750) ;  /* 0x0000000000e88947 */ /* 0x000fea0003800000 */
[----:B------:R-:W-:-:S13]  /*c940*/  ISETP.NE.AND P0, PT, R0, 0x17, PT ;  /* 0x000000170000780c */ /* 0x000fda0003f05270 */
[----:B------:R-:W-:Y:S05]  /*c950*/  @!P0 BRA `(.L_x_1751) ;  /* 0x0000000000908947 */ /* 0x000fea0003800000 */
[----:B------:R-:W-:-:S13]  /*c960*/  ISETP.NE.AND P0, PT, R0, 0x18, PT ;  /* 0x000000180000780c */ /* 0x000fda0003f05270 */
[----:B------:R-:W-:Y:S05]  /*c970*/  @!P0 BRA `(.L_x_1752) ;  /* 0x0000000000448947 */ /* 0x000fea0003800000 */
.L_x_1729:
        /* <DEDUP_REMOVED lines=11> */
[----:B------:R-:W-:Y:S02]  /*ca30*/  IMAD.U32 R7, RZ, RZ, UR7 ;  /* 0x00000007ff077e24 */ /* 0x000fe4000f8e00ff */
[----:B----4-:R-:W-:Y:S02]  /*ca40*/  IMAD.U32 R10, RZ, RZ, UR8 ;  /* 0x00000008ff0a7e24 */ /* 0x010fe4000f8e00ff */
[----:B-1----:R-:W-:-:S07]  /*ca50*/  IMAD.U32 R11, RZ, RZ, UR9 ;  /* 0x00000009ff0b7e24 */ /* 0x002fce000f8e00ff */
[----:B------:R-:W-:-:S07]  /*ca60*/  LEPC R20, `(.L_x_1753) ;  /* 0x000000001014794e */ /* 0x000fce0000000000 */
[----:B--2---:R-:W-:Y:S05]  /*ca70*/  CALL.ABS.NOINC R2 ;  /* 0x0000000002007343 */ /* 0x004fea0003c00000 */
.L_x_1753:
[----:B------:R-:W-:Y:S05]  /*ca80*/  EXIT ;  /* 0x000000000000794d */ /* 0x000fea0003800000 */
.L_x_1752:
        /* <DEDUP_REMOVED lines=13> */
.L_x_1755:
[----:B------:R-:W-:Y:S05]  /*cb60*/  BSYNC.RECONVERGENT B0 ;  /* 0x0000000000007941 */ /* 0x000fea0003800200 */
.L_x_1754:
[----:B------:R-:W-:-:S05]  /*cb70*/  LOP3.LUT R5, R0, 0x80, R5, 0xf8, !PT ;  /* 0x0000008000057812 */ /* 0x000fca00078ef805 */
[----:B------:R-:W-:Y:S01]  /*cb80*/  STG.E.U8 desc[UR36][R2.64], R5 ;  /* 0x0000000502007986 */ /* 0x000fe2000c101124 */
[----:B------:R-:W-:Y:S05]  /*cb90*/  EXIT ;  /* 0x000000000000794d */ /* 0x000fea0003800000 */
.L_x_1751:
        /* <DEDUP_REMOVED lines=12> */
.L_x_1757:
[----:B------:R-:W-:Y:S01]  /*cc60*/  IMAD.MOV.U32 R0, RZ, RZ, 0x7f ;  /* 0x0000007fff007424 */ /* 0x000fe200078e00ff */
[----:B------:R-:W-:-:S04]  /*cc70*/  ISETP.GT.U32.AND P0, PT, R4, 0x7f800000, PT ;  /* 0x7f8000000400780c */ /* 0x000fc80003f04070 */
[----:B------:R-:W-:-:S09]  /*cc80*/  SEL R0, R0, 0x7c, P0 ;  /* 0x0000007c00007807 */ /* 0x000fd20000000000 */
.L_x_1758:
[----:B------:R-:W-:Y:S05]  /*cc90*/  BSYNC.RECONVERGENT B0 ;  /* 0x0000000000007941 */ /* 0x000fea0003800200 */
.L_x_1756:
[----:B------:R-:W-:-:S04]  /*cca0*/  SHF.R.U32.HI R5, RZ, 0x18, R5 ;  /* 0x00000018ff057819 */ /* 0x000fc80000011605 */
[----:B------:R-:W-:-:S05]  /*ccb0*/  LOP3.LUT R5, R0, 0x80, R5, 0xf8, !PT ;  /* 0x0000008000057812 */ /* 0x000fca00078ef805 */
[----:B------:R-:W-:Y:S01]  /*ccc0*/  STG.E.U8 desc[UR36][R2.64], R5 ;  /* 0x0000000502007986 */ /* 0x000fe2000c101124 */
[----:B------:R-:W-:Y:S05]  /*ccd0*/  EXIT ;  /* 0x000000000000794d */ /* 0x000fea0003800000 */
.L_x_1750:
[----:B------:R-:W-:-:S05]  /*cce0*/  HADD2.F32 R0, -RZ, R17.H0_H0 ;  /* 0x20000011ff007230 */ /* 0x000fca0000004100 */
[----:B------:R-:W-:-:S05]  /*ccf0*/  F2FP.BF16.F32.PACK_AB R0, RZ, R0 ;  /* 0x00000000ff00723e */ /* 0x000fca00000010ff */
[----:B------:R-:W-:Y:S01]  /*cd00*/  STG.E.U16 desc[UR36][R2.64], R0 ;  /* 0x0000000002007986 */ /* 0x000fe2000c101524 */
[----:B------:R-:W-:Y:S05]  /*cd10*/  EXIT ;  /* 0x000000000000794d */ /* 0x000fea0003800000 */
.L_x_1759:
        /* <DEDUP_REMOVED lines=14> */
.L_x_10160:


//--------------------- .text._ZN2at6native18elementwise_kernelILi128ELi4EZNS0_22gpu_kernel_impl_nocastIZZZNS0_61_GLOBAL__N__132982cb_23_ActivationSiluKernel_cu_1520ed90_293320silu_backward_kernelERNS_18TensorIteratorBaseEENKUlvE_clEvENKUlvE1_clEvEUlN3c104HalfES9_E_EEvS5_RKT_EUliE_EEviT1_ --------------------------
	.section	.text._ZN2at6native18elementwise_kernelILi128ELi4EZNS0_22gpu_kernel_impl_nocastIZZZNS0_61_GLOBAL__N__132982cb_23_ActivationSiluKernel_cu_1520ed90_293320silu_backward_kernelERNS_18TensorIteratorBaseEENKUlvE_clEvENKUlvE1_clEvEUlN3c104HalfES9_E_EEvS5_RKT_EUliE_EEviT1_,"ax",@progbits
	.align	128
        .global         _ZN2at6native18elementwise_kernelILi128ELi4EZNS0_22gpu_kernel_impl_nocastIZZZNS0_61_GLOBAL__N__132982cb_23_ActivationSiluKernel_cu_1520ed90_293320silu_backward_kernelERNS_18TensorIteratorBaseEENKUlvE_clEvENKUlvE1_clEvEUlN3c104HalfES9_E_EEvS5_RKT_EUliE_EEviT1_
        .type           _ZN2at6native18elementwise_kernelILi128ELi4EZNS0_22gpu_kernel_impl_nocastIZZZNS0_61_GLOBAL__N__132982cb_23_ActivationSiluKernel_cu_1520ed90_293320silu_backward_kernelERNS_18TensorIteratorBaseEENKUlvE_clEvENKUlvE1_clEvEUlN3c104HalfES9_E_EEvS5_RKT_EUliE_EEviT1_,@function
        .size           _ZN2at6native18elementwise_kernelILi128ELi4EZNS0_22gpu_kernel_impl_nocastIZZZNS0_61_GLOBAL__N__132982cb_23_ActivationSiluKernel_cu_1520ed90_293320silu_backward_kernelERNS_18TensorIteratorBaseEENKUlvE_clEvENKUlvE1_clEvEUlN3c104HalfES9_E_EEvS5_RKT_EUliE_EEviT1_,(.L_x_10161 - _ZN2at6native18elementwise_kernelILi128ELi4EZNS0_22gpu_kernel_impl_nocastIZZZNS0_61_GLOBAL__N__132982cb_23_ActivationSiluKernel_cu_1520ed90_293320silu_backward_kernelERNS_18TensorIteratorBaseEENKUlvE_clEvENKUlvE1_clEvEUlN3c104HalfES9_E_EEvS5_RKT_EUliE_EEviT1_)
        .other          _ZN2at6native18elementwise_kernelILi128ELi4EZNS0_22gpu_kernel_impl_nocastIZZZNS0_61_GLOBAL__N__132982cb_23_ActivationSiluKernel_cu_1520ed90_293320silu_backward_kernelERNS_18TensorIteratorBaseEENKUlvE_clEvENKUlvE1_clEvEUlN3c104HalfES9_E_EEvS5_RKT_EUliE_EEviT1_,@"STO_CUDA_ENTRY STV_DEFAULT"
_ZN2at6native18elementwise_kernelILi128ELi4EZNS0_22gpu_kernel_impl_nocastIZZZNS0_61_GLOBAL__N__132982cb_23_ActivationSiluKernel_cu_1520ed90_293320silu_backward_kernelERNS_18TensorIteratorBaseEENKUlvE_clEvENKUlvE1_clEvEUlN3c104HalfES9_E_EEvS5_RKT_EUliE_EEviT1_:
.text._ZN2at6native18elementwise_kernelILi128ELi4EZNS0_22gpu_kernel_impl_nocastIZZZNS0_61_GLOBAL__N__132982cb_23_ActivationSiluKernel_cu_1520ed90_293320silu_backward_kernelERNS_18TensorIteratorBaseEENKUlvE_clEvENKUlvE1_clEvEUlN3c104HalfES9_E_EEvS5_RKT_EUliE_EEviT1_:
        /* <DEDUP_REMOVED lines=22> */
[----:B--2---:R-:W-:-:S05]  /*0160*/  HADD2.F32 R2, -RZ, R6.H0_H0 ;  /* 0x20000006ff027230 */ /* 0x004fca0000004100 */
[----:B------:R-:W-:-:S06]  /*0170*/  FMUL.FTZ R10, R2, -1.4426950216293334961 ;  /* 0xbfb8aa3b020a7820 */ /* 0x000fcc0000410000 */
[----:B------:R-:W1:Y:S02]  /*0180*/  MUFU.EX2 R10, R10 ;  /* 0x0000000a000a7308 */ /* 0x000e640000000800 */
[----:B-1----:R-:W-:Y:S01]  /*0190*/  FADD.FTZ R11, R10, 1 ;  /* 0x3f8000000a0b7421 */ /* 0x002fe20000010000 */
[----:B---3--:R-:W-:-:S05]  /*01a0*/  HADD2.F32 R0, -RZ, R4.H0_H0 ;  /* 0x20000004ff007230 */ /* 0x008fca0000004100 */
[----:B------:R-:W1:Y:S02]  /*01b0*/  MUFU.RCP R11, R11 ;  /* 0x0000000b000b7308 */ /* 0x000e640000001000 */
[----:B-1----:R-:W-:Y:S01]  /*01c0*/  FADD.FTZ R13, -R11, 1 ;  /* 0x3f8000000b0d7421 */ /* 0x002fe20000010100 */
[----:B------:R-:W-:-:S03]  /*01d0*/  FMUL.FTZ R0, R0, R11 ;  /* 0x0000000b00007220 */ /* 0x000fc60000410000 */
[----:B------:R-:W-:-:S04]  /*01e0*/  FFMA.FTZ R13, R2, R13, 1 ;  /* 0x3f800000020d7423 */ /* 0x000fc8000001000d */
[----:B------:R-:W-:-:S05]  /*01f0*/  FMUL.FTZ R0, R0, R13 ;  /* 0x0000000d00007220 */ /* 0x000fca0000410000 */
[----:B------:R-:W-:-:S05]  /*0200*/  F2FP.F16.F32.PACK_AB R0, RZ, R0 ;  /* 0x00000000ff00723e */ /* 0x000fca00000000ff */
[----:B0-----:R0:W-:Y:S01]  /*0210*/  STG.E.U16 desc[UR6][R8.64], R0 ;  /* 0x0000000008007986 */ /* 0x0011e2000c101506 */
[----:B------:R-:W-:Y:S05]  /*0220*/  @P0 BRA `(.L_x_1764) ;  /* 0x0000000000a00947 */ /* 0x000fea0003800000 */
[----:B------:R-:W1:Y:S02]  /*0230*/  LDC.64 R6, c[0x0][0x5f8] ;  /* 0x00017e00ff067b82 */ /* 0x000e640000000a00 */
[----:B-1----:R-:W2:Y:S06]  /*0240*/  LDG.E.U16 R6, desc[UR6][R6.64] ;  /* 0x0000000606067981 */ /* 0x002eac000c1e1500 */
[----:B------:R-:W1:Y:S02]  /*0250*/  LDC.64 R4, c[0x0][0x5f0] ;  /* 0x00017c00ff047b82 */ /* 0x000e640000000a00 */
[----:B-1----:R-:W3:Y:S06]  /*0260*/  LDG.E.U16 R4, desc[UR6][R4.64] ;  /* 0x0000000604047981 */ /* 0x002eec000c1e1500 */
[----:B0-----:R-:W0:Y:S01]  /*0270*/  LDC.64 R8, c[0x0][0x5e8] ;  /* 0x00017a00ff087b82 */ /* 0x001e220000000a00 */
[----:B------:R-:W-:Y:S01]  /*0280*/  IADD3 R3, PT, PT, R3, 0x80, RZ ;  /* 0x0000008003037810 */ /* 0x000fe20007ffe0ff */
        /* <DEDUP_REMOVED lines=11> */
[----:B0-----:R0:W-:Y:S02]  /*0340*/  STG.E.U16 desc[UR6][R8.64], R0 ;  /* 0x0000000008007986 */ /* 0x0011e4000c101506 */
.L_x_1763:
[----:B------:R-:W-:-:S13]  /*0350*/  ISETP.GE.AND P0, PT, R3, UR4, PT ;  /* 0x0000000403007c0c */ /* 0x000fda000bf06270 */
[----:B------:R-:W-:Y:S05]  /*0360*/  @P0 BREAK.RELIABLE B1 ;  /* 0x0000000000010942 */ /* 0x000fea0003800100 */
[----:B------:R-:W-:Y:S05]  /*0370*/  @P0 BRA `(.L_x_1764) ;  /* 0x00000000004c0947 */ /* 0x000fea0003800000 */
[----:B------:R-:W-:Y:S05]  /*0380*/  BSYNC.RELIABLE B1 ;  /* 0x0000000000017941 */ /* 0x000fea0003800100 */
.L_x_1762:
        /* <DEDUP_REMOVED lines=18> */
.L_x_1764:
[----:B------:R-:W-:Y:S05]  /*04b0*/  BSYNC.RECONVERGENT B0 ;  /* 0x0000000000007941 */ /* 0x000fea0003800200 */
.L_x_1761:
        /* <DEDUP_REMOVED lines=8> */
[----:B01----:R-:W-:-:S05]  /*0540*/  HADD2.F32 R8, -RZ, R4.H0_H0 ;  /* 0x20000004ff087230 */ /* 0x003fca0000004100 */
[----:B------:R-:W-:-:S06]  /*0550*/  FMUL.FTZ R9, R8, -1.4426950216293334961 ;  /* 0xbfb8aa3b08097820 */ /* 0x000fcc0000410000 */
[----:B------:R-:W0:Y:S02]  /*0560*/  MUFU.EX2 R9, R9 ;  /* 0x0000000900097308 */ /* 0x000e240000000800 */
[----:B0-----:R-:W-:Y:S01]  /*0570*/  FADD.FTZ R10, R9, 1 ;  /* 0x3f800000090a7421 */ /* 0x001fe20000010000 */
[----:B--2---:R-:W-:-:S03]  /*0580*/  HADD2.F32 R0, -RZ, R2.H0_H0 ;  /* 0x20000002ff007230 */ /* 0x004fc60000004100 */
[----:B------:R-:W0:Y:S02]  /*0590*/  MUFU.RCP R11, R10 ;  /* 0x0000000a000b7308 */ /* 0x000e240000001000 */
[----:B0-----:R-:W-:Y:S01]  /*05a0*/  FADD.FTZ R13, -R11, 1 ;  /* 0x3f8000000b0d7421 */ /* 0x001fe20000010100 */
[----:B------:R-:W-:-:S03]  /*05b0*/  FMUL.FTZ R0, R0, R11 ;  /* 0x0000000b00007220 */ /* 0x000fc60000410000 */
[----:B------:R-:W-:-:S04]  /*05c0*/  FFMA.FTZ R13, R8, R13, 1 ;  /* 0x3f800000080d7423 */ /* 0x000fc8000001000d */
[----:B------:R-:W-:-:S05]  /*05d0*/  FMUL.FTZ R0, R0, R13 ;  /* 0x0000000d00007220 */ /* 0x000fca0000410000 */
[----:B------:R-:W-:-:S05]  /*05e0*/  F2FP.F16.F32.PACK_AB R0, RZ, R0 ;  /* 0x00000000ff00723e */ /* 0x000fca00000000ff */
[----:B---3--:R-:W-:Y:S01]  /*05f0*/  STG.E.U16 desc[UR6][R6.64], R0 ;  /* 0x0000000006007986 */ /* 0x008fe2000c101506 */
[----:B------:R-:W-:Y:S05]  /*0600*/  EXIT ;  /* 0x000000000000794d */ /* 0x000fea0003800000 */
.L_x_1760:
        /* <DEDUP_REMOVED lines=356> */
.L_x_1768:
        /* <DEDUP_REMOVED lines=8> */
[----:B------:R-:W-:Y:S01]  /*1cd0*/  IADD3 R3, PT, PT, R3, 0x80, RZ ;  /* 0x0000008003037810 */ /* 0x000fe20007ffe0ff */
[----:B--2---:R-:W-:-:S05]  /*1ce0*/  HADD2.F32 R10, -RZ, R8.H0_H0 ;  /* 0x20000008ff0a7230 */ /* 0x004fca0000004100 */
[----:B------:R-:W-:Y:S01]  /*1cf0*/  FMUL.FTZ R11, R10, -1.4426950216293334961 ;  /* 0xbfb8aa3b0a0b7820 */ /* 0x000fe20000410000 */
[----:B---3--:R-:W-:-:S05]  /*1d00*/  HADD2.F32 R4, -RZ, R6.H0_H0 ;  /* 0x20000006ff047230 */ /* 0x008fca0000004100 */
        /* <DEDUP_REMOVED lines=8> */
[----:B------:R-:W-:Y:S02]  /*1d90*/  F2FP.F16.F32.PACK_AB R9, RZ, R9 ;  /* 0x00000009ff09723e */ /* 0x000fe400000000ff */
        /* <DEDUP_REMOVED lines=353> */
.L_x_1770:
        /* <DEDUP_REMOVED lines=21> */
[----:B------:R-:W-:-:S05]  /*3500*/  IADD3.X R5, PT, PT, RZ, UR9, RZ, P0, !PT ;  /* 0x00000009ff057c10 */ /* 0x000fca00087fe4ff */
[----:B------:R0:W-:Y:S02]  /*3510*/  STG.E.U16 desc[UR6][R4.64], R9 ;  /* 0x0000000904007986 */ /* 0x0001e4000c101506 */
.L_x_1767:
[----:B------:R-:W-:-:S13]  /*3520*/  ISETP.GE.AND P0, PT, R3, UR4, PT ;  /* 0x0000000403007c0c */ /* 0x000fda000bf06270 */
[----:B------:R-:W-:Y:S05]  /*3530*/  @P0 BREAK.RELIABLE B1 ;  /* 0x0000000000010942 */ /* 0x000fea0003800100 */
[----:B------:R-:W-:Y:S05]  /*3540*/  @P0 BRA `(.L_x_1769) ;  /* 0x0000001400d00947 */ /* 0x000fea0003800000 */
[----:B------:R-:W-:Y:S05]  /*3550*/  BSYNC.RELIABLE B1 ;  /* 0x0000000000017941 */ /* 0x000fea0003800100 */
.L_x_1766:
        /* <DEDUP_REMOVED lines=348> */
.L_x_1771:
        /* <DEDUP_REMOVED lines=23> */
.L_x_1769:
[----:B------:R-:W-:Y:S05]  /*4c90*/  BSYNC.RECONVERGENT B0 ;  /* 0x0000000000007941 */ /* 0x000fea0003800200 */
.L_x_1765:
        /* <DEDUP_REMOVED lines=351> */
.L_x_1772:
        /* <DEDUP_REMOVED lines=8> */
[----:B--2---:R-:W-:-:S05]  /*6310*/  HADD2.F32 R2, -RZ, R6.H0_H0 ;  /* 0x20000006ff027230 */ /* 0x004fca0000004100 */
[----:B------:R-:W-:Y:S01]  /*6320*/  FMUL.FTZ R8, R2, -1.4426950216293334961 ;  /* 0xbfb8aa3b02087820 */ /* 0x000fe20000410000 */
[----:B---3--:R-:W-:-:S05]  /*6330*/  HADD2.F32 R0, -RZ, R4.H0_H0 ;  /* 0x20000004ff007230 */ /* 0x008fca0000004100 */
        /* <DEDUP_REMOVED lines=9> */
[----:B------:R-:W-:-:S05]  /*63d0*/  F2FP.F16.F32.PACK_AB R0, RZ, R0 ;  /* 0x00000000ff00723e */ /* 0x000fca00000000ff */
[----:B------:R-:W-:Y:S01]  /*63e0*/  STG.E.U16 desc[UR6][R2.64], R0 ;  /* 0x0000000002007986 */ /* 0x000fe2000c101506 */
[----:B------:R-:W-:Y:S05]  /*63f0*/  EXIT ;  /* 0x000000000000794d */ /* 0x000fea0003800000 */
.L_x_1773:
        /* <DEDUP_REMOVED lines=16> */
.L_x_10161:


//--------------------- .text._ZN2at6native27unrolled_elementwise_kernelIZZZNS0_61_GLOBAL__N__132982cb_23_ActivationSiluKernel_cu_1520ed90_293320silu_backward_kernelERNS_18TensorIteratorBaseEENKUlvE_clEvENKUlvE1_clEvEUlN3c104HalfES8_E_St5arrayIPcLm3EELi4E23TrivialOffsetCalculatorILi2EjESD_ILi1EjENS0_6memory15LoadWithoutCastENSG_16StoreWithoutCastEEEviT_T0_T2_T3_T4_T5_ --------------------------
	.section	.text._ZN2at6native27unrolled_elementwise_kernelIZZZNS0_61_GLOBAL__N__132982cb_23_ActivationSiluKernel_cu_1520ed90_293320silu_backward_kernelERNS_18TensorIteratorBaseEENKUlvE_clEvENKUlvE1_clEvEUlN3c104HalfES8_E_St5arrayIPcLm3EELi4E23TrivialOffsetCalculatorILi2EjESD_ILi1EjENS0_6memory15LoadWithoutCastENSG_16StoreWithoutCastEEEviT_T0_T2_T3_T4_T5_,"ax",@progbits
	.align	128
        .global         _ZN2at6native27unrolled_elementwise_kernelIZZZNS0_61_GLOBAL__N__132982cb_23_ActivationSiluKernel_cu_1520ed90_293320silu_backward_kernelERNS_18TensorIteratorBaseEENKUlvE_clEvENKUlvE1_clEvEUlN3c104HalfES8_E_St5arrayIPcLm3EELi4E23TrivialOffsetCalculatorILi2EjESD_ILi1EjENS0_6memory15LoadWithoutCastENSG_16StoreWithoutCastEEEviT_T0_T2_T3_T4_T5_
        .type           _ZN2at6native27unrolled_elementwise_kernelIZZZNS0_61_GLOBAL__N__132982cb_23_ActivationSiluKernel_cu_1520ed90_293320silu_backward_kernelERNS_18TensorIteratorBaseEENKUlvE_clEvENKUlvE1_clEvEUlN3c104HalfES8_E_St5arrayIPcLm3EELi4E23TrivialOffsetCalculatorILi2EjESD_ILi1EjENS0_6memory15LoadWithoutCastENSG_16StoreWithoutCastEEEviT_T0_T2_T3_T4_T5_,@function
        .size           _ZN2at6native27unrolled_elementwise_kernelIZZZNS0_61_GLOBAL__N__132982cb_23_ActivationSiluKernel_cu_1520ed90_293320silu_backward_kernelERNS_18TensorIteratorBaseEENKUlvE_clEvENKUlvE1_clEvEUlN3c104HalfES8_E_St5arrayIPcLm3EELi4E23TrivialOffsetCalculatorILi2EjESD_ILi1EjENS0_6memory15LoadWithoutCastENSG_16StoreWithoutCastEEEviT_T0_T2_T3_T4_T5_,(.L_x_10162 - _ZN2at6native27unrolled_elementwise_kernelIZZZNS0_61_GLOBAL__N__132982cb_23_ActivationSiluKernel_cu_1520ed90_293320silu_backward_kernelERNS_18TensorIteratorBaseEENKUlvE_clEvENKUlvE1_clEvEUlN3c104HalfES8_E_St5arrayIPcLm3EELi4E23TrivialOffsetCalculatorILi2EjESD_ILi1EjENS0_6memory15LoadWithoutCastENSG_16StoreWithoutCastEEEviT_T0_T2_T3_T4_T5_)
        .other          _ZN2at6native27unrolled_elementwise_kernelIZZZNS0_61_GLOBAL__N__132982cb_23_ActivationSiluKernel_cu_1520ed90_293320silu_backward_kernelERNS_18TensorIteratorBaseEENKUlvE_clEvENKUlvE1_clEvEUlN3c104HalfES8_E_St5arrayIPcLm3EELi4E23TrivialOffsetCalculatorILi2EjESD_ILi1EjENS0_6memory15LoadWithoutCastENSG_16StoreWithoutCastEEEviT_T0_T2_T3_T4_T5_,@"STO_CUDA_ENTRY STV_DEFAULT"
_ZN2at6native27unrolled_elementwise_kernelIZZZNS0_61_GLOBAL__N__132982cb_23_ActivationSiluKernel_cu_1520ed90_293320silu_backward_kernelERNS_18TensorIteratorBaseEENKUlvE_clEvENKUlvE1_clEvEUlN3c104HalfES8_E_St5arrayIPcLm3EELi4E23TrivialOffsetCalculatorILi2EjESD_ILi1EjENS0_6memory15LoadWithoutCastENSG_16StoreWithoutCastEEEviT_T0_T2_T3_T4_T5_:
.text._ZN2at6native27unrolled_elementwise_kernelIZZZNS0_61_GLOBAL__N__132982cb_23_ActivationSiluKernel_cu_1520ed90_293320silu_backward_kernelERNS_18TensorIteratorBaseEENKUlvE_clEvENKUlvE1_clEvEUlN3c104HalfES8_E_St5arrayIPcLm3EELi4E23TrivialOffsetCalculatorILi2EjESD_ILi1EjENS0_6memory15LoadWithoutCastENSG_16StoreWithoutCastEEEviT_T0_T2_T3_T4_T5_:
        /* <DEDUP_REMOVED lines=17> */
[----:B------:R-:W-:Y:S02]  /*0110*/  @!P1 LEA R17, R11, R10, 0x9 ;  /* 0x0000000a0b119211 */ /* 0x000fe400078e48ff */
[----:B------:R-:W-:-:S03]  /*0120*/  @!P1 IADD3 R10, PT, PT, R10, 0x80, RZ ;  /* 0x000000800a0a9810 */ /* 0x000fc60007ffe0ff */
        /* <DEDUP_REMOVED lines=12> */
[----:B------:R-:W-:Y:S01]  /*01f0*/  @!P2 LEA R23, R11, R10, 0x9 ;  /* 0x0000000a0b17a211 */ /* 0x000fe200078e48ff */
        /* <DEDUP_REMOVED lines=23> */
[----:B------:R-:W-:Y:S02]  /*0370*/  @!P0 LEA R5, R11, R8, 0x9 ;  /* 0x000000080b058211 */ /* 0x000fe400078e48ff */
[----:B---3--:R-:W-:Y:S02]  /*0380*/  IADD3 R6, PT, PT, R8, 0x180, RZ ;  /* 0x0000018008067810 */ /* 0x008fe40007ffe0ff */
[----:B------:R-:W-:Y:S02]  /*0390*/  @!P0 MOV R8, R14 ;  /* 0x0000000e00088202 */ /* 0x000fe40000000f00 */
[-C--:B------:R-:W-:Y:S02]  /*03a0*/  ISETP.GE.AND P1, PT, R14, R9.reuse, PT ;  /* 0x000000090e00720c */ /* 0x080fe40003f26270 */
[----:B------:R-:W-:-:S02]  /*03b0*/  ISETP.GE.AND P2, PT, R4, R9, PT ;  /* 0x000000090400720c */ /* 0x000fc40003f46270 */
[-C--:B------:R-:W-:Y:S01]  /*03c0*/  ISETP.GE.AND P3, PT, R6, R9.reuse, PT ;  /* 0x000000090600720c */ /* 0x080fe20003f66270 */
[----:B0-----:R-:W-:Y:S01]  /*03d0*/  @!P0 IMAD.WIDE.U32 R2, R5, 0x2, R2 ;  /* 0x0000000205028825 */ /* 0x001fe200078e0002 */
[----:B------:R-:W-:Y:S01]  /*03e0*/  ISETP.GE.AND P4, PT, R8, R9, PT ;  /* 0x000000090800720c */ /* 0x000fe20003f86270 */
[----:B-1----:R-:W-:-:S12]  /*03f0*/  @P0 BRA `(.L_x_1775) ;  /* 0x00000000002c0947 */ /* 0x002fd80003800000 */
        /* <DEDUP_REMOVED lines=11> */
.L_x_1775:
[----:B------:R-:W-:Y:S05]  /*04b0*/  BSYNC.RECONVERGENT B0 ;  /* 0x0000000000007941 */ /* 0x000fea0003800200 */
.L_x_1774:
        /* <DEDUP_REMOVED lines=13> */
.L_x_1777:
[----:B------:R-:W-:Y:S05]  /*0590*/  BSYNC.RECONVERGENT B0 ;  /* 0x0000000000007941 */ /* 0x000fea0003800200 */
.L_x_1776:
        /* <DEDUP_REMOVED lines=13> */
.L_x_1779:
[----:B------:R-:W-:Y:S05]  /*0670*/  BSYNC.RECONVERGENT B0 ;  /* 0x0000000000007941 */ /* 0x000fea0003800200 */
.L_x_1778:
        /* <DEDUP_REMOVED lines=13> */
.L_x_1781:
[----:B------:R-:W-:Y:S05]  /*0750*/  BSYNC.RECONVERGENT B0 ;  /* 0x0000000000007941 */ /* 0x000fea0003800200 */
.L_x_1780:
[----:B------:R0:W-:Y:S01]  /*0760*/  @!P0 STG.E.U16 desc[UR4][R2.64], R4 ;  /* 0x0000000402008986 */ /* 0x0001e2000c101504 */
[----:B------:R-:W-:Y:S04]  /*0770*/  BSSY.RECONVERGENT B0, `(.L_x_1782) ;  /* 0x000000c000007945 */ /* 0x000fe80003800200 */
[----:B------:R-:W-:Y:S05]  /*0780*/  @P4 BRA `(.L_x_1783) ;  /* 0x0000000000284947 */ /* 0x000fea0003800000 */
[----:B0-----:R-:W0:Y:S01]  /*0790*/  LDC.64 R2, c[0x0][0x388] ;  /* 0x0000e200ff027b82 */ /* 0x001e220000000a00 */
[----:B------:R-:W-:Y:S02]  /*07a0*/  LEA R7, R11, R8, 0x9 ;  /* 0x000000080b077211 */ /* 0x000fe400078e48ff */
[----:B------:R-:W-:-:S04]  /*07b0*/  IADD3 R8, PT, PT, R8, 0x80, RZ ;  /* 0x0000008008087810 */ /* 0x000fc80007ffe0ff */
[----:B------:R-:W-:-:S13]  /*07c0*/  ISETP.GE.AND P0, PT, R8, R9, PT ;  /* 0x000000090800720c */ /* 0x000fda0003f06270 */
[----:B-----5:R-:W-:Y:S02]  /*07d0*/  @!P0 LEA R13, R11, R8, 0x9 ;  /* 0x000000080b0d8211 */ /* 0x020fe400078e48ff */
[----:B------:R-:W-:Y:S01]  /*07e0*/  @!P0 IADD3 R8, PT, PT, R8, 0x80, RZ ;  /* 0x0000008008088810 */ /* 0x000fe20007ffe0ff */
[----:B0-----:R-:W-:-:S04]  /*07f0*/  IMAD.WIDE.U32 R6, R7, 0x2, R2 ;  /* 0x0000000207067825 */ /* 0x001fc800078e0002 */
[----:B------:R-:W-:Y:S01]  /*0800*/  @!P0 IMAD.WIDE.U32 R2, R13, 0x2, R2 ;  /* 0x000000020d028825 */ /* 0x000fe200078e0002 */
[----:B------:R1:W-:Y:S04]  /*0810*/  STG.E.U16 desc[UR4][R6.64], R0 ;  /* 0x0000000006007986 */ /* 0x0003e8000c101504 */
[----:B------:R1:W-:Y:S02]  /*0820*/  @!P0 STG.E.U16 desc[UR4][R2.64], R5 ;  /* 0x0000000502008986 */ /* 0x0003e4000c101504 */
.L_x_1783:
[----:B------:R-:W-:Y:S05]  /*0830*/  BSYNC.RECONVERGENT B0 ;  /* 0x0000000000007941 */ /* 0x000fea0003800200 */
.L_x_1782:
[----:B------:R-:W-:-:S13]  /*0840*/  ISETP.GE.AND P0, PT, R8, R9, PT ;  /* 0x000000090800720c */ /* 0x000fda0003f06270 */
[----:B------:R-:W-:Y:S05]  /*0850*/  @P0 EXIT ;  /* 0x000000000000094d */ /* 0x000fea0003800000 */
[----:B01----:R-:W0:Y:S01]  /*0860*/  LDC.64 R2, c[0x0][0x388] ;  /* 0x0000e200ff027b82 */ /* 0x003e220000000a00 */
[----:B------:R-:W-:-:S05]  /*0870*/  LEA R11, R11, R8, 0x9 ;  /* 0x000000080b0b7211 */ /* 0x000fca00078e48ff */
[----:B0-----:R-:W-:-:S05]  /*0880*/  IMAD.WIDE.U32 R2, R11, 0x2, R2 ;  /* 0x000000020b027825 */ /* 0x001fca00078e0002 */
[----:B-----5:R-:W-:Y:S01]  /*0890*/  STG.E.U16 desc[UR4][R2.64], R10 ;  /* 0x0000000a02007986 */ /* 0x020fe2000c101504 */
[----:B------:R-:W-:Y:S05]  /*08a0*/  EXIT ;  /* 0x000000000000794d */ /* 0x000fea0003800000 */
.L_x_1784:
        /* <DEDUP_REMOVED lines=13> */
.L_x_10162:


//--------------------- .text._ZN2at6native29vectorized_elementwise_kernelILi2EZZZNS0_61_GLOBAL__N__132982cb_23_ActivationSiluKernel_cu_1520ed90_293320silu_backward_kernelERNS_18TensorIteratorBaseEENKUlvE_clEvENKUlvE1_clEvEUlN3c104HalfES8_E_St5arrayIPcLm3EEEEviT0_T1_ --------------------------
	.section	.text._ZN2at6native29vectorized_elementwise_kernelILi2EZZZNS0_61_GLOBAL__N__132982cb_23_ActivationSiluKernel_cu_1520ed90_293320silu_backward_kernelERNS_18TensorIteratorBaseEENKUlvE_clEvENKUlvE1_clEvEUlN3c104HalfES8_E_St5arrayIPcLm3EEEEviT0_T1_,"ax",@progbits
	.align	128
        .global         _ZN2at6native29vectorized_elementwise_kernelILi2EZZZNS0_61_GLOBAL__N__132982cb_23_ActivationSiluKernel_cu_1520ed90_293320silu_backward_kernelERNS_18TensorIteratorBaseEENKUlvE_clEvENKUlvE1_clEvEUlN3c104HalfES8_E_St5arrayIPcLm3EEEEviT0_T1_
        .type           _ZN2at6native29vectorized_elementwise_kernelILi2EZZZNS0_61_GLOBAL__N__132982cb_23_ActivationSiluKernel_cu_1520ed90_293320silu_backward_kernelERNS_18TensorIteratorBaseEENKUlvE_clEvENKUlvE1_clEvEUlN3c104HalfES8_E_St5arrayIPcLm3EEEEviT0_T1_,@function
        .size           _ZN2at6native29vectorized_elementwise_kernelILi2EZZZNS0_61_GLOBAL__N__132982cb_23_ActivationSiluKernel_cu_1520ed90_293320silu_backward_kernelERNS_18TensorIteratorBaseEENKUlvE_clEvENKUlvE1_clEvEUlN3c104HalfES8_E_St5arrayIPcLm3EEEEviT0_T1_,(.L_x_10163 - _ZN2at6native29vectorized_elementwise_kernelILi2EZZZNS0_61_GLOBAL__N__132982cb_23_ActivationSiluKernel_cu_1520ed90_293320silu_backward_kernelERNS_18TensorIteratorBaseEENKUlvE_clEvENKUlvE1_clEvEUlN3c104HalfES8_E_St5arrayIPcLm3EEEEviT0_T1_)
        .other          _ZN2at6native29vectorized_elementwise_kernelILi2EZZZNS0_61_GLOBAL__N__132982cb_23_ActivationSiluKernel_cu_1520ed90_293320silu_backward_kernelERNS_18TensorIteratorBaseEENKUlvE_clEvENKUlvE1_clEvEUlN3c104HalfES8_E_St5arrayIPcLm3EEEEviT0_T1_,@"STO_CUDA_ENTRY STV_DEFAULT"
_ZN2at6native29vectorized_elementwise_kernelILi2EZZZNS0_61_GLOBAL__N__132982cb_23_ActivationSiluKernel_cu_1520ed90_293320silu_backward_kernelERNS_18TensorIteratorBaseEENKUlvE_clEvENKUlvE1_clEvEUlN3c104HalfES8_E_St5arrayIPcLm3EEEEviT0_T1_:
.text._ZN2at6native29vectorized_elementwise_kernelILi2EZZZNS0_61_GLOBAL__N__132982cb_23_ActivationSiluKernel_cu_1520ed90_293320silu_backward_kernelERNS_18TensorIteratorBaseEENKUlvE_clEvENKUlvE1_clEvEUlN3c104HalfES8_E_St5arrayIPcLm3EEEEviT0_T1_:
        /* <DEDUP_REMOVED lines=88> */
[----:B0-----:R-:W-:Y:S01]  /*0580*/  @!P1 IMAD.WIDE.U32 R12, R27, 0x2, R12 ;  /* 0x000000021b0c9825 */ /* 0x001fe200078e000c */
[----:B------:R-:W-:-:S05]  /*0590*/  @!P0 IADD3 R27, PT, PT, R0, R3, RZ ;  /* 0x00000003001b8210 */ /* 0x000fca0007ffe0ff */
        /* <DEDUP_REMOVED lines=11> */
[----:B-----5:R-:W-:Y:S02]  /*0650*/  HADD2.F32 R27, -RZ, R27.H0_H0 ;  /* 0x2000001bff1b7230 */ /* 0x020fe40000004100 */
[----:B------:R-:W-:-:S03]  /*0660*/  HADD2.F32 R26, -RZ, R26.H0_H0 ;  /* 0x2000001aff1a7230 */ /* 0x000fc60000004100 */
        /* <DEDUP_REMOVED lines=8> */
[----:B------:R-:W-:-:S07]  /*06f0*/  F2FP.F16.F32.PACK_AB R14, RZ, R14 ;  /* 0x0000000eff0e723e */ /* 0x000fce00000000ff */
.L_x_1787:
[----:B------:R-:W-:Y:S05]  /*0700*/  BSYNC.RECONVERGENT B0 ;  /* 0x0000000000007941 */ /* 0x000fea0003800200 */
.L_x_1786:
        /* <DEDUP_REMOVED lines=30> */
.L_x_1789:
[----:B------:R-:W-:Y:S05]  /*08f0*/  BSYNC.RECONVERGENT B0 ;  /* 0x0000000000007941 */ /* 0x000fea0003800200 */
.L_x_1788:
[----:B------:R-:W-:Y:S01]  /*0900*/  ISETP.NE.AND P6, PT, R22, RZ, PT ;  /* 0x000000ff1600720c */ /* 0x000fe20003fc5270 */
[----:B------:R-:W-:-:S12]  /*0910*/  BSSY.RECONVERGENT B0, `(.L_x_1790) ;  /* 0x000000d000007945 */ /* 0x000fd80003800200 */
        /* <DEDUP_REMOVED lines=12> */
.L_x_1791:
[----:B------:R-:W-:Y:S05]  /*09e0*/  BSYNC.RECONVERGENT B0 ;  /* 0x0000000000007941 */ /* 0x000fea0003800200 */
.L_x_1790:
        /* <DEDUP_REMOVED lines=13> */
.L_x_1793:
[----:B------:R-:W-:Y:S05]  /*0ac0*/  BSYNC.RECONVERGENT B0 ;  /* 0x0000000000007941 */ /* 0x000fea0003800200 */
.L_x_1792:
        /* <DEDUP_REMOVED lines=13> */
.L_x_1795:
[----:B------:R-:W-:Y:S05]  /*0ba0*/  BSYNC.RECONVERGENT B0 ;  /* 0x0000000000007941 */ /* 0x000fea0003800200 */
.L_x_1794:
        /* <DEDUP_REMOVED lines=13> */
.L_x_1797:
[----:B------:R-:W-:Y:S05]  /*0c80*/  BSYNC.RECONVERGENT B0 ;  /* 0x0000000000007941 */ /* 0x000fea0003800200 */
.L_x_1796:
        /* <DEDUP_REMOVED lines=13> */
.L_x_1799:
[----:B------:R-:W-:Y:S05]  /*0d60*/  BSYNC.RECONVERGENT B0 ;  /* 0x0000000000007941 */ /* 0x000fea0003800200 */
.L_x_1798:
        /* <DEDUP_REMOVED lines=13> */
.L_x_1801:
[----:B------:R-:W-:Y:S05]  /*0e40*/  BSYNC.RECONVERGENT B0 ;  /* 0x0000000000007941 */ /* 0x000fea0003800200 */
.L_x_1800:
[----:B------:R-:W-:Y:S01]  /*0e50*/  @!P0 MOV R3, R15 ;  /* 0x0000000f00038202 */ /* 0x000fe20000000f00 */
[----:B------:R0:W-:Y:S01]  /*0e60*/  @!P0 STG.E.U16 desc[UR4][R12.64], R14 ;  /* 0x0000000e0c008986 */ /* 0x0001e2000c101504 */
[----:B------:R-:W-:Y:S04]  /*0e70*/  BSSY.RECONVERGENT B0, `(.L_x_1802) ;  /* 0x000002d000007945 */ /* 0x000fe80003800200 */
[----:B------:R-:W-:Y:S01]  /*0e80*/  BSSY.RELIABLE B1, `(.L_x_1803) ;  /* 0x0000025000017945 */ /* 0x000fe20003800100 */
[----:B------:R-:W-:-:S13]  /*0e90*/  ISETP.GE.U32.AND P0, PT, R3, R2, PT ;  /* 0x000000020300720c */ /* 0x000fda0003f06070 */
[----:B0-----:R-:W-:Y:S05]  /*0ea0*/  @P0 BRA `(.L_x_1804) ;  /* 0x0000000000300947 */ /* 0x001fea0003800000 */
[----:B-----5:R-:W0:Y:S01]  /*0eb0*/  LDC.64 R10, c[0x0][0x388] ;  /* 0x0000e200ff0a7b82 */ /* 0x020e220000000a00 */
[----:B------:R-:W-:Y:S02]  /*0ec0*/  IADD3 R13, PT, PT, R0, R3, RZ ;  /* 0x00000003000d7210 */ /* 0x000fe40007ffe0ff */
[----:B------:R-:W-:-:S04]  /*0ed0*/  IADD3 R3, PT, PT, R3, 0x80, RZ ;  /* 0x0000008003037810 */ /* 0x000fc80007ffe0ff */
        /* <DEDUP_REMOVED lines=9> */
.L_x_1804:
[----:B------:R-:W-:-:S13]  /*0f70*/  ISETP.GE.U32.AND P0, PT, R3, R2, PT ;  /* 0x000000020300720c */ /* 0x000fda0003f06070 */
[----:B------:R-:W-:Y:S05]  /*0f80*/  @P0 BRA `(.L_x_1806) ;  /* 0x0000000000300947 */ /* 0x000fea0003800000 */
[----:B0----5:R-:W0:Y:S01]  /*0f90*/  LDC.64 R10, c[0x0][0x388] ;  /* 0x0000e200ff0a7b82 */ /* 0x021e220000000a00 */
[----:B------:R-:W-:Y:S02]  /*0fa0*/  IADD3 R13, PT, PT, R0, R3, RZ ;  /* 0x00000003000d7210 */ /* 0x000fe40007ffe0ff */
[----:B------:R-:W-:-:S03]  /*0fb0*/  IADD3 R3, PT, PT, R3, 0x80, RZ ;  /* 0x0000008003037810 */ /* 0x000fc60007ffe0ff */
[----:B0-----:R-:W-:-:S05]  /*0fc0*/  IMAD.WIDE.U32 R10, R13, 0x2, R10 ;  /* 0x000000020d0a7825 */ /* 0x001fca00078e000a */
[----:B------:R1:W-:Y:S02]  /*0fd0*/  STG.E.U16 desc[UR4][R10.64], R5 ;  /* 0x000000050a007986 */ /* 0x0003e4000c101504 */
.L_x_1805:
[----:B------:R-:W-:-:S13]  /*0fe0*/  ISETP.GE.U32.AND P0, PT, R3, R2, PT ;  /* 0x000000020300720c */ /* 0x000fda0003f06070 */
[----:B------:R-:W-:Y:S05]  /*0ff0*/  @P0 BRA `(.L_x_1807) ;  /* 0x0000000000340947 */ /* 0x000fea0003800000 */
[----:B-1----:R-:W1:Y:S01]  /*1000*/  LDC.64 R4, c[0x0][0x388] ;  /* 0x0000e200ff047b82 */ /* 0x002e620000000a00 */
[----:B0-----:R-:W-:Y:S02]  /*1010*/  IADD3 R11, PT, PT, R0, R3, RZ ;  /* 0x00000003000b7210 */ /* 0x001fe40007ffe0ff */
[----:B------:R-:W-:-:S03]  /*1020*/  IADD3 R3, PT, PT, R3, 0x80, RZ ;  /* 0x0000008003037810 */ /* 0x000fc60007ffe0ff */
[----:B-1----:R-:W-:-:S05]  /*1030*/  IMAD.WIDE.U32 R4, R11, 0x2, R4 ;  /* 0x000000020b047825 */ /* 0x002fca00078e0004 */
[----:B------:R1:W-:Y:S02]  /*1040*/  STG.E.U16 desc[UR4][R4.64], R6 ;  /* 0x0000000604007986 */ /* 0x0003e4000c101504 */
.L_x_1806:
        /* <DEDUP_REMOVED lines=8> */
.L_x_1807:
[----:B------:R-:W-:Y:S05]  /*10d0*/  BSYNC.RELIABLE B1 ;  /* 0x0000000000017941 */ /* 0x000fea0003800100 */
.L_x_1803:
[----:B------:R-:W-:-:S13]  /*10e0*/  ISETP.GE.U32.AND P0, PT, R3, R2, PT ;  /* 0x000000020300720c */ /* 0x000fda0003f06070 */
[----:B-12---:R-:W1:Y:S01]  /*10f0*/  @!P0 LDC.64 R4, c[0x0][0x388] ;  /* 0x0000e200ff048b82 */ /* 0x006e620000000a00 */
[----:B------:R-:W-:Y:S02]  /*1100*/  @!P0 IADD3 R7, PT, PT, R0, R3, RZ ;  /* 0x0000000300078210 */ /* 0x000fe40007ffe0ff */
[----:B------:R-:W-:-:S03]  /*1110*/  @!P0 IADD3 R3, PT, PT, R3, 0x80, RZ ;  /* 0x0000008003038810 */ /* 0x000fc60007ffe0ff */
[----:B-1----:R-:W-:-:S05]  /*1120*/  @!P0 IMAD.WIDE.U32 R4, R7, 0x2, R4 ;  /* 0x0000000207048825 */ /* 0x002fca00078e0004 */
[----:B------:R2:W-:Y:S02]  /*1130*/  @!P0 STG.E.U16 desc[UR4][R4.64], R8 ;  /* 0x0000000804008986 */ /* 0x0005e4000c101504 */
.L_x_1808:
[----:B------:R-:W-:Y:S05]  /*1140*/  BSYNC.RECONVERGENT B0 ;  /* 0x0000000000007941 */ /* 0x000fea0003800200 */
.L_x_1802:
        /* <DEDUP_REMOVED lines=8> */
.L_x_1785:
        /* <DEDUP_REMOVED lines=15> */
[----:B--2---:R-:W-:-:S02]  /*12c0*/  HADD2.F32 R2, -RZ, R18.H0_H0 ;  /* 0x20000012ff027230 */ /* 0x004fc40000004100 */
[----:B------:R-:W-:Y:S02]  /*12d0*/  HADD2.F32 R18, -RZ, R18.H1_H1 ;  /* 0x30000012ff127230 */ /* 0x000fe40000004100 */
[--C-:B---3--:R-:W-:Y:S02]  /*12e0*/  HADD2.F32 R12, -RZ, R14.reuse.H0_H0 ;  /* 0x2000000eff0c7230 */ /* 0x108fe40000004100 */
[----:B------:R-:W-:Y:S01]  /*12f0*/  FMUL.FTZ R22, R2, -1.4426950216293334961 ;  /* 0xbfb8aa3b02167820 */ /* 0x000fe20000410000 */
[----:B------:R-:W-:Y:S02]  /*1300*/  HADD2.F32 R14, -RZ, R14.H1_H1 ;  /* 0x3000000eff0e7230 */ /* 0x000fe40000004100 */
[----:B------:R-:W-:Y:S01]  /*1310*/  FMUL.FTZ R20, R18, -1.4426950216293334961 ;  /* 0xbfb8aa3b12147820 */ /* 0x000fe20000410000 */
[--C-:B----4-:R-:W-:Y:S02]  /*1320*/  HADD2.F32 R9, -RZ, R4.reuse.H0_H0 ;  /* 0x20000004ff097230 */ /* 0x110fe40000004100 */
[----:B------:R-:W-:Y:S01]  /*1330*/  FMUL.FTZ R15, R12, -1.4426950216293334961 ;  /* 0xbfb8aa3b0c0f7820 */ /* 0x000fe20000410000 */
[----:B------:R-:W-:Y:S01]  /*1340*/  HADD2.F32 R4, -RZ, R4.H1_H1 ;  /* 0x30000004ff047230 */ /* 0x000fe20000004100 */
[----:B------:R-:W1:Y:S01]  /*1350*/  MUFU.EX2 R22, R22 ;  /* 0x0000001600167308 */ /* 0x000e620000000800 */
[----:B0-----:R-:W-:Y:S01]  /*1360*/  FMUL.FTZ R17, R14, -1.4426950216293334961 ;  /* 0xbfb8aa3b0e117820 */ /* 0x001fe20000410000 */
[----:B-----5:R-:W-:-:S02]  /*1370*/  HADD2.F32 R8, -RZ, R7.H0_H0 ;  /* 0x20000007ff087230 */ /* 0x020fc40000004100 */
[----:B------:R-:W-:Y:S01]  /*1380*/  FMUL.FTZ R10, R9, -1.4426950216293334961 ;  /* 0xbfb8aa3b090a7820 */ /* 0x000fe20000410000 */
[----:B------:R-:W0:Y:S01]  /*1390*/  MUFU.EX2 R20, R20 ;  /* 0x0000001400147308 */ /* 0x000e220000000800 */
[----:B------:R-:W-:Y:S01]  /*13a0*/  FMUL.FTZ R3, R4, -1.4426950216293334961 ;  /* 0xbfb8aa3b04037820 */ /* 0x000fe20000410000 */
[----:B------:R-:W-:Y:S02]  /*13b0*/  HADD2.F32 R7, -RZ, R7.H1_H1 ;  /* 0x30000007ff077230 */ /* 0x000fe40000004100 */
[----:B------:R-:W-:Y:S01]  /*13c0*/  FMUL.FTZ R21, R8, -1.4426950216293334961 ;  /* 0xbfb8aa3b08157820 */ /* 0x000fe20000410000 */
[----:B------:R-:W2:Y:S02]  /*13d0*/  MUFU.EX2 R15, R15 ;  /* 0x0000000f000f7308 */ /* 0x000ea40000000800 */
[----:B------:R-:W-:Y:S02]  /*13e0*/  FMUL.FTZ R16, R7, -1.4426950216293334961 ;  /* 0xbfb8aa3b07107820 */ /* 0x000fe40000410000 */
[----:B------:R-:W3:Y:S01]  /*13f0*/  MUFU.EX2 R17, R17 ;  /* 0x0000001100117308 */ /* 0x000ee20000000800 */
[----:B-1----:R-:W-:-:S03]  /*1400*/  FADD.FTZ R22, R22, 1 ;  /* 0x3f80000016167421 */ /* 0x002fc60000010000 */
[----:B------:R-:W1:Y:S01]  /*1410*/  MUFU.EX2 R3, R3 ;  /* 0x0000000300037308 */ /* 0x000e620000000800 */
[----:B0-----:R-:W-:-:S03]  /*1420*/  FADD.FTZ R20, R20, 1 ;  /* 0x3f80000014147421 */ /* 0x001fc60000010000 */
[----:B------:R-:W0:Y:S01]  /*1430*/  MUFU.RCP R23, R22 ;  /* 0x0000001600177308 */ /* 0x000e220000001000 */
[----:B------:R-:W-:Y:S02]  /*1440*/  HADD2.F32 R24, -RZ, R19.H0_H0 ;  /* 0x20000013ff187230 */ /* 0x000fe40000004100 */
[----:B--2---:R-:W-:Y:S01]  /*1450*/  FADD.FTZ R15, R15, 1 ;  /* 0x3f8000000f0f7421 */ /* 0x004fe20000010000 */
[----:B------:R-:W-:Y:S02]  /*1460*/  HADD2.F32 R26, -RZ, R13.H0_H0 ;  /* 0x2000000dff1a7230 */ /* 0x000fe40000004100 */
[----:B---3--:R-:W-:Y:S02]  /*1470*/  FADD.FTZ R17, R17, 1 ;  /* 0x3f80000011117421 */ /* 0x008fe40000010000 */
[----:B------:R-:W2:Y:S01]  /*1480*/  MUFU.RCP R20, R20 ;  /* 0x0000001400147308 */ /* 0x000ea20000001000 */
[----:B-1----:R-:W-:-:S07]  /*1490*/  FADD.FTZ R28, R3, 1 ;  /* 0x3f800000031c7421 */ /* 0x002fce0000010000 */
[----:B------:R-:W1:Y:S01]  /*14a0*/  MUFU.RCP R15, R15 ;  /* 0x0000000f000f7308 */ /* 0x000e620000001000 */
[----:B0-----:R-:W-:Y:S01]  /*14b0*/  FADD.FTZ R25, -R23, 1 ;  /* 0x3f80000017197421 */ /* 0x001fe20000010100 */
[----:B------:R-:W-:-:S03]  /*14c0*/  FMUL.FTZ R23, R24, R23 ;  /* 0x0000001718177220 */ /* 0x000fc60000410000 */
[----:B------:R-:W-:Y:S01]  /*14d0*/  FFMA.FTZ R22, R2, R25, 1 ;  /* 0x3f80000002167423 */ /* 0x000fe20000010019 */
[----:B------:R-:W-:Y:S02]  /*14e0*/  HADD2.F32 R25, -RZ, R19.H1_H1 ;  /* 0x30000013ff197230 */ /* 0x000fe40000004100 */
[----:B------:R-:W0:Y:S01]  /*14f0*/  MUFU.EX2 R10, R10 ;  /* 0x0000000a000a7308 */ /* 0x000e220000000800 */
[----:B------:R-:W3:Y:S01]  /*1500*/  LDC.64 R2, c[0x0][0x388] ;  /* 0x0000e200ff027b82 */ /* 0x000ee20000000a00 */
[----:B--2---:R-:W-:Y:S02]  /*1510*/  FADD.FTZ R27, -R20, 1 ;  /* 0x3f800000141b7421 */ /* 0x004fe40000010100 */
[----:B------:R-:W2:Y:S01]  /*1520*/  MUFU.EX2 R16, R16 ;  /* 0x0000001000107308 */ /* 0x000ea20000000800 */
[----:B------:R-:W-:Y:S01]  /*1530*/  FMUL.FTZ R24, R25, R20 ;  /* 0x0000001419187220 */ /* 0x000fe20000410000 */
[----:B------:R-:W-:Y:S02]  /*1540*/  FMUL.FTZ R20, R23, R22 ;  /* 0x0000001617147220 */ /* 0x000fe40000410000 */
[----:B------:R-:W4:Y:S01]  /*1550*/  MUFU.EX2 R21, R21 ;  /* 0x0000001500157308 */ /* 0x000f220000000800 */
[----:B-1----:R-:W-:Y:S01]  /*1560*/  FADD.FTZ R25, -R15, 1 ;  /* 0x3f8000000f197421 */ /* 0x002fe20000010100 */
[----:B------:R-:W-:-:S02]  /*1570*/  FMUL.FTZ R15, R26, R15 ;  /* 0x0000000f1a0f7220 */ /* 0x000fc40000410000 */
[----:B------:R-:W1:Y:S01]  /*1580*/  MUFU.RCP R17, R17 ;  /* 0x0000001100117308 */ /* 0x000e620000001000 */
[----:B0-----:R-:W-:Y:S01]  /*1590*/  FADD.FTZ R10, R10, 1 ;  /* 0x3f8000000a0a7421 */ /* 0x001fe20000010000 */
[----:B------:R-:W-:Y:S01]  /*15a0*/  FFMA.FTZ R22, R12, R25, 1 ;  /* 0x3f8000000c167423 */ /* 0x000fe20000010019 */
[----:B--2---:R-:W-:Y:S01]  /*15b0*/  FADD.FTZ R12, R16, 1 ;  /* 0x3f800000100c7421 */ /* 0x004fe20000010000 */
[----:B------:R-:W-:-:S04]  /*15c0*/  HADD2.F32 R16, -RZ, R13.H1_H1 ;  /* 0x3000000dff107230 */ /* 0x000fc80000004100 */
[----:B------:R-:W0:Y:S01]  /*15d0*/  MUFU.RCP R19, R28 ;  /* 0x0000001c00137308 */ /* 0x000e220000001000 */
[----:B------:R-:W-:Y:S01]  /*15e0*/  FMUL.FTZ R22, R15, R22 ;  /* 0x000000160f167220 */ /* 0x000fe20000410000 */
[----:B----4-:R-:W-:Y:S01]  /*15f0*/  FADD.FTZ R29, R21, 1 ;  /* 0x3f800000151d7421 */ /* 0x010fe20000010000 */
[----:B------:R-:W-:Y:S01]  /*1600*/  FFMA.FTZ R21, R18, R27, 1 ;  /* 0x3f80000012157423 */ /* 0x000fe2000001001b */
[----:B------:R-:W-:Y:S02]  /*1610*/  HADD2.F32 R15, -RZ, R11.H0_H0 ;  /* 0x2000000bff0f7230 */ /* 0x000fe40000004100 */
[----:B---3--:R-:W-:-:S04]  /*1620*/  IMAD.WIDE.U32 R2, R0, 0x2, R2 ;  /* 0x0000000200027825 */ /* 0x008fc800078e0002 */
[----:B------:R-:W-:Y:S01]  /*1630*/  FMUL.FTZ R21, R24, R21 ;  /* 0x0000001518157220 */ /* 0x000fe20000410000 */
[----:B------:R-:W2:Y:S01]  /*1640*/  MUFU.RCP R10, R10 ;  /* 0x0000000a000a7308 */ /* 0x000ea20000001000 */
[----:B------:R-:W-:Y:S02]  /*1650*/  HADD2.F32 R24, -RZ, R11.H1_H1 ;  /* 0x3000000bff187230 */ /* 0x000fe40000004100 */
[----:B-1----:R-:W-:Y:S01]  /*1660*/  FADD.FTZ R13, -R17, 1 ;  /* 0x3f800000110d7421 */ /* 0x002fe20000010100 */
[----:B------:R-:W-:Y:S01]  /*1670*/  FMUL.FTZ R16, R16, R17 ;  /* 0x0000001110107220 */ /* 0x000fe20000410000 */
[----:B------:R-:W-:Y:S01]  /*1680*/  HADD2.F32 R17, -RZ, R6.H1_H1 ;  /* 0x30000006ff117230 */ /* 0x000fe20000004100 */
[----:B------:R-:W-:Y:S01]  /*1690*/  F2FP.F16.F32.PACK_AB R21, R21, R20 ;  /* 0x000000141515723e */ /* 0x000fe200000000ff */
[----:B------:R-:W-:Y:S01]  /*16a0*/  FFMA.FTZ R13, R14, R13, 1 ;  /* 0x3f8000000e0d7423 */ /* 0x000fe2000001000d */
[----:B------:R-:W1:Y:S01]  /*16b0*/  MUFU.RCP R18, R29 ;  /* 0x0000001d00127308 */ /* 0x000e620000001000 */
[----:B------:R-:W-:-:S04]  /*16c0*/  IMAD.WIDE.U32 R2, R5, 0x4, R2 ;  /* 0x0000000405027825 */ /* 0x000fc800078e0002 */
[----:B0-----:R-:W-:Y:S01]  /*16d0*/  FMUL.FTZ R0, R24, R19 ;  /* 0x0000001318007220 */ /* 0x001fe20000410000 */
[----:B------:R-:W-:Y:S01]  /*16e0*/  FADD.FTZ R19, -R19, 1 ;  /* 0x3f80000013137421 */ /* 0x000fe20000010100 */
[----:B------:R-:W-:Y:S01]  /*16f0*/  FMUL.FTZ R11, R16, R13 ;  /* 0x0000000d100b7220 */ /* 0x000fe20000410000 */
[----:B------:R-:W-:Y:S01]  /*1700*/  HADD2.F32 R13, -RZ, R6.H0_H0 ;  /* 0x20000006ff0d7230 */ /* 0x000fe20000004100 */
[----:B------:R-:W-:Y:S01]  /*1710*/  STG.E desc[UR4][R2.64], R21 ;  /* 0x0000001502007986 */ /* 0x000fe2000c101904 */
[----:B------:R-:W-:Y:S01]  /*1720*/  FFMA.FTZ R19, R4, R19, 1 ;  /* 0x3f80000004137423 */ /* 0x000fe20000010013 */
[----:B------:R-:W0:Y:S01]  /*1730*/  MUFU.RCP R12, R12 ;  /* 0x0000000c000c7308 */ /* 0x000e220000001000 */
[----:B------:R-:W-:Y:S01]  /*1740*/  F2FP.F16.F32.PACK_AB R11, R11, R22 ;  /* 0x000000160b0b723e */ /* 0x000fe200000000ff */
[----:B--2---:R-:W-:Y:S01]  /*1750*/  FADD.FTZ R14, -R10, 1 ;  /* 0x3f8000000a0e7421 */ /* 0x004fe20000010100 */
[----:B------:R-:W-:Y:S01]  /*1760*/  FMUL.FTZ R10, R15, R10 ;  /* 0x0000000a0f0a7220 */ /* 0x000fe20000410000 */
[----:B------:R-:W-:-:S02]  /*1770*/  FMUL.FTZ R0, R0, R19 ;  /* 0x0000001300007220 */ /* 0x000fc40000410000 */
[----:B------:R-:W-:Y:S01]  /*1780*/  FFMA.FTZ R9, R9, R14, 1 ;  /* 0x3f80000009097423 */ /* 0x000fe2000001000e */
[----:B------:R-:W-:Y:S01]  /*1790*/  STG.E desc[UR4][R2.64+0x200], R11 ;  /* 0x0002000b02007986 */ /* 0x000fe2000c101904 */
[----:B-1----:R-:W-:Y:S01]  /*17a0*/  FADD.FTZ R15, -R18, 1 ;  /* 0x3f800000120f7421 */ /* 0x002fe20000010100 */
[----:B------:R-:W-:Y:S01]  /*17b0*/  FMUL.FTZ R13, R13, R18 ;  /* 0x000000120d0d7220 */ /* 0x000fe20000410000 */
[----:B------:R-:W-:Y:S02]  /*17c0*/  FMUL.FTZ R9, R10, R9 ;  /* 0x000000090a097220 */ /* 0x000fe40000410000 */
[----:B------:R-:W-:-:S03]  /*17d0*/  FFMA.FTZ R8, R8, R15, 1 ;  /* 0x3f80000008087423 */ /* 0x000fc6000001000f */
[----:B------:R-:W-:Y:S01]  /*17e0*/  F2FP.F16.F32.PACK_AB R9, R0, R9 ;  /* 0x000000090009723e */ /* 0x000fe200000000ff */
[----:B0-----:R-:W-:Y:S01]  /*17f0*/  FADD.FTZ R4, -R12, 1 ;  /* 0x3f8000000c047421 */ /* 0x001fe20000010100 */
[----:B------:R-:W-:Y:S01]  /*1800*/  FMUL.FTZ R17, R17, R12 ;  /* 0x0000000c11117220 */ /* 0x000fe20000410000 */
[----:B------:R-:W-:Y:S02]  /*1810*/  FMUL.FTZ R8, R13, R8 ;  /* 0x000000080d087220 */ /* 0x000fe40000410000 */
[----:B------:R-:W-:Y:S01]  /*1820*/  FFMA.FTZ R4, R7, R4, 1 ;  /* 0x3f80000007047423 */ /* 0x000fe20000010004 */
[----:B------:R-:W-:Y:S03]  /*1830*/  STG.E desc[UR4][R2.64+0x400], R9 ;  /* 0x0004000902007986 */ /* 0x000fe6000c101904 */
[----:B------:R-:W-:-:S05]  /*1840*/  FMUL.FTZ R17, R17, R4 ;  /* 0x0000000411117220 */ /* 0x000fca0000410000 */
[----:B------:R-:W-:-:S05]  /*1850*/  F2FP.F16.F32.PACK_AB R17, R17, R8 ;  /* 0x000000081111723e */ /* 0x000fca00000000ff */
[----:B------:R-:W-:Y:S01]  /*1860*/  STG.E desc[UR4][R2.64+0x600], R17 ;  /* 0x0006001102007986 */ /* 0x000fe2000c101904 */
[----:B------:R-:W-:Y:S05]  /*1870*/  EXIT ;  /* 0x000000000000794d */ /* 0x000fea0003800000 */
.L_x_1809:
        /* <DEDUP_REMOVED lines=16> */
.L_x_10163:


//--------------------- .text._ZN2at6native29vectorized_elementwise_kernelILi4EZZZNS0_61_GLOBAL__N__132982cb_23_ActivationSiluKernel_cu_1520ed90_293320silu_backward_kernelERNS_18TensorIteratorBaseEENKUlvE_clEvENKUlvE1_clEvEUlN3c104HalfES8_E_St5arrayIPcLm3EEEEviT0_T1_ --------------------------
	.section	.text._ZN2at6native29vectorized_elementwise_kernelILi4EZZZNS0_61_GLOBAL__N__132982cb_23_ActivationSiluKernel_cu_1520ed90_293320silu_backward_kernelERNS_18TensorIteratorBaseEENKUlvE_clEvENKUlvE1_clEvEUlN3c104HalfES8_E_St5arrayIPcLm3EEEEviT0_T1_,"ax",@progbits
	.align	128
        .global         _ZN2at6native29vectorized_elementwise_kernelILi4EZZZNS0_61_GLOBAL__N__132982cb_23_ActivationSiluKernel_cu_1520ed90_293320silu_backward_kernelERNS_18TensorIteratorBaseEENKUlvE_clEvENKUlvE1_clEvEUlN3c104HalfES8_E_St5arrayIPcLm3EEEEviT0_T1_
        .type           _ZN2at6native29vectorized_elementwise_kernelILi4EZZZNS0_61_GLOBAL__N__132982cb_23_ActivationSiluKernel_cu_1520ed90_293320silu_backward_kernelERNS_18TensorIteratorBaseEENKUlvE_clEvENKUlvE1_clEvEUlN3c104HalfES8_E_St5arrayIPcLm3EEEEviT0_T1_,@function
        .size           _ZN2at6native29vectorized_elementwise_kernelILi4EZZZNS0_61_GLOBAL__N__132982cb_23_ActivationSiluKernel_cu_1520ed90_293320silu_backward_kernelERNS_18TensorIteratorBaseEENKUlvE_clEvENKUlvE1_clEvEUlN3c104HalfES8_E_St5arrayIPcLm3EEEEviT0_T1_,(.L_x_10164 - _ZN2at6native29vectorized_elementwise_kernelILi4EZZZNS0_61_GLOBAL__N__132982cb_23_ActivationSiluKernel_cu_1520ed90_293320silu_backward_kernelERNS_18TensorIteratorBaseEENKUlvE_clEvENKUlvE1_clEvEUlN3c104HalfES8_E_St5arrayIPcLm3EEEEviT0_T1_)
        .other          _ZN2at6native29vectorized_elementwise_kernelILi4EZZZNS0_61_GLOBAL__N__132982cb_23_ActivationSiluKernel_cu_1520ed90_293320silu_backward_kernelERNS_18TensorIteratorBaseEENKUlvE_clEvENKUlvE1_clEvEUlN3c104HalfES8_E_St5arrayIPcLm3EEEEviT0_T1_,@"STO_CUDA_ENTRY STV_DEFAULT"
_ZN2at6native29vectorized_elementwise_kernelILi4EZZZNS0_61_GLOBAL__N__132982cb_23_ActivationSiluKernel_cu_1520ed90_293320silu_backward_kernelERNS_18TensorIteratorBaseEENKUlvE_clEvENKUlvE1_clEvEUlN3c104HalfES8_E_St5arrayIPcLm3EEEEviT0_T1_:
.text._ZN2at6native29vectorized_elementwise_kernelILi4EZZZNS0_61_GLOBAL__N__132982cb_23_ActivationSiluKernel_cu_1520ed90_293320silu_backward_kernelERNS_18TensorIteratorBaseEENKUlvE_clEvENKUlvE1_clEvEUlN3c104HalfES8_E_St5arrayIPcLm3EEEEviT0_T1_:
        /* <DEDUP_REMOVED lines=112> */
.L_x_1812:
[----:B------:R-:W-:Y:S05]  /*0700*/  BSYNC.RECONVERGENT B0 ;  /* 0x0000000000007941 */ /* 0x000fea0003800200 */
.L_x_1811:
        /* <DEDUP_REMOVED lines=30> */
.L_x_1814:
[----:B------:R-:W-:Y:S05]  /*08f0*/  BSYNC.RECONVERGENT B0 ;  /* 0x0000000000007941 */ /* 0x000fea0003800200 */
.L_x_1813:
        /* <DEDUP_REMOVED lines=14> */
.L_x_1816:
[----:B------:R-:W-:Y:S05]  /*09e0*/  BSYNC.RECONVERGENT B0 ;  /* 0x0000000000007941 */ /* 0x000fea0003800200 */
.L_x_1815:
        /* <DEDUP_REMOVED lines=13> */
.L_x_1818:
[----:B------:R-:W-:Y:S05]  /*0ac0*/  BSYNC.RECONVERGENT B0 ;  /* 0x0000000000007941 */ /* 0x000fea0003800200 */
.L_x_1817:
        /* <DEDUP_REMOVED lines=13> */
.L_x_1820:
[----:B------:R-:W-:Y:S05]  /*0ba0*/  BSYNC.RECONVERGENT B0 ;  /* 0x0000000000007941 */ /* 0x000fea0003800200 */
.L_x_1819:
        /* <DEDUP_REMOVED lines=13> */
.L_x_1822:
[----:B------:R-:W-:Y:S05]  /*0c80*/  BSYNC.RECONVERGENT B0 ;  /* 0x0000000000007941 */ /* 0x000fea0003800200 */
.L_x_1821:
        /* <DEDUP_REMOVED lines=13> */
.L_x_1824:
[----:B------:R-:W-:Y:S05]  /*0d60*/  BSYNC.RECONVERGENT B0 ;  /* 0x0000000000007941 */ /* 0x000fea0003800200 */
.L_x_1823:
        /* <DEDUP_REMOVED lines=13> */
.L_x_1826:
[----:B------:R-:W-:Y:S05]  /*0e40*/  BSYNC.RECONVERGENT B0 ;  /* 0x0000000000007941 */ /* 0x000fea0003800200 */
.L_x_1825:
        /* <DEDUP_REMOVED lines=18> */
.L_x_1829:
[----:B------:R-:W-:-:S13]  /*0f70*/  ISETP.GE.U32.AND P0, PT, R3, R2, PT ;  /* 0x000000020300720c */ /* 0x000fda0003f06070 */
[----:B------:R-:W-:Y:S05]  /*0f80*/  @P0 BRA `(.L_x_1831) ;  /* 0x0000000000300947 */ /* 0x000fea0003800000 */
[----:B0----5:R-:W0:Y:S01]  /*0f90*/  LDC.64 R10, c[0x0][0x388] ;  /* 0x0000e200ff0a7b82 */ /* 0x021e220000000a00 */
[----:B------:R-:W-:Y:S02]  /*0fa0*/  IADD3 R13, PT, PT, R0, R3, RZ ;  /* 0x00000003000d7210 */ /* 0x000fe40007ffe0ff */
[----:B------:R-:W-:-:S03]  /*0fb0*/  IADD3 R3, PT, PT, R3, 0x80, RZ ;  /* 0x0000008003037810 */ /* 0x000fc60007ffe0ff */
[----:B0-----:R-:W-:-:S05]  /*0fc0*/  IMAD.WIDE.U32 R10, R13, 0x2, R10 ;  /* 0x000000020d0a7825 */ /* 0x001fca00078e000a */
[----:B------:R1:W-:Y:S02]  /*0fd0*/  STG.E.U16 desc[UR4][R10.64], R5 ;  /* 0x000000050a007986 */ /* 0x0003e4000c101504 */
.L_x_1830:
[----:B------:R-:W-:-:S13]  /*0fe0*/  ISETP.GE.U32.AND P0, PT, R3, R2, PT ;  /* 0x000000020300720c */ /* 0x000fda0003f06070 */
[----:B------:R-:W-:Y:S05]  /*0ff0*/  @P0 BRA `(.L_x_1832) ;  /* 0x0000000000340947 */ /* 0x000fea0003800000 */
[----:B-1----:R-:W1:Y:S01]  /*1000*/  LDC.64 R4, c[0x0][0x388] ;  /* 0x0000e200ff047b82 */ /* 0x002e620000000a00 */
[----:B0-----:R-:W-:Y:S02]  /*1010*/  IADD3 R11, PT, PT, R0, R3, RZ ;  /* 0x00000003000b7210 */ /* 0x001fe40007ffe0ff */
[----:B------:R-:W-:-:S03]  /*1020*/  IADD3 R3, PT, PT, R3, 0x80, RZ ;  /* 0x0000008003037810 */ /* 0x000fc60007ffe0ff */
[----:B-1----:R-:W-:-:S05]  /*1030*/  IMAD.WIDE.U32 R4, R11, 0x2, R4 ;  /* 0x000000020b047825 */ /* 0x002fca00078e0004 */
[----:B------:R1:W-:Y:S02]  /*1040*/  STG.E.U16 desc[UR4][R4.64], R6 ;  /* 0x0000000604007986 */ /* 0x0003e4000c101504 */
.L_x_1831:
        /* <DEDUP_REMOVED lines=8> */
.L_x_1832:
[----:B------:R-:W-:Y:S05]  /*10d0*/  BSYNC.RELIABLE B1 ;  /* 0x0000000000017941 */ /* 0x000fea0003800100 */
.L_x_1828:
[----:B------:R-:W-:-:S13]  /*10e0*/  ISETP.GE.U32.AND P0, PT, R3, R2, PT ;  /* 0x000000020300720c */ /* 0x000fda0003f06070 */
[----:B-12---:R-:W1:Y:S01]  /*10f0*/  @!P0 LDC.64 R4, c[0x0][0x388] ;  /* 0x0000e200ff048b82 */ /* 0x006e620000000a00 */
[----:B------:R-:W-:Y:S02]  /*1100*/  @!P0 IADD3 R7, PT, PT, R0, R3, RZ ;  /* 0x0000000300078210 */ /* 0x000fe40007ffe0ff */
[----:B------:R-:W-:-:S03]  /*1110*/  @!P0 IADD3 R3, PT, PT, R3, 0x80, RZ ;  /* 0x0000008003038810 */ /* 0x000fc60007ffe0ff */
[----:B-1----:R-:W-:-:S05]  /*1120*/  @!P0 IMAD.WIDE.U32 R4, R7, 0x2, R4 ;  /* 0x0000000207048825 */ /* 0x002fca00078e0004 */
[----:B------:R2:W-:Y:S02]  /*1130*/  @!P0 STG.E.U16 desc[UR4][R4.64], R8 ;  /* 0x0000000804008986 */ /* 0x0005e4000c101504 */
.L_x_1833:
[----:B------:R-:W-:Y:S05]  /*1140*/  BSYNC.RECONVERGENT B0 ;  /* 0x0000000000007941 */ /* 0x000fea0003800200 */
.L_x_1827:
        /* <DEDUP_REMOVED lines=8> */
.L_x_1810:
[----:B------:R-:W0:Y:S01]  /*11d0*/  S2R R6, SR_TID.X ;  /* 0x0000000000067919 */ /* 0x000e220000002100 */
[----:B------:R-:W1:Y:S02]  /*11e0*/  LDC.64 R2, c[0x0][0x398] ;  /* 0x0000e600ff027b82 */ /* 0x000e640000000a00 */
[----:B-1----:R-:W-:-:S04]  /*11f0*/  IMAD.WIDE.U32 R2, R0, 0x2, R2 ;  /* 0x0000000200027825 */ /* 0x002fc800078e0002 */
[----:B0-----:R-:W-:Y:S02]  /*1200*/  IMAD.WIDE.U32 R8, R6, 0x8, R2 ;  /* 0x0000000806087825 */ /* 0x001fe400078e0002 */
[----:B------:R-:W0:Y:S03]  /*1210*/  LDC.64 R2, c[0x0][0x390] ;  /* 0x0000e400ff027b82 */ /* 0x000e260000000a00 */
[----:B------:R-:W2:Y:S04]  /*1220*/  LDG.E.64 R18, desc[UR4][R8.64] ;  /* 0x0000000408127981 */ /* 0x000ea8000c1e1b00 */
[----:B------:R1:W3:Y:S01]  /*1230*/  LDG.E.64 R12, desc[UR4][R8.64+0x400] ;  /* 0x00040004080c7981 */ /* 0x0002e2000c1e1b00 */
[----:B0-----:R-:W-:-:S04]  /*1240*/  IMAD.WIDE.U32 R2, R0, 0x2, R2 ;  /* 0x0000000200027825 */ /* 0x001fc800078e0002 */
[----:B------:R-:W-:-:S05]  /*1250*/  IMAD.WIDE.U32 R10, R6, 0x8, R2 ;  /* 0x00000008060a7825 */ /* 0x000fca00078e0002 */
[----:B------:R-:W4:Y:S04]  /*1260*/  LDG.E.64 R4, desc[UR4][R10.64] ;  /* 0x000000040a047981 */ /* 0x000f28000c1e1b00 */
[----:B------:R0:W5:Y:S01]  /*1270*/  LDG.E.64 R2, desc[UR4][R10.64+0x400] ;  /* 0x000400040a027981 */ /* 0x000162000c1e1b00 */
[--C-:B--2---:R-:W-:Y:S02]  /*1280*/  HADD2.F32 R17, -RZ, R18.reuse.H0_H0 ;  /* 0x20000012ff117230 */ /* 0x104fe40000004100 */
[----:B------:R-:W-:Y:S02]  /*1290*/  HADD2.F32 R18, -RZ, R18.H1_H1 ;  /* 0x30000012ff127230 */ /* 0x000fe40000004100 */
[--C-:B------:R-:W-:Y:S02]  /*12a0*/  HADD2.F32 R7, -RZ, R19.reuse.H0_H0 ;  /* 0x20000013ff077230 */ /* 0x100fe40000004100 */
[----:B------:R-:W-:Y:S01]  /*12b0*/  FMUL.FTZ R20, R17, -1.4426950216293334961 ;  /* 0xbfb8aa3b11147820 */ /* 0x000fe20000410000 */
[----:B-1----:R-:W-:-:S02]  /*12c0*/  HADD2.F32 R8, -RZ, R19.H1_H1 ;  /* 0x30000013ff087230 */ /* 0x002fc40000004100 */
[----:B------:R-:W-:Y:S01]  /*12d0*/  FMUL.FTZ R21, R18, -1.4426950216293334961 ;  /* 0xbfb8aa3b12157820 */ /* 0x000fe20000410000 */
[--C-:B---3--:R-:W-:Y:S02]  /*12e0*/  HADD2.F32 R9, -RZ, R12.reuse.H0_H0 ;  /* 0x2000000cff097230 */ /* 0x108fe40000004100 */
[----:B------:R-:W-:Y:S01]  /*12f0*/  FMUL.FTZ R15, R7, -1.4426950216293334961 ;  /* 0xbfb8aa3b070f7820 */ /* 0x000fe20000410000 */
[--C-:B0-----:R-:W-:Y:S01]  /*1300*/  HADD2.F32 R10, -RZ, R13.reuse.H0_H0 ;  /* 0x2000000dff0a7230 */ /* 0x101fe20000004100 */
[----:B------:R-:W0:Y:S01]  /*1310*/  MUFU.EX2 R20, R20 ;  /* 0x0000001400147308 */ /* 0x000e220000000800 */
[----:B------:R-:W-:Y:S01]  /*1320*/  FMUL.FTZ R16, R8, -1.4426950216293334961 ;  /* 0xbfb8aa3b08107820 */ /* 0x000fe20000410000 */
[----:B------:R-:W-:Y:S02]  /*1330*/  HADD2.F32 R11, -RZ, R12.H1_H1 ;  /* 0x3000000cff0b7230 */ /* 0x000fe40000004100 */
[----:B------:R-:W-:Y:S01]  /*1340*/  FMUL.FTZ R12, R9, -1.4426950216293334961 ;  /* 0xbfb8aa3b090c7820 */ /* 0x000fe20000410000 */
[----:B------:R-:W1:Y:S01]  /*1350*/  MUFU.EX2 R21, R21 ;  /* 0x0000001500157308 */ /* 0x000e620000000800 */
[----:B------:R-:W-:-:S02]  /*1360*/  HADD2.F32 R13, -RZ, R13.H1_H1 ;  /* 0x3000000dff0d7230 */ /* 0x000fc40000004100 */
[----:B------:R-:W-:Y:S01]  /*1370*/  FMUL.FTZ R22, R10, -1.4426950216293334961 ;  /* 0xbfb8aa3b0a167820 */ /* 0x000fe20000410000 */
[----:B------:R-:W-:Y:S01]  /*1380*/  FMUL.FTZ R19, R11, -1.4426950216293334961 ;  /* 0xbfb8aa3b0b137820 */ /* 0x000fe20000410000 */
[----:B------:R-:W2:Y:S01]  /*1390*/  MUFU.EX2 R15, R15 ;  /* 0x0000000f000f7308 */ /* 0x000ea20000000800 */
[----:B------:R-:W-:-:S03]  /*13a0*/  FMUL.FTZ R14, R13, -1.4426950216293334961 ;  /* 0xbfb8aa3b0d0e7820 */ /* 0x000fc60000410000 */
[----:B------:R-:W3:Y:S01]  /*13b0*/  MUFU.EX2 R16, R16 ;  /* 0x0000001000107308 */ /* 0x000ee20000000800 */
[----:B0-----:R-:W-:-:S03]  /*13c0*/  FADD.FTZ R23, R20, 1 ;  /* 0x3f80000014177421 */ /* 0x001fc60000010000 */
[----:B------:R-:W0:Y:S01]  /*13d0*/  MUFU.EX2 R12, R12 ;  /* 0x0000000c000c7308 */ /* 0x000e220000000800 */
[----:B-1----:R-:W-:-:S03]  /*13e0*/  FADD.FTZ R21, R21, 1 ;  /* 0x3f80000015157421 */ /* 0x002fc60000010000 */
[----:B------:R-:W1:Y:S01]  /*13f0*/  MUFU.RCP R23, R23 ;  /* 0x0000001700177308 */ /* 0x000e620000001000 */
[--C-:B----4-:R-:W-:Y:S02]  /*1400*/  HADD2.F32 R20, -RZ, R4.reuse.H0_H0 ;  /* 0x20000004ff147230 */ /* 0x110fe40000004100 */
[----:B--2---:R-:W-:Y:S01]  /*1410*/  FADD.FTZ R15, R15, 1 ;  /* 0x3f8000000f0f7421 */ /* 0x004fe20000010000 */
[----:B------:R-:W-:Y:S02]  /*1420*/  HADD2.F32 R24, -RZ, R4.H1_H1 ;  /* 0x30000004ff187230 */ /* 0x000fe40000004100 */
[----:B---3--:R-:W-:Y:S02]  /*1430*/  FADD.FTZ R16, R16, 1 ;  /* 0x3f80000010107421 */ /* 0x008fe40000010000 */
[----:B------:R-:W2:Y:S01]  /*1440*/  MUFU.RCP R21, R21 ;  /* 0x0000001500157308 */ /* 0x000ea20000001000 */
[----:B0-----:R-:W-:-:S07]  /*1450*/  FADD.FTZ R12, R12, 1 ;  /* 0x3f8000000c0c7421 */ /* 0x001fce0000010000 */
[----:B------:R-:W0:Y:S01]  /*1460*/  MUFU.EX2 R22, R22 ;  /* 0x0000001600167308 */ /* 0x000e220000000800 */
[----:B-1----:R-:W-:Y:S01]  /*1470*/  FADD.FTZ R4, -R23, 1 ;  /* 0x3f80000017047421 */ /* 0x002fe20000010100 */
[----:B------:R-:W-:Y:S02]  /*1480*/  FMUL.FTZ R20, R20, R23 ;  /* 0x0000001714147220 */ /* 0x000fe40000410000 */
[----:B------:R-:W1:Y:S01]  /*1490*/  MUFU.EX2 R14, R14 ;  /* 0x0000000e000e7308 */ /* 0x000e620000000800 */
[----:B------:R-:W-:-:S03]  /*14a0*/  FFMA.FTZ R23, R17, R4, 1 ;  /* 0x3f80000011177423 */ /* 0x000fc60000010004 */
[----:B------:R-:W3:Y:S01]  /*14b0*/  MUFU.EX2 R19, R19 ;  /* 0x0000001300137308 */ /* 0x000ee20000000800 */
[----:B--2---:R-:W-:Y:S01]  /*14c0*/  FADD.FTZ R25, -R21, 1 ;  /* 0x3f80000015197421 */ /* 0x004fe20000010100 */
[----:B------:R-:W-:Y:S02]  /*14d0*/  FMUL.FTZ R21, R24, R21 ;  /* 0x0000001518157220 */ /* 0x000fe40000410000 */
[----:B------:R-:W2:Y:S01]  /*14e0*/  MUFU.RCP R15, R15 ;  /* 0x0000000f000f7308 */ /* 0x000ea20000001000 */
[----:B------:R-:W-:Y:S01]  /*14f0*/  FMUL.FTZ R20, R20, R23 ;  /* 0x0000001714147220 */ /* 0x000fe20000410000 */
[----:B0-----:R-:W-:Y:S01]  /*1500*/  FADD.FTZ R17, R22, 1 ;  /* 0x3f80000016117421 */ /* 0x001fe20000010000 */
[----:B------:R-:W-:Y:S01]  /*1510*/  FFMA.FTZ R18, R18, R25, 1 ;  /* 0x3f80000012127423 */ /* 0x000fe20000010019 */
[--C-:B------:R-:W-:Y:S02]  /*1520*/  HADD2.F32 R22, -RZ, R5.reuse.H0_H0 ;  /* 0x20000005ff167230 */ /* 0x100fe40000004100 */
[----:B-1----:R-:W-:Y:S01]  /*1530*/  FADD.FTZ R14, R14, 1 ;  /* 0x3f8000000e0e7421 */ /* 0x002fe20000010000 */
[----:B------:R-:W-:Y:S01]  /*1540*/  HADD2.F32 R25, -RZ, R5.H1_H1 ;  /* 0x30000005ff197230 */ /* 0x000fe20000004100 */
[----:B------:R-:W0:Y:S01]  /*1550*/  MUFU.RCP R16, R16 ;  /* 0x0000001000107308 */ /* 0x000e220000001000 */
[----:B------:R-:W1:Y:S01]  /*1560*/  LDC.64 R4, c[0x0][0x388] ;  /* 0x0000e200ff047b82 */ /* 0x000e620000000a00 */
[----:B---3--:R-:W-:Y:S01]  /*1570*/  FADD.FTZ R19, R19, 1 ;  /* 0x3f80000013137421 */ /* 0x008fe20000010000 */
[----:B-----5:R-:W-:-:S02]  /*1580*/  HADD2.F32 R23, -RZ, R2.H0_H0 ;  /* 0x20000002ff177230 */ /* 0x020fc40000004100 */
[----:B------:R-:W-:Y:S01]  /*1590*/  FMUL.FTZ R21, R21, R18 ;  /* 0x0000001215157220 */ /* 0x000fe20000410000 */
[----:B------:R-:W-:Y:S02]  /*15a0*/  HADD2.F32 R2, -RZ, R2.H1_H1 ;  /* 0x30000002ff027230 */ /* 0x000fe40000004100 */
[----:B------:R-:W3:Y:S01]  /*15b0*/  MUFU.RCP R12, R12 ;  /* 0x0000000c000c7308 */ /* 0x000ee20000001000 */
[----:B--2---:R-:W-:Y:S01]  /*15c0*/  FMUL.FTZ R22, R22, R15 ;  /* 0x0000000f16167220 */ /* 0x004fe20000410000 */
[----:B------:R-:W-:-:S04]  /*15d0*/  FADD.FTZ R24, -R15, 1 ;  /* 0x3f8000000f187421 */ /* 0x000fc80000010100 */
[----:B------:R-:W-:Y:S02]  /*15e0*/  FFMA.FTZ R7, R7, R24, 1 ;  /* 0x3f80000007077423 */ /* 0x000fe40000010018 */
[----:B------:R-:W2:Y:S01]  /*15f0*/  MUFU.RCP R17, R17 ;  /* 0x0000001100117308 */ /* 0x000ea20000001000 */
[----:B0-----:R-:W-:Y:S01]  /*1600*/  FMUL.FTZ R15, R25, R16 ;  /* 0x00000010190f7220 */ /* 0x001fe20000410000 */
[----:B------:R-:W-:Y:S01]  /*1610*/  FADD.FTZ R25, -R16, 1 ;  /* 0x3f80000010197421 */ /* 0x000fe20000010100 */
[--C-:B------:R-:W-:Y:S02]  /*1620*/  HADD2.F32 R16, -RZ, R3.reuse.H0_H0 ;  /* 0x20000003ff107230 */ /* 0x100fe40000004100 */
[----:B------:R-:W-:Y:S01]  /*1630*/  FMUL.FTZ R22, R22, R7 ;  /* 0x0000000716167220 */ /* 0x000fe20000410000 */
[----:B------:R-:W-:Y:S02]  /*1640*/  HADD2.F32 R3, -RZ, R3.H1_H1 ;  /* 0x30000003ff037230 */ /* 0x000fe40000004100 */
[----:B------:R-:W-:Y:S01]  /*1650*/  FFMA.FTZ R8, R8, R25, 1 ;  /* 0x3f80000008087423 */ /* 0x000fe20000010019 */
[----:B------:R-:W0:Y:S01]  /*1660*/  MUFU.RCP R14, R14 ;  /* 0x0000000e000e7308 */ /* 0x000e220000001000 */
[----:B-1----:R-:W-:-:S04]  /*1670*/  IMAD.WIDE.U32 R4, R0, 0x2, R4 ;  /* 0x0000000200047825 */ /* 0x002fc800078e0004 */
[----:B------:R-:W-:Y:S01]  /*1680*/  FMUL.FTZ R15, R15, R8 ;  /* 0x000000080f0f7220 */ /* 0x000fe20000410000 */
[----:B---3--:R-:W-:Y:S01]  /*1690*/  FADD.FTZ R8, -R12, 1 ;  /* 0x3f8000000c087421 */ /* 0x008fe20000010100 */
[----:B------:R-:W-:Y:S01]  /*16a0*/  FMUL.FTZ R12, R23, R12 ;  /* 0x0000000c170c7220 */ /* 0x000fe20000410000 */
[----:B------:R-:W-:Y:S01]  /*16b0*/  IMAD.WIDE.U32 R4, R6, 0x8, R4 ;  /* 0x0000000806047825 */ /* 0x000fe200078e0004 */
[----:B------:R-:W1:Y:S03]  /*16c0*/  MUFU.RCP R19, R19 ;  /* 0x0000001300137308 */ /* 0x000e660000001000 */
[----:B------:R-:W-:Y:S01]  /*16d0*/  FFMA.FTZ R9, R9, R8, 1 ;  /* 0x3f80000009097423 */ /* 0x000fe20000010008 */
[----:B--2---:R-:W-:Y:S01]  /*16e0*/  FMUL.FTZ R16, R16, R17 ;  /* 0x0000001110107220 */ /* 0x004fe20000410000 */
[----:B------:R-:W-:Y:S01]  /*16f0*/  FADD.FTZ R17, -R17, 1 ;  /* 0x3f80000011117421 */ /* 0x000fe20000010100 */
[----:B------:R-:W-:Y:S01]  /*1700*/  F2FP.F16.F32.PACK_AB R15, R15, R22 ;  /* 0x000000160f0f723e */ /* 0x000fe200000000ff */
[----:B------:R-:W-:-:S02]  /*1710*/  FMUL.FTZ R9, R12, R9 ;  /* 0x000000090c097220 */ /* 0x000fc40000410000 */
[----:B------:R-:W-:Y:S01]  /*1720*/  FFMA.FTZ R17, R10, R17, 1 ;  /* 0x3f8000000a117423 */ /* 0x000fe20000010011 */
[----:B0-----:R-:W-:Y:S01]  /*1730*/  FMUL.FTZ R3, R3, R14 ;  /* 0x0000000e03037220 */ /* 0x001fe20000410000 */
[----:B------:R-:W-:Y:S02]  /*1740*/  FADD.FTZ R14, -R14, 1 ;  /* 0x3f8000000e0e7421 */ /* 0x000fe40000010100 */
[----:B------:R-:W-:Y:S02]  /*1750*/  FMUL.FTZ R16, R16, R17 ;  /* 0x0000001110107220 */ /* 0x000fe40000410000 */
[----:B------:R-:W-:Y:S01]  /*1760*/  FFMA.FTZ R14, R13, R14, 1 ;  /* 0x3f8000000d0e7423 */ /* 0x000fe2000001000e */
[----:B-1----:R-:W-:Y:S01]  /*1770*/  FADD.FTZ R8, -R19, 1 ;  /* 0x3f80000013087421 */ /* 0x002fe20000010100 */
[----:B------:R-:W-:Y:S02]  /*1780*/  FMUL.FTZ R2, R2, R19 ;  /* 0x0000001302027220 */ /* 0x000fe40000410000 */
[----:B------:R-:W-:Y:S01]  /*1790*/  FMUL.FTZ R3, R3, R14 ;  /* 0x0000000e03037220 */ /* 0x000fe20000410000 */
[----:B------:R-:W-:Y:S01]  /*17a0*/  F2FP.F16.F32.PACK_AB R14, R21, R20 ;  /* 0x00000014150e723e */ /* 0x000fe200000000ff */
[----:B------:R-:W-:-:S03]  /*17b0*/  FFMA.FTZ R11, R11, R8, 1 ;  /* 0x3f8000000b0b7423 */ /* 0x000fc60000010008 */
[----:B------:R-:W-:Y:S01]  /*17c0*/  F2FP.F16.F32.PACK_AB R3, R3, R16 ;  /* 0x000000100303723e */ /* 0x000fe200000000ff */
[----:B------:R-:W-:Y:S01]  /*17d0*/  FMUL.FTZ R2, R2, R11 ;  /* 0x0000000b02027220 */ /* 0x000fe20000410000 */
[----:B------:R-:W-:Y:S04]  /*17e0*/  STG.E.64 desc[UR4][R4.64], R14 ;  /* 0x0000000e04007986 */ /* 0x000fe8000c101b04 */
[----:B------:R-:W-:-:S05]  /*17f0*/  F2FP.F16.F32.PACK_AB R2, R2, R9 ;  /* 0x000000090202723e */ /* 0x000fca00000000ff */
[----:B------:R-:W-:Y:S01]  /*1800*/  STG.E.64 desc[UR4][R4.64+0x400], R2 ;  /* 0x0004000204007986 */ /* 0x000fe2000c101b04 */
[----:B------:R-:W-:Y:S05]  /*1810*/  EXIT ;  /* 0x000000000000794d */ /* 0x000fea0003800000 */
.L_x_1834:
        /* <DEDUP_REMOVED lines=14> */
.L_x_10164:


//--------------------- .text._ZN2at6native29vectorized_elementwise_kernelILi8EZZZNS0_61_GLOBAL__N__132982cb_23_ActivationSiluKernel_cu_1520ed90_293320silu_backward_kernelERNS_18TensorIteratorBaseEENKUlvE_clEvENKUlvE1_clEvEUlN3c104HalfES8_E_St5arrayIPcLm3EEEEviT0_T1_ --------------------------
	.section	.text._ZN2at6native29vectorized_elementwise_kernelILi8EZZZNS0_61_GLOBAL__N__132982cb_23_ActivationSiluKernel_cu_1520ed90_293320silu_backward_kernelERNS_18TensorIteratorBaseEENKUlvE_clEvENKUlvE1_clEvEUlN3c104HalfES8_E_St5arrayIPcLm3EEEEviT0_T1_,"ax",@progbits
	.align	128
        .global         _ZN2at6native29vectorized_elementwise_kernelILi8EZZZNS0_61_GLOBAL__N__132982cb_23_ActivationSiluKernel_cu_1520ed90_293320silu_backward_kernelERNS_18TensorIteratorBaseEENKUlvE_clEvENKUlvE1_clEvEUlN3c104HalfES8_E_St5arrayIPcLm3EEEEviT0_T1_
        .type           _ZN2at6native29vectorized_elementwise_kernelILi8EZZZNS0_61_GLOBAL__N__132982cb_23_ActivationSiluKernel_cu_1520ed90_293320silu_backward_kernelERNS_18TensorIteratorBaseEENKUlvE_clEvENKUlvE1_clEvEUlN3c104HalfES8_E_St5arrayIPcLm3EEEEviT0_T1_,@function
        .size           _ZN2at6native29vectorized_elementwise_kernelILi8EZZZNS0_61_GLOBAL__N__132982cb_23_ActivationSiluKernel_cu_1520ed90_293320silu_backward_kernelERNS_18TensorIteratorBaseEENKUlvE_clEvENKUlvE1_clEvEUlN3c104HalfES8_E_St5arrayIPcLm3EEEEviT0_T1_,(.L_x_10165 - _ZN2at6native29vectorized_elementwise_kernelILi8EZZZNS0_61_GLOBAL__N__132982cb_23_ActivationSiluKernel_cu_1520ed90_293320silu_backward_kernelERNS_18TensorIteratorBaseEENKUlvE_clEvENKUlvE1_clEvEUlN3c104HalfES8_E_St5arrayIPcLm3EEEEviT0_T1_)
        .other          _ZN2at6native29vectorized_elementwise_kernelILi8EZZZNS0_61_GLOBAL__N__132982cb_23_ActivationSiluKernel_cu_1520ed90_293320silu_backward_kernelERNS_18TensorIteratorBaseEENKUlvE_clEvENKUlvE1_clEvEUlN3c104HalfES8_E_St5arrayIPcLm3EEEEviT0_T1_,@"STO_CUDA_ENTRY STV_DEFAULT"
_ZN2at6native29vectorized_elementwise_kernelILi8EZZZNS0_61_GLOBAL__N__132982cb_23_ActivationSiluKernel_cu_1520ed90_293320silu_backward_kernelERNS_18TensorIteratorBaseEENKUlvE_clEvENKUlvE1_clEvEUlN3c104HalfES8_E_St5arrayIPcLm3EEEEviT0_T1_:
.text._ZN2at6native29vectorized_elementwise_kernelILi8EZZZNS0_61_GLOBAL__N__132982cb_23_ActivationSiluKernel_cu_1520ed90_293320silu_backward_kernelERNS_18TensorIteratorBaseEENKUlvE_clEvENKUlvE1_clEvEUlN3c104HalfES8_E_St5arrayIPcLm3EEEEviT0_T1_:
[----:B------:R-:W-:Y:S01]  /*0000*/  LDC R1, c[0x0][0x37c] ;  /* 0x0000df00ff017b82 */ /* 0x000fe20000000800 */
[----:B------:R-:W-:Y:S05]  /*0010*/  EXIT ;  /* 0x000000000000794d */ /* 0x000fea0003800000 */
.L_x_1835:
        /* <DEDUP_REMOVED lines=14> */
.L_x_10165:


//--------------------- .text._ZN2at6native18elementwise_kernelILi128ELi4EZNS0_15gpu_kernel_implIZZZNS0_61_GLOBAL__N__132982cb_23_ActivationSiluKernel_cu_1520ed90_293320silu_backward_kernelERNS_18TensorIteratorBaseEENKUlvE_clEvENKUlvE0_clEvEUlffE_EEvS5_RKT_EUliE_EEviT1_ --------------------------
	.section	.text._ZN2at6native18elementwise_kernelILi128ELi4EZNS0_15gpu_kernel_implIZZZNS0_61_GLOBAL__N__132982cb_23_ActivationSiluKernel_cu_1520ed90_293320silu_backward_kernelERNS_18TensorIteratorBaseEENKUlvE_clEvENKUlvE0_clEvEUlffE_EEvS5_RKT_EUliE_EEviT1_,"ax",@progbits
	.align	128
        .global         _ZN2at6native18elementwise_kernelILi128ELi4EZNS0_15gpu_kernel_implIZZZNS0_61_GLOBAL__N__132982cb_23_ActivationSiluKernel_cu_1520ed90_293320silu_backward_kernelERNS_18TensorIteratorBaseEENKUlvE_clEvENKUlvE0_clEvEUlffE_EEvS5_RKT_EUliE_EEviT1_
        .type           _ZN2at6native18elementwise_kernelILi128ELi4EZNS0_15gpu_kernel_implIZZZNS0_61_GLOBAL__N__132982cb_23_ActivationSiluKernel_cu_1520ed90_293320silu_backward_kernelERNS_18TensorIteratorBaseEENKUlvE_clEvENKUlvE0_clEvEUlffE_EEvS5_RKT_EUliE_EEviT1_,@function
        .size           _ZN2at6native18elementwise_kernelILi128ELi4EZNS0_15gpu_kernel_implIZZZNS0_61_GLOBAL__N__132982cb_23_ActivationSiluKernel_cu_1520ed90_293320silu_backward_kernelERNS_18TensorIteratorBaseEENKUlvE_clEvENKUlvE0_clEvEUlffE_EEvS5_RKT_EUliE_EEviT1_,(.L_x_10166 - _ZN2at6native18elementwise_kernelILi128ELi4EZNS0_15gpu_kernel_implIZZZNS0_61_GLOBAL__N__132982cb_23_ActivationSiluKernel_cu_1520ed90_293320silu_backward_kernelERNS_18TensorIteratorBaseEENKUlvE_clEvENKUlvE0_clEvEUlffE_EEvS5_RKT_EUliE_EEviT1_)
        .other          _ZN2at6native18elementwise_kernelILi128ELi4EZNS0_15gpu_kernel_implIZZZNS0_61_GLOBAL__N__132982cb_23_ActivationSiluKernel_cu_1520ed90_293320silu_backward_kernelERNS_18TensorIteratorBaseEENKUlvE_clEvENKUlvE0_clEvEUlffE_EEvS5_RKT_EUliE_EEviT1_,@"STO_CUDA_ENTRY STV_DEFAULT"
_ZN2at6native18elementwise_kernelILi128ELi4EZNS0_15gpu_kernel_implIZZZNS0_61_GLOBAL__N__132982cb_23_ActivationSiluKernel_cu_1520ed90_293320silu_backward_kernelERNS_18TensorIteratorBaseEENKUlvE_clEvENKUlvE0_clEvEUlffE_EEvS5_RKT_EUliE_EEviT1_:
.text._ZN2at6native18elementwise_kernelILi128ELi4EZNS0_15gpu_kernel_implIZZZNS0_61_GLOBAL__N__132982cb_23_ActivationSiluKernel_cu_1520ed90_293320silu_backward_kernelERNS_18TensorIteratorBaseEENKUlvE_clEvENKUlvE0_clEvEUlffE_EEvS5_RKT_EUliE_EEviT1_:
        /* <DEDUP_REMOVED lines=19> */
[----:B------:R-:W-:Y:S02]  /*0130*/  HFMA2 R16, -RZ, RZ, 0, 0 ;  /* 0x00000000ff107431 */ /* 0x000fe400000001ff */
        /* <DEDUP_REMOVED lines=351> */
.L_x_1838:
[----:B------:R-:W0:Y:S01]  /*1730*/  LDCU.64 UR6, c[0x0][0x5f0] ;  /* 0x0000be00ff0677ac */ /* 0x000e220008000a00 */
[----:B------:R-:W-:Y:S01]  /*1740*/  BSSY.RECONVERGENT B6, `(.L_x_1839) ;  /* 0x00000e5000067945 */ /* 0x000fe20003800200 */
        /* <DEDUP_REMOVED lines=14> */
[----:B--2---:R4:W0:Y:S01]  /*1830*/  I2F.S16 R19, R2 ;  /* 0x0000000200137306 */ /* 0x0048220000101400 */
[----:B------:R-:W-:Y:S05]  /*1840*/  BRA `(.L_x_1845) ;  /* 0x0000000c00507947 */ /* 0x000fea0003800000 */
.L_x_1843:
[----:B------:R-:W2:Y:S02]  /*1850*/  LDG.E.U8 R2, desc[UR36][R2.64] ;  /* 0x0000002402027981 */ /* 0x000ea4000c1e1100 */
[----:B--2---:R-:W-:Y:S01]  /*1860*/  I2FP.F32.U32 R19, R2 ;  /* 0x0000000200137245 */ /* 0x004fe20000201000 */
[----:B------:R-:W-:Y:S06]  /*1870*/  BRA `(.L_x_1845) ;  /* 0x0000000c00447947 */ /* 0x000fec0003800000 */
.L_x_1842:
[----:B------:R-:W-:-:S09]  /*1880*/  UISETP.NE.AND UP0, UPT, UR4, 0x2, UPT ;  /* 0x000000020400788c */ /* 0x000fd2000bf05270 */
[----:B------:R-:W-:Y:S05]  /*1890*/  BRA.U !UP0, `(.L_x_1846) ;  /* 0x0000000108287547 */ /* 0x000fea000b800000 */
[----:B------:R-:W-:-:S09]  /*18a0*/  UISETP.NE.AND UP0, UPT, UR4, 0x3, UPT ;  /* 0x000000030400788c */ /* 0x000fd2000bf05270 */
[----:B------:R-:W-:Y:S05]  /*18b0*/  BRA.U !UP0, `(.L_x_1847) ;  /* 0x0000000108147547 */ /* 0x000fea000b800000 */
[----:B------:R-:W-:-:S09]  /*18c0*/  UISETP.NE.AND UP0, UPT, UR4, 0x4, UPT ;  /* 0x000000040400788c */ /* 0x000fd2000bf05270 */
[----:B------:R-:W-:Y:S05]  /*18d0*/  BRA.U UP0, `(.L_x_1844) ;  /* 0x0000000900b07547 */ /* 0x000fea000b800000 */
[----:B------:R-:W2:Y:S02]  /*18e0*/  LDG.E.64 R2, desc[UR36][R2.64] ;  /* 0x0000002402027981 */ /* 0x000ea4000c1e1b00 */
[----:B--2---:R2:W3:Y:S02]  /*18f0*/  I2F.S64 R19, R2 ;  /* 0x0000000200137312 */ /* 0x0044e40000301400 */
[----:B--23--:R-:W-:Y:S05]  /*1900*/  BRA `(.L_x_1845) ;  /* 0x0000000c00207947 */ /* 0x00cfea0003800000 */
.L_x_1847:
[----:B------:R-:W2:Y:S02]  /*1910*/  LDG.E R2, desc[UR36][R2.64] ;  /* 0x0000002402027981 */ /* 0x000ea4000c1e1900 */
[----:B--2---:R-:W-:Y:S01]  /*1920*/  I2FP.F32.S32 R19, R2 ;  /* 0x0000000200137245 */ /* 0x004fe20000201400 */
[----:B------:R-:W-:Y:S06]  /*1930*/  BRA `(.L_x_1845) ;  /* 0x0000000c00147947 */ /* 0x000fec0003800000 */
.L_x_1846:
[----:B------:R-:W2:Y:S02]  /*1940*/  LDG.E.U16 R2, desc[UR36][R2.64] ;  /* 0x0000002402027981 */ /* 0x000ea4000c1e1500 */
[----:B--2---:R2:W3:Y:S01]  /*1950*/  I2F.S16 R19, R2 ;  /* 0x0000000200137306 */ /* 0x0044e20000101400 */
[----:B------:R-:W-:Y:S05]  /*1960*/  BRA `(.L_x_1845) ;  /* 0x0000000c00087947 */ /* 0x000fea0003800000 */
.L_x_1841:
[----:B------:R-:W-:-:S09]  /*1970*/  UISETP.GT.AND UP0, UPT, UR4, 0x6, UPT ;  /* 0x000000060400788c */ /* 0x000fd2000bf04270 */
[----:B------:R-:W-:Y:S05]  /*1980*/  BRA.U UP0, `(.L_x_1848) ;  /* 0x0000000100247547 */ /* 0x000fea000b800000 */
[----:B------:R-:W-:-:S09]  /*1990*/  UISETP.NE.AND UP0, UPT, UR4, 0x5, UPT ;  /* 0x000000050400788c */ /* 0x000fd2000bf05270 */
[----:B------:R-:W-:Y:S05]  /*19a0*/  BRA.U !UP0, `(.L_x_1849) ;  /* 0x0000000108107547 */ /* 0x000fea000b800000 */
[----:B------:R-:W-:-:S09]  /*19b0*/  UISETP.NE.AND UP0, UPT, UR4, 0x6, UPT ;  /* 0x000000060400788c */ /* 0x000fd2000bf05270 */
[----:B------:R-:W-:Y:S05]  /*19c0*/  BRA.U UP0, `(.L_x_1844) ;  /* 0x0000000900747547 */ /* 0x000fea000b800000 */
[----:B------:R0:W5:Y:S01]  /*19d0*/  LDG.E R19, desc[UR36][R2.64] ;  /* 0x0000002402137981 */ /* 0x000162000c1e1900 */
[----:B------:R-:W-:Y:S05]  /*19e0*/  BRA `(.L_x_1845) ;  /* 0x0000000800e87947 */ /* 0x000fea0003800000 */
.L_x_1849:
[----:B------:R-:W2:Y:S02]  /*19f0*/  LDG.E.U16 R2, desc[UR36][R2.64] ;  /* 0x0000002402027981 */ /* 0x000ea4000c1e1500 */
[----:B--2---:R-:W-:Y:S01]  /*1a00*/  HADD2.F32 R19, -RZ, R2.H0_H0 ;  /* 0x20000002ff137230 */ /* 0x004fe20000004100 */
[----:B------:R-:W-:Y:S06]  /*1a10*/  BRA `(.L_x_1845) ;  /* 0x0000000800dc7947 */ /* 0x000fec0003800000 */
.L_x_1848:
[----:B------:R-:W-:-:S09]  /*1a20*/  UISETP.NE.AND UP0, UPT, UR4, 0x7, UPT ;  /* 0x000000070400788c */ /* 0x000fd2000bf05270 */
[----:B------:R-:W-:Y:S05]  /*1a30*/  BRA.U !UP0, `(.L_x_1850) ;  /* 0x0000000108247547 */ /* 0x000fea000b800000 */
[----:B------:R-:W-:-:S09]  /*1a40*/  UISETP.NE.AND UP0, UPT, UR4, 0x8, UPT ;  /* 0x000000080400788c */ /* 0x000fd2000bf05270 */
[----:B------:R-:W-:Y:S05]  /*1a50*/  BRA.U !UP0, `(.L_x_1851) ;  /* 0x0000000108107547 */ /* 0x000fea000b800000 */
[----:B------:R-:W-:-:S09]  /*1a60*/  UISETP.NE.AND UP0, UPT, UR4, 0x9, UPT ;  /* 0x000000090400788c */ /* 0x000fd2000bf05270 */
[----:B------:R-:W-:Y:S05]  /*1a70*/  BRA.U UP0, `(.L_x_1844) ;  /* 0x0000000900487547 */ /* 0x000fea000b800000 */
[----:B------:R1:W5:Y:S01]  /*1a80*/  LDG.E R19, desc[UR36][R2.64] ;  /* 0x0000002402137981 */ /* 0x000362000c1e1900 */
[----:B------:R-:W-:Y:S05]  /*1a90*/  BRA `(.L_x_1845) ;  /* 0x0000000800bc7947 */ /* 0x000fea0003800000 */
.L_x_1851:
[----:B------:R-:W2:Y:S02]  /*1aa0*/  LDG.E.U16 R2, desc[UR36][R2.64] ;  /* 0x0000002402027981 */ /* 0x000ea4000c1e1500 */
[----:B--2---:R-:W-:Y:S01]  /*1ab0*/  HADD2.F32 R19, -RZ, R2.H0_H0 ;  /* 0x20000002ff137230 */ /* 0x004fe20000004100 */
[----:B------:R-:W-:Y:S06]  /*1ac0*/  BRA `(.L_x_1845) ;  /* 0x0000000800b07947 */ /* 0x000fec0003800000 */
.L_x_1850:
        /* <DEDUP_REMOVED lines=9> */
[----:B0-----:R-:W-:Y:S01]  /*1b60*/  @!P0 FMUL R19, R19, 1.175494350822287508e-38 ;  /* 0x0080000013138820 */ /* 0x001fe20000400000 */
[----:B------:R-:W-:Y:S06]  /*1b70*/  BRA `(.L_x_1845) ;  /* 0x0000000800847947 */ /* 0x000fec0003800000 */
.L_x_1840:
        /* <DEDUP_REMOVED lines=10> */
[----:B------:R-:W-:Y:S01]  /*1c20*/  FSEL R19, RZ, 1, !P0 ;  /* 0x3f800000ff137808 */ /* 0x000fe20004000000 */
[----:B------:R-:W-:Y:S08]  /*1c30*/  BRA `(.L_x_1845) ;  /* 0x0000000800547947 */ /* 0x000ff00003800000 */
.L_x_1854:
        /* <DEDUP_REMOVED lines=11> */
.L_x_1853:
        /* <DEDUP_REMOVED lines=14> */
[----:B------:R-:W-:Y:S01]  /*1dd0*/  VIADD R5, R4, 0xfffffffc ;  /* 0xfffffffc04057836 */ /* 0x000fe20000000000 */
[----:B------:R-:W-:-:S04]  /*1de0*/  IADD3 R4, PT, PT, R0, 0x1000000, RZ ;  /* 0x0100000000047810 */ /* 0x000fc80007ffe0ff */
[----:B------:R-:W-:Y:S01]  /*1df0*/  SHF.L.U32 R6, R0, R5, RZ ;  /* 0x0000000500067219 */ /* 0x000fe200000006ff */
[----:B------:R-:W-:Y:S01]  /*1e00*/  IMAD.SHL.U32 R5, R5, 0x800000, RZ ;  /* 0x0080000005057824 */ /* 0x000fe200078e00ff */
[----:B------:R-:W-:-:S04]  /*1e10*/  SHF.R.S32.HI R4, RZ, 0x8, R4 ;  /* 0x00000008ff047819 */ /* 0x000fc80000011404 */
[----:B------:R-:W-:-:S05]  /*1e20*/  LEA.HI R5, R6, -R5, RZ, 0x1c ;  /* 0x8000000506057211 */ /* 0x000fca00078fe0ff */
[----:B------:R-:W-:-:S05]  /*1e30*/  VIADD R5, R5, 0x3c000000 ;  /* 0x3c00000005057836 */ /* 0x000fca0000000000 */
[----:B------:R-:W-:-:S04]  /*1e40*/  LOP3.LUT R4, R5, 0x7f800000, R4, 0xf8, !PT ;  /* 0x7f80000005047812 */ /* 0x000fc800078ef804 */
[----:B------:R-:W-:-:S04]  /*1e50*/  SEL R4, R4, RZ, P0 ;  /* 0x000000ff04047207 */ /* 0x000fc80000000000 */
[----:B------:R-:W-:Y:S01]  /*1e60*/  LOP3.LUT R19, R4, 0x80000000, R19, 0xf8, !PT ;  /* 0x8000000004137812 */ /* 0x000fe200078ef813 */
[----:B------:R-:W-:Y:S06]  /*1e70*/  BRA `(.L_x_1845) ;  /* 0x0000000400c47947 */ /* 0x000fec0003800000 */
.L_x_1856:
[----:B------:R-:W2:Y:S02]  /*1e80*/  LDG.E.U8 R2, desc[UR36][R2.64] ;  /* 0x0000002402027981 */ /* 0x000ea4000c1e1100 */
[C---:B--2---:R-:W-:Y:S01]  /*1e90*/  IMAD.SHL.U32 R4, R2.reuse, 0x2000000, RZ ;  /* 0x0200000002047824 */ /* 0x044fe200078e00ff */
[----:B------:R-:W-:-:S04]  /*1ea0*/  SHF.L.U32 R5, R2, 0x8, RZ ;  /* 0x0000000802057819 */ /* 0x000fc800000006ff */
[----:B------:R-:W-:Y:S02]  /*1eb0*/  ISETP.GT.U32.AND P0, PT, R4, 0x7ffffff, PT ;  /* 0x07ffffff0400780c */ /* 0x000fe40003f04070 */
[----:B------:R-:W-:-:S11]  /*1ec0*/  PRMT R19, R5, 0x9910, RZ ;  /* 0x0000991005137816 */ /* 0x000fd600000000ff */
[----:B------:R-:W-:Y:S02]  /*1ed0*/  @!P0 LOP3.LUT R0, R5, 0x7f00, RZ, 0xc0, !PT ;  /* 0x00007f0005008812 */ /* 0x000fe400078ec0ff */
[----:B------:R-:W-:Y:S02]  /*1ee0*/  @P0 LEA.HI R4, R4, 0x70000000, RZ, 0x1c ;  /* 0x7000000004040811 */ /* 0x000fe400078fe0ff */
[----:B------:R-:W-:-:S05]  /*1ef0*/  @!P0 LOP3.LUT R0, R0, 0x3f000000, RZ, 0xfc, !PT ;  /* 0x3f00000000008812 */ /* 0x000fca00078efcff */
[----:B------:R-:W-:Y:S01]  /*1f00*/  @!P0 FADD.FTZ R0, R0, -0.5 ;  /* 0xbf00000000008421 */ /* 0x000fe20000010000 */
[----:B------:R-:W-:-:S05]  /*1f10*/  @P0 FMUL.FTZ R0, R4, 1.9259299443872358531e-34 ;  /* 0x0780000004000820 */ /* 0x000fca0000410000 */
[----:B------:R-:W-:Y:S01]  /*1f20*/  LOP3.LUT R19, R0, 0x80000000, R19, 0xf8, !PT ;  /* 0x8000000000137812 */ /* 0x000fe200078ef813 */
[----:B------:R-:W-:Y:S06]  /*1f30*/  BRA `(.L_x_1845) ;  /* 0x0000000400947947 */ /* 0x000fec0003800000 */
.L_x_1855:
[----:B------:R-:W2:Y:S02]  /*1f40*/  LDG.E.U16 R2, desc[UR36][R2.64] ;  /* 0x0000002402027981 */ /* 0x000ea4000c1e1500 */
[----:B--2---:R-:W-:Y:S01]  /*1f50*/  IMAD.U32 R19, R2, 0x10000, RZ ;  /* 0x0001000002137824 */ /* 0x004fe200078e00ff */
[----:B------:R-:W-:Y:S06]  /*1f60*/  BRA `(.L_x_1845) ;  /* 0x0000000400887947 */ /* 0x000fec0003800000 */
.L_x_1852:
        /* <DEDUP_REMOVED lines=9> */
[----:B--2---:R-:W-:Y:S01]  /*2000*/  I2FP.F32.U32 R19, R2 ;  /* 0x0000000200137245 */ /* 0x004fe20000201000 */
[----:B------:R-:W-:Y:S06]  /*2010*/  BRA `(.L_x_1845) ;  /* 0x00000004005c7947 */ /* 0x000fec0003800000 */
.L_x_1859:
[----:B------:R-:W2:Y:S01]  /*2020*/  LDG.E.U8 R3, desc[UR36][R2.64] ;  /* 0x0000002402037981 */ /* 0x000ea2000c1e1100 */
        /* <DEDUP_REMOVED lines=19> */
.L_x_1861:
[----:B------:R-:W-:Y:S05]  /*2160*/  BSYNC.RECONVERGENT B0 ;  /* 0x0000000000007941 */ /* 0x000fea0003800200 */
.L_x_1860:
[----:B------:R-:W-:Y:S02]  /*2170*/  SHF.L.U32 R0, R0, 0x14, RZ ;  /* 0x0000001400007819 */ /* 0x000fe400000006ff */
[----:B------:R-:W-:-:S04]  /*2180*/  LEA R2, R2, 0x3b800000, 0x17 ;  /* 0x3b80000002027811 */ /* 0x000fc800078eb8ff */
[----:B------:R-:W-:Y:S01]  /*2190*/  LOP3.LUT R19, R2, R0, R19, 0xfe, !PT ;  /* 0x0000000002137212 */ /* 0x000fe200078efe13 */
[----:B------:R-:W-:Y:S06]  /*21a0*/  BRA `(.L_x_1845) ;  /* 0x0000000000f87947 */ /* 0x000fec0003800000 */
.L_x_1858:
[----:B------:R-:W2:Y:S01]  /*21b0*/  LDG.E.U8 R3, desc[UR36][R2.64] ;  /* 0x0000002402037981 */ /* 0x000ea2000c1e1100 */
        /* <DEDUP_REMOVED lines=19> */
.L_x_1863:
[----:B------:R-:W-:Y:S05]  /*22f0*/  BSYNC.RECONVERGENT B0 ;  /* 0x0000000000007941 */ /* 0x000fea0003800200 */
.L_x_1862:
[----:B------:R-:W-:Y:S01]  /*2300*/  IMAD.SHL.U32 R0, R0, 0x200000, RZ ;  /* 0x0020000000007824 */ /* 0x000fe200078e00ff */
[----:B------:R-:W-:-:S04]  /*2310*/  LEA R2, R2, 0x37800000, 0x17 ;  /* 0x3780000002027811 */ /* 0x000fc800078eb8ff */
[----:B------:R-:W-:Y:S01]  /*2320*/  LOP3.LUT R19, R2, R0, R19, 0xfe, !PT ;  /* 0x0000000002137212 */ /* 0x000fe200078efe13 */
[----:B------:R-:W-:Y:S06]  /*2330*/  BRA `(.L_x_1845) ;  /* 0x0000000000947947 */ /* 0x000fec0003800000 */
.L_x_1857:
[----:B------:R-:W-:-:S09]  /*2340*/  UISETP.NE.AND UP0, UPT, UR4, 0x1c, UPT ;  /* 0x0000001c0400788c */ /* 0x000fd2000bf05270 */
[----:B------:R-:W-:Y:S05]  /*2350*/  BRA.U !UP0, `(.L_x_1864) ;  /* 0x0000000108847547 */ /* 0x000fea000b800000 */
[----:B------:R-:W-:-:S09]  /*2360*/  UISETP.NE.AND UP0, UPT, UR4, 0x1d, UPT ;  /* 0x0000001d0400788c */ /* 0x000fd2000bf05270 */
[----:B------:R-:W-:Y:S05]  /*2370*/  BRA.U !UP0, `(.L_x_1865) ;  /* 0x0000000108707547 */ /* 0x000fea000b800000 */
[----:B------:R-:W-:-:S09]  /*2380*/  UISETP.NE.AND UP0, UPT, UR4, 0x2c, UPT ;  /* 0x0000002c0400788c */ /* 0x000fd2000bf05270 */
[----:B------:R-:W-:Y:S05]  /*2390*/  BRA.U !UP0, `(.L_x_1866) ;  /* 0x0000000108487547 */ /* 0x000fea000b800000 */
.L_x_1844:
[----:B------:R-:W-:Y:S01]  /*23a0*/  MOV R2, 0x0 ;  /* 0x0000000000027802 */ /* 0x000fe20000000f00 */
[----:B------:R-:W0:Y:S01]  /*23b0*/  LDCU.64 UR4, c[0x4][0x148] ;  /* 0x01002900ff0477ac */ /* 0x000e220008000a00 */
[----:B------:R-:W-:Y:S02]  /*23c0*/  HFMA2 R8, -RZ, RZ, 0, 4.64916229248046875e-06 ;  /* 0x0000004eff087431 */ /* 0x000fe400000001ff */
[----:B------:R-:W-:Y:S01]  /*23d0*/  IMAD.MOV.U32 R12, RZ, RZ, 0x1 ;  /* 0x00000001ff0c7424 */ /* 0x000fe200078e00ff */
[----:B------:R-:W1:Y:S01]  /*23e0*/  LDCU.64 UR6, c[0x4][0x150] ;  /* 0x01002a00ff0677ac */ /* 0x000e620008000a00 */
[----:B------:R-:W2:Y:S01]  /*23f0*/  LDC.64 R2, c[0x4][R2] ;  /* 0x0100000002027b82 */ /* 0x000ea20000000a00 */
[----:B------:R-:W-:Y:S01]  /*2400*/  IMAD.MOV.U32 R13, RZ, RZ, RZ ;  /* 0x000000ffff0d7224 */ /* 0x000fe200078e00ff */
[----:B------:R-:W3:Y:S01]  /*2410*/  LDCU.64 UR8, c[0x4][0x18] ;  /* 0x01000300ff0877ac */ /* 0x000ee20008000a00 */
[----:B0-----:R-:W-:Y:S01]  /*2420*/  MOV R4, UR4 ;  /* 0x0000000400047c02 */ /* 0x001fe20008000f00 */
[----:B------:R-:W-:-:S02]  /*2430*/  IMAD.U32 R5, RZ, RZ, UR5 ;  /* 0x00000005ff057e24 */ /* 0x000fc4000f8e00ff */
[----:B-1----:R-:W-:Y:S01]  /*2440*/  IMAD.U32 R6, RZ, RZ, UR6 ;  /* 0x00000006ff067e24 */ /* 0x002fe2000f8e00ff */
[----:B------:R-:W-:Y:S01]  /*2450*/  MOV R7, UR7 ;  /* 0x0000000700077c02 */ /* 0x000fe20008000f00 */
[----:B---3--:R-:W-:Y:S02]  /*2460*/  IMAD.U32 R10, RZ, RZ, UR8 ;  /* 0x00000008ff0a7e24 */ /* 0x008fe4000f8e00ff */
[----:B------:R-:W-:-:S07]  /*2470*/  IMAD.U32 R11, RZ, RZ, UR9 ;  /* 0x00000009ff0b7e24 */ /* 0x000fce000f8e00ff */
[----:B------:R-:W-:-:S07]  /*2480*/  LEPC R20, `(.L_x_1867) ;  /* 0x000000001014794e */ /* 0x000fce0000000000 */
[----:B--2---:R-:W-:Y:S05]  /*2490*/  CALL.ABS.NOINC R2 ;  /* 0x0000000002007343 */ /* 0x004fea0003c00000 */
.L_x_1867:
[----:B------:R-:W-:Y:S01]  /*24a0*/  MOV R19, RZ ;  /* 0x000000ff00137202 */ /* 0x000fe20000000f00 */
[----:B------:R-:W-:Y:S06]  /*24b0*/  BRA `(.L_x_1845) ;  /* 0x0000000000347947 */ /* 0x000fec0003800000 */
.L_x_1866:
[----:B------:R-:W2:Y:S01]  /*24c0*/  LDG.E.U8 R2, desc[UR36][R2.64] ;  /* 0x0000002402027981 */ /* 0x000ea2000c1e1100 */
[----:B------:R-:W-:Y:S01]  /*24d0*/  IMAD.MOV.U32 R19, RZ, RZ, 0x400000 ;  /* 0x00400000ff137424 */ /* 0x000fe200078e00ff */
[----:B--2---:R-:W-:-:S13]  /*24e0*/  ISETP.NE.AND P0, PT, R2, RZ, PT ;  /* 0x000000ff0200720c */ /* 0x004fda0003f05270 */
[----:B------:R-:W-:Y:S05]  /*24f0*/  @!P0 BRA `(.L_x_1845) ;  /* 0x0000000000248947 */ /* 0x000fea0003800000 */
[----:B------:R-:W-:-:S13]  /*2500*/  ISETP.NE.AND P0, PT, R2, 0xff, PT ;  /* 0x000000ff0200780c */ /* 0x000fda0003f05270 */
[----:B------:R-:W-:Y:S01]  /*2510*/  @!P0 IMAD.MOV.U32 R19, RZ, RZ, 0x7f800001 ;  /* 0x7f800001ff138424 */ /* 0x000fe200078e00ff */
[----:B------:R-:W-:Y:S01]  /*2520*/  @P0 SHF.L.U32 R19, R2, 0x17, RZ ;  /* 0x0000001702130819 */ /* 0x000fe200000006ff */
[----:B------:R-:W-:Y:S06]  /*2530*/  BRA `(.L_x_1845) ;  /* 0x0000000000147947 */ /* 0x000fec0003800000 */
.L_x_1865:
[----:B------:R-:W2:Y:S02]  /*2540*/  LDG.E.64 R2, desc[UR36][R2.64] ;  /* 0x0000002402027981 */ /* 0x000ea4000c1e1b00 */
[----:B--2---:R0:W1:Y:S02]  /*2550*/  I2F.U64 R19, R2 ;  /* 0x0000000200137312 */ /* 0x0040640000301000 */
[----:B01----:R-:W-:Y:S05]  /*2560*/  BRA `(.L_x_1845) ;  /* 0x0000000000087947 */ /* 0x003fea0003800000 */
.L_x_1864:
[----:B------:R-:W2:Y:S02]  /*2570*/  LDG.E R2, desc[UR36][R2.64] ;  /* 0x0000002402027981 */ /* 0x000ea4000c1e1900 */
[----:B--2---:R-:W-:-:S07]  /*2580*/  I2FP.F32.U32 R19, R2 ;  /* 0x0000000200137245 */ /* 0x004fce0000201000 */
.L_x_1845:
[----:B------:R-:W-:Y:S05]  /*2590*/  BSYNC.RECONVERGENT B6 ;  /* 0x0000000000067941 */ /* 0x000fea0003800200 */
.L_x_1839:
[----:B------:R-:W0:Y:S01]  /*25a0*/  LDCU.64 UR6, c[0x0][0x5f8] ;  /* 0x0000bf00ff0677ac */ /* 0x000e220008000a00 */
[----:B------:R-:W-:Y:S01]  /*25b0*/  BSSY.RECONVERGENT B6, `(.L_x_1868) ;  /* 0x00000e5000067945 */ /* 0x000fe20003800200 */
[----:B------:R-:W-:-:S04]  /*25c0*/  UPRMT UR4, UR42, 0x9910, URZ ;  /* 0x000099102a047896 */ /* 0x000fc800080000ff */
[----:B------:R-:W-:Y:S01]  /*25d0*/  UISETP.GT.AND UP0, UPT, UR4, 0x9, UPT ;  /* 0x000000090400788c */ /* 0x000fe2000bf04270 */
[----:B012-4-:R-:W-:-:S05]  /*25e0*/  IADD3 R2, P0, PT, R18, UR6, RZ ;  /* 0x0000000612027c10 */ /* 0x017fca000ff1e0ff */
        /* <DEDUP_REMOVED lines=13> */
.L_x_1872:
[----:B------:R-:W2:Y:S02]  /*26c0*/  LDG.E.U8 R0, desc[UR36][R2.64] ;  /* 0x0000002402007981 */ /* 0x000ea4000c1e1100 */
[----:B--2---:R-:W-:Y:S01]  /*26d0*/  I2FP.F32.U32 R0, R0 ;  /* 0x0000000000007245 */ /* 0x004fe20000201000 */
[----:B------:R-:W-:Y:S06]  /*26e0*/  BRA `(.L_x_1874) ;  /* 0x0000000c00447947 */ /* 0x000fec0003800000 */
.L_x_1871:
[----:B------:R-:W-:-:S09]  /*26f0*/  UISETP.NE.AND UP0, UPT, UR4, 0x2, UPT ;  /* 0x000000020400788c */ /* 0x000fd2000bf05270 */
[----:B------:R-:W-:Y:S05]  /*2700*/  BRA.U !UP0, `(.L_x_1875) ;  /* 0x0000000108287547 */ /* 0x000fea000b800000 */
[----:B------:R-:W-:-:S09]  /*2710*/  UISETP.NE.AND UP0, UPT, UR4, 0x3, UPT ;  /* 0x000000030400788c */ /* 0x000fd2000bf05270 */
[----:B------:R-:W-:Y:S05]  /*2720*/  BRA.U !UP0, `(.L_x_1876) ;  /* 0x0000000108147547 */ /* 0x000fea000b800000 */
[----:B------:R-:W-:-:S09]  /*2730*/  UISETP.NE.AND UP0, UPT, UR4, 0x4, UPT ;  /* 0x000000040400788c */ /* 0x000fd2000bf05270 */
[----:B------:R-:W-:Y:S05]  /*2740*/  BRA.U UP0, `(.L_x_1873) ;  /* 0x0000000900b07547 */ /* 0x000fea000b800000 */
[----:B------:R-:W2:Y:S02]  /*2750*/  LDG.E.64 R2, desc[UR36][R2.64] ;  /* 0x0000002402027981 */ /* 0x000ea4000c1e1b00 */
[----:B--2---:R4:W0:Y:S02]  /*2760*/  I2F.S64 R0, R2 ;  /* 0x0000000200007312 */ /* 0x0048240000301400 */
[----:B0---4-:R-:W-:Y:S05]  /*2770*/  BRA `(.L_x_1874) ;  /* 0x0000000c00207947 */ /* 0x011fea0003800000 */
.L_x_1876:
[----:B------:R-:W2:Y:S02]  /*2780*/  LDG.E R0, desc[UR36][R2.64] ;  /* 0x0000002402007981 */ /* 0x000ea4000c1e1900 */
[----:B--2---:R-:W-:Y:S01]  /*2790*/  I2FP.F32.S32 R0, R0 ;  /* 0x0000000000007245 */ /* 0x004fe20000201400 */
[----:B------:R-:W-:Y:S06]  /*27a0*/  BRA `(.L_x_1874) ;  /* 0x0000000c00147947 */ /* 0x000fec0003800000 */
.L_x_1875:
[----:B------:R-:W2:Y:S02]  /*27b0*/  LDG.E.U16 R0, desc[UR36][R2.64] ;  /* 0x0000002402007981 */ /* 0x000ea4000c1e1500 */
[----:B--2---:R-:W2:Y:S01]  /*27c0*/  I2F.S16 R0, R0 ;  /* 0x0000000000007306 */ /* 0x004ea20000101400 */
[----:B------:R-:W-:Y:S05]  /*27d0*/  BRA `(.L_x_1874) ;  /* 0x0000000c00087947 */ /* 0x000fea0003800000 */
.L_x_1870:
        /* <DEDUP_REMOVED lines=8> */
.L_x_1878:
[----:B------:R-:W2:Y:S02]  /*2860*/  LDG.E.U16 R0, desc[UR36][R2.64] ;  /* 0x0000002402007981 */ /* 0x000ea4000c1e1500 */
[----:B--2---:R-:W-:Y:S01]  /*2870*/  HADD2.F32 R0, -RZ, R0.H0_H0 ;  /* 0x20000000ff007230 */ /* 0x004fe20000004100 */
[----:B------:R-:W-:Y:S06]  /*2880*/  BRA `(.L_x_1874) ;  /* 0x0000000800dc7947 */ /* 0x000fec0003800000 */
.L_x_1877:
        /* <DEDUP_REMOVED lines=8> */
.L_x_1880:
[----:B------:R-:W2:Y:S02]  /*2910*/  LDG.E.U16 R0, desc[UR36][R2.64] ;  /* 0x0000002402007981 */ /* 0x000ea4000c1e1500 */
[----:B--2---:R-:W-:Y:S01]  /*2920*/  HADD2.F32 R0, -RZ, R0.H0_H0 ;  /* 0x20000000ff007230 */ /* 0x004fe20000004100 */
[----:B------:R-:W-:Y:S06]  /*2930*/  BRA `(.L_x_1874) ;  /* 0x0000000800b07947 */ /* 0x000fec0003800000 */
.L_x_1879:
        /* <DEDUP_REMOVED lines=11> */
.L_x_1869:
        /* <DEDUP_REMOVED lines=12> */
.L_x_1883:
        /* <DEDUP_REMOVED lines=11> */
.L_x_1882:
        /* <DEDUP_REMOVED lines=23> */
[----:B------:R-:W-:Y:S01]  /*2cd0*/  LOP3.LUT R0, R5, 0x80000000, R0, 0xf8, !PT ;  /* 0x8000000005007812 */ /* 0x000fe200078ef800 */
[----:B------:R-:W-:Y:S06]  /*2ce0*/  BRA `(.L_x_1874) ;  /* 0x0000000400c47947 */ /* 0x000fec0003800000 */
.L_x_1885:
        /* <DEDUP_REMOVED lines=10> */
[----:B------:R-:W-:Y:S01]  /*2d90*/  LOP3.LUT R0, R0, 0x80000000, R5, 0xf8, !PT ;  /* 0x8000000000007812 */ /* 0x000fe200078ef805 */
[----:B------:R-:W-:Y:S06]  /*2da0*/  BRA `(.L_x_1874) ;  /* 0x0000000400947947 */ /* 0x000fec0003800000 */
.L_x_1884:
[----:B------:R-:W2:Y:S02]  /*2db0*/  LDG.E.U16 R0, desc[UR36][R2.64] ;  /* 0x0000002402007981 */ /* 0x000ea4000c1e1500 */
[----:B--2---:R-:W-:Y:S01]  /*2dc0*/  IMAD.U32 R0, R0, 0x10000, RZ ;  /* 0x0001000000007824 */ /* 0x004fe200078e00ff */
[----:B------:R-:W-:Y:S06]  /*2dd0*/  BRA `(.L_x_1874) ;  /* 0x0000000400887947 */ /* 0x000fec0003800000 */
.L_x_1881:
        /* <DEDUP_REMOVED lines=11> */
.L_x_1888:
[----:B------:R-:W2:Y:S01]  /*2e90*/  LDG.E.U8 R3, desc[UR36][R2.64] ;  /* 0x0000002402037981 */ /* 0x000ea2000c1e1100 */
        /* <DEDUP_REMOVED lines=19> */
.L_x_1890:
[----:B------:R-:W-:Y:S05]  /*2fd0*/  BSYNC.RECONVERGENT B0 ;  /* 0x0000000000007941 */ /* 0x000fea0003800200 */
.L_x_1889:
[----:B------:R-:W-:Y:S01]  /*2fe0*/  IMAD.SHL.U32 R0, R0, 0x100000, RZ ;  /* 0x0010000000007824 */ /* 0x000fe200078e00ff */
[----:B------:R-:W-:-:S04]  /*2ff0*/  LEA R2, R2, 0x3b800000, 0x17 ;  /* 0x3b80000002027811 */ /* 0x000fc800078eb8ff */
[----:B------:R-:W-:Y:S01]  /*3000*/  LOP3.LUT R0, R2, R0, R7, 0xfe, !PT ;  /* 0x0000000002007212 */ /* 0x000fe200078efe07 */
[----:B------:R-:W-:Y:S06]  /*3010*/  BRA `(.L_x_1874) ;  /* 0x0000000000f87947 */ /* 0x000fec0003800000 */
.L_x_1887:
        /* <DEDUP_REMOVED lines=20> */
.L_x_1892:
[----:B------:R-:W-:Y:S05]  /*3160*/  BSYNC.RECONVERGENT B0 ;  /* 0x0000000000007941 */ /* 0x000fea0003800200 */
.L_x_1891:
[----:B------:R-:W-:Y:S02]  /*3170*/  SHF.L.U32 R0, R0, 0x15, RZ ;  /* 0x0000001500007819 */ /* 0x000fe400000006ff */
[----:B------:R-:W-:-:S04]  /*3180*/  LEA R2, R2, 0x37800000, 0x17 ;  /* 0x3780000002027811 */ /* 0x000fc800078eb8ff */
[----:B------:R-:W-:Y:S01]  /*3190*/  LOP3.LUT R0, R2, R0, R7, 0xfe, !PT ;  /* 0x0000000002007212 */ /* 0x000fe200078efe07 */
[----:B------:R-:W-:Y:S06]  /*31a0*/  BRA `(.L_x_1874) ;  /* 0x0000000000947947 */ /* 0x000fec0003800000 */
.L_x_1886:
[----:B------:R-:W-:-:S09]  /*31b0*/  UISETP.NE.AND UP0, UPT, UR4, 0x1c, UPT ;  /* 0x0000001c0400788c */ /* 0x000fd2000bf05270 */
[----:B------:R-:W-:Y:S05]  /*31c0*/  BRA.U !UP0, `(.L_x_1893) ;  /* 0x0000000108847547 */ /* 0x000fea000b800000 */
[----:B------:R-:W-:-:S09]  /*31d0*/  UISETP.NE.AND UP0, UPT, UR4, 0x1d, UPT ;  /* 0x0000001d0400788c */ /* 0x000fd2000bf05270 */
[----:B------:R-:W-:Y:S05]  /*31e0*/  BRA.U !UP0, `(.L_x_1894) ;  /* 0x0000000108707547 */ /* 0x000fea000b800000 */
[----:B------:R-:W-:-:S09]  /*31f0*/  UISETP.NE.AND UP0, UPT, UR4, 0x2c, UPT ;  /* 0x0000002c0400788c */ /* 0x000fd2000bf05270 */
[----:B------:R-:W-:Y:S05]  /*3200*/  BRA.U !UP0, `(.L_x_1895) ;  /* 0x0000000108487547 */ /* 0x000fea000b800000 */
.L_x_1873:
[----:B------:R-:W-:Y:S01]  /*3210*/  MOV R2, 0x0 ;  /* 0x0000000000027802 */ /* 0x000fe20000000f00 */
[----:B------:R-:W0:Y:S01]  /*3220*/  LDCU.64 UR4, c[0x4][0x148] ;  /* 0x01002900ff0477ac */ /* 0x000e220008000a00 */
[----:B------:R-:W-:Y:S02]  /*3230*/  HFMA2 R13, -RZ, RZ, 0, 0 ;  /* 0x00000000ff0d7431 */ /* 0x000fe400000001ff */
[----:B------:R-:W-:Y:S01]  /*3240*/  IMAD.MOV.U32 R8, RZ, RZ, 0x4e ;  /* 0x0000004eff087424 */ /* 0x000fe200078e00ff */
[----:B------:R-:W1:Y:S01]  /*3250*/  LDCU.64 UR6, c[0x4][0x150] ;  /* 0x01002a00ff0677ac */ /* 0x000e620008000a00 */
[----:B------:R-:W2:Y:S01]  /*3260*/  LDC.64 R2, c[0x4][R2] ;  /* 0x0100000002027b82 */ /* 0x000ea20000000a00 */
[----:B------:R-:W-:Y:S01]  /*3270*/  IMAD.MOV.U32 R12, RZ, RZ, 0x1 ;  /* 0x00000001ff0c7424 */ /* 0x000fe200078e00ff */
[----:B------:R-:W4:Y:S01]  /*3280*/  LDCU.64 UR8, c[0x4][0x18] ;  /* 0x01000300ff0877ac */ /* 0x000f220008000a00 */
[----:B0-----:R-:W-:Y:S02]  /*3290*/  IMAD.U32 R4, RZ, RZ, UR4 ;  /* 0x00000004ff047e24 */ /* 0x001fe4000f8e00ff */
[----:B------:R-:W-:Y:S01]  /*32a0*/  IMAD.U32 R5, RZ, RZ, UR5 ;  /* 0x00000005ff057e24 */ /* 0x000fe2000f8e00ff */
[----:B-1----:R-:W-:Y:S01]  /*32b0*/  MOV R6, UR6 ;  /* 0x0000000600067c02 */ /* 0x002fe20008000f00 */
[----:B------:R-:W-:-:S02]  /*32c0*/  IMAD.U32 R7, RZ, RZ, UR7 ;  /* 0x00000007ff077e24 */ /* 0x000fc4000f8e00ff */
[----:B----4-:R-:W-:Y:S01]  /*32d0*/  IMAD.U32 R10, RZ, RZ, UR8 ;  /* 0x00000008ff0a7e24 */ /* 0x010fe2000f8e00ff */
[----:B------:R-:W-:-:S07]  /*32e0*/  MOV R11, UR9 ;  /* 0x00000009000b7c02 */ /* 0x000fce0008000f00 */
[----:B------:R-:W-:-:S07]  /*32f0*/  LEPC R20, `(.L_x_1896) ;  /* 0x000000001014794e */ /* 0x000fce0000000000 */
[----:B--23-5:R-:W-:Y:S05]  /*3300*/  CALL.ABS.NOINC R2 ;  /* 0x0000000002007343 */ /* 0x02cfea0003c00000 */
.L_x_1896:
[----:B------:R-:W-:Y:S01]  /*3310*/  IMAD.MOV.U32 R0, RZ, RZ, RZ ;  /* 0x000000ffff007224 */ /* 0x000fe200078e00ff */
[----:B------:R-:W-:Y:S06]  /*3320*/  BRA `(.L_x_1874) ;  /* 0x0000000000347947 */ /* 0x000fec0003800000 */
.L_x_1895:
[----:B------:R-:W2:Y:S01]  /*3330*/  LDG.E.U8 R2, desc[UR36][R2.64] ;  /* 0x0000002402027981 */ /* 0x000ea2000c1e1100 */
[----:B------:R-:W-:Y:S01]  /*3340*/  IMAD.MOV.U32 R0, RZ, RZ, 0x400000 ;  /* 0x00400000ff007424 */ /* 0x000fe200078e00ff */
[----:B--2---:R-:W-:-:S13]  /*3350*/  ISETP.NE.AND P0, PT, R2, RZ, PT ;  /* 0x000000ff0200720c */ /* 0x004fda0003f05270 */
[----:B------:R-:W-:Y:S05]  /*3360*/  @!P0 BRA `(.L_x_1874) ;  /* 0x0000000000248947 */ /* 0x000fea0003800000 */
[----:B------:R-:W-:-:S13]  /*3370*/  ISETP.NE.AND P0, PT, R2, 0xff, PT ;  /* 0x000000ff0200780c */ /* 0x000fda0003f05270 */
[----:B------:R-:W-:Y:S01]  /*3380*/  @!P0 MOV R0, 0x7f800001 ;  /* 0x7f80000100008802 */ /* 0x000fe20000000f00 */
[----:B------:R-:W-:Y:S01]  /*3390*/  @P0 IMAD.SHL.U32 R0, R2, 0x800000, RZ ;  /* 0x0080000002000824 */ /* 0x000fe200078e00ff */
[----:B------:R-:W-:Y:S06]  /*33a0*/  BRA `(.L_x_1874) ;  /* 0x0000000000147947 */ /* 0x000fec0003800000 */
.L_x_1894:
[----:B------:R-:W2:Y:S02]  /*33b0*/  LDG.E.64 R2, desc[UR36][R2.64] ;  /* 0x0000002402027981 */ /* 0x000ea4000c1e1b00 */
[----:B--2---:R0:W1:Y:S02]  /*33c0*/  I2F.U64 R0, R2 ;  /* 0x0000000200007312 */ /* 0x0040640000301000 */
[----:B01----:R-:W-:Y:S05]  /*33d0*/  BRA `(.L_x_1874) ;  /* 0x0000000000087947 */ /* 0x003fea0003800000 */
.L_x_1893:
[----:B------:R-:W2:Y:S02]  /*33e0*/  LDG.E R0, desc[UR36][R2.64] ;  /* 0x0000002402007981 */ /* 0x000ea4000c1e1900 */
[----:B--2---:R-:W-:-:S07]  /*33f0*/  I2FP.F32.U32 R0, R0 ;  /* 0x0000000000007245 */ /* 0x004fce0000201000 */
.L_x_1874:
[----:B------:R-:W-:Y:S05]  /*3400*/  BSYNC.RECONVERGENT B6 ;  /* 0x0000000000067941 */ /* 0x000fea0003800200 */
.L_x_1868:
[----:B0-2--5:R-:W-:Y:S01]  /*3410*/  FMUL.FTZ R4, R0, -1.4426950216293334961 ;  /* 0xbfb8aa3b00047820 */ /* 0x025fe20000410000 */
[----:B------:R-:W0:Y:S01]  /*3420*/  LDCU.64 UR6, c[0x0][0x5e8] ;  /* 0x0000bd00ff0677ac */ /* 0x000e220008000a00 */
[----:B------:R-:W-:-:S04]  /*3430*/  UPRMT UR4, UR43, 0x9910, URZ ;  /* 0x000099102b047896 */ /* 0x000fc800080000ff */
[----:B------:R-:W2:Y:S01]  /*3440*/  MUFU.EX2 R4, R4 ;  /* 0x0000000400047308 */ /* 0x000ea20000000800 */
[----:B------:R-:W-:Y:S01]  /*3450*/  UISETP.GT.AND UP0, UPT, UR4, 0x9, UPT ;  /* 0x000000090400788c */ /* 0x000fe2000bf04270 */
[----:B--2---:R-:W-:-:S04]  /*3460*/  FADD.FTZ R5, R4, 1 ;  /* 0x3f80000004057421 */ /* 0x004fc80000010000 */
[----:B-1--4-:R-:W1:Y:S02]  /*3470*/  MUFU.RCP R2, R5 ;  /* 0x0000000500027308 */ /* 0x012e640000001000 */
[C---:B-1----:R-:W-:Y:S01]  /*3480*/  FADD.FTZ R3, -R2.reuse, 1 ;  /* 0x3f80000002037421 */ /* 0x042fe20000010100 */
[----:B---3--:R-:W-:Y:S01]  /*3490*/  FMUL.FTZ R19, R2, R19 ;  /* 0x0000001302137220 */ /* 0x008fe20000410000 */
[----:B0-----:R-:W-:Y:S02]  /*34a0*/  IADD3 R2, P0, PT, R16, UR6, RZ ;  /* 0x0000000610027c10 */ /* 0x001fe4000ff1e0ff */
[----:B------:R-:W-:-:S03]  /*34b0*/  FFMA.FTZ R0, R3, R0, 1 ;  /* 0x3f80000003007423 */ /* 0x000fc60000010000 */
[----:B------:R-:W-:Y:S02]  /*34c0*/  IMAD.X R3, RZ, RZ, UR7, P0 ;  /* 0x00000007ff037e24 */ /* 0x000fe400080e06ff */
[----:B------:R-:W-:Y:S01]  /*34d0*/  FMUL.FTZ R4, R19, R0 ;  /* 0x0000000013047220 */ /* 0x000fe20000410000 */
        /* <DEDUP_REMOVED lines=9> */
[----:B------:R-:W0:Y:S02]  /*3570*/  F2I.FTZ.TRUNC.NTZ R5, R4 ;  /* 0x0000000400057305 */ /* 0x000e24000021f100 */
[----:B0-----:R0:W-:Y:S01]  /*3580*/  STG.E.U8 desc[UR36][R2.64], R5 ;  /* 0x0000000502007986 */ /* 0x0011e2000c101124 */
[----:B------:R-:W-:Y:S05]  /*3590*/  BRA `(.L_x_1902) ;  /* 0x0000000c003c7947 */ /* 0x000fea0003800000 */
.L_x_1900:
[----:B------:R-:W0:Y:S02]  /*35a0*/  F2I.S64.TRUNC R4, R4 ;  /* 0x0000000400047311 */ /* 0x000e24000020d900 */
[----:B0-----:R-:W-:-:S05]  /*35b0*/  MOV R7, R4 ;  /* 0x0000000400077202 */ /* 0x001fca0000000f00 */
[----:B------:R0:W-:Y:S01]  /*35c0*/  STG.E.U8 desc[UR36][R2.64], R7 ;  /* 0x0000000702007986 */ /* 0x0001e2000c101124 */
[----:B------:R-:W-:Y:S05]  /*35d0*/  BRA `(.L_x_1902) ;  /* 0x0000000c002c7947 */ /* 0x000fea0003800000 */
.L_x_1899:
[----:B------:R-:W-:-:S09]  /*35e0*/  UISETP.NE.AND UP0, UPT, UR4, 0x2, UPT ;  /* 0x000000020400788c */ /* 0x000fd2000bf05270 */
[----:B------:R-:W-:Y:S05]  /*35f0*/  BRA.U !UP0, `(.L_x_1903) ;  /* 0x0000000108287547 */ /* 0x000fea000b800000 */
[----:B------:R-:W-:-:S09]  /*3600*/  UISETP.NE.AND UP0, UPT, UR4, 0x3, UPT ;  /* 0x000000030400788c */ /* 0x000fd2000bf05270 */
[----:B------:R-:W-:Y:S05]  /*3610*/  BRA.U !UP0, `(.L_x_1904) ;  /* 0x0000000108147547 */ /* 0x000fea000b800000 */
[----:B------:R-:W-:-:S09]  /*3620*/  UISETP.NE.AND UP0, UPT, UR4, 0x4, UPT ;  /* 0x000000040400788c */ /* 0x000fd2000bf05270 */
[----:B------:R-:W-:Y:S05]  /*3630*/  BRA.U UP0, `(.L_x_1901) ;  /* 0x0000000900807547 */ /* 0x000fea000b800000 */
[----:B------:R-:W0:Y:S02]  /*3640*/  F2I.S64.TRUNC R4, R4 ;  /* 0x0000000400047311 */ /* 0x000e24000020d900 */
[----:B0-----:R0:W-:Y:S01]  /*3650*/  STG.E.64 desc[UR36][R2.64], R4 ;  /* 0x0000000402007986 */ /* 0x0011e2000c101b24 */
[----:B------:R-:W-:Y:S05]  /*3660*/  BRA `(.L_x_1902) ;  /* 0x0000000c00087947 */ /* 0x000fea0003800000 */
.L_x_1904:
[----:B------:R-:W0:Y:S02]  /*3670*/  F2I.FTZ.TRUNC.NTZ R5, R4 ;  /* 0x0000000400057305 */ /* 0x000e24000021f100 */
[----:B0-----:R0:W-:Y:S01]  /*3680*/  STG.E desc[UR36][R2.64], R5 ;  /* 0x0000000502007986 */ /* 0x0011e2000c101924 */
[----:B------:R-:W-:Y:S05]  /*3690*/  BRA `(.L_x_1902) ;  /* 0x0000000800fc7947 */ /* 0x000fea0003800000 */
.L_x_1903:
[----:B------:R-:W0:Y:S02]  /*36a0*/  F2I.FTZ.TRUNC.NTZ R5, R4 ;  /* 0x0000000400057305 */ /* 0x000e24000021f100 */
[----:B0-----:R0:W-:Y:S01]  /*36b0*/  STG.E.U16 desc[UR36][R2.64], R5 ;  /* 0x0000000502007986 */ /* 0x0011e2000c101524 */
[----:B------:R-:W-:Y:S05]  /*36c0*/  BRA `(.L_x_1902) ;  /* 0x0000000800f07947 */ /* 0x000fea0003800000 */
.L_x_1898:
[----:B------:R-:W-:-:S09]  /*36d0*/  UISETP.GT.AND UP0, UPT, UR4, 0x6, UPT ;  /* 0x000000060400788c */ /* 0x000fd2000bf04270 */
[----:B------:R-:W-:Y:S05]  /*36e0*/  BRA.U UP0, `(.L_x_1905) ;  /* 0x0000000100247547 */ /* 0x000fea000b800000 */
[----:B------:R-:W-:-:S09]  /*36f0*/  UISETP.NE.AND UP0, UPT, UR4, 0x5, UPT ;  /* 0x000000050400788c */ /* 0x000fd2000bf05270 */
[----:B------:R-:W-:Y:S05]  /*3700*/  BRA.U !UP0, `(.L_x_1906) ;  /* 0x0000000108107547 */ /* 0x000fea000b800000 */
[----:B------:R-:W-:-:S09]  /*3710*/  UISETP.NE.AND UP0, UPT, UR4, 0x6, UPT ;  /* 0x000000060400788c */ /* 0x000fd2000bf05270 */
[----:B------:R-:W-:Y:S05]  /*3720*/  BRA.U UP0, `(.L_x_1901) ;  /* 0x0000000900447547 */ /* 0x000fea000b800000 */
[----:B------:R1:W-:Y:S01]  /*3730*/  STG.E desc[UR36][R2.64], R4 ;  /* 0x0000000402007986 */ /* 0x0003e2000c101924 */
[----:B------:R-:W-:Y:S05]  /*3740*/  BRA `(.L_x_1902) ;  /* 0x0000000800d07947 */ /* 0x000fea0003800000 */
.L_x_1906:
[----:B------:R-:W-:-:S05]  /*3750*/  F2FP.F16.F32.PACK_AB R4, RZ, R4 ;  /* 0x00000004ff04723e */ /* 0x000fca00000000ff */
[----:B------:R0:W-:Y:S01]  /*3760*/  STG.E.U16 desc[UR36][R2.64], R4 ;  /* 0x0000000402007986 */ /* 0x0001e2000c101524 */
[----:B------:R-:W-:Y:S05]  /*3770*/  BRA `(.L_x_1902) ;  /* 0x0000000800c47947 */ /* 0x000fea0003800000 */
.L_x_1905:
[----:B------:R-:W-:-:S09]  /*3780*/  UISETP.NE.AND UP0, UPT, UR4, 0x7, UPT ;  /* 0x000000070400788c */ /* 0x000fd2000bf05270 */
[----:B------:R-:W-:Y:S05]  /*3790*/  BRA.U !UP0, `(.L_x_1907) ;  /* 0x00000001082c7547 */ /* 0x000fea000b800000 */
[----:B------:R-:W-:-:S09]  /*37a0*/  UISETP.NE.AND UP0, UPT, UR4, 0x8, UPT ;  /* 0x000000080400788c */ /* 0x000fd2000bf05270 */
[----:B------:R-:W-:Y:S05]  /*37b0*/  BRA.U !UP0, `(.L_x_1908) ;  /* 0x0000000108147547 */ /* 0x000fea000b800000 */
[----:B------:R-:W-:-:S09]  /*37c0*/  UISETP.NE.AND UP0, UPT, UR4, 0x9, UPT ;  /* 0x000000090400788c */ /* 0x000fd2000bf05270 */
[----:B------:R-:W-:Y:S05]  /*37d0*/  BRA.U UP0, `(.L_x_1901) ;  /* 0x0000000900187547 */ /* 0x000fea000b800000 */
[----:B------:R-:W-:-:S05]  /*37e0*/  IMAD.MOV.U32 R5, RZ, RZ, RZ ;  /* 0x000000ffff057224 */ /* 0x000fca00078e00ff */
[----:B------:R3:W-:Y:S01]  /*37f0*/  STG.E.64 desc[UR36][R2.64], R4 ;  /* 0x0000000402007986 */ /* 0x0007e2000c101b24 */
[----:B------:R-:W-:Y:S05]  /*3800*/  BRA `(.L_x_1902) ;  /* 0x0000000800a07947 */ /* 0x000fea0003800000 */
.L_x_1908:
[----:B------:R-:W-:-:S04]  /*3810*/  F2FP.F16.F32.PACK_AB R5, RZ, R4 ;  /* 0x00000004ff05723e */ /* 0x000fc800000000ff */
[----:B------:R-:W-:-:S05]  /*3820*/  PRMT R5, R5, 0x5410, RZ ;  /* 0x0000541005057816 */ /* 0x000fca00000000ff */
[----:B------:R2:W-:Y:S01]  /*3830*/  STG.E desc[UR36][R2.64], R5 ;  /* 0x0000000502007986 */ /* 0x0005e2000c101924 */
[----:B------:R-:W-:Y:S05]  /*3840*/  BRA `(.L_x_1902) ;  /* 0x0000000800907947 */ /* 0x000fea0003800000 */
.L_x_1907:
[----:B------:R-:W-:-:S06]  /*3850*/  FMUL.FTZ R4, R4, 1 ;  /* 0x3f80000004047820 */ /* 0x000fcc0000410000 */
[----:B------:R-:W0:Y:S02]  /*3860*/  F2F.F64.F32 R4, R4 ;  /* 0x0000000400047310 */ /* 0x000e240000201800 */
[----:B0-----:R4:W-:Y:S01]  /*3870*/  STG.E.64 desc[UR36][R2.64], R4 ;  /* 0x0000000402007986 */ /* 0x0019e2000c101b24 */
[----:B------:R-:W-:Y:S05]  /*3880*/  BRA `(.L_x_1902) ;  /* 0x0000000800807947 */ /* 0x000fea0003800000 */
.L_x_1897:
        /* <DEDUP_REMOVED lines=8> */
[----:B------:R-:W-:-:S04]  /*3910*/  FSETP.NEU.FTZ.AND P0, PT, R4, RZ, PT ;  /* 0x000000ff0400720b */ /* 0x000fc80003f1d000 */
[----:B------:R-:W-:-:S05]  /*3920*/  SEL R5, RZ, 0x1, !P0 ;  /* 0x00000001ff057807 */ /* 0x000fca0004000000 */
[----:B------:R0:W-:Y:S01]  /*3930*/  STG.E.U8 desc[UR36][R2.64], R5 ;  /* 0x0000000502007986 */ /* 0x0001e2000c101124 */
[----:B------:R-:W-:Y:S05]  /*3940*/  BRA `(.L_x_1902) ;  /* 0x0000000800507947 */ /* 0x000fea0003800000 */
.L_x_1911:
[----:B------:R-:W-:Y:S01]  /*3950*/  FMUL.FTZ R4, R4, 1 ;  /* 0x3f80000004047820 */ /* 0x000fe20000410000 */
[----:B------:R-:W-:-:S05]  /*3960*/  CS2R R6, SRZ ;  /* 0x0000000000067805 */ /* 0x000fca000001ff00 */
[----:B------:R-:W0:Y:S02]  /*3970*/  F2F.F64.F32 R4, R4 ;  /* 0x0000000400047310 */ /* 0x000e240000201800 */
[----:B0-----:R0:W-:Y:S01]  /*3980*/  STG.E.128 desc[UR36][R2.64], R4 ;  /* 0x0000000402007986 */ /* 0x0011e2000c101d24 */
[----:B------:R-:W-:Y:S05]  /*3990*/  BRA `(.L_x_1902) ;  /* 0x00000008003c7947 */ /* 0x000fea0003800000 */
.L_x_1910:
[----:B------:R-:W-:-:S09]  /*39a0*/  UISETP.NE.AND UP0, UPT, UR4, 0xf, UPT ;  /* 0x0000000f0400788c */ /* 0x000fd2000bf05270 */
[----:B------:R-:W-:Y:S05]  /*39b0*/  BRA.U !UP0, `(.L_x_1912) ;  /* 0x0000000108987547 */ /* 0x000fea000b800000 */
[----:B------:R-:W-:-:S09]  /*39c0*/  UISETP.NE.AND UP0, UPT, UR4, 0x17, UPT ;  /* 0x000000170400788c */ /* 0x000fd2000bf05270 */
[----:B------:R-:W-:Y:S05]  /*39d0*/  BRA.U !UP0, `(.L_x_1913) ;  /* 0x0000000108487547 */ /* 0x000fea000b800000 */
[----:B------:R-:W-:-:S09]  /*39e0*/  UISETP.NE.AND UP0, UPT, UR4, 0x18, UPT ;  /* 0x000000180400788c */ /* 0x000fd2000bf05270 */
[----:B------:R-:W-:Y:S05]  /*39f0*/  BRA.U UP0, `(.L_x_1901) ;  /* 0x0000000500907547 */ /* 0x000fea000b800000 */
[----:B------:R-:W-:Y:S01]  /*3a00*/  LOP3.LUT R6, R4, 0x7fffffff, RZ, 0xc0, !PT ;  /* 0x7fffffff04067812 */ /* 0x000fe200078ec0ff */
[----:B------:R-:W-:Y:S01]  /*3a10*/  BSSY.RECONVERGENT B0, `(.L_x_1914) ;  /* 0x000000b000007945 */ /* 0x000fe20003800200 */
[----:B------:R-:W-:Y:S01]  /*3a20*/  SHF.R.U32.HI R7, RZ, 0x18, R4 ;  /* 0x00000018ff077819 */ /* 0x000fe20000011604 */
[----:B------:R-:W-:Y:S01]  /*3a30*/  IMAD.MOV.U32 R0, RZ, RZ, 0x7f ;  /* 0x0000007fff007424 */ /* 0x000fe200078e00ff */
        /* <DEDUP_REMOVED lines=8> */
.L_x_1915:
[----:B------:R-:W-:Y:S05]  /*3ac0*/  BSYNC.RECONVERGENT B0 ;  /* 0x0000000000007941 */ /* 0x000fea0003800200 */
.L_x_1914:
[----:B------:R-:W-:-:S05]  /*3ad0*/  LOP3.LUT R7, R0, 0x80, R7, 0xf8, !PT ;  /* 0x0000008000077812 */ /* 0x000fca00078ef807 */
[----:B------:R0:W-:Y:S01]  /*3ae0*/  STG.E.U8 desc[UR36][R2.64], R7 ;  /* 0x0000000702007986 */ /* 0x0001e2000c101124 */
[----:B------:R-:W-:Y:S05]  /*3af0*/  BRA `(.L_x_1902) ;  /* 0x0000000400e47947 */ /* 0x000fea0003800000 */
.L_x_1913:
[----:B------:R-:W-:Y:S01]  /*3b00*/  LOP3.LUT R6, R4, 0x7fffffff, RZ, 0xc0, !PT ;  /* 0x7fffffff04067812 */ /* 0x000fe200078ec0ff */
[----:B------:R-:W-:Y:S01]  /*3b10*/  BSSY.RECONVERGENT B0, `(.L_x_1916) ;  /* 0x000000d000007945 */ /* 0x000fe20003800200 */
[----:B------:R-:W-:Y:S02]  /*3b20*/  SHF.R.U32.HI R7, RZ, 0x18, R4 ;  /* 0x00000018ff077819 */ /* 0x000fe40000011604 */
[----:B------:R-:W-:-:S13]  /*3b30*/  ISETP.GE.U32.AND P1, PT, R6, 0x47800000, PT ;  /* 0x478000000600780c */ /* 0x000fda0003f26070 */
[----:B------:R-:W-:Y:S02]  /*3b40*/  @P1 ISETP.GT.U32.AND P0, PT, R6, 0x7f800000, PT ;  /* 0x7f8000000600180c */ /* 0x000fe40003f04070 */
[----:B------:R-:W-:-:S04]  /*3b50*/  @P1 MOV R0, 0x7f ;  /* 0x0000007f00001802 */ /* 0x000fc80000000f00 */
[----:B------:R-:W-:Y:S01]  /*3b60*/  @P1 SEL R0, R0, 0x7c, P0 ;  /* 0x0000007c00001807 */ /* 0x000fe20000000000 */
[----:B------:R-:W-:Y:S06]  /*3b70*/  @P1 BRA `(.L_x_1917) ;  /* 0x0000000000181947 */ /* 0x000fec0003800000 */
[----:B------:R-:W-:-:S13]  /*3b80*/  ISETP.GT.U32.AND P0, PT, R6, 0x387fffff, PT ;  /* 0x387fffff0600780c */ /* 0x000fda0003f04070 */
[----:B------:R-:W-:-:S04]  /*3b90*/  @P0 SHF.R.U32.HI R0, RZ, 0x15, R4 ;  /* 0x00000015ff000819 */ /* 0x000fc80000011604 */
[----:B------:R-:W-:Y:S01]  /*3ba0*/  @P0 LOP3.LUT R5, R0, 0x1, RZ, 0xc0, !PT ;  /* 0x0000000100050812 */ /* 0x000fe200078ec0ff */
[----:B------:R-:W-:-:S03]  /*3bb0*/  @!P0 FADD.FTZ R0, R6, 128 ;  /* 0x4300000006008421 */ /* 0x000fc60000010000 */
[----:B------:R-:W-:-:S04]  /*3bc0*/  @P0 IADD3 R5, PT, PT, R4, 0x80fffff, R5 ;  /* 0x080fffff04050810 */ /* 0x000fc80007ffe005 */
[----:B------:R-:W-:-:S07]  /*3bd0*/  @P0 SHF.R.U32.HI R0, RZ, 0x15, R5 ;  /* 0x00000015ff000819 */ /* 0x000fce0000011605 */
.L_x_1917:
[----:B------:R-:W-:Y:S05]  /*3be0*/  BSYNC.RECONVERGENT B0 ;  /* 0x0000000000007941 */ /* 0x000fea0003800200 */
.L_x_1916:
[----:B------:R-:W-:-:S05]  /*3bf0*/  LOP3.LUT R5, R0, 0x80, R7, 0xf8, !PT ;  /* 0x0000008000057812 */ /* 0x000fca00078ef807 */
[----:B------:R0:W-:Y:S01]  /*3c00*/  STG.E.U8 desc[UR36][R2.64], R5 ;  /* 0x0000000502007986 */ /* 0x0001e2000c101124 */
[----:B------:R-:W-:Y:S05]  /*3c10*/  BRA `(.L_x_1902) ;  /* 0x00000004009c7947 */ /* 0x000fea0003800000 */
.L_x_1912:
[----:B------:R-:W-:-:S05]  /*3c20*/  F2FP.BF16.F32.PACK_AB R4, RZ, R4 ;  /* 0x00000004ff04723e */ /* 0x000fca00000010ff */
[----:B------:R0:W-:Y:S01]  /*3c30*/  STG.E.U16 desc[UR36][R2.64], R4 ;  /* 0x0000000402007986 */ /* 0x0001e2000c101524 */
[----:B------:R-:W-:Y:S05]  /*3c40*/  BRA `(.L_x_1902) ;  /* 0x0000000400907947 */ /* 0x000fea0003800000 */
.L_x_1909:
        /* <DEDUP_REMOVED lines=8> */
[----:B------:R-:W0:Y:S02]  /*3cd0*/  F2I.FTZ.U32.TRUNC.NTZ R5, R4 ;  /* 0x0000000400057305 */ /* 0x000e24000021f000 */
[----:B0-----:R0:W-:Y:S01]  /*3ce0*/  STG.E.U16 desc[UR36][R2.64], R5 ;  /* 0x0000000502007986 */ /* 0x0011e2000c101524 */
[----:B------:R-:W-:Y:S05]  /*3cf0*/  BRA `(.L_x_1902) ;  /* 0x0000000400647947 */ /* 0x000fea0003800000 */
.L_x_1920:
[----:B------:R-:W-:Y:S01]  /*3d00*/  LOP3.LUT R5, R4, 0x7fffffff, RZ, 0xc0, !PT ;  /* 0x7fffffff04057812 */ /* 0x000fe200078ec0ff */
[----:B------:R-:W-:Y:S01]  /*3d10*/  BSSY.RECONVERGENT B0, `(.L_x_1921) ;  /* 0x0000013000007945 */ /* 0x000fe20003800200 */
[----:B------:R-:W-:Y:S02]  /*3d20*/  IMAD.MOV.U32 R0, RZ, RZ, 0x80 ;  /* 0x00000080ff007424 */ /* 0x000fe400078e00ff */
        /* <DEDUP_REMOVED lines=9> */
.L_x_1923:
[----:B------:R-:W-:-:S04]  /*3dc0*/  SHF.R.U32.HI R0, RZ, 0x14, R4 ;  /* 0x00000014ff007819 */ /* 0x000fc80000011604 */
[----:B------:R-:W-:-:S04]  /*3dd0*/  LOP3.LUT R5, R0, 0x1, RZ, 0xc0, !PT ;  /* 0x0000000100057812 */ /* 0x000fc800078ec0ff */
[----:B------:R-:W-:-:S04]  /*3de0*/  IADD3 R0, PT, PT, R4, 0x487ffff, R5 ;  /* 0x0487ffff04007810 */ /* 0x000fc80007ffe005 */
[----:B------:R-:W-:-:S04]  /*3df0*/  SHF.R.U32.HI R0, RZ, 0x14, R0 ;  /* 0x00000014ff007819 */ /* 0x000fc80000011600 */
[----:B------:R-:W-:-:S07]  /*3e00*/  LOP3.LUT R5, R0, 0xff, RZ, 0xc0, !PT ;  /* 0x000000ff00057812 */ /* 0x000fce00078ec0ff */
.L_x_1924:
[----:B------:R-:W-:-:S04]  /*3e10*/  SHF.R.U32.HI R4, RZ, 0x18, R4 ;  /* 0x00000018ff047819 */ /* 0x000fc80000011604 */
[----:B------:R-:W-:-:S04]  /*3e20*/  LOP3.LUT R5, R5, 0x80, R4, 0xf8, !PT ;  /* 0x0000008005057812 */ /* 0x000fc800078ef804 */
[----:B------:R-:W-:-:S07]  /*3e30*/  PRMT R0, R5, 0x7610, R0 ;  /* 0x0000761005007816 */ /* 0x000fce0000000000 */
.L_x_1922:
[----:B------:R-:W-:Y:S05]  /*3e40*/  BSYNC.RECONVERGENT B0 ;  /* 0x0000000000007941 */ /* 0x000fea0003800200 */
.L_x_1921:
[----:B------:R0:W-:Y:S01]  /*3e50*/  STG.E.U8 desc[UR36][R2.64], R0 ;  /* 0x0000000002007986 */ /* 0x0001e2000c101124 */
[----:B------:R-:W-:Y:S05]  /*3e60*/  BRA `(.L_x_1902) ;  /* 0x0000000400087947 */ /* 0x000fea0003800000 */
.L_x_1919:
        /* <DEDUP_REMOVED lines=12> */
.L_x_1927:
[----:B------:R-:W-:-:S04]  /*3f30*/  SHF.R.U32.HI R0, RZ, 0x15, R4 ;  /* 0x00000015ff007819 */ /* 0x000fc80000011604 */
[----:B------:R-:W-:-:S04]  /*3f40*/  LOP3.LUT R5, R0, 0x1, RZ, 0xc0, !PT ;  /* 0x0000000100057812 */ /* 0x000fc800078ec0ff */
[----:B------:R-:W-:-:S04]  /*3f50*/  IADD3 R0, PT, PT, R4, 0x88fffff, R5 ;  /* 0x088fffff04007810 */ /* 0x000fc80007ffe005 */
[----:B------:R-:W-:-:S04]  /*3f60*/  SHF.R.U32.HI R0, RZ, 0x15, R0 ;  /* 0x00000015ff007819 */ /* 0x000fc80000011600 */
[----:B------:R-:W-:-:S07]  /*3f70*/  LOP3.LUT R5, R0, 0xff, RZ, 0xc0, !PT ;  /* 0x000000ff00057812 */ /* 0x000fce00078ec0ff */
.L_x_1928:
[----:B------:R-:W-:-:S04]  /*3f80*/  SHF.R.U32.HI R4, RZ, 0x18, R4 ;  /* 0x00000018ff047819 */ /* 0x000fc80000011604 */
[----:B------:R-:W-:-:S04]  /*3f90*/  LOP3.LUT R5, R5, 0x80, R4, 0xf8, !PT ;  /* 0x0000008005057812 */ /* 0x000fc800078ef804 */
[----:B------:R-:W-:-:S07]  /*3fa0*/  PRMT R0, R5, 0x7610, R0 ;  /* 0x0000761005007816 */ /* 0x000fce0000000000 */
.L_x_1926:
[----:B------:R-:W-:Y:S05]  /*3fb0*/  BSYNC.RECONVERGENT B0 ;  /* 0x0000000000007941 */ /* 0x000fea0003800200 */
.L_x_1925:
[----:B------:R0:W-:Y:S01]  /*3fc0*/  STG.E.U8 desc[UR36][R2.64], R0 ;  /* 0x0000000002007986 */ /* 0x0001e2000c101124 */
[----:B------:R-:W-:Y:S05]  /*3fd0*/  BRA `(.L_x_1902) ;  /* 0x0000000000ac7947 */ /* 0x000fea0003800000 */
.L_x_1918:
[----:B------:R-:W-:-:S09]  /*3fe0*/  UISETP.NE.AND UP0, UPT, UR4, 0x1c, UPT ;  /* 0x0000001c0400788c */ /* 0x000fd2000bf05270 */
[----:B------:R-:W-:Y:S05]  /*3ff0*/  BRA.U !UP0, `(.L_x_1929) ;  /* 0x00000001089c7547 */ /* 0x000fea000b800000 */
[----:B------:R-:W-:-:S09]  /*4000*/  UISETP.NE.AND UP0, UPT, UR4, 0x1d, UPT ;  /* 0x0000001d0400788c */ /* 0x000fd2000bf05270 */
[----:B------:R-:W-:Y:S05]  /*4010*/  BRA.U !UP0, `(.L_x_1930) ;  /* 0x0000000108887547 */ /* 0x000fea000b800000 */
[----:B------:R-:W-:-:S09]  /*4020*/  UISETP.NE.AND UP0, UPT, UR4, 0x2c, UPT ;  /* 0x0000002c0400788c */ /* 0x000fd2000bf05270 */
[----:B------:R-:W-:Y:S05]  /*4030*/  BRA.U !UP0, `(.L_x_1931) ;  /* 0x0000000108447547 */ /* 0x000fea000b800000 */
.L_x_1901:
        /* <DEDUP_REMOVED lines=8> */
[----:B0-----:R-:W-:Y:S01]  /*40c0*/  MOV R4, UR6 ;  /* 0x0000000600047c02 */ /* 0x001fe20008000f00 */
[----:B------:R-:W-:-:S02]  /*40d0*/  IMAD.U32 R5, RZ, RZ, UR7 ;  /* 0x00000007ff057e24 */ /* 0x000fc4000f8e00ff */
[----:B---3--:R-:W-:Y:S01]  /*40e0*/  IMAD.U32 R6, RZ, RZ, UR8 ;  /* 0x00000008ff067e24 */ /* 0x008fe2000f8e00ff */
[----:B------:R-:W-:Y:S01]  /*40f0*/  MOV R7, UR9 ;  /* 0x0000000900077c02 */ /* 0x000fe20008000f00 */
[----:B----4-:R-:W-:Y:S02]  /*4100*/  IMAD.U32 R10, RZ, RZ, UR4 ;  /* 0x00000004ff0a7e24 */ /* 0x010fe4000f8e00ff */
[----:B-1----:R-:W-:-:S07]  /*4110*/  IMAD.U32 R11, RZ, RZ, UR5 ;  /* 0x00000005ff0b7e24 */ /* 0x002fce000f8e00ff */
[----:B------:R-:W-:-:S07]  /*4120*/  LEPC R20, `(.L_x_1932) ;  /* 0x000000001014794e */ /* 0x000fce0000000000 */
[----:B--2---:R-:W-:Y:S05]  /*4130*/  CALL.ABS.NOINC R2 ;  /* 0x0000000002007343 */ /* 0x004fea0003c00000 */
.L_x_1932:
[----:B------:R-:W-:Y:S05]  /*4140*/  BRA `(.L_x_1902) ;  /* 0x0000000000507947 */ /* 0x000fea0003800000 */
.L_x_1931:
        /* <DEDUP_REMOVED lines=15> */
.L_x_1930:
[----:B------:R-:W0:Y:S02]  /*4240*/  F2I.U64.TRUNC R4, R4 ;  /* 0x0000000400047311 */ /* 0x000e24000020d800 */
[----:B0-----:R0:W-:Y:S01]  /*4250*/  STG.E.64 desc[UR36][R2.64], R4 ;  /* 0x0000000402007986 */ /* 0x0011e2000c101b24 */
[----:B------:R-:W-:Y:S05]  /*4260*/  BRA `(.L_x_1902) ;  /* 0x0000000000087947 */ /* 0x000fea0003800000 */
.L_x_1929:
[----:B------:R-:W0:Y:S02]  /*4270*/  F2I.FTZ.U32.TRUNC.NTZ R5, R4 ;  /* 0x0000000400057305 */ /* 0x000e24000021f000 */
[----:B0-----:R0:W-:Y:S02]  /*4280*/  STG.E desc[UR36][R2.64], R5 ;  /* 0x0000000502007986 */ /* 0x0011e4000c101924 */
.L_x_1902:
[----:B------:R-:W-:-:S07]  /*4290*/  VIADD R17, R17, 0x80 ;  /* 0x0000008011117836 */ /* 0x000fce0000000000 */
.L_x_1837:
[----:B------:R-:W-:Y:S05]  /*42a0*/  BSYNC.RECONVERGENT B7 ;  /* 0x0000000000077941 */ /* 0x000fea0003800200 */
.L_x_1836:
[----:B------:R-:W5:Y:S01]  /*42b0*/  LDCU UR4, c[0x0][0x380] ;  /* 0x00007000ff0477ac */ /* 0x000f620008000800 */
[----:B------:R-:W-:Y:S01]  /*42c0*/  BSSY.RECONVERGENT B7, `(.L_x_1933) ;  /* 0x000041b000077945 */ /* 0x000fe20003800200 */
[----:B-----5:R-:W-:-:S13]  /*42d0*/  ISETP.GE.AND P0, PT, R17, UR4, PT ;  /* 0x0000000411007c0c */ /* 0x020fda000bf06270 */
[----:B------:R-:W-:Y:S05]  /*42e0*/  @P0 BRA `(.L_x_1934) ;  /* 0x0000004000600947 */ /* 0x000fea0003800000 */
[----:B------:R-:W5:Y:S01]  /*42f0*/  LDCU UR4, c[0x0][0x388] ;  /* 0x00007100ff0477ac */ /* 0x000f620008000800 */
[----:B0-----:R-:W-:Y:S02]  /*4300*/  HFMA2 R0, -RZ, RZ, 0, 0 ;  /* 0x00000000ff007431 */ /* 0x001fe400000001ff */
[----:B------:R-:W-:Y:S02]  /*4310*/  IMAD.MOV.U32 R18, RZ, RZ, RZ ;  /* 0x000000ffff127224 */ /* 0x000fe400078e00ff */
        /* <DEDUP_REMOVED lines=10> */
[----:B------:R-:W-:-:S04]  /*43c0*/  SHF.R.U32.HI R3, RZ, UR5, R2 ;  /* 0x00000005ff037c19 */ /* 0x000fc80008011602 */
[----:B------:R-:W-:-:S05]  /*43d0*/  IADD3 R18, PT, PT, -R3, RZ, RZ ;  /* 0x000000ff03127210 */ /* 0x000fca0007ffe1ff */
        /* <DEDUP_REMOVED lines=338> */
[----:B0-----:R-:W-:-:S07]  /*5900*/  IMAD R18, R5, UR4, R18 ;  /* 0x0000000405127c24 */ /* 0x001fce000f8e0212 */
.L_x_1935:
[----:B------:R-:W1:Y:S01]  /*5910*/  LDCU.64 UR6, c[0x0][0x5f0] ;  /* 0x0000be00ff0677ac */ /* 0x000e620008000a00 */
[----:B------:R-:W-:Y:S01]  /*5920*/  BSSY.RECONVERGENT B6, `(.L_x_1936) ;  /* 0x00000e5000067945 */ /* 0x000fe20003800200 */
        /* <DEDUP_REMOVED lines=14> */
[----:B--2---:R2:W3:Y:S01]  /*5a10*/  I2F.S16 R19, R2 ;  /* 0x0000000200137306 */ /* 0x0044e20000101400 */
[----:B------:R-:W-:Y:S05]  /*5a20*/  BRA `(.L_x_1942) ;  /* 0x0000000c00507947 */ /* 0x000fea0003800000 */
.L_x_1940:
[----:B------:R-:W2:Y:S02]  /*5a30*/  LDG.E.U8 R2, desc[UR36][R2.64] ;  /* 0x0000002402027981 */ /* 0x000ea4000c1e1100 */
[----:B--2---:R-:W-:Y:S01]  /*5a40*/  I2FP.F32.U32 R19, R2 ;  /* 0x0000000200137245 */ /* 0x004fe20000201000 */
[----:B------:R-:W-:Y:S06]  /*5a50*/  BRA `(.L_x_1942) ;  /* 0x0000000c00447947 */ /* 0x000fec0003800000 */
.L_x_1939:
        /* <DEDUP_REMOVED lines=9> */
.L_x_1944:
[----:B------:R-:W2:Y:S02]  /*5af0*/  LDG.E R2, desc[UR36][R2.64] ;  /* 0x0000002402027981 */ /* 0x000ea4000c1e1900 */
[----:B--2---:R-:W-:Y:S01]  /*5b00*/  I2FP.F32.S32 R19, R2 ;  /* 0x0000000200137245 */ /* 0x004fe20000201400 */
[----:B------:R-:W-:Y:S06]  /*5b10*/  BRA `(.L_x_1942) ;  /* 0x0000000c00147947 */ /* 0x000fec0003800000 */
.L_x_1943:
[----:B------:R-:W2:Y:S02]  /*5b20*/  LDG.E.U16 R2, desc[UR36][R2.64] ;  /* 0x0000002402027981 */ /* 0x000ea4000c1e1500 */
[----:B--2---:R0:W1:Y:S01]  /*5b30*/  I2F.S16 R19, R2 ;  /* 0x0000000200137306 */ /* 0x0040620000101400 */
[----:B------:R-:W-:Y:S05]  /*5b40*/  BRA `(.L_x_1942) ;  /* 0x0000000c00087947 */ /* 0x000fea0003800000 */
.L_x_1938:
        /* <DEDUP_REMOVED lines=8> */
.L_x_1946:
[----:B------:R-:W2:Y:S02]  /*5bd0*/  LDG.E.U16 R2, desc[UR36][R2.64] ;  /* 0x0000002402027981 */ /* 0x000ea4000c1e1500 */
[----:B--2---:R-:W-:Y:S01]  /*5be0*/  HADD2.F32 R19, -RZ, R2.H0_H0 ;  /* 0x20000002ff137230 */ /* 0x004fe20000004100 */
[----:B------:R-:W-:Y:S06]  /*5bf0*/  BRA `(.L_x_1942) ;  /* 0x0000000800dc7947 */ /* 0x000fec0003800000 */
.L_x_1945:
        /* <DEDUP_REMOVED lines=8> */
.L_x_1948:
[----:B------:R-:W2:Y:S02]  /*5c80*/  LDG.E.U16 R2, desc[UR36][R2.64] ;  /* 0x0000002402027981 */ /* 0x000ea4000c1e1500 */
[----:B--2---:R-:W-:Y:S01]  /*5c90*/  HADD2.F32 R19, -RZ, R2.H0_H0 ;  /* 0x20000002ff137230 */ /* 0x004fe20000004100 */
[----:B------:R-:W-:Y:S06]  /*5ca0*/  BRA `(.L_x_1942) ;  /* 0x0000000800b07947 */ /* 0x000fec0003800000 */
.L_x_1947:
        /* <DEDUP_REMOVED lines=11> */
.L_x_1937:
        /* <DEDUP_REMOVED lines=12> */
.L_x_1951:
        /* <DEDUP_REMOVED lines=11> */
.L_x_1950:
        /* <DEDUP_REMOVED lines=14> */
[----:B------:R-:W-:Y:S02]  /*5fb0*/  VIADD R5, R4, 0xfffffffc ;  /* 0xfffffffc04057836 */ /* 0x000fe40000000000 */
[----:B------:R-:W-:-:S03]  /*5fc0*/  VIADD R4, R0, 0x1000000 ;  /* 0x0100000000047836 */ /* 0x000fc60000000000 */
[----:B------:R-:W-:Y:S02]  /*5fd0*/  SHF.L.U32 R6, R0, R5, RZ ;  /* 0x0000000500067219 */ /* 0x000fe400000006ff */
[----:B------:R-:W-:Y:S02]  /*5fe0*/  SHF.L.U32 R5, R5, 0x17, RZ ;  /* 0x0000001705057819 */ /* 0x000fe400000006ff */
[----:B------:R-:W-:Y:S02]  /*5ff0*/  SHF.R.S32.HI R4, RZ, 0x8, R4 ;  /* 0x00000008ff047819 */ /* 0x000fe40000011404 */
[----:B------:R-:W-:-:S05]  /*6000*/  LEA.HI R5, R6, -R5, RZ, 0x1c ;  /* 0x8000000506057211 */ /* 0x000fca00078fe0ff */
[----:B------:R-:W-:-:S05]  /*6010*/  VIADD R5, R5, 0x3c000000 ;  /* 0x3c00000005057836 */ /* 0x000fca0000000000 */
[----:B------:R-:W-:-:S04]  /*6020*/  LOP3.LUT R4, R5, 0x7f800000, R4, 0xf8, !PT ;  /* 0x7f80000005047812 */ /* 0x000fc800078ef804 */
[----:B------:R-:W-:-:S04]  /*6030*/  SEL R4, R4, RZ, P0 ;  /* 0x000000ff04047207 */ /* 0x000fc80000000000 */
[----:B------:R-:W-:Y:S01]  /*6040*/  LOP3.LUT R19, R4, 0x80000000, R19, 0xf8, !PT ;  /* 0x8000000004137812 */ /* 0x000fe200078ef813 */
[----:B------:R-:W-:Y:S06]  /*6050*/  BRA `(.L_x_1942) ;  /* 0x0000000400c47947 */ /* 0x000fec0003800000 */
.L_x_1953:
[----:B------:R-:W2:Y:S02]  /*6060*/  LDG.E.U8 R2, desc[UR36][R2.64] ;  /* 0x0000002402027981 */ /* 0x000ea4000c1e1100 */
[C---:B--2---:R-:W-:Y:S01]  /*6070*/  SHF.L.U32 R0, R2.reuse, 0x19, RZ ;  /* 0x0000001902007819 */ /* 0x044fe200000006ff */
[----:B------:R-:W-:-:S03]  /*6080*/  IMAD.SHL.U32 R5, R2, 0x100, RZ ;  /* 0x0000010002057824 */ /* 0x000fc600078e00ff */
[----:B------:R-:W-:Y:S02]  /*6090*/  ISETP.GE.U32.AND P0, PT, R0, 0x8000000, PT ;  /* 0x080000000000780c */ /* 0x000fe40003f06070 */
[----:B------:R-:W-:-:S11]  /*60a0*/  PRMT R19, R5, 0x9910, RZ ;  /* 0x0000991005137816 */ /* 0x000fd600000000ff */
[----:B------:R-:W-:Y:S02]  /*60b0*/  @!P0 LOP3.LUT R4, R5, 0x7f00, RZ, 0xc0, !PT ;  /* 0x00007f0005048812 */ /* 0x000fe400078ec0ff */
[----:B------:R-:W-:Y:S02]  /*60c0*/  @P0 LEA.HI R0, R0, 0x70000000, RZ, 0x1c ;  /* 0x7000000000000811 */ /* 0x000fe400078fe0ff */
[----:B------:R-:W-:-:S03]  /*60d0*/  @!P0 LOP3.LUT R4, R4, 0x3f000000, RZ, 0xfc, !PT ;  /* 0x3f00000004048812 */ /* 0x000fc600078efcff */
[----:B------:R-:W-:Y:S02]  /*60e0*/  @P0 FMUL.FTZ R0, R0, 1.9259299443872358531e-34 ;  /* 0x0780000000000820 */ /* 0x000fe40000410000 */
[----:B------:R-:W-:-:S05]  /*60f0*/  @!P0 FADD.FTZ R0, R4, -0.5 ;  /* 0xbf00000004008421 */ /* 0x000fca0000010000 */
[----:B------:R-:W-:Y:S01]  /*6100*/  LOP3.LUT R19, R0, 0x80000000, R19, 0xf8, !PT ;  /* 0x8000000000137812 */ /* 0x000fe200078ef813 */
[----:B------:R-:W-:Y:S06]  /*6110*/  BRA `(.L_x_1942) ;  /* 0x0000000400947947 */ /* 0x000fec0003800000 */
.L_x_1952:
[----:B------:R-:W2:Y:S02]  /*6120*/  LDG.E.U16 R2, desc[UR36][R2.64] ;  /* 0x0000002402027981 */ /* 0x000ea4000c1e1500 */
[----:B--2---:R-:W-:Y:S01]  /*6130*/  IMAD.U32 R19, R2, 0x10000, RZ ;  /* 0x0001000002137824 */ /* 0x004fe200078e00ff */
[----:B------:R-:W-:Y:S06]  /*6140*/  BRA `(.L_x_1942) ;  /* 0x0000000400887947 */ /* 0x000fec0003800000 */
.L_x_1949:
        /* <DEDUP_REMOVED lines=11> */
.L_x_1956:
        /* <DEDUP_REMOVED lines=20> */
.L_x_1958:
[----:B------:R-:W-:Y:S05]  /*6340*/  BSYNC.RECONVERGENT B0 ;  /* 0x0000000000007941 */ /* 0x000fea0003800200 */
.L_x_1957:
[----:B------:R-:W-:Y:S01]  /*6350*/  IMAD.SHL.U32 R0, R0, 0x100000, RZ ;  /* 0x0010000000007824 */ /* 0x000fe200078e00ff */
[----:B------:R-:W-:-:S04]  /*6360*/  LEA R2, R2, 0x3b800000, 0x17 ;  /* 0x3b80000002027811 */ /* 0x000fc800078eb8ff */
[----:B------:R-:W-:Y:S01]  /*6370*/  LOP3.LUT R19, R2, R0, R19, 0xfe, !PT ;  /* 0x0000000002137212 */ /* 0x000fe200078efe13 */
[----:B------:R-:W-:Y:S06]  /*6380*/  BRA `(.L_x_1942) ;  /* 0x0000000000f87947 */ /* 0x000fec0003800000 */
.L_x_1955:
        /* <DEDUP_REMOVED lines=20> */
.L_x_1960:
[----:B------:R-:W-:Y:S05]  /*64d0*/  BSYNC.RECONVERGENT B0 ;  /* 0x0000000000007941 */ /* 0x000fea0003800200 */
.L_x_1959:
[----:B------:R-:W-:Y:S02]  /*64e0*/  SHF.L.U32 R0, R0, 0x15, RZ ;  /* 0x0000001500007819 */ /* 0x000fe400000006ff */
[----:B------:R-:W-:-:S04]  /*64f0*/  LEA R2, R2, 0x37800000, 0x17 ;  /* 0x3780000002027811 */ /* 0x000fc800078eb8ff */
[----:B------:R-:W-:Y:S01]  /*6500*/  LOP3.LUT R19, R2, R0, R19, 0xfe, !PT ;  /* 0x0000000002137212 */ /* 0x000fe200078efe13 */
[----:B------:R-:W-:Y:S06]  /*6510*/  BRA `(.L_x_1942) ;  /* 0x0000000000947947 */ /* 0x000fec0003800000 */
.L_x_1954:
        /* <DEDUP_REMOVED lines=14> */
.L_x_1941:
        /* <DEDUP_REMOVED lines=12> */
[----:B---3--:R-:W-:Y:S01]  /*66c0*/  IMAD.U32 R10, RZ, RZ, UR8 ;  /* 0x00000008ff0a7e24 */ /* 0x008fe2000f8e00ff */
[----:B------:R-:W-:-:S07]  /*66d0*/  MOV R11, UR9 ;  /* 0x00000009000b7c02 */ /* 0x000fce0008000f00 */
[----:B------:R-:W-:-:S07]  /*66e0*/  LEPC R20, `(.L_x_1963) ;  /* 0x000000001014794e */ /* 0x000fce0000000000 */
[----:B--2---:R-:W-:Y:S05]  /*66f0*/  CALL.ABS.NOINC R2 ;  /* 0x0000000002007343 */ /* 0x004fea0003c00000 */
.L_x_1963:
[----:B------:R-:W-:Y:S01]  /*6700*/  IMAD.MOV.U32 R19, RZ, RZ, RZ ;  /* 0x000000ffff137224 */ /* 0x000fe200078e00ff */
[----:B------:R-:W-:Y:S06]  /*6710*/  BRA `(.L_x_1942) ;  /* 0x0000000000147947 */ /* 0x000fec0003800000 */
.L_x_1962:
[----:B------:R-:W2:Y:S02]  /*6720*/  LDG.E.64 R2, desc[UR36][R2.64] ;  /* 0x0000002402027981 */ /* 0x000ea4000c1e1b00 */
[----:B--2---:R0:W1:Y:S02]  /*6730*/  I2F.U64 R19, R2 ;  /* 0x0000000200137312 */ /* 0x0040640000301000 */
[----:B01----:R-:W-:Y:S05]  /*6740*/  BRA `(.L_x_1942) ;  /* 0x0000000000087947 */ /* 0x003fea0003800000 */
.L_x_1961:
[----:B------:R-:W2:Y:S02]  /*6750*/  LDG.E R2, desc[UR36][R2.64] ;  /* 0x0000002402027981 */ /* 0x000ea4000c1e1900 */
[----:B--2---:R-:W-:-:S07]  /*6760*/  I2FP.F32.U32 R19, R2 ;  /* 0x0000000200137245 */ /* 0x004fce0000201000 */
.L_x_1942:
[----:B------:R-:W-:Y:S05]  /*6770*/  BSYNC.RECONVERGENT B6 ;  /* 0x0000000000067941 */ /* 0x000fea0003800200 */
.L_x_1936:
[----:B------:R-:W0:Y:S01]  /*6780*/  LDCU.64 UR6, c[0x0][0x5f8] ;  /* 0x0000bf00ff0677ac */ /* 0x000e220008000a00 */
[----:B------:R-:W-:Y:S01]  /*6790*/  BSSY.RECONVERGENT B6, `(.L_x_1964) ;  /* 0x00000e5000067945 */ /* 0x000fe20003800200 */
[----:B------:R-:W-:-:S04]  /*67a0*/  UPRMT UR4, UR42, 0x9910, URZ ;  /* 0x000099102a047896 */ /* 0x000fc800080000ff */
[----:B------:R-:W-:Y:S01]  /*67b0*/  UISETP.GT.AND UP0, UPT, UR4, 0x9, UPT ;  /* 0x000000090400788c */ /* 0x000fe2000bf04270 */
[----:B0-2-4-:R-:W-:-:S05]  /*67c0*/  IADD3 R2, P0, PT, R18, UR6, RZ ;  /* 0x0000000612027c10 */ /* 0x015fca000ff1e0ff */
        /* <DEDUP_REMOVED lines=13> */
.L_x_1968:
[----:B------:R-:W2:Y:S02]  /*68a0*/  LDG.E.U8 R0, desc[UR36][R2.64] ;  /* 0x0000002402007981 */ /* 0x000ea4000c1e1100 */
[----:B--2---:R-:W-:Y:S01]  /*68b0*/  I2FP.F32.U32 R0, R0 ;  /* 0x0000000000007245 */ /* 0x004fe20000201000 */
[----:B------:R-:W-:Y:S06]  /*68c0*/  BRA `(.L_x_1970) ;  /* 0x0000000c00447947 */ /* 0x000fec0003800000 */
.L_x_1967:
[----:B------:R-:W-:-:S09]  /*68d0*/  UISETP.NE.AND UP0, UPT, UR4, 0x2, UPT ;  /* 0x000000020400788c */ /* 0x000fd2000bf05270 */
[----:B------:R-:W-:Y:S05]  /*68e0*/  BRA.U !UP0, `(.L_x_1971) ;  /* 0x0000000108287547 */ /* 0x000fea000b800000 */
[----:B------:R-:W-:-:S09]  /*68f0*/  UISETP.NE.AND UP0, UPT, UR4, 0x3, UPT ;  /* 0x000000030400788c */ /* 0x000fd2000bf05270 */
[----:B------:R-:W-:Y:S05]  /*6900*/  BRA.U !UP0, `(.L_x_1972) ;  /* 0x0000000108147547 */ /* 0x000fea000b800000 */
[----:B------:R-:W-:-:S09]  /*6910*/  UISETP.NE.AND UP0, UPT, UR4, 0x4, UPT ;  /* 0x000000040400788c */ /* 0x000fd2000bf05270 */
[----:B------:R-:W-:Y:S05]  /*6920*/  BRA.U UP0, `(.L_x_1969) ;  /* 0x0000000900d07547 */ /* 0x000fea000b800000 */
[----:B------:R-:W2:Y:S02]  /*6930*/  LDG.E.64 R2, desc[UR36][R2.64] ;  /* 0x0000002402027981 */ /* 0x000ea4000c1e1b00 */
[----:B--2---:R0:W2:Y:S02]  /*6940*/  I2F.S64 R0, R2 ;  /* 0x0000000200007312 */ /* 0x0040a40000301400 */
[----:B0-2---:R-:W-:Y:S05]  /*6950*/  BRA `(.L_x_1970) ;  /* 0x0000000c00207947 */ /* 0x005fea0003800000 */
.L_x_1972:
[----:B------:R-:W2:Y:S02]  /*6960*/  LDG.E R0, desc[UR36][R2.64] ;  /* 0x0000002402007981 */ /* 0x000ea4000c1e1900 */
[----:B--2---:R-:W-:Y:S01]  /*6970*/  I2FP.F32.S32 R0, R0 ;  /* 0x0000000000007245 */ /* 0x004fe20000201400 */
[----:B------:R-:W-:Y:S06]  /*6980*/  BRA `(.L_x_1970) ;  /* 0x0000000c00147947 */ /* 0x000fec0003800000 */
.L_x_1971:
[----:B------:R-:W2:Y:S02]  /*6990*/  LDG.E.U16 R0, desc[UR36][R2.64] ;  /* 0x0000002402007981 */ /* 0x000ea4000c1e1500 */
[----:B--2---:R-:W0:Y:S01]  /*69a0*/  I2F.S16 R0, R0 ;  /* 0x0000000000007306 */ /* 0x004e220000101400 */
[----:B------:R-:W-:Y:S05]  /*69b0*/  BRA `(.L_x_1970) ;  /* 0x0000000c00087947 */ /* 0x000fea0003800000 */
.L_x_1966:
        /* <DEDUP_REMOVED lines=8> */
.L_x_1974:
[----:B------:R-:W2:Y:S02]  /*6a40*/  LDG.E.U16 R0, desc[UR36][R2.64] ;  /* 0x0000002402007981 */ /* 0x000ea4000c1e1500 */
[----:B--2---:R-:W-:Y:S01]  /*6a50*/  HADD2.F32 R0, -RZ, R0.H0_H0 ;  /* 0x20000000ff007230 */ /* 0x004fe20000004100 */
[----:B------:R-:W-:Y:S06]  /*6a60*/  BRA `(.L_x_1970) ;  /* 0x0000000800dc7947 */ /* 0x000fec0003800000 */
.L_x_1973:
        /* <DEDUP_REMOVED lines=8> */
.L_x_1976:
[----:B------:R-:W2:Y:S02]  /*6af0*/  LDG.E.U16 R0, desc[UR36][R2.64] ;  /* 0x0000002402007981 */ /* 0x000ea4000c1e1500 */
[----:B--2---:R-:W-:Y:S01]  /*6b00*/  HADD2.F32 R0, -RZ, R0.H0_H0 ;  /* 0x20000000ff007230 */ /* 0x004fe20000004100 */
[----:B------:R-:W-:Y:S06]  /*6b10*/  BRA `(.L_x_1970) ;  /* 0x0000000800b07947 */ /* 0x000fec0003800000 */
.L_x_1975:
        /* <DEDUP_REMOVED lines=11> */
.L_x_1965:
        /* <DEDUP_REMOVED lines=12> */
.L_x_1979:
        /* <DEDUP_REMOVED lines=11> */
.L_x_1978:
        /* <DEDUP_REMOVED lines=19> */
[----:B------:R-:W-:Y:S02]  /*6e70*/  SHF.R.S32.HI R5, RZ, 0x8, R5 ;  /* 0x00000008ff057819 */ /* 0x000fe40000011405 */
[----:B------:R-:W-:-:S04]  /*6e80*/  IADD3 R6, PT, PT, R6, 0x3c000000, RZ ;  /* 0x3c00000006067810 */ /* 0x000fc80007ffe0ff */
[----:B------:R-:W-:-:S04]  /*6e90*/  LOP3.LUT R5, R6, 0x7f800000, R5, 0xf8, !PT ;  /* 0x7f80000006057812 */ /* 0x000fc800078ef805 */
[----:B------:R-:W-:-:S04]  /*6ea0*/  SEL R5, R5, RZ, P0 ;  /* 0x000000ff05057207 */ /* 0x000fc80000000000 */
[----:B------:R-:W-:Y:S01]  /*6eb0*/  LOP3.LUT R0, R5, 0x80000000, R0, 0xf8, !PT ;  /* 0x8000000005007812 */ /* 0x000fe200078ef800 */
[----:B------:R-:W-:Y:S06]  /*6ec0*/  BRA `(.L_x_1970) ;  /* 0x0000000400c47947 */ /* 0x000fec0003800000 */
.L_x_1981:
        /* <DEDUP_REMOVED lines=10> */
[----:B------:R-:W-:Y:S01]  /*6f70*/  LOP3.LUT R0, R0, 0x80000000, R5, 0xf8, !PT ;  /* 0x8000000000007812 */ /* 0x000fe200078ef805 */
[----:B------:R-:W-:Y:S06]  /*6f80*/  BRA `(.L_x_1970) ;  /* 0x0000000400947947 */ /* 0x000fec0003800000 */
.L_x_1980:
[----:B------:R-:W2:Y:S02]  /*6f90*/  LDG.E.U16 R0, desc[UR36][R2.64] ;  /* 0x0000002402007981 */ /* 0x000ea4000c1e1500 */
[----:B--2---:R-:W-:Y:S01]  /*6fa0*/  SHF.L.U32 R0, R0, 0x10, RZ ;  /* 0x0000001000007819 */ /* 0x004fe200000006ff */
[----:B------:R-:W-:Y:S06]  /*6fb0*/  BRA `(.L_x_1970) ;  /* 0x0000000400887947 */ /* 0x000fec0003800000 */
.L_x_1977:
        /* <DEDUP_REMOVED lines=11> */
.L_x_1984:
        /* <DEDUP_REMOVED lines=20> */
.L_x_1986:
[----:B------:R-:W-:Y:S05]  /*71b0*/  BSYNC.RECONVERGENT B0 ;  /* 0x0000000000007941 */ /* 0x000fea0003800200 */
.L_x_1985:
[----:B------:R-:W-:Y:S01]  /*71c0*/  IMAD.SHL.U32 R0, R0, 0x100000, RZ ;  /* 0x0010000000007824 */ /* 0x000fe200078e00ff */
[----:B------:R-:W-:-:S04]  /*71d0*/  LEA R2, R2, 0x3b800000, 0x17 ;  /* 0x3b80000002027811 */ /* 0x000fc800078eb8ff */
[----:B------:R-:W-:Y:S01]  /*71e0*/  LOP3.LUT R0, R2, R0, R7, 0xfe, !PT ;  /* 0x0000000002007212 */ /* 0x000fe200078efe07 */
[----:B------:R-:W-:Y:S06]  /*71f0*/  BRA `(.L_x_1970) ;  /* 0x0000000000f87947 */ /* 0x000fec0003800000 */
.L_x_1983:
[----:B------:R-:W2:Y:S01]  /*7200*/  LDG.E.U8 R3, desc[UR36][R2.64] ;  /* 0x0000002402037981 */ /* 0x000ea2000c1e1100 */
        /* <DEDUP_REMOVED lines=19> */
.L_x_1988:
[----:B------:R-:W-:Y:S05]  /*7340*/  BSYNC.RECONVERGENT B0 ;  /* 0x0000000000007941 */ /* 0x000fea0003800200 */
.L_x_1987:
[----:B------:R-:W-:Y:S01]  /*7350*/  IMAD.SHL.U32 R0, R0, 0x200000, RZ ;  /* 0x0020000000007824 */ /* 0x000fe200078e00ff */
[----:B------:R-:W-:-:S04]  /*7360*/  LEA R2, R2, 0x37800000, 0x17 ;  /* 0x3780000002027811 */ /* 0x000fc800078eb8ff */
[----:B------:R-:W-:Y:S01]  /*7370*/  LOP3.LUT R0, R2, R0, R7, 0xfe, !PT ;  /* 0x0000000002007212 */ /* 0x000fe200078efe07 */
[----:B------:R-:W-:Y:S06]  /*7380*/  BRA `(.L_x_1970) ;  /* 0x0000000000947947 */ /* 0x000fec0003800000 */
.L_x_1982:
        /* <DEDUP_REMOVED lines=14> */
.L_x_1969:
[----:B------:R-:W-:Y:S01]  /*7470*/  MOV R2, 0x0 ;  /* 0x0000000000027802 */ /* 0x000fe20000000f00 */
[----:B------:R-:W0:Y:S01]  /*7480*/  LDCU.64 UR4, c[0x4][0x148] ;  /* 0x01002900ff0477ac */ /* 0x000e220008000a00 */
[----:B------:R-:W-:Y:S02]  /*7490*/  HFMA2 R12, -RZ, RZ, 0, 5.9604644775390625e-08 ;  /* 0x00000001ff0c7431 */ /* 0x000fe400000001ff */
[----:B------:R-:W-:Y:S01]  /*74a0*/  IMAD.MOV.U32 R8, RZ, RZ, 0x4e ;  /* 0x0000004eff087424 */ /* 0x000fe200078e00ff */
[----:B------:R-:W2:Y:S01]  /*74b0*/  LDCU.64 UR6, c[0x4][0x150] ;  /* 0x01002a00ff0677ac */ /* 0x000ea20008000a00 */
[----:B------:R-:W4:Y:S01]  /*74c0*/  LDC.64 R2, c[0x4][R2] ;  /* 0x0100000002027b82 */ /* 0x000f220000000a00 */
[----:B------:R-:W-:Y:S01]  /*74d0*/  IMAD.MOV.U32 R13, RZ, RZ, RZ ;  /* 0x000000ffff0d7224 */ /* 0x000fe200078e00ff */
[----:B------:R-:W1:Y:S01]  /*74e0*/  LDCU.64 UR8, c[0x4][0x18] ;  /* 0x01000300ff0877ac */ /* 0x000e620008000a00 */
[----:B0-----:R-:W-:Y:S01]  /*74f0*/  IMAD.U32 R4, RZ, RZ, UR4 ;  /* 0x00000004ff047e24 */ /* 0x001fe2000f8e00ff */
[----:B------:R-:W-:Y:S01]  /*7500*/  MOV R5, UR5 ;  /* 0x0000000500057c02 */ /* 0x000fe20008000f00 */
[----:B--2---:R-:W-:-:S02]  /*7510*/  IMAD.U32 R6, RZ, RZ, UR6 ;  /* 0x00000006ff067e24 */ /* 0x004fc4000f8e00ff */
[----:B------:R-:W-:Y:S01]  /*7520*/  IMAD.U32 R7, RZ, RZ, UR7 ;  /* 0x00000007ff077e24 */ /* 0x000fe2000f8e00ff */
[----:B-1----:R-:W-:Y:S01]  /*7530*/  MOV R10, UR8 ;  /* 0x00000008000a7c02 */ /* 0x002fe20008000f00 */
[----:B------:R-:W-:-:S07]  /*7540*/  IMAD.U32 R11, RZ, RZ, UR9 ;  /* 0x00000009ff0b7e24 */ /* 0x000fce000f8e00ff */
[----:B------:R-:W-:-:S07]  /*7550*/  LEPC R20, `(.L_x_1991) ;  /* 0x000000001014794e */ /* 0x000fce0000000000 */
[----:B---345:R-:W-:Y:S05]  /*7560*/  CALL.ABS.NOINC R2 ;  /* 0x0000000002007343 */ /* 0x038fea0003c00000 */
.L_x_1991:
[----:B------:R-:W-:Y:S01]  /*7570*/  IMAD.MOV.U32 R0, RZ, RZ, RZ ;  /* 0x000000ffff007224 */ /* 0x000fe200078e00ff */
[----:B------:R-:W-:Y:S06]  /*7580*/  BRA `(.L_x_1970) ;  /* 0x0000000000147947 */ /* 0x000fec0003800000 */
.L_x_1990:
[----:B------:R-:W2:Y:S02]  /*7590*/  LDG.E.64 R2, desc[UR36][R2.64] ;  /* 0x0000002402027981 */ /* 0x000ea4000c1e1b00 */
[----:B--2---:R0:W2:Y:S02]  /*75a0*/  I2F.U64 R0, R2 ;  /* 0x0000000200007312 */ /* 0x0040a40000301000 */
[----:B0-2---:R-:W-:Y:S05]  /*75b0*/  BRA `(.L_x_1970) ;  /* 0x0000000000087947 */ /* 0x005fea0003800000 */
.L_x_1989:
[----:B------:R-:W2:Y:S02]  /*75c0*/  LDG.E R0, desc[UR36][R2.64] ;  /* 0x0000002402007981 */ /* 0x000ea4000c1e1900 */
[----:B--2---:R-:W-:-:S07]  /*75d0*/  I2FP.F32.U32 R0, R0 ;  /* 0x0000000000007245 */ /* 0x004fce0000201000 */
.L_x_1970:
[----:B------:R-:W-:Y:S05]  /*75e0*/  BSYNC.RECONVERGENT B6 ;  /* 0x0000000000067941 */ /* 0x000fea0003800200 */
.L_x_1964:
[----:B0----5:R-:W-:Y:S01]  /*75f0*/  FMUL.FTZ R4, R0, -1.4426950216293334961 ;  /* 0xbfb8aa3b00047820 */ /* 0x021fe20000410000 */
[----:B------:R-:W0:Y:S01]  /*7600*/  LDCU.64 UR6, c[0x0][0x5e8] ;  /* 0x0000bd00ff0677ac */ /* 0x000e220008000a00 */
[----:B------:R-:W-:-:S04]  /*7610*/  UPRMT UR4, UR43, 0x9910, URZ ;  /* 0x000099102b047896 */ /* 0x000fc800080000ff */
[----:B------:R-:W1:Y:S01]  /*7620*/  MUFU.EX2 R4, R4 ;  /* 0x0000000400047308 */ /* 0x000e620000000800 */
[----:B------:R-:W-:Y:S01]  /*7630*/  UISETP.GT.AND UP0, UPT, UR4, 0x9, UPT ;  /* 0x000000090400788c */ /* 0x000fe2000bf04270 */
[----:B-1----:R-:W-:-:S04]  /*7640*/  FADD.FTZ R5, R4, 1 ;  /* 0x3f80000004057421 */ /* 0x002fc80000010000 */
[----:B--2-4-:R-:W1:Y:S02]  /*7650*/  MUFU.RCP R2, R5 ;  /* 0x0000000500027308 */ /* 0x014e640000001000 */
[C---:B-1----:R-:W-:Y:S01]  /*7660*/  FADD.FTZ R3, -R2.reuse, 1 ;  /* 0x3f80000002037421 */ /* 0x042fe20000010100 */
[----:B---3--:R-:W-:Y:S01]  /*7670*/  FMUL.FTZ R19, R2, R19 ;  /* 0x0000001302137220 */ /* 0x008fe20000410000 */
[----:B0-----:R-:W-:Y:S02]  /*7680*/  IADD3 R2, P0, PT, R16, UR6, RZ ;  /* 0x0000000610027c10 */ /* 0x001fe4000ff1e0ff */
[----:B------:R-:W-:Y:S02]  /*7690*/  FFMA.FTZ R0, R3, R0, 1 ;  /* 0x3f80000003007423 */ /* 0x000fe40000010000 */
[----:B------:R-:W-:Y:S02]  /*76a0*/  IADD3.X R3, PT, PT, RZ, UR7, RZ, P0, !PT ;  /* 0x00000007ff037c10 */ /* 0x000fe400087fe4ff */
        /* <DEDUP_REMOVED lines=13> */
.L_x_1995:
[----:B------:R-:W0:Y:S02]  /*7780*/  F2I.S64.TRUNC R4, R4 ;  /* 0x0000000400047311 */ /* 0x000e24000020d900 */
[----:B0-----:R-:W-:-:S05]  /*7790*/  IMAD.MOV.U32 R7, RZ, RZ, R4 ;  /* 0x000000ffff077224 */ /* 0x001fca00078e0004 */
[----:B------:R0:W-:Y:S01]  /*77a0*/  STG.E.U8 desc[UR36][R2.64], R7 ;  /* 0x0000000702007986 */ /* 0x0001e2000c101124 */
[----:B------:R-:W-:Y:S05]  /*77b0*/  BRA `(.L_x_1997) ;  /* 0x0000000c00287947 */ /* 0x000fea0003800000 */
.L_x_1994:
        /* <DEDUP_REMOVED lines=9> */
.L_x_1999:
[----:B------:R-:W0:Y:S02]  /*7850*/  F2I.FTZ.TRUNC.NTZ R5, R4 ;  /* 0x0000000400057305 */ /* 0x000e24000021f100 */
[----:B0-----:R0:W-:Y:S01]  /*7860*/  STG.E desc[UR36][R2.64], R5 ;  /* 0x0000000502007986 */ /* 0x0011e2000c101924 */
[----:B------:R-:W-:Y:S05]  /*7870*/  BRA `(.L_x_1997) ;  /* 0x0000000800f87947 */ /* 0x000fea0003800000 */
.L_x_1998:
[----:B------:R-:W0:Y:S02]  /*7880*/  F2I.FTZ.TRUNC.NTZ R5, R4 ;  /* 0x0000000400057305 */ /* 0x000e24000021f100 */
[----:B0-----:R0:W-:Y:S01]  /*7890*/  STG.E.U16 desc[UR36][R2.64], R5 ;  /* 0x0000000502007986 */ /* 0x0011e2000c101524 */
[----:B------:R-:W-:Y:S05]  /*78a0*/  BRA `(.L_x_1997) ;  /* 0x0000000800ec7947 */ /* 0x000fea0003800000 */
.L_x_1993:
        /* <DEDUP_REMOVED lines=8> */
.L_x_2001:
[----:B------:R-:W-:-:S05]  /*7930*/  F2FP.F16.F32.PACK_AB R4, RZ, R4 ;  /* 0x00000004ff04723e */ /* 0x000fca00000000ff */
[----:B------:R0:W-:Y:S01]  /*7940*/  STG.E.U16 desc[UR36][R2.64], R4 ;  /* 0x0000000402007986 */ /* 0x0001e2000c101524 */
[----:B------:R-:W-:Y:S05]  /*7950*/  BRA `(.L_x_1997) ;  /* 0x0000000800c07947 */ /* 0x000fea0003800000 */
.L_x_2000:
        /* <DEDUP_REMOVED lines=9> */
.L_x_2003:
[----:B------:R-:W-:-:S04]  /*79f0*/  F2FP.F16.F32.PACK_AB R5, RZ, R4 ;  /* 0x00000004ff05723e */ /* 0x000fc800000000ff */
[----:B------:R-:W-:-:S05]  /*7a00*/  PRMT R5, R5, 0x5410, RZ ;  /* 0x0000541005057816 */ /* 0x000fca00000000ff */
[----:B------:R0:W-:Y:S01]  /*7a10*/  STG.E desc[UR36][R2.64], R5 ;  /* 0x0000000502007986 */ /* 0x0001e2000c101924 */
[----:B------:R-:W-:Y:S05]  /*7a20*/  BRA `(.L_x_1997) ;  /* 0x00000008008c7947 */ /* 0x000fea0003800000 */
.L_x_2002:
[----:B------:R-:W-:-:S06]  /*7a30*/  FMUL.FTZ R4, R4, 1 ;  /* 0x3f80000004047820 */ /* 0x000fcc0000410000 */
[----:B------:R-:W0:Y:S02]  /*7a40*/  F2F.F64.F32 R4, R4 ;  /* 0x0000000400047310 */ /* 0x000e240000201800 */
[----:B0-----:R0:W-:Y:S01]  /*7a50*/  STG.E.64 desc[UR36][R2.64], R4 ;  /* 0x0000000402007986 */ /* 0x0011e2000c101b24 */
[----:B------:R-:W-:Y:S05]  /*7a60*/  BRA `(.L_x_1997) ;  /* 0x00000008007c7947 */ /* 0x000fea0003800000 */
.L_x_1992:
        /* <DEDUP_REMOVED lines=13> */
.L_x_2007:
[----:B------:R-:W-:Y:S01]  /*7b40*/  LOP3.LUT R6, R4, 0x7fffffff, RZ, 0xc0, !PT ;  /* 0x7fffffff04067812 */ /* 0x000fe200078ec0ff */
[----:B------:R-:W-:Y:S01]  /*7b50*/  BSSY.RECONVERGENT B0, `(.L_x_2008) ;  /* 0x0000012000007945 */ /* 0x000fe20003800200 */
[----:B------:R-:W-:Y:S02]  /*7b60*/  MOV R0, 0x80 ;  /* 0x0000008000007802 */ /* 0x000fe40000000f00 */
        /* <DEDUP_REMOVED lines=13> */
.L_x_2010:
[----:B------:R-:W-:-:S04]  /*7c40*/  SHF.R.U32.HI R4, RZ, 0x18, R4 ;  /* 0x00000018ff047819 */ /* 0x000fc80000011604 */
[----:B------:R-:W-:-:S04]  /*7c50*/  LOP3.LUT R4, R5, 0x80, R4, 0xf8, !PT ;  /* 0x0000008005047812 */ /* 0x000fc800078ef804 */
[----:B------:R-:W-:-:S07]  /*7c60*/  PRMT R0, R4, 0x7610, R0 ;  /* 0x0000761004007816 */ /* 0x000fce0000000000 */
.L_x_2009:
[----:B------:R-:W-:Y:S05]  /*7c70*/  BSYNC.RECONVERGENT B0 ;  /* 0x0000000000007941 */ /* 0x000fea0003800200 */
.L_x_2008:
[----:B------:R0:W-:Y:S01]  /*7c80*/  STG.E.U8 desc[UR36][R2.64], R0 ;  /* 0x0000000002007986 */ /* 0x0001e2000c101124 */
[----:B------:R-:W-:Y:S05]  /*7c90*/  BRA `(.L_x_1997) ;  /* 0x0000000400f07947 */ /* 0x000fea0003800000 */
.L_x_2006:
[----:B------:R-:W-:Y:S01]  /*7ca0*/  LOP3.LUT R6, R4, 0x7fffffff, RZ, 0xc0, !PT ;  /* 0x7fffffff04067812 */ /* 0x000fe200078ec0ff */
[----:B------:R-:W-:Y:S01]  /*7cb0*/  BSSY.RECONVERGENT B0, `(.L_x_2011) ;  /* 0x0000012000007945 */ /* 0x000fe20003800200 */
[----:B------:R-:W-:Y:S02]  /*7cc0*/  IMAD.MOV.U32 R0, RZ, RZ, 0x80 ;  /* 0x00000080ff007424 */ /* 0x000fe400078e00ff */
        /* <DEDUP_REMOVED lines=13> */
.L_x_2013:
[----:B------:R-:W-:-:S04]  /*7da0*/  SHF.R.U32.HI R4, RZ, 0x18, R4 ;  /* 0x00000018ff047819 */ /* 0x000fc80000011604 */
[----:B------:R-:W-:-:S04]  /*7db0*/  LOP3.LUT R5, R5, 0x80, R4, 0xf8, !PT ;  /* 0x0000008005057812 */ /* 0x000fc800078ef804 */
[----:B------:R-:W-:-:S07]  /*7dc0*/  PRMT R0, R5, 0x7610, R0 ;  /* 0x0000761005007816 */ /* 0x000fce0000000000 */
.L_x_2012:
[----:B------:R-:W-:Y:S05]  /*7dd0*/  BSYNC.RECONVERGENT B0 ;  /* 0x0000000000007941 */ /* 0x000fea0003800200 */
.L_x_2011:
[----:B------:R0:W-:Y:S01]  /*7de0*/  STG.E.U8 desc[UR36][R2.64], R0 ;  /* 0x0000000002007986 */ /* 0x0001e2000c101124 */
[----:B------:R-:W-:Y:S05]  /*7df0*/  BRA `(.L_x_1997) ;  /* 0x0000000400987947 */ /* 0x000fea0003800000 */
.L_x_2005:
[----:B------:R-:W-:-:S09]  /*7e00*/  UISETP.NE.AND UP0, UPT, UR4, 0x1c, UPT ;  /* 0x0000001c0400788c */ /* 0x000fd2000bf05270 */
[----:B------:R-:W-:Y:S05]  /*7e10*/  BRA.U !UP0, `(.L_x_2014) ;  /* 0x0000000108587547 */ /* 0x000fea000b800000 */
[----:B------:R-:W-:-:S09]  /*7e20*/  UISETP.NE.AND UP0, UPT, UR4, 0x1d, UPT ;  /* 0x0000001d0400788c */ /* 0x000fd2000bf05270 */
[----:B------:R-:W-:Y:S05]  /*7e30*/  BRA.U !UP0, `(.L_x_2015) ;  /* 0x0000000108447547 */ /* 0x000fea000b800000 */
[----:B------:R-:W-:-:S09]  /*7e40*/  UISETP.NE.AND UP0, UPT, UR4, 0x2c, UPT ;  /* 0x0000002c0400788c */ /* 0x000fd2000bf05270 */
[----:B------:R-:W-:Y:S05]  /*7e50*/  BRA.U UP0, `(.L_x_1996) ;  /* 0x0000000100a87547 */ /* 0x000fea000b800000 */
[----:B------:R-:W-:-:S04]  /*7e60*/  SHF.R.U32.HI R6, RZ, 0x17, R4 ;  /* 0x00000017ff067819 */ /* 0x000fc80000011604 */
[----:B------:R-:W-:-:S04]  /*7e70*/  LOP3.LUT R5, R6, 0xff, RZ, 0xc0, !PT ;  /* 0x000000ff06057812 */ /* 0x000fc800078ec0ff */
[----:B------:R-:W-:-:S13]  /*7e80*/  ISETP.NE.AND P1, PT, R5, 0xff, PT ;  /* 0x000000ff0500780c */ /* 0x000fda0003f25270 */
[--C-:B------:R-:W-:Y:S02]  /*7e90*/  @P1 SHF.R.U32.HI R0, RZ, 0x16, R4.reuse ;  /* 0x00000016ff001819 */ /* 0x100fe40000011604 */
        /* <DEDUP_REMOVED lines=11> */
.L_x_2015:
[----:B------:R-:W0:Y:S02]  /*7f50*/  F2I.U64.TRUNC R4, R4 ;  /* 0x0000000400047311 */ /* 0x000e24000020d800 */
[----:B0-----:R0:W-:Y:S01]  /*7f60*/  STG.E.64 desc[UR36][R2.64], R4 ;  /* 0x0000000402007986 */ /* 0x0011e2000c101b24 */
[----:B------:R-:W-:Y:S05]  /*7f70*/  BRA `(.L_x_1997) ;  /* 0x0000000400387947 */ /* 0x000fea0003800000 */
.L_x_2014:
[----:B------:R-:W0:Y:S02]  /*7f80*/  F2I.FTZ.U32.TRUNC.NTZ R5, R4 ;  /* 0x0000000400057305 */ /* 0x000e24000021f000 */
[----:B0-----:R0:W-:Y:S01]  /*7f90*/  STG.E desc[UR36][R2.64], R5 ;  /* 0x0000000502007986 */ /* 0x0011e2000c101924 */
[----:B------:R-:W-:Y:S05]  /*7fa0*/  BRA `(.L_x_1997) ;  /* 0x00000004002c7947 */ /* 0x000fea0003800000 */
.L_x_2004:
        /* <DEDUP_REMOVED lines=10> */
.L_x_2017:
[----:B------:R-:W-:Y:S01]  /*8050*/  FMUL.FTZ R4, R4, 1 ;  /* 0x3f80000004047820 */ /* 0x000fe20000410000 */
[----:B------:R-:W-:-:S05]  /*8060*/  CS2R R6, SRZ ;  /* 0x0000000000067805 */ /* 0x000fca000001ff00 */
[----:B------:R-:W0:Y:S02]  /*8070*/  F2F.F64.F32 R4, R4 ;  /* 0x0000000400047310 */ /* 0x000e240000201800 */
[----:B0-----:R3:W-:Y:S01]  /*8080*/  STG.E.128 desc[UR36][R2.64], R4 ;  /* 0x0000000402007986 */ /* 0x0017e2000c101d24 */
[----:B------:R-:W-:Y:S05]  /*8090*/  BRA `(.L_x_1997) ;  /* 0x0000000000f07947 */ /* 0x000fea0003800000 */
.L_x_2016:
[----:B------:R-:W-:-:S09]  /*80a0*/  UISETP.NE.AND UP0, UPT, UR4, 0xf, UPT ;  /* 0x0000000f0400788c */ /* 0x000fd2000bf05270 */
[----:B------:R-:W-:Y:S05]  /*80b0*/  BRA.U !UP0, `(.L_x_2018) ;  /* 0x0000000108e07547 */ /* 0x000fea000b800000 */
[----:B------:R-:W-:-:S09]  /*80c0*/  UISETP.NE.AND UP0, UPT, UR4, 0x17, UPT ;  /* 0x000000170400788c */ /* 0x000fd2000bf05270 */
[----:B------:R-:W-:Y:S05]  /*80d0*/  BRA.U !UP0, `(.L_x_2019) ;  /* 0x00000001088c7547 */ /* 0x000fea000b800000 */
[----:B------:R-:W-:-:S09]  /*80e0*/  UISETP.NE.AND UP0, UPT, UR4, 0x18, UPT ;  /* 0x000000180400788c */ /* 0x000fd2000bf05270 */
[----:B------:R-:W-:Y:S05]  /*80f0*/  BRA.U !UP0, `(.L_x_2020) ;  /* 0x0000000108447547 */ /* 0x000fea000b800000 */
.L_x_1996:
        /* <DEDUP_REMOVED lines=16> */
.L_x_2021:
[----:B------:R-:W-:Y:S05]  /*8200*/  BRA `(.L_x_1997) ;  /* 0x0000000000947947 */ /* 0x000fea0003800000 */
.L_x_2020:
[----:B------:R-:W-:Y:S01]  /*8210*/  LOP3.LUT R6, R4, 0x7fffffff, RZ, 0xc0, !PT ;  /* 0x7fffffff04067812 */ /* 0x000fe200078ec0ff */
[----:B------:R-:W-:Y:S01]  /*8220*/  BSSY.RECONVERGENT B0, `(.L_x_2022) ;  /* 0x000000b000007945 */ /* 0x000fe20003800200 */
[----:B------:R-:W-:Y:S02]  /*8230*/  SHF.R.U32.HI R7, RZ, 0x18, R4 ;  /* 0x00000018ff077819 */ /* 0x000fe40000011604 */
[----:B------:R-:W-:Y:S02]  /*8240*/  ISETP.GT.U32.AND P0, PT, R6, 0x43efffff, PT ;  /* 0x43efffff0600780c */ /* 0x000fe40003f04070 */
[----:B------:R-:W-:-:S11]  /*8250*/  MOV R0, 0x7f ;  /* 0x0000007f00007802 */ /* 0x000fd60000000f00 */
[----:B------:R-:W-:Y:S05]  /*8260*/  @P0 BRA `(.L_x_2023) ;  /* 0x0000000000180947 */ /* 0x000fea0003800000 */
[----:B------:R-:W-:-:S13]  /*8270*/  ISETP.GE.U32.AND P0, PT, R6, 0x3c800000, PT ;  /* 0x3c8000000600780c */ /* 0x000fda0003f06070 */
[----:B------:R-:W-:-:S04]  /*8280*/  @P0 SHF.R.U32.HI R0, RZ, 0x14, R4 ;  /* 0x00000014ff000819 */ /* 0x000fc80000011604 */
[----:B------:R-:W-:-:S04]  /*8290*/  @P0 LOP3.LUT R5, R0, 0x1, RZ, 0xc0, !PT ;  /* 0x0000000100050812 */ /* 0x000fc800078ec0ff */
[----:B------:R-:W-:-:S04]  /*82a0*/  @P0 IADD3 R0, PT, PT, R4, 0x407ffff, R5 ;  /* 0x0407ffff04000810 */ /* 0x000fc80007ffe005 */
[----:B------:R-:W-:Y:S01]  /*82b0*/  @P0 SHF.R.U32.HI R0, RZ, 0x14, R0 ;  /* 0x00000014ff000819 */ /* 0x000fe20000011600 */
[----:B------:R-:W-:-:S07]  /*82c0*/  @!P0 FADD.FTZ R0, R6, 16384 ;  /* 0x4680000006008421 */ /* 0x000fce0000010000 */
.L_x_2023:
[----:B------:R-:W-:Y:S05]  /*82d0*/  BSYNC.RECONVERGENT B0 ;  /* 0x0000000000007941 */ /* 0x000fea0003800200 */
.L_x_2022:
[----:B------:R-:W-:-:S05]  /*82e0*/  LOP3.LUT R5, R0, 0x80, R7, 0xf8, !PT ;  /* 0x0000008000057812 */ /* 0x000fca00078ef807 */
[----:B------:R1:W-:Y:S01]  /*82f0*/  STG.E.U8 desc[UR36][R2.64], R5 ;  /* 0x0000000502007986 */ /* 0x0003e2000c101124 */
[----:B------:R-:W-:Y:S05]  /*8300*/  BRA `(.L_x_1997) ;  /* 0x0000000000547947 */ /* 0x000fea0003800000 */
.L_x_2019:
[----:B------:R-:W-:Y:S01]  /*8310*/  LOP3.LUT R6, R4, 0x7fffffff, RZ, 0xc0, !PT ;  /* 0x7fffffff04067812 */ /* 0x000fe200078ec0ff */
[----:B------:R-:W-:Y:S03]  /*8320*/  BSSY.RECONVERGENT B0, `(.L_x_2024) ;  /* 0x000000d000007945 */ /* 0x000fe60003800200 */
        /* <DEDUP_REMOVED lines=9> */
.L_x_2025:
[----:B------:R-:W-:Y:S01]  /*83c0*/  IMAD.MOV.U32 R0, RZ, RZ, 0x7f ;  /* 0x0000007fff007424 */ /* 0x000fe200078e00ff */
[----:B------:R-:W-:-:S04]  /*83d0*/  ISETP.GT.U32.AND P0, PT, R6, 0x7f800000, PT ;  /* 0x7f8000000600780c */ /* 0x000fc80003f04070 */
[----:B------:R-:W-:-:S09]  /*83e0*/  SEL R0, R0, 0x7c, P0 ;  /* 0x0000007c00007807 */ /* 0x000fd20000000000 */
.L_x_2026:
[----:B------:R-:W-:Y:S05]  /*83f0*/  BSYNC.RECONVERGENT B0 ;  /* 0x0000000000007941 */ /* 0x000fea0003800200 */
.L_x_2024:
[----:B------:R-:W-:-:S04]  /*8400*/  SHF.R.U32.HI R5, RZ, 0x18, R4 ;  /* 0x00000018ff057819 */ /* 0x000fc80000011604 */
[----:B------:R-:W-:-:S05]  /*8410*/  LOP3.LUT R5, R0, 0x80, R5, 0xf8, !PT ;  /* 0x0000008000057812 */ /* 0x000fca00078ef805 */
[----:B------:R2:W-:Y:S01]  /*8420*/  STG.E.U8 desc[UR36][R2.64], R5 ;  /* 0x0000000502007986 */ /* 0x0005e2000c101124 */
[----:B------:R-:W-:Y:S05]  /*8430*/  BRA `(.L_x_1997) ;  /* 0x0000000000087947 */ /* 0x000fea0003800000 */
.L_x_2018:
[----:B------:R-:W-:-:S05]  /*8440*/  F2FP.BF16.F32.PACK_AB R4, RZ, R4 ;  /* 0x00000004ff04723e */ /* 0x000fca00000010ff */
[----:B------:R0:W-:Y:S02]  /*8450*/  STG.E.U16 desc[UR36][R2.64], R4 ;  /* 0x0000000402007986 */ /* 0x0001e4000c101524 */
.L_x_1997:
[----:B------:R-:W-:-:S07]  /*8460*/  VIADD R17, R17, 0x80 ;  /* 0x0000008011117836 */ /* 0x000fce0000000000 */
.L_x_1934:
[----:B------:R-:W-:Y:S05]  /*8470*/  BSYNC.RECONVERGENT B7 ;  /* 0x0000000000077941 */ /* 0x000fea0003800200 */
.L_x_1933:
[----:B------:R-:W5:Y:S01]  /*8480*/  LDCU UR4, c[0x0][0x380] ;  /* 0x00007000ff0477ac */ /* 0x000f620008000800 */
[----:B------:R-:W-:Y:S01]  /*8490*/  BSSY.RECONVERGENT B7, `(.L_x_2027) ;  /* 0x000041b000077945 */ /* 0x000fe20003800200 */
[----:B-----5:R-:W-:-:S13]  /*84a0*/  ISETP.GE.AND P0, PT, R17, UR4, PT ;  /* 0x0000000411007c0c */ /* 0x020fda000bf06270 */
[----:B------:R-:W-:Y:S05]  /*84b0*/  @P0 BRA `(.L_x_2028) ;  /* 0x0000004000600947 */ /* 0x000fea0003800000 */
[----:B------:R-:W5:Y:S01]  /*84c0*/  LDCU UR4, c[0x0][0x388] ;  /* 0x00007100ff0477ac */ /* 0x000f620008000800 */
[----:B------:R-:W-:Y:S02]  /*84d0*/  HFMA2 R18, -RZ, RZ, 0, 0 ;  /* 0x00000000ff127431 */ /* 0x000fe400000001ff */
[----:B0-----:R-:W-:Y:S02]  /*84e0*/  IMAD.MOV.U32 R0, RZ, RZ, RZ ;  /* 0x000000ffff007224 */ /* 0x001fe400078e00ff */
[----:B------:R-:W-:Y:S01]  /*84f0*/  IMAD.MOV.U32 R16, RZ, RZ, RZ ;  /* 0x000000ffff107224 */ /* 0x000fe200078e00ff */
[----:B-----5:R-:W-:-:S09]  /*8500*/  UISETP.NE.AND UP0, UPT, UR4, URZ, UPT ;  /* 0x000000ff0400728c */ /* 0x020fd2000bf05270 */
[----:B------:R-:W-:Y:S05]  /*8510*/  BRA.U !UP0, `(.L_x_2029) ;  /* 0x0000001508707547 */ /* 0x000fea000b800000 */
[----:B------:R-:W1:Y:S01]  /*8520*/  LDCU.64 UR4, c[0x0][0x390] ;  /* 0x00007200ff0477ac */ /* 0x000e620008000a00 */
[----:B------:R-:W-:Y:S01]  /*8530*/  MOV R16, RZ ;  /* 0x000000ff00107202 */ /* 0x000fe20000000f00 */
[----:B------:R-:W0:Y:S01]  /*8540*/  LDCU UR6, c[0x0][0x38c] ;  /* 0x00007180ff0677ac */ /* 0x000e220008000800 */
[----:B------:R-:W5:Y:S01]  /*8550*/  LDCU.64 UR8, c[0x0][0x4b8] ;  /* 0x00009700ff0877ac */ /* 0x000f620008000a00 */
[----:B------:R-:W-:Y:S02]  /*8560*/  UISETP.NE.AND UP0, UPT, UR41, URZ, UPT ;  /* 0x000000ff2900728c */ /* 0x000fe4000bf05270 */
        /* <DEDUP_REMOVED lines=343> */
.L_x_2029:
        /* <DEDUP_REMOVED lines=18> */
.L_x_2034:
[----:B------:R-:W2:Y:S02]  /*9c00*/  LDG.E.U8 R2, desc[UR36][R2.64] ;  /* 0x0000002402027981 */ /* 0x000ea4000c1e1100 */
[----:B--2---:R-:W-:Y:S01]  /*9c10*/  I2FP.F32.U32 R19, R2 ;  /* 0x0000000200137245 */ /* 0x004fe20000201000 */
[----:B------:R-:W-:Y:S06]  /*9c20*/  BRA `(.L_x_2036) ;  /* 0x0000000c00447947 */ /* 0x000fec0003800000 */
.L_x_2033:
        /* <DEDUP_REMOVED lines=9> */
.L_x_2038:
[----:B------:R-:W2:Y:S02]  /*9cc0*/  LDG.E R2, desc[UR36][R2.64] ;  /* 0x0000002402027981 */ /* 0x000ea4000c1e1900 */
[----:B--2---:R-:W-:Y:S01]  /*9cd0*/  I2FP.F32.S32 R19, R2 ;  /* 0x0000000200137245 */ /* 0x004fe20000201400 */
[----:B------:R-:W-:Y:S06]  /*9ce0*/  BRA `(.L_x_2036) ;  /* 0x0000000c00147947 */ /* 0x000fec0003800000 */
.L_x_2037:
[----:B------:R-:W2:Y:S02]  /*9cf0*/  LDG.E.U16 R2, desc[UR36][R2.64] ;  /* 0x0000002402027981 */ /* 0x000ea4000c1e1500 */
[----:B--2---:R0:W1:Y:S01]  /*9d00*/  I2F.S16 R19, R2 ;  /* 0x0000000200137306 */ /* 0x0040620000101400 */
[----:B------:R-:W-:Y:S05]  /*9d10*/  BRA `(.L_x_2036) ;  /* 0x0000000c00087947 */ /* 0x000fea0003800000 */
.L_x_2032:
        /* <DEDUP_REMOVED lines=8> */
.L_x_2040:
[----:B------:R-:W2:Y:S02]  /*9da0*/  LDG.E.U16 R2, desc[UR36][R2.64] ;  /* 0x0000002402027981 */ /* 0x000ea4000c1e1500 */
[----:B--2---:R-:W-:Y:S01]  /*9db0*/  HADD2.F32 R19, -RZ, R2.H0_H0 ;  /* 0x20000002ff137230 */ /* 0x004fe20000004100 */
[----:B------:R-:W-:Y:S06]  /*9dc0*/  BRA `(.L_x_2036) ;  /* 0x0000000800dc7947 */ /* 0x000fec0003800000 */
.L_x_2039:
        /* <DEDUP_REMOVED lines=8> */
.L_x_2042:
[----:B------:R-:W2:Y:S02]  /*9e50*/  LDG.E.U16 R2, desc[UR36][R2.64] ;  /* 0x0000002402027981 */ /* 0x000ea4000c1e1500 */
[----:B--2---:R-:W-:Y:S01]  /*9e60*/  HADD2.F32 R19, -RZ, R2.H0_H0 ;  /* 0x20000002ff137230 */ /* 0x004fe20000004100 */
[----:B------:R-:W-:Y:S06]  /*9e70*/  BRA `(.L_x_2036) ;  /* 0x0000000800b07947 */ /* 0x000fec0003800000 */
.L_x_2041:
        /* <DEDUP_REMOVED lines=11> */
.L_x_2031:
        /* <DEDUP_REMOVED lines=12> */
.L_x_2045:
        /* <DEDUP_REMOVED lines=11> */
.L_x_2044:
        /* <DEDUP_REMOVED lines=14> */
[----:B------:R-:W-:Y:S01]  /*a180*/  IADD3 R5, PT, PT, R4, -0x4, RZ ;  /* 0xfffffffc04057810 */ /* 0x000fe20007ffe0ff */
[----:B------:R-:W-:-:S03]  /*a190*/  VIADD R4, R0, 0x1000000 ;  /* 0x0100000000047836 */ /* 0x000fc60000000000 */
[----:B------:R-:W-:Y:S01]  /*a1a0*/  SHF.L.U32 R6, R0, R5, RZ ;  /* 0x0000000500067219 */ /* 0x000fe200000006ff */
[----:B------:R-:W-:Y:S01]  /*a1b0*/  IMAD.SHL.U32 R5, R5, 0x800000, RZ ;  /* 0x0080000005057824 */ /* 0x000fe200078e00ff */
[----:B------:R-:W-:-:S04]  /*a1c0*/  SHF.R.S32.HI R4, RZ, 0x8, R4 ;  /* 0x00000008ff047819 */ /* 0x000fc80000011404 */
[----:B------:R-:W-:-:S04]  /*a1d0*/  LEA.HI R5, R6, -R5, RZ, 0x1c ;  /* 0x8000000506057211 */ /* 0x000fc800078fe0ff */
[----:B------:R-:W-:-:S04]  /*a1e0*/  IADD3 R5, PT, PT, R5, 0x3c000000, RZ ;  /* 0x3c00000005057810 */ /* 0x000fc80007ffe0ff */
[----:B------:R-:W-:-:S04]  /*a1f0*/  LOP3.LUT R4, R5, 0x7f800000, R4, 0xf8, !PT ;  /* 0x7f80000005047812 */ /* 0x000fc800078ef804 */
[----:B------:R-:W-:-:S04]  /*a200*/  SEL R4, R4, RZ, P0 ;  /* 0x000000ff04047207 */ /* 0x000fc80000000000 */
[----:B------:R-:W-:Y:S01]  /*a210*/  LOP3.LUT R19, R4, 0x80000000, R19, 0xf8, !PT ;  /* 0x8000000004137812 */ /* 0x000fe200078ef813 */
[----:B------:R-:W-:Y:S06]  /*a220*/  BRA `(.L_x_2036) ;  /* 0x0000000400c47947 */ /* 0x000fec0003800000 */
.L_x_2047:
[----:B------:R-:W2:Y:S02]  /*a230*/  LDG.E.U8 R2, desc[UR36][R2.64] ;  /* 0x0000002402027981 */ /* 0x000ea4000c1e1100 */
[C---:B--2---:R-:W-:Y:S02]  /*a240*/  IMAD.SHL.U32 R0, R2.reuse, 0x2000000, RZ ;  /* 0x0200000002007824 */ /* 0x044fe400078e00ff */
        /* <DEDUP_REMOVED lines=10> */
.L_x_2046:
[----:B------:R-:W2:Y:S02]  /*a2f0*/  LDG.E.U16 R2, desc[UR36][R2.64] ;  /* 0x0000002402027981 */ /* 0x000ea4000c1e1500 */
[----:B--2---:R-:W-:Y:S01]  /*a300*/  SHF.L.U32 R19, R2, 0x10, RZ ;  /* 0x0000001002137819 */ /* 0x004fe200000006ff */
[----:B------:R-:W-:Y:S06]  /*a310*/  BRA `(.L_x_2036) ;  /* 0x0000000400887947 */ /* 0x000fec0003800000 */
.L_x_2043:
        /* <DEDUP_REMOVED lines=11> */
.L_x_2050:
        /* <DEDUP_REMOVED lines=20> */
.L_x_2052:
[----:B------:R-:W-:Y:S05]  /*a510*/  BSYNC.RECONVERGENT B0 ;  /* 0x0000000000007941 */ /* 0x000fea0003800200 */
.L_x_2051:
[----:B------:R-:W-:Y:S01]  /*a520*/  IMAD.SHL.U32 R0, R0, 0x100000, RZ ;  /* 0x0010000000007824 */ /* 0x000fe200078e00ff */
[----:B------:R-:W-:-:S04]  /*a530*/  LEA R2, R2, 0x3b800000, 0x17 ;  /* 0x3b80000002027811 */ /* 0x000fc800078eb8ff */
[----:B------:R-:W-:Y:S01]  /*a540*/  LOP3.LUT R19, R2, R0, R19, 0xfe, !PT ;  /* 0x0000000002137212 */ /* 0x000fe200078efe13 */
[----:B------:R-:W-:Y:S06]  /*a550*/  BRA `(.L_x_2036) ;  /* 0x0000000000f87947 */ /* 0x000fec0003800000 */
.L_x_2049:
        /* <DEDUP_REMOVED lines=20> */
.L_x_2054:
[----:B------:R-:W-:Y:S05]  /*a6a0*/  BSYNC.RECONVERGENT B0 ;  /* 0x0000000000007941 */ /* 0x000fea0003800200 */
.L_x_2053:
[----:B------:R-:W-:Y:S01]  /*a6b0*/  IMAD.SHL.U32 R0, R0, 0x200000, RZ ;  /* 0x0020000000007824 */ /* 0x000fe200078e00ff */
[----:B------:R-:W-:-:S04]  /*a6c0*/  LEA R2, R2, 0x37800000, 0x17 ;  /* 0x3780000002027811 */ /* 0x000fc800078eb8ff */
[----:B------:R-:W-:Y:S01]  /*a6d0*/  LOP3.LUT R19, R2, R0, R19, 0xfe, !PT ;  /* 0x0000000002137212 */ /* 0x000fe200078efe13 */
[----:B------:R-:W-:Y:S06]  /*a6e0*/  BRA `(.L_x_2036) ;  /* 0x0000000000947947 */ /* 0x000fec0003800000 */
.L_x_2048:
        /* <DEDUP_REMOVED lines=14> */
.L_x_2035:
        /* <DEDUP_REMOVED lines=11> */
[----:B------:R-:W-:Y:S01]  /*a880*/  IMAD.U32 R7, RZ, RZ, UR7 ;  /* 0x00000007ff077e24 */ /* 0x000fe2000f8e00ff */
[----:B---3--:R-:W-:Y:S01]  /*a890*/  MOV R10, UR8 ;  /* 0x00000008000a7c02 */ /* 0x008fe20008000f00 */
[----:B------:R-:W-:-:S07]  /*a8a0*/  IMAD.U32 R11, RZ, RZ, UR9 ;  /* 0x00000009ff0b7e24 */ /* 0x000fce000f8e00ff */
[----:B------:R-:W-:-:S07]  /*a8b0*/  LEPC R20, `(.L_x_2057) ;  /* 0x000000001014794e */ /* 0x000fce0000000000 */
[----:B--2---:R-:W-:Y:S05]  /*a8c0*/  CALL.ABS.NOINC R2 ;  /* 0x0000000002007343 */ /* 0x004fea0003c00000 */
.L_x_2057:
[----:B------:R-:W-:Y:S01]  /*a8d0*/  IMAD.MOV.U32 R19, RZ, RZ, RZ ;  /* 0x000000ffff137224 */ /* 0x000fe200078e00ff */
[----:B------:R-:W-:Y:S06]  /*a8e0*/  BRA `(.L_x_2036) ;  /* 0x0000000000147947 */ /* 0x000fec0003800000 */
.L_x_2056:
[----:B------:R-:W2:Y:S02]  /*a8f0*/  LDG.E.64 R2, desc[UR36][R2.64] ;  /* 0x0000002402027981 */ /* 0x000ea4000c1e1b00 */
[----:B--2---:R0:W1:Y:S02]  /*a900*/  I2F.U64 R19, R2 ;  /* 0x0000000200137312 */ /* 0x0040640000301000 */
[----:B01----:R-:W-:Y:S05]  /*a910*/  BRA `(.L_x_2036) ;  /* 0x0000000000087947 */ /* 0x003fea0003800000 */
.L_x_2055:
[----:B------:R-:W2:Y:S02]  /*a920*/  LDG.E R2, desc[UR36][R2.64] ;  /* 0x0000002402027981 */ /* 0x000ea4000c1e1900 */
[----:B--2---:R-:W-:-:S07]  /*a930*/  I2FP.F32.U32 R19, R2 ;  /* 0x0000000200137245 */ /* 0x004fce0000201000 */
.L_x_2036:
[----:B------:R-:W-:Y:S05]  /*a940*/  BSYNC.RECONVERGENT B6 ;  /* 0x0000000000067941 */ /* 0x000fea0003800200 */
.L_x_2030:
[----:B------:R-:W0:Y:S01]  /*a950*/  LDCU.64 UR6, c[0x0][0x5f8] ;  /* 0x0000bf00ff0677ac */ /* 0x000e220008000a00 */
[----:B------:R-:W-:Y:S01]  /*a960*/  BSSY.RECONVERGENT B6, `(.L_x_2058) ;  /* 0x00000e5000067945 */ /* 0x000fe20003800200 */
[----:B------:R-:W-:-:S04]  /*a970*/  UPRMT UR4, UR42, 0x9910, URZ ;  /* 0x000099102a047896 */ /* 0x000fc800080000ff */
[----:B------:R-:W-:Y:S01]  /*a980*/  UISETP.GT.AND UP0, UPT, UR4, 0x9, UPT ;  /* 0x000000090400788c */ /* 0x000fe2000bf04270 */
[----:B0-2-4-:R-:W-:-:S04]  /*a990*/  IADD3 R2, P0, PT, R18, UR6, RZ ;  /* 0x0000000612027c10 */ /* 0x015fc8000ff1e0ff */
        /* <DEDUP_REMOVED lines=11> */
[----:B--2---:R0:W2:Y:S01]  /*aa50*/  I2F.S16 R0, R2 ;  /* 0x0000000200007306 */ /* 0x0040a20000101400 */
[----:B------:R-:W-:Y:S05]  /*aa60*/  BRA `(.L_x_2064) ;  /* 0x0000000c00507947 */ /* 0x000fea0003800000 */
.L_x_2062:
[----:B------:R-:W2:Y:S02]  /*aa70*/  LDG.E.U8 R0, desc[UR36][R2.64] ;  /* 0x0000002402007981 */ /* 0x000ea4000c1e1100 */
[----:B--2---:R-:W-:Y:S01]  /*aa80*/  I2FP.F32.U32 R0, R0 ;  /* 0x0000000000007245 */ /* 0x004fe20000201000 */
[----:B------:R-:W-:Y:S06]  /*aa90*/  BRA `(.L_x_2064) ;  /* 0x0000000c00447947 */ /* 0x000fec0003800000 */
.L_x_2061:
        /* <DEDUP_REMOVED lines=9> */
.L_x_2066:
[----:B------:R-:W2:Y:S02]  /*ab30*/  LDG.E R0, desc[UR36][R2.64] ;  /* 0x0000002402007981 */ /* 0x000ea4000c1e1900 */
[----:B--2---:R-:W-:Y:S01]  /*ab40*/  I2FP.F32.S32 R0, R0 ;  /* 0x0000000000007245 */ /* 0x004fe20000201400 */
[----:B------:R-:W-:Y:S06]  /*ab50*/  BRA `(.L_x_2064) ;  /* 0x0000000c00147947 */ /* 0x000fec0003800000 */
.L_x_2065:
[----:B------:R-:W2:Y:S02]  /*ab60*/  LDG.E.U16 R0, desc[UR36][R2.64] ;  /* 0x0000002402007981 */ /* 0x000ea4000c1e1500 */
[----:B--2---:R-:W4:Y:S01]  /*ab70*/  I2F.S16 R0, R0 ;  /* 0x0000000000007306 */ /* 0x004f220000101400 */
[----:B------:R-:W-:Y:S05]  /*ab80*/  BRA `(.L_x_2064) ;  /* 0x0000000c00087947 */ /* 0x000fea0003800000 */
.L_x_2060:
        /* <DEDUP_REMOVED lines=8> */
.L_x_2068:
[----:B------:R-:W2:Y:S02]  /*ac10*/  LDG.E.U16 R0, desc[UR36][R2.64] ;  /* 0x0000002402007981 */ /* 0x000ea4000c1e1500 */
[----:B--2---:R-:W-:Y:S01]  /*ac20*/  HADD2.F32 R0, -RZ, R0.H0_H0 ;  /* 0x20000000ff007230 */ /* 0x004fe20000004100 */
[----:B------:R-:W-:Y:S06]  /*ac30*/  BRA `(.L_x_2064) ;  /* 0x0000000800dc7947 */ /* 0x000fec0003800000 */
.L_x_2067:
        /* <DEDUP_REMOVED lines=8> */
.L_x_2070:
[----:B------:R-:W2:Y:S02]  /*acc0*/  LDG.E.U16 R0, desc[UR36][R2.64] ;  /* 0x0000002402007981 */ /* 0x000ea4000c1e1500 */
[----:B--2---:R-:W-:Y:S01]  /*acd0*/  HADD2.F32 R0, -RZ, R0.H0_H0 ;  /* 0x20000000ff007230 */ /* 0x004fe20000004100 */
[----:B------:R-:W-:Y:S06]  /*ace0*/  BRA `(.L_x_2064) ;  /* 0x0000000800b07947 */ /* 0x000fec0003800000 */
.L_x_2069:
        /* <DEDUP_REMOVED lines=11> */
.L_x_2059:
        /* <DEDUP_REMOVED lines=12> */
.L_x_2073:
        /* <DEDUP_REMOVED lines=11> */
.L_x_2072:
        /* <DEDUP_REMOVED lines=23> */
[----:B------:R-:W-:Y:S01]  /*b080*/  LOP3.LUT R0, R5, 0x80000000, R0, 0xf8, !PT ;  /* 0x8000000005007812 */ /* 0x000fe200078ef800 */
[----:B------:R-:W-:Y:S06]  /*b090*/  BRA `(.L_x_2064) ;  /* 0x0000000400c47947 */ /* 0x000fec0003800000 */
.L_x_2075:
        /* <DEDUP_REMOVED lines=12> */
.L_x_2074:
[----:B------:R-:W2:Y:S02]  /*b160*/  LDG.E.U16 R0, desc[UR36][R2.64] ;  /* 0x0000002402007981 */ /* 0x000ea4000c1e1500 */
[----:B--2---:R-:W-:Y:S01]  /*b170*/  IMAD.U32 R0, R0, 0x10000, RZ ;  /* 0x0001000000007824 */ /* 0x004fe200078e00ff */
[----:B------:R-:W-:Y:S06]  /*b180*/  BRA `(.L_x_2064) ;  /* 0x0000000400887947 */ /* 0x000fec0003800000 */
.L_x_2071:
        /* <DEDUP_REMOVED lines=11> */
.L_x_2078:
        /* <DEDUP_REMOVED lines=20> */
.L_x_2080:
[----:B------:R-:W-:Y:S05]  /*b380*/  BSYNC.RECONVERGENT B0 ;  /* 0x0000000000007941 */ /* 0x000fea0003800200 */
.L_x_2079:
[----:B------:R-:W-:Y:S02]  /*b390*/  SHF.L.U32 R0, R0, 0x14, RZ ;  /* 0x0000001400007819 */ /* 0x000fe400000006ff */
[----:B------:R-:W-:-:S04]  /*b3a0*/  LEA R2, R2, 0x3b800000, 0x17 ;  /* 0x3b80000002027811 */ /* 0x000fc800078eb8ff */
[----:B------:R-:W-:Y:S01]  /*b3b0*/  LOP3.LUT R0, R2, R0, R7, 0xfe, !PT ;  /* 0x0000000002007212 */ /* 0x000fe200078efe07 */
[----:B------:R-:W-:Y:S06]  /*b3c0*/  BRA `(.L_x_2064) ;  /* 0x0000000000f87947 */ /* 0x000fec0003800000 */
.L_x_2077:
        /* <DEDUP_REMOVED lines=20> */
.L_x_2082:
[----:B------:R-:W-:Y:S05]  /*b510*/  BSYNC.RECONVERGENT B0 ;  /* 0x0000000000007941 */ /* 0x000fea0003800200 */
.L_x_2081:
[----:B------:R-:W-:Y:S01]  /*b520*/  IMAD.SHL.U32 R0, R0, 0x200000, RZ ;  /* 0x0020000000007824 */ /* 0x000fe200078e00ff */
[----:B------:R-:W-:-:S04]  /*b530*/  LEA R2, R2, 0x37800000, 0x17 ;  /* 0x3780000002027811 */ /* 0x000fc800078eb8ff */
[----:B------:R-:W-:Y:S01]  /*b540*/  LOP3.LUT R0, R2, R0, R7, 0xfe, !PT ;  /* 0x0000000002007212 */ /* 0x000fe200078efe07 */
[----:B------:R-:W-:Y:S06]  /*b550*/  BRA `(.L_x_2064) ;  /* 0x0000000000947947 */ /* 0x000fec0003800000 */
.L_x_2076:
[----:B------:R-:W-:-:S09]  /*b560*/  UISETP.NE.AND UP0, UPT, UR4, 0x1c, UPT ;  /* 0x0000001c0400788c */ /* 0x000fd2000bf05270 */
[----:B------:R-:W-:Y:S05]  /*b570*/  BRA.U !UP0, `(.L_x_2083) ;  /* 0x0000000108847547 */ /* 0x000fea000b800000 */
[----:B------:R-:W-:-:S09]  /*b580*/  UISETP.NE.AND UP0, UPT, UR4, 0x1d, UPT ;  /* 0x0000001d0400788c */ /* 0x000fd2000bf05270 */
[----:B------:R-:W-:Y:S05]  /*b590*/  BRA.U !UP0, `(.L_x_2084) ;  /* 0x0000000108707547 */ /* 0x000fea000b800000 */
[----:B------:R-:W-:-:S09]  /*b5a0*/  UISETP.NE.AND UP0, UPT, UR4, 0x2c, UPT ;  /* 0x0000002c0400788c */ /* 0x000fd2000bf05270 */
[----:B------:R-:W-:Y:S05]  /*b5b0*/  BRA.U UP0, `(.L_x_2063) ;  /* 0x0000000100207547 */ /* 0x000fea000b800000 */
[----:B------:R-:W2:Y:S01]  /*b5c0*/  LDG.E.U8 R2, desc[UR36][R2.64] ;  /* 0x0000002402027981 */ /* 0x000ea2000c1e1100 */
[----:B------:R-:W-:Y:S01]  /*b5d0*/  HFMA2 R0, -RZ, RZ, 3.814697265625e-06, 0 ;  /* 0x00400000ff007431 */ /* 0x000fe200000001ff */
[----:B--2---:R-:W-:-:S13]  /*b5e0*/  ISETP.NE.AND P0, PT, R2, RZ, PT ;  /* 0x000000ff0200720c */ /* 0x004fda0003f05270 */
[----:B------:R-:W-:Y:S05]  /*b5f0*/  @!P0 BRA `(.L_x_2064) ;  /* 0x00000000006c8947 */ /* 0x000fea0003800000 */
[----:B------:R-:W-:-:S13]  /*b600*/  ISETP.NE.AND P0, PT, R2, 0xff, PT ;  /* 0x000000ff0200780c */ /* 0x000fda0003f05270 */
[----:B------:R-:W-:Y:S02]  /*b610*/  @!P0 IMAD.MOV.U32 R0, RZ, RZ, 0x7f800001 ;  /* 0x7f800001ff008424 */ /* 0x000fe400078e00ff */
[----:B------:R-:W-:Y:S01]  /*b620*/  @P0 IMAD.SHL.U32 R0, R2, 0x800000, RZ ;  /* 0x0080000002000824 */ /* 0x000fe200078e00ff */
[----:B------:R-:W-:Y:S06]  /*b630*/  BRA `(.L_x_2064) ;  /* 0x00000000005c7947 */ /* 0x000fec0003800000 */
.L_x_2063:
[----:B------:R-:W-:Y:S01]  /*b640*/  MOV R2, 0x0 ;  /* 0x0000000000027802 */ /* 0x000fe20000000f00 */
[----:B------:R-:W0:Y:S01]  /*b650*/  LDCU.64 UR4, c[0x4][0x148] ;  /* 0x01002900ff0477ac */ /* 0x000e220008000a00 */
[----:B------:R-:W-:Y:S02]  /*b660*/  HFMA2 R8, -RZ, RZ, 0, 4.64916229248046875e-06 ;  /* 0x0000004eff087431 */ /* 0x000fe400000001ff */
[----:B------:R-:W-:Y:S01]  /*b670*/  IMAD.MOV.U32 R12, RZ, RZ, 0x1 ;  /* 0x00000001ff0c7424 */ /* 0x000fe200078e00ff */
[----:B------:R-:W2:Y:S01]  /*b680*/  LDCU.64 UR6, c[0x4][0x150] ;  /* 0x01002a00ff0677ac */ /* 0x000ea20008000a00 */
[----:B------:R-:W4:Y:S01]  /*b690*/  LDC.64 R2, c[0x4][R2] ;  /* 0x0100000002027b82 */ /* 0x000f220000000a00 */
[----:B------:R-:W-:Y:S01]  /*b6a0*/  IMAD.MOV.U32 R13, RZ, RZ, RZ ;  /* 0x000000ffff0d7224 */ /* 0x000fe200078e00ff */
[----:B------:R-:W1:Y:S01]  /*b6b0*/  LDCU.64 UR8, c[0x4][0x18] ;  /* 0x01000300ff0877ac */ /* 0x000e620008000a00 */
[----:B0-----:R-:W-:Y:S01]  /*b6c0*/  MOV R4, UR4 ;  /* 0x0000000400047c02 */ /* 0x001fe20008000f00 */
[----:B------:R-:W-:-:S02]  /*b6d0*/  IMAD.U32 R5, RZ, RZ, UR5 ;  /* 0x00000005ff057e24 */ /* 0x000fc4000f8e00ff */
[----:B--2---:R-:W-:Y:S01]  /*b6e0*/  IMAD.U32 R6, RZ, RZ, UR6 ;  /* 0x00000006ff067e24 */ /* 0x004fe2000f8e00ff */
[----:B------:R-:W-:Y:S01]  /*b6f0*/  MOV R7, UR7 ;  /* 0x0000000700077c02 */ /* 0x000fe20008000f00 */
[----:B-1----:R-:W-:Y:S02]  /*b700*/  IMAD.U32 R10, RZ, RZ, UR8 ;  /* 0x00000008ff0a7e24 */ /* 0x002fe4000f8e00ff */
[----:B------:R-:W-:-:S07]  /*b710*/  IMAD.U32 R11, RZ, RZ, UR9 ;  /* 0x00000009ff0b7e24 */ /* 0x000fce000f8e00ff */
[----:B------:R-:W-:-:S07]  /*b720*/  LEPC R20, `(.L_x_2085) ;  /* 0x000000001014794e */ /* 0x000fce0000000000 */
[----:B---345:R-:W-:Y:S05]  /*b730*/  CALL.ABS.NOINC R2 ;  /* 0x0000000002007343 */ /* 0x038fea0003c00000 */
.L_x_2085:
[----:B------:R-:W-:Y:S01]  /*b740*/  MOV R0, RZ ;  /* 0x000000ff00007202 */ /* 0x000fe20000000f00 */
[----:B------:R-:W-:Y:S06]  /*b750*/  BRA `(.L_x_2064) ;  /* 0x0000000000147947 */ /* 0x000fec0003800000 */
.L_x_2084:
[----:B------:R-:W2:Y:S02]  /*b760*/  LDG.E.64 R2, desc[UR36][R2.64] ;  /* 0x0000002402027981 */ /* 0x000ea4000c1e1b00 */
[----:B--2---:R0:W2:Y:S02]  /*b770*/  I2F.U64 R0, R2 ;  /* 0x0000000200007312 */ /* 0x0040a40000301000 */
[----:B0-2---:R-:W-:Y:S05]  /*b780*/  BRA `(.L_x_2064) ;  /* 0x0000000000087947 */ /* 0x005fea0003800000 */
.L_x_2083:
[----:B------:R-:W2:Y:S02]  /*b790*/  LDG.E R0, desc[UR36][R2.64] ;  /* 0x0000002402007981 */ /* 0x000ea4000c1e1900 */
[----:B--2---:R-:W-:-:S07]  /*b7a0*/  I2FP.F32.U32 R0, R0 ;  /* 0x0000000000007245 */ /* 0x004fce0000201000 */
.L_x_2064:
[----:B------:R-:W-:Y:S05]  /*b7b0*/  BSYNC.RECONVERGENT B6 ;  /* 0x0000000000067941 */ /* 0x000fea0003800200 */
.L_x_2058:
[----:B--2-45:R-:W-:Y:S01]  /*b7c0*/  FMUL.FTZ R4, R0, -1.4426950216293334961 ;  /* 0xbfb8aa3b00047820 */ /* 0x034fe20000410000 */
[----:B------:R-:W2:Y:S01]  /*b7d0*/  LDCU.64 UR6, c[0x0][0x5e8] ;  /* 0x0000bd00ff0677ac */ /* 0x000ea20008000a00 */
[----:B------:R-:W-:-:S04]  /*b7e0*/  UPRMT UR4, UR43, 0x9910, URZ ;  /* 0x000099102b047896 */ /* 0x000fc800080000ff */
[----:B------:R-:W4:Y:S01]  /*b7f0*/  MUFU.EX2 R4, R4 ;  /* 0x0000000400047308 */ /* 0x000f220000000800 */
[----:B------:R-:W-:Y:S01]  /*b800*/  UISETP.GT.AND UP0, UPT, UR4, 0x9, UPT ;  /* 0x000000090400788c */ /* 0x000fe2000bf04270 */
[----:B----4-:R-:W-:-:S04]  /*b810*/  FADD.FTZ R5, R4, 1 ;  /* 0x3f80000004057421 */ /* 0x010fc80000010000 */
[----:B0-----:R-:W0:Y:S02]  /*b820*/  MUFU.RCP R2, R5 ;  /* 0x0000000500027308 */ /* 0x001e240000001000 */
[C---:B0-----:R-:W-:Y:S01]  /*b830*/  FADD.FTZ R3, -R2.reuse, 1 ;  /* 0x3f80000002037421 */ /* 0x041fe20000010100 */
[----:B-1-3--:R-:W-:Y:S01]  /*b840*/  FMUL.FTZ R19, R2, R19 ;  /* 0x0000001302137220 */ /* 0x00afe20000410000 */
[----:B--2---:R-:W-:Y:S02]  /*b850*/  IADD3 R2, P0, PT, R16, UR6, RZ ;  /* 0x0000000610027c10 */ /* 0x004fe4000ff1e0ff */
        /* <DEDUP_REMOVED lines=15> */
.L_x_2089:
[----:B------:R-:W0:Y:S02]  /*b950*/  F2I.S64.TRUNC R4, R4 ;  /* 0x0000000400047311 */ /* 0x000e24000020d900 */
[----:B0-----:R-:W-:-:S05]  /*b960*/  IMAD.MOV.U32 R7, RZ, RZ, R4 ;  /* 0x000000ffff077224 */ /* 0x001fca00078e0004 */
[----:B------:R0:W-:Y:S01]  /*b970*/  STG.E.U8 desc[UR36][R2.64], R7 ;  /* 0x0000000702007986 */ /* 0x0001e2000c101124 */
[----:B------:R-:W-:Y:S05]  /*b980*/  BRA `(.L_x_2091) ;  /* 0x0000000c00287947 */ /* 0x000fea0003800000 */
.L_x_2088:
        /* <DEDUP_REMOVED lines=9> */
.L_x_2093:
[----:B------:R-:W0:Y:S02]  /*ba20*/  F2I.FTZ.TRUNC.NTZ R5, R4 ;  /* 0x0000000400057305 */ /* 0x000e24000021f100 */
[----:B0-----:R0:W-:Y:S01]  /*ba30*/  STG.E desc[UR36][R2.64], R5 ;  /* 0x0000000502007986 */ /* 0x0011e2000c101924 */
[----:B------:R-:W-:Y:S05]  /*ba40*/  BRA `(.L_x_2091) ;  /* 0x0000000800f87947 */ /* 0x000fea0003800000 */
.L_x_2092:
[----:B------:R-:W0:Y:S02]  /*ba50*/  F2I.FTZ.TRUNC.NTZ R5, R4 ;  /* 0x0000000400057305 */ /* 0x000e24000021f100 */
[----:B0-----:R0:W-:Y:S01]  /*ba60*/  STG.E.U16 desc[UR36][R2.64], R5 ;  /* 0x0000000502007986 */ /* 0x0011e2000c101524 */
[----:B------:R-:W-:Y:S05]  /*ba70*/  BRA `(.L_x_2091) ;  /* 0x0000000800ec7947 */ /* 0x000fea0003800000 */
.L_x_2087:
        /* <DEDUP_REMOVED lines=8> */
.L_x_2095:
[----:B------:R-:W-:-:S05]  /*bb00*/  F2FP.F16.F32.PACK_AB R4, RZ, R4 ;  /* 0x00000004ff04723e */ /* 0x000fca00000000ff */
[----:B------:R0:W-:Y:S01]  /*bb10*/  STG.E.U16 desc[UR36][R2.64], R4 ;  /* 0x0000000402007986 */ /* 0x0001e2000c101524 */
[----:B------:R-:W-:Y:S05]  /*bb20*/  BRA `(.L_x_2091) ;  /* 0x0000000800c07947 */ /* 0x000fea0003800000 */
.L_x_2094:
[----:B------:R-:W-:-:S09]  /*bb30*/  UISETP.NE.AND UP0, UPT, UR4, 0x7, UPT ;  /* 0x000000070400788c */ /* 0x000fd2000bf05270 */
[----:B------:R-:W-:Y:S05]  /*bb40*/  BRA.U !UP0, `(.L_x_2096) ;  /* 0x00000001082c7547 */ /* 0x000fea000b800000 */
[----:B------:R-:W-:-:S09]  /*bb50*/  UISETP.NE.AND UP0, UPT, UR4, 0x8, UPT ;  /* 0x000000080400788c */ /* 0x000fd2000bf05270 */
[----:B------:R-:W-:Y:S05]  /*bb60*/  BRA.U !UP0, `(.L_x_2097) ;  /* 0x0000000108147547 */ /* 0x000fea000b800000 */
[----:B------:R-:W-:-:S09]  /*bb70*/  UISETP.NE.AND UP0, UPT, UR4, 0x9, UPT ;  /* 0x000000090400788c */ /* 0x000fd2000bf05270 */
[----:B------:R-:W-:Y:S05]  /*bb80*/  BRA.U UP0, `(.L_x_2090) ;  /* 0x0000000500d07547 */ /* 0x000fea000b800000 */
[----:B------:R-:W-:-:S05]  /*bb90*/  HFMA2 R5, -RZ, RZ, 0, 0 ;  /* 0x00000000ff057431 */ /* 0x000fca00000001ff */
[----:B------:R0:W-:Y:S01]  /*bba0*/  STG.E.64 desc[UR36][R2.64], R4 ;  /* 0x0000000402007986 */ /* 0x0001e2000c101b24 */
[----:B------:R-:W-:Y:S05]  /*bbb0*/  BRA `(.L_x_2091) ;  /* 0x00000008009c7947 */ /* 0x000fea0003800000 */
.L_x_2097:
[----:B------:R-:W-:-:S04]  /*bbc0*/  F2FP.F16.F32.PACK_AB R5, RZ, R4 ;  /* 0x00000004ff05723e */ /* 0x000fc800000000ff */
[----:B------:R-:W-:-:S05]  /*bbd0*/  PRMT R5, R5, 0x5410, RZ ;  /* 0x0000541005057816 */ /* 0x000fca00000000ff */
[----:B------:R0:W-:Y:S01]  /*bbe0*/  STG.E desc[UR36][R2.64], R5 ;  /* 0x0000000502007986 */ /* 0x0001e2000c101924 */
[----:B------:R-:W-:Y:S05]  /*bbf0*/  BRA `(.L_x_2091) ;  /* 0x00000008008c7947 */ /* 0x000fea0003800000 */
.L_x_2096:
[----:B------:R-:W-:-:S06]  /*bc00*/  FMUL.FTZ R4, R4, 1 ;  /* 0x3f80000004047820 */ /* 0x000fcc0000410000 */
[----:B------:R-:W0:Y:S02]  /*bc10*/  F2F.F64.F32 R4, R4 ;  /* 0x0000000400047310 */ /* 0x000e240000201800 */
[----:B0-----:R0:W-:Y:S01]  /*bc20*/  STG.E.64 desc[UR36][R2.64], R4 ;  /* 0x0000000402007986 */ /* 0x0011e2000c101b24 */
[----:B------:R-:W-:Y:S05]  /*bc30*/  BRA `(.L_x_2091) ;  /* 0x00000008007c7947 */ /* 0x000fea0003800000 */
.L_x_2086:
        /* <DEDUP_REMOVED lines=13> */
.L_x_2101:
        /* <DEDUP_REMOVED lines=16> */
.L_x_2104:
[----:B------:R-:W-:-:S04]  /*be10*/  SHF.R.U32.HI R4, RZ, 0x18, R4 ;  /* 0x00000018ff047819 */ /* 0x000fc80000011604 */
[----:B------:R-:W-:-:S04]  /*be20*/  LOP3.LUT R4, R5, 0x80, R4, 0xf8, !PT ;  /* 0x0000008005047812 */ /* 0x000fc800078ef804 */
[----:B------:R-:W-:-:S07]  /*be30*/  PRMT R0, R4, 0x7610, R0 ;  /* 0x0000761004007816 */ /* 0x000fce0000000000 */
.L_x_2103:
[----:B------:R-:W-:Y:S05]  /*be40*/  BSYNC.RECONVERGENT B0 ;  /* 0x0000000000007941 */ /* 0x000fea0003800200 */
.L_x_2102:
[----:B------:R0:W-:Y:S01]  /*be50*/  STG.E.U8 desc[UR36][R2.64], R0 ;  /* 0x0000000002007986 */ /* 0x0001e2000c101124 */
[----:B------:R-:W-:Y:S05]  /*be60*/  BRA `(.L_x_2091) ;  /* 0x0000000400f07947 */ /* 0x000fea0003800000 */
.L_x_2100:
        /* <DEDUP_REMOVED lines=16> */
.L_x_2107:
[----:B------:R-:W-:-:S04]  /*bf70*/  SHF.R.U32.HI R4, RZ, 0x18, R4 ;  /* 0x00000018ff047819 */ /* 0x000fc80000011604 */
[----:B------:R-:W-:-:S04]  /*bf80*/  LOP3.LUT R5, R5, 0x80, R4, 0xf8, !PT ;  /* 0x0000008005057812 */ /* 0x000fc800078ef804 */
[----:B------:R-:W-:-:S07]  /*bf90*/  PRMT R0, R5, 0x7610, R0 ;  /* 0x0000761005007816 */ /* 0x000fce0000000000 */
.L_x_2106:
[----:B------:R-:W-:Y:S05]  /*bfa0*/  BSYNC.RECONVERGENT B0 ;  /* 0x0000000000007941 */ /* 0x000fea0003800200 */
.L_x_2105:
[----:B------:R0:W-:Y:S01]  /*bfb0*/  STG.E.U8 desc[UR36][R2.64], R0 ;  /* 0x0000000002007986 */ /* 0x0001e2000c101124 */
[----:B------:R-:W-:Y:S05]  /*bfc0*/  BRA `(.L_x_2091) ;  /* 0x0000000400987947 */ /* 0x000fea0003800000 */
.L_x_2099:
        /* <DEDUP_REMOVED lines=21> */
.L_x_2109:
[----:B------:R-:W0:Y:S02]  /*c120*/  F2I.U64.TRUNC R4, R4 ;  /* 0x0000000400047311 */ /* 0x000e24000020d800 */
[----:B0-----:R0:W-:Y:S01]  /*c130*/  STG.E.64 desc[UR36][R2.64], R4 ;  /* 0x0000000402007986 */ /* 0x0011e2000c101b24 */
[----:B------:R-:W-:Y:S05]  /*c140*/  BRA `(.L_x_2091) ;  /* 0x0000000400387947 */ /* 0x000fea0003800000 */
.L_x_2108:
[----:B------:R-:W0:Y:S02]  /*c150*/  F2I.FTZ.U32.TRUNC.NTZ R5, R4 ;  /* 0x0000000400057305 */ /* 0x000e24000021f000 */
[----:B0-----:R0:W-:Y:S01]  /*c160*/  STG.E desc[UR36][R2.64], R5 ;  /* 0x0000000502007986 */ /* 0x0011e2000c101924 */
[----:B------:R-:W-:Y:S05]  /*c170*/  BRA `(.L_x_2091) ;  /* 0x00000004002c7947 */ /* 0x000fea0003800000 */
.L_x_2098:
        /* <DEDUP_REMOVED lines=10> */
.L_x_2111:
[----:B------:R-:W-:Y:S01]  /*c220*/  FMUL.FTZ R4, R4, 1 ;  /* 0x3f80000004047820 */ /* 0x000fe20000410000 */
[----:B------:R-:W-:-:S05]  /*c230*/  CS2R R6, SRZ ;  /* 0x0000000000067805 */ /* 0x000fca000001ff00 */
[----:B------:R-:W0:Y:S02]  /*c240*/  F2F.F64.F32 R4, R4 ;  /* 0x0000000400047310 */ /* 0x000e240000201800 */
[----:B0-----:R4:W-:Y:S01]  /*c250*/  STG.E.128 desc[UR36][R2.64], R4 ;  /* 0x0000000402007986 */ /* 0x0019e2000c101d24 */
[----:B------:R-:W-:Y:S05]  /*c260*/  BRA `(.L_x_2091) ;  /* 0x0000000000f07947 */ /* 0x000fea0003800000 */
.L_x_2110:
[----:B------:R-:W-:-:S09]  /*c270*/  UISETP.NE.AND UP0, UPT, UR4, 0xf, UPT ;  /* 0x0000000f0400788c */ /* 0x000fd2000bf05270 */
[----:B------:R-:W-:Y:S05]  /*c280*/  BRA.U !UP0, `(.L_x_2112) ;  /* 0x0000000108e07547 */ /* 0x000fea000b800000 */
[----:B------:R-:W-:-:S09]  /*c290*/  UISETP.NE.AND UP0, UPT, UR4, 0x17, UPT ;  /* 0x000000170400788c */ /* 0x000fd2000bf05270 */
[----:B------:R-:W-:Y:S05]  /*c2a0*/  BRA.U !UP0, `(.L_x_2113) ;  /* 0x00000001088c7547 */ /* 0x000fea000b800000 */
[----:B------:R-:W-:-:S09]  /*c2b0*/  UISETP.NE.AND UP0, UPT, UR4, 0x18, UPT ;  /* 0x000000180400788c */ /* 0x000fd2000bf05270 */
[----:B------:R-:W-:Y:S05]  /*c2c0*/  BRA.U !UP0, `(.L_x_2114) ;  /* 0x0000000108447547 */ /* 0x000fea000b800000 */
.L_x_2090:
        /* <DEDUP_REMOVED lines=8> */
[----:B0-----:R-:W-:Y:S02]  /*c350*/  IMAD.U32 R4, RZ, RZ, UR4 ;  /* 0x00000004ff047e24 */ /* 0x001fe4000f8e00ff */
[----:B------:R-:W-:Y:S01]  /*c360*/  IMAD.U32 R5, RZ, RZ, UR5 ;  /* 0x00000005ff057e24 */ /* 0x000fe2000f8e00ff */
[----:B---3--:R-:W-:Y:S01]  /*c370*/  MOV R6, UR6 ;  /* 0x0000000600067c02 */ /* 0x008fe20008000f00 */
[----:B------:R-:W-:-:S02]  /*c380*/  IMAD.U32 R7, RZ, RZ, UR7 ;  /* 0x00000007ff077e24 */ /* 0x000fc4000f8e00ff */
[----:B----4-:R-:W-:Y:S01]  /*c390*/  IMAD.U32 R10, RZ, RZ, UR8 ;  /* 0x00000008ff0a7e24 */ /* 0x010fe2000f8e00ff */
[----:B-1----:R-:W-:-:S07]  /*c3a0*/  MOV R11, UR9 ;  /* 0x00000009000b7c02 */ /* 0x002fce0008000f00 */
[----:B------:R-:W-:-:S07]  /*c3b0*/  LEPC R20, `(.L_x_2115) ;  /* 0x000000001014794e */ /* 0x000fce0000000000 */
[----:B--2---:R-:W-:Y:S05]  /*c3c0*/  CALL.ABS.NOINC R2 ;  /* 0x0000000002007343 */ /* 0x004fea0003c00000 */
.L_x_2115:
[----:B------:R-:W-:Y:S05]  /*c3d0*/  BRA `(.L_x_2091) ;  /* 0x0000000000947947 */ /* 0x000fea0003800000 */
.L_x_2114:
[----:B------:R-:W-:Y:S01]  /*c3e0*/  LOP3.LUT R6, R4, 0x7fffffff, RZ, 0xc0, !PT ;  /* 0x7fffffff04067812 */ /* 0x000fe200078ec0ff */
[----:B------:R-:W-:Y:S01]  /*c3f0*/  BSSY.RECONVERGENT B0, `(.L_x_2116) ;  /* 0x000000b000007945 */ /* 0x000fe20003800200 */
[----:B------:R-:W-:Y:S01]  /*c400*/  SHF.R.U32.HI R7, RZ, 0x18, R4 ;  /* 0x00000018ff077819 */ /* 0x000fe20000011604 */
[----:B------:R-:W-:Y:S01]  /*c410*/  IMAD.MOV.U32 R0, RZ, RZ, 0x7f ;  /* 0x0000007fff007424 */ /* 0x000fe200078e00ff */
        /* <DEDUP_REMOVED lines=8> */
.L_x_2117:
[----:B------:R-:W-:Y:S05]  /*c4a0*/  BSYNC.RECONVERGENT B0 ;  /* 0x0000000000007941 */ /* 0x000fea0003800200 */
.L_x_2116:
[----:B------:R-:W-:-:S05]  /*c4b0*/  LOP3.LUT R5, R0, 0x80, R7, 0xf8, !PT ;  /* 0x0000008000057812 */ /* 0x000fca00078ef807 */
[----:B------:R1:W-:Y:S01]  /*c4c0*/  STG.E.U8 desc[UR36][R2.64], R5 ;  /* 0x0000000502007986 */ /* 0x0003e2000c101124 */
[----:B------:R-:W-:Y:S05]  /*c4d0*/  BRA `(.L_x_2091) ;  /* 0x0000000000547947 */ /* 0x000fea0003800000 */
.L_x_2113:
        /* <DEDUP_REMOVED lines=11> */
.L_x_2119:
[----:B------:R-:W-:Y:S01]  /*c590*/  IMAD.MOV.U32 R0, RZ, RZ, 0x7f ;  /* 0x0000007fff007424 */ /* 0x000fe200078e00ff */
[----:B------:R-:W-:-:S04]  /*c5a0*/  ISETP.GT.U32.AND P0, PT, R6, 0x7f800000, PT ;  /* 0x7f8000000600780c */ /* 0x000fc80003f04070 */
[----:B------:R-:W-:-:S09]  /*c5b0*/  SEL R0, R0, 0x7c, P0 ;  /* 0x0000007c00007807 */ /* 0x000fd20000000000 */
.L_x_2120:
[----:B------:R-:W-:Y:S05]  /*c5c0*/  BSYNC.RECONVERGENT B0 ;  /* 0x0000000000007941 */ /* 0x000fea0003800200 */
.L_x_2118:
[----:B------:R-:W-:-:S04]  /*c5d0*/  SHF.R.U32.HI R5, RZ, 0x18, R4 ;  /* 0x00000018ff057819 */ /* 0x000fc80000011604 */
[----:B------:R-:W-:-:S05]  /*c5e0*/  LOP3.LUT R5, R0, 0x80, R5, 0xf8, !PT ;  /* 0x0000008000057812 */ /* 0x000fca00078ef805 */
[----:B------:R0:W-:Y:S01]  /*c5f0*/  STG.E.U8 desc[UR36][R2.64], R5 ;  /* 0x0000000502007986 */ /* 0x0001e2000c101124 */
[----:B------:R-:W-:Y:S05]  /*c600*/  BRA `(.L_x_2091) ;  /* 0x0000000000087947 */ /* 0x000fea0003800000 */
.L_x_2112:
[----:B------:R-:W-:-:S05]  /*c610*/  F2FP.BF16.F32.PACK_AB R4, RZ, R4 ;  /* 0x00000004ff04723e */ /* 0x000fca00000010ff */
[----:B------:R2:W-:Y:S02]  /*c620*/  STG.E.U16 desc[UR36][R2.64], R4 ;  /* 0x0000000402007986 */ /* 0x0005e4000c101524 */
.L_x_2091:
[----:B------:R-:W-:-:S07]  /*c630*/  IADD3 R17, PT, PT, R17, 0x80, RZ ;  /* 0x0000008011117810 */ /* 0x000fce0007ffe0ff */
.L_x_2028:
[----:B------:R-:W-:Y:S05]  /*c640*/  BSYNC.RECONVERGENT B7 ;  /* 0x0000000000077941 */ /* 0x000fea0003800200 */
.L_x_2027:
[----:B------:R-:W5:Y:S02]  /*c650*/  LDCU UR4, c[0x0][0x380] ;  /* 0x00007000ff0477ac */ /* 0x000f640008000800 */
[----:B-----5:R-:W-:-:S13]  /*c660*/  ISETP.GE.AND P0, PT, R17, UR4, PT ;  /* 0x0000000411007c0c */ /* 0x020fda000bf06270 */
[----:B------:R-:W-:Y:S05]  /*c670*/  @P0 EXIT ;  /* 0x000000000000094d */ /* 0x000fea0003800000 */
[----:B------:R-:W5:Y:S01]  /*c680*/  LDCU UR4, c[0x0][0x388] ;  /* 0x00007100ff0477ac */ /* 0x000f620008000800 */
[----:B------:R-:W-:Y:S01]  /*c690*/  IMAD.MOV.U32 R18, RZ, RZ, RZ ;  /* 0x000000ffff127224 */ /* 0x000fe200078e00ff */
[----:B------:R-:W-:Y:S01]  /*c6a0*/  MOV R16, RZ ;  /* 0x000000ff00107202 */ /* 0x000fe20000000f00 */
        /* <DEDUP_REMOVED lines=351> */
.L_x_2121:
[----:B------:R-:W1:Y:S01]  /*dca0*/  LDCU.64 UR8, c[0x0][0x5f0] ;  /* 0x0000be00ff0877ac */ /* 0x000e620008000a00 */
[----:B------:R-:W-:Y:S01]  /*dcb0*/  BSSY.RECONVERGENT B6, `(.L_x_2122) ;  /* 0x00000e8000067945 */ /* 0x000fe20003800200 */
[----:B------:R-:W0:Y:S01]  /*dcc0*/  LDCU.64 UR6, c[0x0][0x5e8] ;  /* 0x0000bd00ff0677ac */ /* 0x000e220008000a00 */
[----:B------:R-:W-:-:S04]  /*dcd0*/  UPRMT UR4, UR39, 0x9910, URZ ;  /* 0x0000991027047896 */ /* 0x000fc800080000ff */
[----:B------:R-:W-:Y:S01]  /*dce0*/  UISETP.GT.AND UP0, UPT, UR4, 0x9, UPT ;  /* 0x000000090400788c */ /* 0x000fe2000bf04270 */
[----:B-1234-:R-:W-:Y:S02]  /*dcf0*/  IADD3 R2, P1, PT, R0, UR8, RZ ;  /* 0x0000000800027c10 */ /* 0x01efe4000ff3e0ff */
[----:B0-----:R-:W-:-:S03]  /*dd00*/  IADD3 R16, P0, PT, R16, UR6, RZ ;  /* 0x0000000610107c10 */ /* 0x001fc6000ff1e0ff */
        /* <DEDUP_REMOVED lines=14> */
.L_x_2126:
[----:B------:R-:W2:Y:S02]  /*ddf0*/  LDG.E.U8 R2, desc[UR36][R2.64] ;  /* 0x0000002402027981 */ /* 0x000ea4000c1e1100 */
[----:B--2---:R-:W-:Y:S01]  /*de00*/  I2FP.F32.U32 R19, R2 ;  /* 0x0000000200137245 */ /* 0x004fe20000201000 */
[----:B------:R-:W-:Y:S06]  /*de10*/  BRA `(.L_x_2128) ;  /* 0x0000000c00447947 */ /* 0x000fec0003800000 */
.L_x_2125:
        /* <DEDUP_REMOVED lines=9> */
.L_x_2130:
[----:B------:R-:W2:Y:S02]  /*deb0*/  LDG.E R2, desc[UR36][R2.64] ;  /* 0x0000002402027981 */ /* 0x000ea4000c1e1900 */
[----:B--2---:R-:W-:Y:S01]  /*dec0*/  I2FP.F32.S32 R19, R2 ;  /* 0x0000000200137245 */ /* 0x004fe20000201400 */
[----:B------:R-:W-:Y:S06]  /*ded0*/  BRA `(.L_x_2128) ;  /* 0x0000000c00147947 */ /* 0x000fec0003800000 */
.L_x_2129:
[----:B------:R-:W2:Y:S02]  /*dee0*/  LDG.E.U16 R2, desc[UR36][R2.64] ;  /* 0x0000002402027981 */ /* 0x000ea4000c1e1500 */
[----:B--2---:R4:W0:Y:S01]  /*def0*/  I2F.S16 R19, R2 ;  /* 0x0000000200137306 */ /* 0x0048220000101400 */
[----:B------:R-:W-:Y:S05]  /*df00*/  BRA `(.L_x_2128) ;  /* 0x0000000c00087947 */ /* 0x000fea0003800000 */
.L_x_2124:
        /* <DEDUP_REMOVED lines=8> */
.L_x_2132:
[----:B------:R-:W2:Y:S02]  /*df90*/  LDG.E.U16 R2, desc[UR36][R2.64] ;  /* 0x0000002402027981 */ /* 0x000ea4000c1e1500 */
[----:B--2---:R-:W-:Y:S01]  /*dfa0*/  HADD2.F32 R19, -RZ, R2.H0_H0 ;  /* 0x20000002ff137230 */ /* 0x004fe20000004100 */
[----:B------:R-:W-:Y:S06]  /*dfb0*/  BRA `(.L_x_2128) ;  /* 0x0000000800dc7947 */ /* 0x000fec0003800000 */
.L_x_2131:
        /* <DEDUP_REMOVED lines=8> */
.L_x_2134:
[----:B------:R-:W2:Y:S02]  /*e040*/  LDG.E.U16 R2, desc[UR36][R2.64] ;  /* 0x0000002402027981 */ /* 0x000ea4000c1e1500 */
[----:B--2---:R-:W-:Y:S01]  /*e050*/  HADD2.F32 R19, -RZ, R2.H0_H0 ;  /* 0x20000002ff137230 */ /* 0x004fe20000004100 */
[----:B------:R-:W-:Y:S06]  /*e060*/  BRA `(.L_x_2128) ;  /* 0x0000000800b07947 */ /* 0x000fec0003800000 */
.L_x_2133:
        /* <DEDUP_REMOVED lines=11> */
.L_x_2123:
        /* <DEDUP_REMOVED lines=12> */
.L_x_2137:
        /* <DEDUP_REMOVED lines=11> */
.L_x_2136:
        /* <DEDUP_REMOVED lines=25> */
.L_x_2139:
        /* <DEDUP_REMOVED lines=12> */
.L_x_2138:
[----:B------:R-:W2:Y:S02]  /*e4e0*/  LDG.E.U16 R2, desc[UR36][R2.64] ;  /* 0x0000002402027981 */ /* 0x000ea4000c1e1500 */
[----:B--2---:R-:W-:Y:S01]  /*e4f0*/  IMAD.U32 R19, R2, 0x10000, RZ ;  /* 0x0001000002137824 */ /* 0x004fe200078e00ff */
[----:B------:R-:W-:Y:S06]  /*e500*/  BRA `(.L_x_2128) ;  /* 0x0000000400887947 */ /* 0x000fec0003800000 */
.L_x_2135:
        /* <DEDUP_REMOVED lines=11> */
.L_x_2142:
        /* <DEDUP_REMOVED lines=20> */
.L_x_2144:
[----:B------:R-:W-:Y:S05]  /*e700*/  BSYNC.RECONVERGENT B0 ;  /* 0x0000000000007941 */ /* 0x000fea0003800200 */
.L_x_2143:
[----:B------:R-:W-:Y:S01]  /*e710*/  IMAD.SHL.U32 R0, R0, 0x100000, RZ ;  /* 0x0010000000007824 */ /* 0x000fe200078e00ff */
[----:B------:R-:W-:-:S04]  /*e720*/  LEA R2, R2, 0x3b800000, 0x17 ;  /* 0x3b80000002027811 */ /* 0x000fc800078eb8ff */
[----:B------:R-:W-:Y:S01]  /*e730*/  LOP3.LUT R19, R2, R0, R19, 0xfe, !PT ;  /* 0x0000000002137212 */ /* 0x000fe200078efe13 */
[----:B------:R-:W-:Y:S06]  /*e740*/  BRA `(.L_x_2128) ;  /* 0x0000000000f87947 */ /* 0x000fec0003800000 */
.L_x_2141:
        /* <DEDUP_REMOVED lines=20> */
.L_x_2146:
[----:B------:R-:W-:Y:S05]  /*e890*/  BSYNC.RECONVERGENT B0 ;  /* 0x0000000000007941 */ /* 0x000fea0003800200 */
.L_x_2145:
[----:B------:R-:W-:Y:S02]  /*e8a0*/  SHF.L.U32 R0, R0, 0x15, RZ ;  /* 0x0000001500007819 */ /* 0x000fe400000006ff */
[----:B------:R-:W-:-:S04]  /*e8b0*/  LEA R2, R2, 0x37800000, 0x17 ;  /* 0x3780000002027811 */ /* 0x000fc800078eb8ff */
[----:B------:R-:W-:Y:S01]  /*e8c0*/  LOP3.LUT R19, R2, R0, R19, 0xfe, !PT ;  /* 0x0000000002137212 */ /* 0x000fe200078efe13 */
[----:B------:R-:W-:Y:S06]  /*e8d0*/  BRA `(.L_x_2128) ;  /* 0x0000000000947947 */ /* 0x000fec0003800000 */
.L_x_2140:
        /* <DEDUP_REMOVED lines=14> */
.L_x_2127:
[----:B------:R-:W-:Y:S01]  /*e9c0*/  MOV R2, 0x0 ;  /* 0x0000000000027802 */ /* 0x000fe20000000f00 */
[----:B------:R-:W0:Y:S01]  /*e9d0*/  LDCU.64 UR4, c[0x4][0x148] ;  /* 0x01002900ff0477ac */ /* 0x000e220008000a00 */
[----:B------:R-:W-:Y:S02]  /*e9e0*/  HFMA2 R8, -RZ, RZ, 0, 4.64916229248046875e-06 ;  /* 0x0000004eff087431 */ /* 0x000fe400000001ff */
[----:B------:R-:W-:Y:S01]  /*e9f0*/  IMAD.MOV.U32 R12, RZ, RZ, 0x1 ;  /* 0x00000001ff0c7424 */ /* 0x000fe200078e00ff */
[----:B------:R-:W-:Y:S01]  /*ea00*/  MOV R13, RZ ;  /* 0x000000ff000d7202 */ /* 0x000fe20000000f00 */
[----:B------:R-:W1:Y:S01]  /*ea10*/  LDCU.64 UR6, c[0x4][0x150] ;  /* 0x01002a00ff0677ac */ /* 0x000e620008000a00 */
[----:B------:R-:W2:Y:S01]  /*ea20*/  LDC.64 R2, c[0x4][R2] ;  /* 0x0100000002027b82 */ /* 0x000ea20000000a00 */
[----:B------:R-:W3:Y:S01]  /*ea30*/  LDCU.64 UR8, c[0x4][0x18] ;  /* 0x01000300ff0877ac */ /* 0x000ee20008000a00 */
[----:B0-----:R-:W-:Y:S01]  /*ea40*/  MOV R4, UR4 ;  /* 0x0000000400047c02 */ /* 0x001fe20008000f00 */
[----:B------:R-:W-:Y:S01]  /*ea50*/  IMAD.U32 R5, RZ, RZ, UR5 ;  /* 0x00000005ff057e24 */ /* 0x000fe2000f8e00ff */
[----:B-1----:R-:W-:Y:S01]  /*ea60*/  MOV R6, UR6 ;  /* 0x0000000600067c02 */ /* 0x002fe20008000f00 */
[----:B------:R-:W-:Y:S01]  /*ea70*/  IMAD.U32 R7, RZ, RZ, UR7 ;  /* 0x00000007ff077e24 */ /* 0x000fe2000f8e00ff */
[----:B---3--:R-:W-:Y:S01]  /*ea80*/  MOV R10, UR8 ;  /* 0x00000008000a7c02 */ /* 0x008fe20008000f00 */
[----:B------:R-:W-:-:S07]  /*ea90*/  IMAD.U32 R11, RZ, RZ, UR9 ;  /* 0x00000009ff0b7e24 */ /* 0x000fce000f8e00ff */
[----:B------:R-:W-:-:S07]  /*eaa0*/  LEPC R20, `(.L_x_2149) ;  /* 0x000000001014794e */ /* 0x000fce0000000000 */
[----:B--2---:R-:W-:Y:S05]  /*eab0*/  CALL.ABS.NOINC R2 ;  /* 0x0000000002007343 */ /* 0x004fea0003c00000 */
.L_x_2149:
[----:B------:R-:W-:Y:S01]  /*eac0*/  IMAD.MOV.U32 R19, RZ, RZ, RZ ;  /* 0x000000ffff137224 */ /* 0x000fe200078e00ff */
[----:B------:R-:W-:Y:S06]  /*ead0*/  BRA `(.L_x_2128) ;  /* 0x0000000000147947 */ /* 0x000fec0003800000 */
.L_x_2148:
[----:B------:R-:W2:Y:S02]  /*eae0*/  LDG.E.64 R2, desc[UR36][R2.64] ;  /* 0x0000002402027981 */ /* 0x000ea4000c1e1b00 */
[----:B--2---:R0:W1:Y:S02]  /*eaf0*/  I2F.U64 R19, R2 ;  /* 0x0000000200137312 */ /* 0x0040640000301000 */
[----:B01----:R-:W-:Y:S05]  /*eb00*/  BRA `(.L_x_2128) ;  /* 0x0000000000087947 */ /* 0x003fea0003800000 */
.L_x_2147:
[----:B------:R-:W2:Y:S02]  /*eb10*/  LDG.E R2, desc[UR36][R2.64] ;  /* 0x0000002402027981 */ /* 0x000ea4000c1e1900 */
[----:B--2---:R-:W-:-:S07]  /*eb20*/  I2FP.F32.U32 R19, R2 ;  /* 0x0000000200137245 */ /* 0x004fce0000201000 */
.L_x_2128:
[----:B------:R-:W-:Y:S05]  /*eb30*/  BSYNC.RECONVERGENT B6 ;  /* 0x0000000000067941 */ /* 0x000fea0003800200 */
.L_x_2122:
[----:B------:R-:W0:Y:S01]  /*eb40*/  LDCU.64 UR6, c[0x0][0x5f8] ;  /* 0x0000bf00ff0677ac */ /* 0x000e220008000a00 */
[----:B------:R-:W-:Y:S01]  /*eb50*/  BSSY.RECONVERGENT B6, `(.L_x_2150) ;  /* 0x00000e5000067945 */ /* 0x000fe20003800200 */
[----:B------:R-:W-:-:S04]  /*eb60*/  UPRMT UR4, UR42, 0x9910, URZ ;  /* 0x000099102a047896 */ /* 0x000fc800080000ff */
[----:B------:R-:W-:Y:S01]  /*eb70*/  UISETP.GT.AND UP0, UPT, UR4, 0x9, UPT ;  /* 0x000000090400788c */ /* 0x000fe2000bf04270 */
[----:B012-4-:R-:W-:-:S04]  /*eb80*/  IADD3 R2, P0, PT, R18, UR6, RZ ;  /* 0x0000000612027c10 */ /* 0x017fc8000ff1e0ff */
        /* <DEDUP_REMOVED lines=11> */
[----:B--2---:R0:W1:Y:S01]  /*ec40*/  I2F.S16 R0, R2 ;  /* 0x0000000200007306 */ /* 0x0040620000101400 */
[----:B------:R-:W-:Y:S05]  /*ec50*/  BRA `(.L_x_2156) ;  /* 0x0000000c00507947 */ /* 0x000fea0003800000 */
.L_x_2154:
[----:B------:R-:W2:Y:S02]  /*ec60*/  LDG.E.U8 R0, desc[UR36][R2.64] ;  /* 0x0000002402007981 */ /* 0x000ea4000c1e1100 */
[----:B--2---:R-:W-:Y:S01]  /*ec70*/  I2FP.F32.U32 R0, R0 ;  /* 0x0000000000007245 */ /* 0x004fe20000201000 */
[----:B------:R-:W-:Y:S06]  /*ec80*/  BRA `(.L_x_2156) ;  /* 0x0000000c00447947 */ /* 0x000fec0003800000 */
.L_x_2153:
[----:B------:R-:W-:-:S09]  /*ec90*/  UISETP.NE.AND UP0, UPT, UR4, 0x2, UPT ;  /* 0x000000020400788c */ /* 0x000fd2000bf05270 */
[----:B------:R-:W-:Y:S05]  /*eca0*/  BRA.U !UP0, `(.L_x_2157) ;  /* 0x0000000108287547 */ /* 0x000fea000b800000 */
[----:B------:R-:W-:-:S09]  /*ecb0*/  UISETP.NE.AND UP0, UPT, UR4, 0x3, UPT ;  /* 0x000000030400788c */ /* 0x000fd2000bf05270 */
[----:B------:R-:W-:Y:S05]  /*ecc0*/  BRA.U !UP0, `(.L_x_2158) ;  /* 0x0000000108147547 */ /* 0x000fea000b800000 */
[----:B------:R-:W-:-:S09]  /*ecd0*/  UISETP.NE.AND UP0, UPT, UR4, 0x4, UPT ;  /* 0x000000040400788c */ /* 0x000fd2000bf05270 */
[----:B------:R-:W-:Y:S05]  /*ece0*/  BRA.U UP0, `(.L_x_2155) ;  /* 0x0000000900d07547 */ /* 0x000fea000b800000 */
[----:B------:R-:W2:Y:S02]  /*ecf0*/  LDG.E.64 R2, desc[UR36][R2.64] ;  /* 0x0000002402027981 */ /* 0x000ea4000c1e1b00 */
[----:B--2---:R2:W4:Y:S02]  /*ed00*/  I2F.S64 R0, R2 ;  /* 0x0000000200007312 */ /* 0x0045240000301400 */
[----:B--2-4-:R-:W-:Y:S05]  /*ed10*/  BRA `(.L_x_2156) ;  /* 0x0000000c00207947 */ /* 0x014fea0003800000 */
.L_x_2158:
[----:B------:R-:W2:Y:S02]  /*ed20*/  LDG.E R0, desc[UR36][R2.64] ;  /* 0x0000002402007981 */ /* 0x000ea4000c1e1900 */
[----:B--2---:R-:W-:Y:S01]  /*ed30*/  I2FP.F32.S32 R0, R0 ;  /* 0x0000000000007245 */ /* 0x004fe20000201400 */
[----:B------:R-:W-:Y:S06]  /*ed40*/  BRA `(.L_x_2156) ;  /* 0x0000000c00147947 */ /* 0x000fec0003800000 */
.L_x_2157:
[----:B------:R-:W2:Y:S02]  /*ed50*/  LDG.E.U16 R0, desc[UR36][R2.64] ;  /* 0x0000002402007981 */ /* 0x000ea4000c1e1500 */
[----:B--2---:R-:W2:Y:S01]  /*ed60*/  I2F.S16 R0, R0 ;  /* 0x0000000000007306 */ /* 0x004ea20000101400 */
[----:B------:R-:W-:Y:S05]  /*ed70*/  BRA `(.L_x_2156) ;  /* 0x0000000c00087947 */ /* 0x000fea0003800000 */
.L_x_2152:
        /* <DEDUP_REMOVED lines=8> */
.L_x_2160:
[----:B------:R-:W2:Y:S02]  /*ee00*/  LDG.E.U16 R0, desc[UR36][R2.64] ;  /* 0x0000002402007981 */ /* 0x000ea4000c1e1500 */
[----:B--2---:R-:W-:Y:S01]  /*ee10*/  HADD2.F32 R0, -RZ, R0.H0_H0 ;  /* 0x20000000ff007230 */ /* 0x004fe20000004100 */
[----:B------:R-:W-:Y:S06]  /*ee20*/  BRA `(.L_x_2156) ;  /* 0x0000000800dc7947 */ /* 0x000fec0003800000 */
.L_x_2159:
        /* <DEDUP_REMOVED lines=8> */
.L_x_2162:
[----:B------:R-:W2:Y:S02]  /*eeb0*/  LDG.E.U16 R0, desc[UR36][R2.64] ;  /* 0x0000002402007981 */ /* 0x000ea4000c1e1500 */
[----:B--2---:R-:W-:Y:S01]  /*eec0*/  HADD2.F32 R0, -RZ, R0.H0_H0 ;  /* 0x20000000ff007230 */ /* 0x004fe20000004100 */
[----:B------:R-:W-:Y:S06]  /*eed0*/  BRA `(.L_x_2156) ;  /* 0x0000000800b07947 */ /* 0x000fec0003800000 */
.L_x_2161:
        /* <DEDUP_REMOVED lines=11> */
.L_x_2151:
        /* <DEDUP_REMOVED lines=12> */
.L_x_2165:
        /* <DEDUP_REMOVED lines=11> */
.L_x_2164:
        /* <DEDUP_REMOVED lines=16> */
[----:B------:R-:W-:Y:S01]  /*f200*/  IMAD.SHL.U32 R7, R5, 0x800000, RZ ;  /* 0x0080000005077824 */ /* 0x000fe200078e00ff */
[----:B------:R-:W-:-:S04]  /*f210*/  IADD3 R5, PT, PT, R4, 0x1000000, RZ ;  /* 0x0100000004057810 */ /* 0x000fc80007ffe0ff */
[----:B------:R-:W-:Y:S02]  /*f220*/  LEA.HI R6, R6, -R7, RZ, 0x1c ;  /* 0x8000000706067211 */ /* 0x000fe400078fe0ff */
[----:B------:R-:W-:-:S03]  /*f230*/  SHF.R.S32.HI R5, RZ, 0x8, R5 ;  /* 0x00000008ff057819 */ /* 0x000fc60000011405 */
[----:B------:R-:W-:-:S05]  /*f240*/  VIADD R6, R6, 0x3c000000 ;  /* 0x3c00000006067836 */ /* 0x000fca0000000000 */
[----:B------:R-:W-:-:S04]  /*f250*/  LOP3.LUT R5, R6, 0x7f800000, R5, 0xf8, !PT ;  /* 0x7f80000006057812 */ /* 0x000fc800078ef805 */
[----:B------:R-:W-:-:S04]  /*f260*/  SEL R5, R5, RZ, P0 ;  /* 0x000000ff05057207 */ /* 0x000fc80000000000 */
[----:B------:R-:W-:Y:S01]  /*f270*/  LOP3.LUT R0, R5, 0x80000000, R0, 0xf8, !PT ;  /* 0x8000000005007812 */ /* 0x000fe200078ef800 */
[----:B------:R-:W-:Y:S06]  /*f280*/  BRA `(.L_x_2156) ;  /* 0x0000000400c47947 */ /* 0x000fec0003800000 */
.L_x_2167:
        /* <DEDUP_REMOVED lines=12> */
.L_x_2166:
[----:B------:R-:W2:Y:S02]  /*f350*/  LDG.E.U16 R0, desc[UR36][R2.64] ;  /* 0x0000002402007981 */ /* 0x000ea4000c1e1500 */
[----:B--2---:R-:W-:Y:S01]  /*f360*/  SHF.L.U32 R0, R0, 0x10, RZ ;  /* 0x0000001000007819 */ /* 0x004fe200000006ff */
[----:B------:R-:W-:Y:S06]  /*f370*/  BRA `(.L_x_2156) ;  /* 0x0000000400887947 */ /* 0x000fec0003800000 */
.L_x_2163:
        /* <DEDUP_REMOVED lines=11> */
.L_x_2170:
        /* <DEDUP_REMOVED lines=20> */
.L_x_2172:
[----:B------:R-:W-:Y:S05]  /*f570*/  BSYNC.RECONVERGENT B0 ;  /* 0x0000000000007941 */ /* 0x000fea0003800200 */
.L_x_2171:
[----:B------:R-:W-:Y:S01]  /*f580*/  IMAD.SHL.U32 R0, R0, 0x100000, RZ ;  /* 0x0010000000007824 */ /* 0x000fe200078e00ff */
[----:B------:R-:W-:-:S04]  /*f590*/  LEA R2, R2, 0x3b800000, 0x17 ;  /* 0x3b80000002027811 */ /* 0x000fc800078eb8ff */
[----:B------:R-:W-:Y:S01]  /*f5a0*/  LOP3.LUT R0, R2, R0, R7, 0xfe, !PT ;  /* 0x0000000002007212 */ /* 0x000fe200078efe07 */
[----:B------:R-:W-:Y:S06]  /*f5b0*/  BRA `(.L_x_2156) ;  /* 0x0000000000f87947 */ /* 0x000fec0003800000 */
.L_x_2169:
        /* <DEDUP_REMOVED lines=20> */
.L_x_2174:
[----:B------:R-:W-:Y:S05]  /*f700*/  BSYNC.RECONVERGENT B0 ;  /* 0x0000000000007941 */ /* 0x000fea0003800200 */
.L_x_2173:
[----:B------:R-:W-:Y:S02]  /*f710*/  SHF.L.U32 R0, R0, 0x15, RZ ;  /* 0x0000001500007819 */ /* 0x000fe400000006ff */
[----:B------:R-:W-:-:S04]  /*f720*/  LEA R2, R2, 0x37800000, 0x17 ;  /* 0x3780000002027811 */ /* 0x000fc800078eb8ff */
[----:B------:R-:W-:Y:S01]  /*f730*/  LOP3.LUT R0, R2, R0, R7, 0xfe, !PT ;  /* 0x0000000002007212 */ /* 0x000fe200078efe07 */
[----:B------:R-:W-:Y:S06]  /*f740*/  BRA `(.L_x_2156) ;  /* 0x0000000000947947 */ /* 0x000fec0003800000 */
.L_x_2168:
        /* <DEDUP_REMOVED lines=14> */
.L_x_2155:
[----:B------:R-:W-:Y:S01]  /*f830*/  MOV R2, 0x0 ;  /* 0x0000000000027802 */ /* 0x000fe20000000f00 */
[----:B------:R-:W0:Y:S01]  /*f840*/  LDCU.64 UR4, c[0x4][0x148] ;  /* 0x01002900ff0477ac */ /* 0x000e220008000a00 */
[----:B------:R-:W-:Y:S02]  /*f850*/  HFMA2 R8, -RZ, RZ, 0, 4.64916229248046875e-06 ;  /* 0x0000004eff087431 */ /* 0x000fe400000001ff */
[----:B------:R-:W-:Y:S01]  /*f860*/  IMAD.MOV.U32 R12, RZ, RZ, 0x1 ;  /* 0x00000001ff0c7424 */ /* 0x000fe200078e00ff */
[----:B------:R-:W-:Y:S01]  /*f870*/  MOV R13, RZ ;  /* 0x000000ff000d7202 */ /* 0x000fe20000000f00 */
[----:B------:R-:W1:Y:S01]  /*f880*/  LDCU.64 UR6, c[0x4][0x150] ;  /* 0x01002a00ff0677ac */ /* 0x000e620008000a00 */
[----:B------:R-:W2:Y:S01]  /*f890*/  LDC.64 R2, c[0x4][R2] ;  /* 0x0100000002027b82 */ /* 0x000ea20000000a00 */
[----:B------:R-:W4:Y:S01]  /*f8a0*/  LDCU.64 UR8, c[0x4][0x18] ;  /* 0x01000300ff0877ac */ /* 0x000f220008000a00 */
[----:B0-----:R-:W-:Y:S01]  /*f8b0*/  MOV R4, UR4 ;  /* 0x0000000400047c02 */ /* 0x001fe20008000f00 */
[----:B------:R-:W-:Y:S01]  /*f8c0*/  IMAD.U32 R5, RZ, RZ, UR5 ;  /* 0x00000005ff057e24 */ /* 0x000fe2000f8e00ff */
[----:B-1----:R-:W-:Y:S01]  /*f8d0*/  MOV R6, UR6 ;  /* 0x0000000600067c02 */ /* 0x002fe20008000f00 */
[----:B------:R-:W-:Y:S01]  /*f8e0*/  IMAD.U32 R7, RZ, RZ, UR7 ;  /* 0x00000007ff077e24 */ /* 0x000fe2000f8e00ff */
[----:B----4-:R-:W-:Y:S01]  /*f8f0*/  MOV R10, UR8 ;  /* 0x00000008000a7c02 */ /* 0x010fe20008000f00 */
[----:B------:R-:W-:-:S07]  /*f900*/  IMAD.U32 R11, RZ, RZ, UR9 ;  /* 0x00000009ff0b7e24 */ /* 0x000fce000f8e00ff */
[----:B------:R-:W-:-:S07]  /*f910*/  LEPC R20, `(.L_x_2177) ;  /* 0x000000001014794e */ /* 0x000fce0000000000 */
[----:B--23-5:R-:W-:Y:S05]  /*f920*/  CALL.ABS.NOINC R2 ;  /* 0x0000000002007343 */ /* 0x02cfea0003c00000 */
.L_x_2177:
[----:B------:R-:W-:Y:S01]  /*f930*/  IMAD.MOV.U32 R0, RZ, RZ, RZ ;  /* 0x000000ffff007224 */ /* 0x000fe200078e00ff */
[----:B------:R-:W-:Y:S06]  /*f940*/  BRA `(.L_x_2156) ;  /* 0x0000000000147947 */ /* 0x000fec0003800000 */
.L_x_2176:
[----:B------:R-:W2:Y:S02]  /*f950*/  LDG.E.64 R2, desc[UR36][R2.64] ;  /* 0x0000002402027981 */ /* 0x000ea4000c1e1b00 */
[----:B--2---:R0:W1:Y:S02]  /*f960*/  I2F.U64 R0, R2 ;  /* 0x0000000200007312 */ /* 0x0040640000301000 */
[----:B01----:R-:W-:Y:S05]  /*f970*/  BRA `(.L_x_2156) ;  /* 0x0000000000087947 */ /* 0x003fea0003800000 */
.L_x_2175:
[----:B------:R-:W2:Y:S02]  /*f980*/  LDG.E R0, desc[UR36][R2.64] ;  /* 0x0000002402007981 */ /* 0x000ea4000c1e1900 */
[----:B--2---:R-:W-:-:S07]  /*f990*/  I2FP.F32.U32 R0, R0 ;  /* 0x0000000000007245 */ /* 0x004fce0000201000 */
.L_x_2156:
[----:B------:R-:W-:Y:S05]  /*f9a0*/  BSYNC.RECONVERGENT B6 ;  /* 0x0000000000067941 */ /* 0x000fea0003800200 */
.L_x_2150:
[----:B012-45:R-:W-:Y:S01]  /*f9b0*/  FMUL.FTZ R3, R0, -1.4426950216293334961 ;  /* 0xbfb8aa3b00037820 */ /* 0x037fe20000410000 */
[----:B------:R-:W-:-:S04]  /*f9c0*/  UPRMT UR4, UR43, 0x9910, URZ ;  /* 0x000099102b047896 */ /* 0x000fc800080000ff */
[----:B------:R-:W-:Y:S01]  /*f9d0*/  UISETP.GT.AND UP0, UPT, UR4, 0x9, UPT ;  /* 0x000000090400788c */ /* 0x000fe2000bf04270 */
[----:B------:R-:W0:Y:S02]  /*f9e0*/  MUFU.EX2 R3, R3 ;  /* 0x0000000300037308 */ /* 0x000e240000000800 */
[----:B0-----:R-:W-:-:S06]  /*f9f0*/  FADD.FTZ R4, R3, 1 ;  /* 0x3f80000003047421 */ /* 0x001fcc0000010000 */
[----:B------:R-:W0:Y:S02]  /*fa00*/  MUFU.RCP R4, R4 ;  /* 0x0000000400047308 */ /* 0x000e240000001000 */
[C---:B0-----:R-:W-:Y:S01]  /*fa10*/  FADD.FTZ R5, -R4.reuse, 1 ;  /* 0x3f80000004057421 */ /* 0x041fe20000010100 */
[----:B---3--:R-:W-:-:S03]  /*fa20*/  FMUL.FTZ R2, R4, R19 ;  /* 0x0000001304027220 */ /* 0x008fc60000410000 */
[----:B------:R-:W-:-:S04]  /*fa30*/  FFMA.FTZ R5, R5, R0, 1 ;  /* 0x3f80000005057423 */ /* 0x000fc80000010000 */
        /* <DEDUP_REMOVED lines=11> */
[----:B0-----:R-:W-:Y:S01]  /*faf0*/  STG.E.U8 desc[UR36][R16.64], R3 ;  /* 0x0000000310007986 */ /* 0x001fe2000c101124 */
[----:B------:R-:W-:Y:S05]  /*fb00*/  EXIT ;  /* 0x000000000000794d */ /* 0x000fea0003800000 */
.L_x_2181:
[----:B------:R-:W0:Y:S02]  /*fb10*/  F2I.S64.TRUNC R2, R2 ;  /* 0x0000000200027311 */ /* 0x000e24000020d900 */
[----:B0-----:R-:W-:-:S05]  /*fb20*/  MOV R5, R2 ;  /* 0x0000000200057202 */ /* 0x001fca0000000f00 */
[----:B------:R-:W-:Y:S01]  /*fb30*/  STG.E.U8 desc[UR36][R16.64], R5 ;  /* 0x0000000510007986 */ /* 0x000fe2000c101124 */
[----:B------:R-:W-:Y:S05]  /*fb40*/  EXIT ;  /* 0x000000000000794d */ /* 0x000fea0003800000 */
.L_x_2180:
[----:B------:R-:W-:-:S09]  /*fb50*/  UISETP.NE.AND UP0, UPT, UR4, 0x2, UPT ;  /* 0x000000020400788c */ /* 0x000fd2000bf05270 */
[----:B------:R-:W-:Y:S05]  /*fb60*/  BRA.U !UP0, `(.L_x_2183) ;  /* 0x0000000108287547 */ /* 0x000fea000b800000 */
[----:B------:R-:W-:-:S09]  /*fb70*/  UISETP.NE.AND UP0, UPT, UR4, 0x3, UPT ;  /* 0x000000030400788c */ /* 0x000fd2000bf05270 */
[----:B------:R-:W-:Y:S05]  /*fb80*/  BRA.U !UP0, `(.L_x_2184) ;  /* 0x0000000108147547 */ /* 0x000fea000b800000 */
[----:B------:R-:W-:-:S09]  /*fb90*/  UISETP.NE.AND UP0, UPT, UR4, 0x4, UPT ;  /* 0x000000040400788c */ /* 0x000fd2000bf05270 */
[----:B------:R-:W-:Y:S05]  /*fba0*/  BRA.U UP0, `(.L_x_2182) ;  /* 0x0000000900387547 */ /* 0x000fea000b800000 */
[----:B------:R-:W0:Y:S02]  /*fbb0*/  F2I.S64.TRUNC R2, R2 ;  /* 0x0000000200027311 */ /* 0x000e24000020d900 */
[----:B0-----:R-:W-:Y:S01]  /*fbc0*/  STG.E.64 desc[UR36][R16.64], R2 ;  /* 0x0000000210007986 */ /* 0x001fe2000c101b24 */
[----:B------:R-:W-:Y:S05]  /*fbd0*/  EXIT ;  /* 0x000000000000794d */ /* 0x000fea0003800000 */
.L_x_2184:
[----:B------:R-:W0:Y:S02]  /*fbe0*/  F2I.FTZ.TRUNC.NTZ R3, R2 ;  /* 0x0000000200037305 */ /* 0x000e24000021f100 */
[----:B0-----:R-:W-:Y:S01]  /*fbf0*/  STG.E desc[UR36][R16.64], R3 ;  /* 0x0000000310007986 */ /* 0x001fe2000c101924 */
[----:B------:R-:W-:Y:S05]  /*fc00*/  EXIT ;  /* 0x000000000000794d */ /* 0x000fea0003800000 */
.L_x_2183:
[----:B------:R-:W0:Y:S02]  /*fc10*/  F2I.FTZ.TRUNC.NTZ R3, R2 ;  /* 0x0000000200037305 */ /* 0x000e24000021f100 */
[----:B0-----:R-:W-:Y:S01]  /*fc20*/  STG.E.U16 desc[UR36][R16.64], R3 ;  /* 0x0000000310007986 */ /* 0x001fe2000c101524 */
[----:B------:R-:W-:Y:S05]  /*fc30*/  EXIT ;  /* 0x000000000000794d */ /* 0x000fea0003800000 */
.L_x_2179:
[----:B------:R-:W-:-:S09]  /*fc40*/  UISETP.GT.AND UP0, UPT, UR4, 0x6, UPT ;  /* 0x000000060400788c */ /* 0x000fd2000bf04270 */
[----:B------:R-:W-:Y:S05]  /*fc50*/  BRA.U UP0, `(.L_x_2185) ;  /* 0x0000000100247547 */ /* 0x000fea000b800000 */
[----:B------:R-:W-:-:S09]  /*fc60*/  UISETP.NE.AND UP0, UPT, UR4, 0x5, UPT ;  /* 0x000000050400788c */ /* 0x000fd2000bf05270 */
[----:B------:R-:W-:Y:S05]  /*fc70*/  BRA.U !UP0, `(.L_x_2186) ;  /* 0x0000000108107547 */ /* 0x000fea000b800000 */
[----:B------:R-:W-:-:S09]  /*fc80*/  UISETP.NE.AND UP0, UPT, UR4, 0x6, UPT ;  /* 0x000000060400788c */ /* 0x000fd2000bf05270 */
[----:B------:R-:W-:Y:S05]  /*fc90*/  BRA.U UP0, `(.L_x_2182) ;  /* 0x0000000500fc7547 */ /* 0x000fea000b800000 */
[----:B------:R-:W-:Y:S01]  /*fca0*/  STG.E desc[UR36][R16.64], R2 ;  /* 0x0000000210007986 */ /* 0x000fe2000c101924 */
[----:B------:R-:W-:Y:S05]  /*fcb0*/  EXIT ;  /* 0x000000000000794d */ /* 0x000fea0003800000 */
.L_x_2186:
[----:B------:R-:W-:-:S05]  /*fcc0*/  F2FP.F16.F32.PACK_AB R2, RZ, R2 ;  /* 0x00000002ff02723e */ /* 0x000fca00000000ff */
[----:B------:R-:W-:Y:S01]  /*fcd0*/  STG.E.U16 desc[UR36][R16.64], R2 ;  /* 0x0000000210007986 */ /* 0x000fe2000c101524 */
[----:B------:R-:W-:Y:S05]  /*fce0*/  EXIT ;  /* 0x000000000000794d */ /* 0x000fea0003800000 */
.L_x_2185:
[----:B------:R-:W-:-:S09]  /*fcf0*/  UISETP.NE.AND UP0, UPT, UR4, 0x7, UPT ;  /* 0x000000070400788c */ /* 0x000fd2000bf05270 */
[----:B------:R-:W-:Y:S05]  /*fd00*/  BRA.U !UP0, `(.L_x_2187) ;  /* 0x00000001082c7547 */ /* 0x000fea000b800000 */
[----:B------:R-:W-:-:S09]  /*fd10*/  UISETP.NE.AND UP0, UPT, UR4, 0x8, UPT ;  /* 0x000000080400788c */ /* 0x000fd2000bf05270 */
[----:B------:R-:W-:Y:S05]  /*fd20*/  BRA.U !UP0, `(.L_x_2188) ;  /* 0x0000000108147547 */ /* 0x000fea000b800000 */
[----:B------:R-:W-:-:S09]  /*fd30*/  UISETP.NE.AND UP0, UPT, UR4, 0x9, UPT ;  /* 0x000000090400788c */ /* 0x000fd2000bf05270 */
[----:B------:R-:W-:Y:S05]  /*fd40*/  BRA.U UP0, `(.L_x_2182) ;  /* 0x0000000500d07547 */ /* 0x000fea000b800000 */
[----:B------:R-:W-:-:S05]  /*fd50*/  IMAD.MOV.U32 R3, RZ, RZ, RZ ;  /* 0x000000ffff037224 */ /* 0x000fca00078e00ff */
[----:B------:R-:W-:Y:S01]  /*fd60*/  STG.E.64 desc[UR36][R16.64], R2 ;  /* 0x0000000210007986 */ /* 0x000fe2000c101b24 */
[----:B------:R-:W-:Y:S05]  /*fd70*/  EXIT ;  /* 0x000000000000794d */ /* 0x000fea0003800000 */
.L_x_2188:
[----:B------:R-:W-:-:S04]  /*fd80*/  F2FP.F16.F32.PACK_AB R3, RZ, R2 ;  /* 0x00000002ff03723e */ /* 0x000fc800000000ff */
[----:B------:R-:W-:-:S05]  /*fd90*/  PRMT R3, R3, 0x5410, RZ ;  /* 0x0000541003037816 */ /* 0x000fca00000000ff */
[----:B------:R-:W-:Y:S01]  /*fda0*/  STG.E desc[UR36][R16.64], R3 ;  /* 0x0000000310007986 */ /* 0x000fe2000c101924 */
[----:B------:R-:W-:Y:S05]  /*fdb0*/  EXIT ;  /* 0x000000000000794d */ /* 0x000fea0003800000 */
.L_x_2187:
[----:B------:R-:W-:-:S06]  /*fdc0*/  FMUL.FTZ R2, R2, 1 ;  /* 0x3f80000002027820 */ /* 0x000fcc0000410000 */
[----:B------:R-:W0:Y:S02]  /*fdd0*/  F2F.F64.F32 R2, R2 ;  /* 0x0000000200027310 */ /* 0x000e240000201800 */
[----:B0-----:R-:W-:Y:S01]  /*fde0*/  STG.E.64 desc[UR36][R16.64], R2 ;  /* 0x0000000210007986 */ /* 0x001fe2000c101b24 */
[----:B------:R-:W-:Y:S05]  /*fdf0*/  EXIT ;  /* 0x000000000000794d */ /* 0x000fea0003800000 */
.L_x_2178:
        /* <DEDUP_REMOVED lines=11> */
[----:B0-----:R-:W-:Y:S01]  /*feb0*/  STG.E.U16 desc[UR36][R16.64], R3 ;  /* 0x0000000310007986 */ /* 0x001fe2000c101524 */
[----:B------:R-:W-:Y:S05]  /*fec0*/  EXIT ;  /* 0x000000000000794d */ /* 0x000fea0003800000 */
.L_x_2192:
[----:B------:R-:W-:Y:S01]  /*fed0*/  LOP3.LUT R4, R2, 0x7fffffff, RZ, 0xc0, !PT ;  /* 0x7fffffff02047812 */ /* 0x000fe200078ec0ff */
[----:B------:R-:W-:Y:S01]  /*fee0*/  BSSY.RECONVERGENT B0, `(.L_x_2193) ;  /* 0x0000012000007945 */ /* 0x000fe20003800200 */
[----:B------:R-:W-:Y:S02]  /*fef0*/  HFMA2 R8, -RZ, RZ, 0, 7.62939453125e-06 ;  /* 0x00000080ff087431 */ /* 0x000fe400000001ff */
        /* <DEDUP_REMOVED lines=13> */
.L_x_2195:
[----:B------:R-:W-:-:S04]  /*ffd0*/  SHF.R.U32.HI R2, RZ, 0x18, R2 ;  /* 0x00000018ff027819 */ /* 0x000fc80000011602 */
[----:B------:R-:W-:-:S04]  /*ffe0*/  LOP3.LUT R2, R3, 0x80, R2, 0xf8, !PT ;  /* 0x0000008003027812 */ /* 0x000fc800078ef802 */
[----:B------:R-:W-:-:S07]  /*fff0*/  PRMT R8, R2, 0x7610, R8 ;  /* 0x0000761002087816 */ /* 0x000fce0000000008 */
.L_x_2194:
[----:B------:R-:W-:Y:S05]  /*10000*/  BSYNC.RECONVERGENT B0 ;  /* 0x0000000000007941 */ /* 0x000fea0003800200 */
.L_x_2193:
[----:B------:R-:W-:Y:S01]  /*10010*/  STG.E.U8 desc[UR36][R16.64], R8 ;  /* 0x0000000810007986 */ /* 0x000fe2000c101124 */
[----:B------:R-:W-:Y:S05]  /*10020*/  EXIT ;  /* 0x000000000000794d */ /* 0x000fea0003800000 */
.L_x_2191:
        /* <DEDUP_REMOVED lines=16> */
.L_x_2198:
[----:B------:R-:W-:-:S04]  /*10130*/  SHF.R.U32.HI R2, RZ, 0x18, R2 ;  /* 0x00000018ff027819 */ /* 0x000fc80000011602 */
[----:B------:R-:W-:-:S04]  /*10140*/  LOP3.LUT R3, R3, 0x80, R2, 0xf8, !PT ;  /* 0x0000008003037812 */ /* 0x000fc800078ef802 */
[----:B------:R-:W-:-:S07]  /*10150*/  PRMT R8, R3, 0x7610, R8 ;  /* 0x0000761003087816 */ /* 0x000fce0000000008 */
.L_x_2197:
[----:B------:R-:W-:Y:S05]  /*10160*/  BSYNC.RECONVERGENT B0 ;  /* 0x0000000000007941 */ /* 0x000fea0003800200 */
.L_x_2196:
[----:B------:R-:W-:Y:S01]  /*10170*/  STG.E.U8 desc[UR36][R16.64], R8 ;  /* 0x0000000810007986 */ /* 0x000fe2000c101124 */
[----:B------:R-:W-:Y:S05]  /*10180*/  EXIT ;  /* 0x000000000000794d */ /* 0x000fea0003800000 */
.L_x_2190:
        /* <DEDUP_REMOVED lines=21> */
.L_x_2200:
[----:B------:R-:W0:Y:S02]  /*102e0*/  F2I.U64.TRUNC R2, R2 ;  /* 0x0000000200027311 */ /* 0x000e24000020d800 */
[----:B0-----:R-:W-:Y:S01]  /*102f0*/  STG.E.64 desc[UR36][R16.64], R2 ;  /* 0x0000000210007986 */ /* 0x001fe2000c101b24 */
[----:B------:R-:W-:Y:S05]  /*10300*/  EXIT ;  /* 0x000000000000794d */ /* 0x000fea0003800000 */
.L_x_2199:
[----:B------:R-:W0:Y:S02]  /*10310*/  F2I.FTZ.U32.TRUNC.NTZ R3, R2 ;  /* 0x0000000200037305 */ /* 0x000e24000021f000 */
[----:B0-----:R-:W-:Y:S01]  /*10320*/  STG.E desc[UR36][R16.64], R3 ;  /* 0x0000000310007986 */ /* 0x001fe2000c101924 */
[----:B------:R-:W-:Y:S05]  /*10330*/  EXIT ;  /* 0x000000000000794d */ /* 0x000fea0003800000 */
.L_x_2189:
        /* <DEDUP_REMOVED lines=8> */
[----:B------:R-:W-:Y:S01]  /*103c0*/  STG.E.U8 desc[UR36][R16.64], R3 ;  /* 0x0000000310007986 */ /* 0x000fe2000c101124 */
[----:B------:R-:W-:Y:S05]  /*103d0*/  EXIT ;  /* 0x000000000000794d */ /* 0x000fea0003800000 */
.L_x_2202:
[----:B------:R-:W-:Y:S01]  /*103e0*/  FMUL.FTZ R4, R2, 1 ;  /* 0x3f80000002047820 */ /* 0x000fe20000410000 */
[----:B------:R-:W-:-:S05]  /*103f0*/  CS2R R6, SRZ ;  /* 0x0000000000067805 */ /* 0x000fca000001ff00 */
[----:B------:R-:W0:Y:S02]  /*10400*/  F2F.F64.F32 R4, R4 ;  /* 0x0000000400047310 */ /* 0x000e240000201800 */
[----:B0-----:R-:W-:Y:S01]  /*10410*/  STG.E.128 desc[UR36][R16.64], R4 ;  /* 0x0000000410007986 */ /* 0x001fe2000c101d24 */
[----:B------:R-:W-:Y:S05]  /*10420*/  EXIT ;  /* 0x000000000000794d */ /* 0x000fea0003800000 */
.L_x_2201:
[----:B------:R-:W-:-:S09]  /*10430*/  UISETP.NE.AND UP0, UPT, UR4, 0xf, UPT ;  /* 0x0000000f0400788c */ /* 0x000fd2000bf05270 */
[----:B------:R-:W-:Y:S05]  /*10440*/  BRA.U !UP0, `(.L_x_2203) ;  /* 0x0000000108e07547 */ /* 0x000fea000b800000 */
[----:B------:R-:W-:-:S09]  /*10450*/  UISETP.NE.AND UP0, UPT, UR4, 0x17, UPT ;  /* 0x000000170400788c */ /* 0x000fd2000bf05270 */
[----:B------:R-:W-:Y:S05]  /*10460*/  BRA.U !UP0, `(.L_x_2204) ;  /* 0x00000001088c7547 */ /* 0x000fea000b800000 */
[----:B------:R-:W-:-:S09]  /*10470*/  UISETP.NE.AND UP0, UPT, UR4, 0x18, UPT ;  /* 0x000000180400788c */ /* 0x000fd2000bf05270 */
[----:B------:R-:W-:Y:S05]  /*10480*/  BRA.U !UP0, `(.L_x_2205) ;  /* 0x0000000108447547 */ /* 0x000fea000b800000 */
.L_x_2182:
[----:B------:R-:W-:Y:S01]  /*10490*/  MOV R0, 0x0 ;  /* 0x0000000000007802 */ /* 0x000fe20000000f00 */
[----:B------:R-:W0:Y:S01]  /*104a0*/  LDCU.64 UR4, c[0x4][0x148] ;  /* 0x01002900ff0477ac */ /* 0x000e220008000a00 */
[----:B------:R-:W-:Y:S02]  /*104b0*/  HFMA2 R8, -RZ, RZ, 0, 6.020069122314453125e-06 ;  /* 0x00000065ff087431 */ /* 0x000fe400000001ff */
[----:B------:R-:W-:Y:S01]  /*104c0*/  IMAD.MOV.U32 R12, RZ, RZ, 0x1 ;  /* 0x00000001ff0c7424 */ /* 0x000fe200078e00ff */
[----:B------:R1:W2:Y:S01]  /*104d0*/  LDC.64 R2, c[0x4][R0] ;  /* 0x0100000000027b82 */ /* 0x0002a20000000a00 */
[----:B------:R-:W3:Y:S01]  /*104e0*/  LDCU.64 UR6, c[0x4][0x150] ;  /* 0x01002a00ff0677ac */ /* 0x000ee20008000a00 */
[----:B------:R-:W-:Y:S01]  /*104f0*/  MOV R13, RZ ;  /* 0x000000ff000d7202 */ /* 0x000fe20000000f00 */
[----:B------:R-:W4:Y:S01]  /*10500*/  LDCU.64 UR8, c[0x4][0x20] ;  /* 0x01000400ff0877ac */ /* 0x000f220008000a00 */
[----:B0-----:R-:W-:Y:S01]  /*10510*/  MOV R4, UR4 ;  /* 0x0000000400047c02 */ /* 0x001fe20008000f00 */
[----:B------:R-:W-:Y:S01]  /*10520*/  IMAD.U32 R5, RZ, RZ, UR5 ;  /* 0x00000005ff057e24 */ /* 0x000fe2000f8e00ff */
[----:B---3--:R-:W-:Y:S01]  /*10530*/  MOV R6, UR6 ;  /* 0x0000000600067c02 */ /* 0x008fe20008000f00 */
[----:B------:R-:W-:Y:S01]  /*10540*/  IMAD.U32 R7, RZ, RZ, UR7 ;  /* 0x00000007ff077e24 */ /* 0x000fe2000f8e00ff */
[----:B----4-:R-:W-:Y:S01]  /*10550*/  MOV R10, UR8 ;  /* 0x00000008000a7c02 */ /* 0x010fe20008000f00 */
[----:B-1----:R-:W-:-:S07]  /*10560*/  IMAD.U32 R11, RZ, RZ, UR9 ;  /* 0x00000009ff0b7e24 */ /* 0x002fce000f8e00ff */
[----:B------:R-:W-:-:S07]  /*10570*/  LEPC R20, `(.L_x_2206) ;  /* 0x000000001014794e */ /* 0x000fce0000000000 */
[----:B--2---:R-:W-:Y:S05]  /*10580*/  CALL.ABS.NOINC R2 ;  /* 0x0000000002007343 */ /* 0x004fea0003c00000 */
.L_x_2206:
[----:B------:R-:W-:Y:S05]  /*10590*/  EXIT ;  /* 0x000000000000794d */ /* 0x000fea0003800000 */
.L_x_2205:
        /* <DEDUP_REMOVED lines=12> */
.L_x_2208:
[----:B------:R-:W-:Y:S05]  /*10660*/  BSYNC.RECONVERGENT B0 ;  /* 0x0000000000007941 */ /* 0x000fea0003800200 */
.L_x_2207:
[----:B------:R-:W-:-:S05]  /*10670*/  LOP3.LUT R3, R0, 0x80, R5, 0xf8, !PT ;  /* 0x0000008000037812 */ /* 0x000fca00078ef805 */
[----:B------:R-:W-:Y:S01]  /*10680*/  STG.E.U8 desc[UR36][R16.64], R3 ;  /* 0x0000000310007986 */ /* 0x000fe2000c101124 */
[----:B------:R-:W-:Y:S05]  /*10690*/  EXIT ;  /* 0x000000000000794d */ /* 0x000fea0003800000 */
.L_x_2204:
        /* <DEDUP_REMOVED lines=11> */
.L_x_2210:
[----:B------:R-:W-:Y:S01]  /*10750*/  HFMA2 R0, -RZ, RZ, 0, 7.569789886474609375e-06 ;  /* 0x0000007fff007431 */ /* 0x000fe200000001ff */
[----:B------:R-:W-:-:S04]  /*10760*/  ISETP.GT.U32.AND P0, PT, R4, 0x7f800000, PT ;  /* 0x7f8000000400780c */ /* 0x000fc80003f04070 */
[----:B------:R-:W-:-:S09]  /*10770*/  SEL R0, R0, 0x7c, P0 ;  /* 0x0000007c00007807 */ /* 0x000fd20000000000 */
.L_x_2211:
[----:B------:R-:W-:Y:S05]  /*10780*/  BSYNC.RECONVERGENT B0 ;  /* 0x0000000000007941 */ /* 0x000fea0003800200 */
.L_x_2209:
[----:B------:R-:W-:-:S04]  /*10790*/  SHF.R.U32.HI R3, RZ, 0x18, R2 ;  /* 0x00000018ff037819 */ /* 0x000fc80000011602 */
[----:B------:R-:W-:-:S05]  /*107a0*/  LOP3.LUT R3, R0, 0x80, R3, 0xf8, !PT ;  /* 0x0000008000037812 */ /* 0x000fca00078ef803 */
[----:B------:R-:W-:Y:S01]  /*107b0*/  STG.E.U8 desc[UR36][R16.64], R3 ;  /* 0x0000000310007986 */ /* 0x000fe2000c101124 */
[----:B------:R-:W-:Y:S05]  /*107c0*/  EXIT ;  /* 0x000000000000794d */ /* 0x000fea0003800000 */
.L_x_2203:
[----:B------:R-:W-:-:S05]  /*107d0*/  F2FP.BF16.F32.PACK_AB R2, RZ, R2 ;  /* 0x00000002ff02723e */ /* 0x000fca00000010ff */
[----:B------:R-:W-:Y:S01]  /*107e0*/  STG.E.U16 desc[UR36][R16.64], R2 ;  /* 0x0000000210007986 */ /* 0x000fe2000c101524 */
[----:B------:R-:W-:Y:S05]  /*107f0*/  EXIT ;  /* 0x000000000000794d */ /* 0x000fea0003800000 */
.L_x_2212:
        /* <DEDUP_REMOVED lines=16> */
.L_x_10166:


//--------------------- .text._ZN2at6native27unrolled_elementwise_kernelIZZZNS0_61_GLOBAL__N__132982cb_23_ActivationSiluKernel_cu_1520ed90_293320silu_backward_kernelERNS_18TensorIteratorBaseEENKUlvE_clEvENKUlvE0_clEvEUlffE_St5arrayIPcLm3EELi4E23TrivialOffsetCalculatorILi2EjESB_ILi1EjENS0_6memory12LoadWithCastILi2EEENSE_13StoreWithCastILi1EEEEEviT_T0_T2_T3_T4_T5_ --------------------------
	.section	.text._ZN2at6native27unrolled_elementwise_kernelIZZZNS0_61_GLOBAL__N__132982cb_23_ActivationSiluKernel_cu_1520ed90_293320silu_backward_kernelERNS_18TensorIteratorBaseEENKUlvE_clEvENKUlvE0_clEvEUlffE_St5arrayIPcLm3EELi4E23TrivialOffsetCalculatorILi2EjESB_ILi1EjENS0_6memory12LoadWithCastILi2EEENSE_13StoreWithCastILi1EEEEEviT_T0_T2_T3_T4_T5_,"ax",@progbits
	.align	128
        .global         _ZN2at6native27unrolled_elementwise_kernelIZZZNS0_61_GLOBAL__N__132982cb_23_ActivationSiluKernel_cu_1520ed90_293320silu_backward_kernelERNS_18TensorIteratorBaseEENKUlvE_clEvENKUlvE0_clEvEUlffE_St5arrayIPcLm3EELi4E23TrivialOffsetCalculatorILi2EjESB_ILi1EjENS0_6memory12LoadWithCastILi2EEENSE_13StoreWithCastILi1EEEEEviT_T0_T2_T3_T4_T5_
        .type           _ZN2at6native27unrolled_elementwise_kernelIZZZNS0_61_GLOBAL__N__132982cb_23_ActivationSiluKernel_cu_1520ed90_293320silu_backward_kernelERNS_18TensorIteratorBaseEENKUlvE_clEvENKUlvE0_clEvEUlffE_St5arrayIPcLm3EELi4E23TrivialOffsetCalculatorILi2EjESB_ILi1EjENS0_6memory12LoadWithCastILi2EEENSE_13StoreWithCastILi1EEEEEviT_T0_T2_T3_T4_T5_,@function
        .size           _ZN2at6native27unrolled_elementwise_kernelIZZZNS0_61_GLOBAL__N__132982cb_23_ActivationSiluKernel_cu_1520ed90_293320silu_backward_kernelERNS_18TensorIteratorBaseEENKUlvE_clEvENKUlvE0_clEvEUlffE_St5arrayIPcLm3EELi4E23TrivialOffsetCalculatorILi2EjESB_ILi1EjENS0_6memory12LoadWithCastILi2EEENSE_13StoreWithCastILi1EEEEEviT_T0_T2_T3_T4_T5_,(.L_x_10167 - _ZN2at6native27unrolled_elementwise_kernelIZZZNS0_61_GLOBAL__N__132982cb_23_ActivationSiluKernel_cu_1520ed90_293320silu_backward_kernelERNS_18TensorIteratorBaseEENKUlvE_clEvENKUlvE0_clEvEUlffE_St5arrayIPcLm3EELi4E23TrivialOffsetCalculatorILi2EjESB_ILi1EjENS0_6memory12LoadWithCastILi2EEENSE_13StoreWithCastILi1EEEEEviT_T0_T2_T3_T4_T5_)
        .other          _ZN2at6native27unrolled_elementwise_kernelIZZZNS0_61_GLOBAL__N__132982cb_23_ActivationSiluKernel_cu_1520ed90_293320silu_backward_kernelERNS_18TensorIteratorBaseEENKUlvE_clEvENKUlvE0_clEvEUlffE_St5arrayIPcLm3EELi4E23TrivialOffsetCalculatorILi2EjESB_ILi1EjENS0_6memory12LoadWithCastILi2EEENSE_13StoreWithCastILi1EEEEEviT_T0_T2_T3_T4_T5_,@"STO_CUDA_ENTRY STV_DEFAULT"
_ZN2at6native27unrolled_elementwise_kernelIZZZNS0_61_GLOBAL__N__132982cb_23_ActivationSiluKernel_cu_1520ed90_293320silu_backward_kernelERNS_18TensorIteratorBaseEENKUlvE_clEvENKUlvE0_clEvEUlffE_St5arrayIPcLm3EELi4E23TrivialOffsetCalculatorILi2EjESB_ILi1EjENS0_6memory12LoadWithCastILi2EEENSE_13StoreWithCastILi1EEEEEviT_T0_T2_T3_T4_T5_:
.text._ZN2at6native27unrolled_elementwise_kernelIZZZNS0_61_GLOBAL__N__132982cb_23_ActivationSiluKernel_cu_1520ed90_293320silu_backward_kernelERNS_18TensorIteratorBaseEENKUlvE_clEvENKUlvE0_clEvEUlffE_St5arrayIPcLm3EELi4E23TrivialOffsetCalculatorILi2EjESB_ILi1EjENS0_6memory12LoadWithCastILi2EEENSE_13StoreWithCastILi1EEEEEviT_T0_T2_T3_T4_T5_:
[----:B------:R-:W0:Y:S01]  /*0000*/  LDC R1, c[0x0][0x37c] ;  /* 0x0000df00ff017b82 */ /* 0x000e220000000800 */
[----:B------:R-:W1:Y:S07]  /*0010*/  S2R R2, SR_CTAID.X ;  /* 0x0000000000027919 */ /* 0x000e6e0000002500 */
[----:B------:R-:W1:Y:S01]  /*0020*/  LDC R17, c[0x0][0x380] ;  /* 0x0000e000ff117b82 */ /* 0x000e620000000800 */
[----:B------:R-:W2:Y:S01]  /*0030*/  LDCU.64 UR36, c[0x0][0x358] ;  /* 0x00006b00ff2477ac */ /* 0x000ea20008000a00 */
[----:B------:R-:W-:Y:S01]  /*0040*/  BSSY.RECONVERGENT B7, `(.L_x_2213) ;  /* 0x00001de000077945 */ /* 0x000fe20003800200 */
[----:B------:R-:W3:Y:S01]  /*0050*/  S2R R16, SR_TID.X ;  /* 0x0000000000107919 */ /* 0x000ee20000002100 */
[----:B------:R-:W-:Y:S01]  /*0060*/  CS2R R28, SRZ ;  /* 0x00000000001c7805 */ /* 0x000fe2000001ff00 */
[----:B------:R-:W4:Y:S01]  /*0070*/  LDCU.U8 UR38, c[0x0][0x3a4] ;  /* 0x00007480ff2677ac */ /* 0x000f220008000000 */
        /* <DEDUP_REMOVED lines=8> */
[----:B------:R-:W-:Y:S01]  /*0100*/  BSSY.RECONVERGENT B6, `(.L_x_2215) ;  /* 0x00000e6000067945 */ /* 0x000fe20003800200 */
        /* <DEDUP_REMOVED lines=17> */
.L_x_2219:
[----:B------:R-:W2:Y:S02]  /*0220*/  LDG.E.U8 R4, desc[UR36][R4.64] ;  /* 0x0000002404047981 */ /* 0x000ea4000c1e1100 */
[----:B--2---:R-:W-:Y:S01]  /*0230*/  I2FP.F32.U32 R29, R4 ;  /* 0x00000004001d7245 */ /* 0x004fe20000201000 */
[----:B------:R-:W-:Y:S06]  /*0240*/  BRA `(.L_x_2221) ;  /* 0x0000000c00447947 */ /* 0x000fec0003800000 */
.L_x_2218:
[----:B------:R-:W-:-:S09]  /*0250*/  UISETP.NE.AND UP0, UPT, UR4, 0x2, UPT ;  /* 0x000000020400788c */ /* 0x000fd2000bf05270 */
[----:B------:R-:W-:Y:S05]  /*0260*/  BRA.U !UP0, `(.L_x_2222) ;  /* 0x0000000108287547 */ /* 0x000fea000b800000 */
[----:B------:R-:W-:-:S09]  /*0270*/  UISETP.NE.AND UP0, UPT, UR4, 0x3, UPT ;  /* 0x000000030400788c */ /* 0x000fd2000bf05270 */
[----:B------:R-:W-:Y:S05]  /*0280*/  BRA.U !UP0, `(.L_x_2223) ;  /* 0x0000000108147547 */ /* 0x000fea000b800000 */
[----:B------:R-:W-:-:S09]  /*0290*/  UISETP.NE.AND UP0, UPT, UR4, 0x4, UPT ;  /* 0x000000040400788c */ /* 0x000fd2000bf05270 */
[----:B------:R-:W-:Y:S05]  /*02a0*/  BRA.U UP0, `(.L_x_2220) ;  /* 0x0000000900b07547 */ /* 0x000fea000b800000 */
[----:B------:R-:W2:Y:S02]  /*02b0*/  LDG.E.64 R4, desc[UR36][R4.64] ;  /* 0x0000002404047981 */ /* 0x000ea4000c1e1b00 */
[----:B--2---:R0:W1:Y:S02]  /*02c0*/  I2F.S64 R29, R4 ;  /* 0x00000004001d7312 */ /* 0x0040640000301400 */
[----:B01----:R-:W-:Y:S05]  /*02d0*/  BRA `(.L_x_2221) ;  /* 0x0000000c00207947 */ /* 0x003fea0003800000 */
.L_x_2223:
[----:B------:R-:W2:Y:S02]  /*02e0*/  LDG.E R4, desc[UR36][R4.64] ;  /* 0x0000002404047981 */ /* 0x000ea4000c1e1900 */
[----:B--2---:R-:W-:Y:S01]  /*02f0*/  I2FP.F32.S32 R29, R4 ;  /* 0x00000004001d7245 */ /* 0x004fe20000201400 */
[----:B------:R-:W-:Y:S06]  /*0300*/  BRA `(.L_x_2221) ;  /* 0x0000000c00147947 */ /* 0x000fec0003800000 */
.L_x_2222:
[----:B------:R-:W2:Y:S02]  /*0310*/  LDG.E.U16 R4, desc[UR36][R4.64] ;  /* 0x0000002404047981 */ /* 0x000ea4000c1e1500 */
[----:B--2---:R0:W1:Y:S01]  /*0320*/  I2F.S16 R29, R4 ;  /* 0x00000004001d7306 */ /* 0x0040620000101400 */
[----:B------:R-:W-:Y:S05]  /*0330*/  BRA `(.L_x_2221) ;  /* 0x0000000c00087947 */ /* 0x000fea0003800000 */
.L_x_2217:
        /* <DEDUP_REMOVED lines=8> */
.L_x_2225:
[----:B------:R-:W2:Y:S02]  /*03c0*/  LDG.E.U16 R4, desc[UR36][R4.64] ;  /* 0x0000002404047981 */ /* 0x000ea4000c1e1500 */
[----:B--2---:R-:W-:Y:S01]  /*03d0*/  HADD2.F32 R29, -RZ, R4.H0_H0 ;  /* 0x20000004ff1d7230 */ /* 0x004fe20000004100 */
[----:B------:R-:W-:Y:S06]  /*03e0*/  BRA `(.L_x_2221) ;  /* 0x0000000800dc7947 */ /* 0x000fec0003800000 */
.L_x_2224:
        /* <DEDUP_REMOVED lines=8> */
.L_x_2227:
[----:B------:R-:W2:Y:S02]  /*0470*/  LDG.E.U16 R4, desc[UR36][R4.64] ;  /* 0x0000002404047981 */ /* 0x000ea4000c1e1500 */
[----:B--2---:R-:W-:Y:S01]  /*0480*/  HADD2.F32 R29, -RZ, R4.H0_H0 ;  /* 0x20000004ff1d7230 */ /* 0x004fe20000004100 */
[----:B------:R-:W-:Y:S06]  /*0490*/  BRA `(.L_x_2221) ;  /* 0x0000000800b07947 */ /* 0x000fec0003800000 */
.L_x_2226:
        /* <DEDUP_REMOVED lines=11> */
.L_x_2216:
        /* <DEDUP_REMOVED lines=12> */
.L_x_2230:
        /* <DEDUP_REMOVED lines=11> */
.L_x_2229:
        /* <DEDUP_REMOVED lines=25> */
.L_x_2232:
[----:B------:R-:W2:Y:S02]  /*0850*/  LDG.E.U8 R4, desc[UR36][R4.64] ;  /* 0x0000002404047981 */ /* 0x000ea4000c1e1100 */
[C---:B--2---:R-:W-:Y:S02]  /*0860*/  IMAD.SHL.U32 R3, R4.reuse, 0x2000000, RZ ;  /* 0x0200000004037824 */ /* 0x044fe400078e00ff */
[----:B------:R-:W-:-:S03]  /*0870*/  IMAD.SHL.U32 R6, R4, 0x100, RZ ;  /* 0x0000010004067824 */ /* 0x000fc600078e00ff */
        /* <DEDUP_REMOVED lines=9> */
.L_x_2231:
[----:B------:R-:W2:Y:S02]  /*0910*/  LDG.E.U16 R4, desc[UR36][R4.64] ;  /* 0x0000002404047981 */ /* 0x000ea4000c1e1500 */
[----:B--2---:R-:W-:Y:S01]  /*0920*/  IMAD.U32 R29, R4, 0x10000, RZ ;  /* 0x00010000041d7824 */ /* 0x004fe200078e00ff */
[----:B------:R-:W-:Y:S06]  /*0930*/  BRA `(.L_x_2221) ;  /* 0x0000000400887947 */ /* 0x000fec0003800000 */
.L_x_2228:
        /* <DEDUP_REMOVED lines=11> */
.L_x_2235:
        /* <DEDUP_REMOVED lines=20> */
.L_x_2237:
[----:B------:R-:W-:Y:S05]  /*0b30*/  BSYNC.RECONVERGENT B0 ;  /* 0x0000000000007941 */ /* 0x000fea0003800200 */
.L_x_2236:
[----:B------:R-:W-:Y:S01]  /*0b40*/  IMAD.SHL.U32 R0, R0, 0x100000, RZ ;  /* 0x0010000000007824 */ /* 0x000fe200078e00ff */
[----:B------:R-:W-:-:S04]  /*0b50*/  LEA R3, R3, 0x3b800000, 0x17 ;  /* 0x3b80000003037811 */ /* 0x000fc800078eb8ff */
[----:B------:R-:W-:Y:S01]  /*0b60*/  LOP3.LUT R29, R3, R0, R29, 0xfe, !PT ;  /* 0x00000000031d7212 */ /* 0x000fe200078efe1d */
[----:B------:R-:W-:Y:S06]  /*0b70*/  BRA `(.L_x_2221) ;  /* 0x0000000000f87947 */ /* 0x000fec0003800000 */
.L_x_2234:
        /* <DEDUP_REMOVED lines=20> */
.L_x_2239:
[----:B------:R-:W-:Y:S05]  /*0cc0*/  BSYNC.RECONVERGENT B0 ;  /* 0x0000000000007941 */ /* 0x000fea0003800200 */
.L_x_2238:
[----:B------:R-:W-:Y:S01]  /*0cd0*/  IMAD.SHL.U32 R0, R0, 0x200000, RZ ;  /* 0x0020000000007824 */ /* 0x000fe200078e00ff */
[----:B------:R-:W-:-:S04]  /*0ce0*/  LEA R3, R3, 0x37800000, 0x17 ;  /* 0x3780000003037811 */ /* 0x000fc800078eb8ff */
[----:B------:R-:W-:Y:S01]  /*0cf0*/  LOP3.LUT R29, R3, R0, R29, 0xfe, !PT ;  /* 0x00000000031d7212 */ /* 0x000fe200078efe1d */
[----:B------:R-:W-:Y:S06]  /*0d00*/  BRA `(.L_x_2221) ;  /* 0x0000000000947947 */ /* 0x000fec0003800000 */
.L_x_2233:
[----:B------:R-:W-:-:S09]  /*0d10*/  UISETP.NE.AND UP0, UPT, UR4, 0x1c, UPT ;  /* 0x0000001c0400788c */ /* 0x000fd2000bf05270 */
[----:B------:R-:W-:Y:S05]  /*0d20*/  BRA.U !UP0, `(.L_x_2240) ;  /* 0x0000000108847547 */ /* 0x000fea000b800000 */
[----:B------:R-:W-:-:S09]  /*0d30*/  UISETP.NE.AND UP0, UPT, UR4, 0x1d, UPT ;  /* 0x0000001d0400788c */ /* 0x000fd2000bf05270 */
[----:B------:R-:W-:Y:S05]  /*0d40*/  BRA.U !UP0, `(.L_x_2241) ;  /* 0x0000000108707547 */ /* 0x000fea000b800000 */
[----:B------:R-:W-:-:S09]  /*0d50*/  UISETP.NE.AND UP0, UPT, UR4, 0x2c, UPT ;  /* 0x0000002c0400788c */ /* 0x000fd2000bf05270 */
[----:B------:R-:W-:Y:S05]  /*0d60*/  BRA.U !UP0, `(.L_x_2242) ;  /* 0x0000000108487547 */ /* 0x000fea000b800000 */
.L_x_2220:
        /* <DEDUP_REMOVED lines=16> */
.L_x_2243:
[----:B------:R-:W-:Y:S01]  /*0e70*/  IMAD.MOV.U32 R29, RZ, RZ, RZ ;  /* 0x000000ffff1d7224 */ /* 0x000fe200078e00ff */
[----:B------:R-:W-:Y:S06]  /*0e80*/  BRA `(.L_x_2221) ;  /* 0x0000000000347947 */ /* 0x000fec0003800000 */
.L_x_2242:
[----:B------:R-:W2:Y:S01]  /*0e90*/  LDG.E.U8 R4, desc[UR36][R4.64] ;  /* 0x0000002404047981 */ /* 0x000ea2000c1e1100 */
[----:B------:R-:W-:Y:S01]  /*0ea0*/  IMAD.MOV.U32 R29, RZ, RZ, 0x400000 ;  /* 0x00400000ff1d7424 */ /* 0x000fe200078e00ff */
[----:B--2---:R-:W-:-:S13]  /*0eb0*/  ISETP.NE.AND P0, PT, R4, RZ, PT ;  /* 0x000000ff0400720c */ /* 0x004fda0003f05270 */
[----:B------:R-:W-:Y:S05]  /*0ec0*/  @!P0 BRA `(.L_x_2221) ;  /* 0x0000000000248947 */ /* 0x000fea0003800000 */
[----:B------:R-:W-:-:S13]  /*0ed0*/  ISETP.NE.AND P0, PT, R4, 0xff, PT ;  /* 0x000000ff0400780c */ /* 0x000fda0003f05270 */
[----:B------:R-:W-:Y:S02]  /*0ee0*/  @!P0 IMAD.MOV.U32 R29, RZ, RZ, 0x7f800001 ;  /* 0x7f800001ff1d8424 */ /* 0x000fe400078e00ff */
[----:B------:R-:W-:Y:S01]  /*0ef0*/  @P0 IMAD.SHL.U32 R29, R4, 0x800000, RZ ;  /* 0x00800000041d0824 */ /* 0x000fe200078e00ff */
[----:B------:R-:W-:Y:S06]  /*0f00*/  BRA `(.L_x_2221) ;  /* 0x0000000000147947 */ /* 0x000fec0003800000 */
.L_x_2241:
[----:B------:R-:W2:Y:S02]  /*0f10*/  LDG.E.64 R4, desc[UR36][R4.64] ;  /* 0x0000002404047981 */ /* 0x000ea4000c1e1b00 */
[----:B--2---:R0:W1:Y:S02]  /*0f20*/  I2F.U64 R29, R4 ;  /* 0x00000004001d7312 */ /* 0x0040640000301000 */
[----:B01----:R-:W-:Y:S05]  /*0f30*/  BRA `(.L_x_2221) ;  /* 0x0000000000087947 */ /* 0x003fea0003800000 */
.L_x_2240:
[----:B------:R-:W2:Y:S02]  /*0f40*/  LDG.E R4, desc[UR36][R4.64] ;  /* 0x0000002404047981 */ /* 0x000ea4000c1e1900 */
[----:B--2---:R-:W-:-:S07]  /*0f50*/  I2FP.F32.U32 R29, R4 ;  /* 0x00000004001d7245 */ /* 0x004fce0000201000 */
.L_x_2221:
[----:B------:R-:W-:Y:S05]  /*0f60*/  BSYNC.RECONVERGENT B6 ;  /* 0x0000000000067941 */ /* 0x000fea0003800200 */
.L_x_2215:
[----:B0-2-4-:R-:W0:Y:S01]  /*0f70*/  LDC.64 R4, c[0x0][0x398] ;  /* 0x0000e600ff047b82 */ /* 0x015e220000000a00 */
[----:B------:R-:W2:Y:S01]  /*0f80*/  LDCU UR5, c[0x0][0x3ac] ;  /* 0x00007580ff0577ac */ /* 0x000ea20008000800 */
[----:B------:R-:W-:Y:S01]  /*0f90*/  BSSY.RECONVERGENT B6, `(.L_x_2244) ;  /* 0x00000e7000067945 */ /* 0x000fe20003800200 */
[----:B------:R-:W-:-:S04]  /*0fa0*/  UPRMT UR4, UR39, 0x9910, URZ ;  /* 0x0000991027047896 */ /* 0x000fc800080000ff */
        /* <DEDUP_REMOVED lines=16> */
.L_x_2248:
[----:B------:R-:W2:Y:S02]  /*10b0*/  LDG.E.U8 R4, desc[UR36][R4.64] ;  /* 0x0000002404047981 */ /* 0x000ea4000c1e1100 */
[----:B--2---:R-:W-:Y:S01]  /*10c0*/  I2FP.F32.U32 R28, R4 ;  /* 0x00000004001c7245 */ /* 0x004fe20000201000 */
[----:B------:R-:W-:Y:S06]  /*10d0*/  BRA `(.L_x_2250) ;  /* 0x0000000c00487947 */ /* 0x000fec0003800000 */
.L_x_2247:
        /* <DEDUP_REMOVED lines=9> */
.L_x_2252:
[----:B------:R-:W2:Y:S02]  /*1170*/  LDG.E R4, desc[UR36][R4.64] ;  /* 0x0000002404047981 */ /* 0x000ea4000c1e1900 */
[----:B--2---:R-:W-:Y:S01]  /*1180*/  I2FP.F32.S32 R28, R4 ;  /* 0x00000004001c7245 */ /* 0x004fe20000201400 */
[----:B------:R-:W-:Y:S06]  /*1190*/  BRA `(.L_x_2250) ;  /* 0x0000000c00187947 */ /* 0x000fec0003800000 */
.L_x_2251:
[----:B------:R-:W2:Y:S02]  /*11a0*/  LDG.E.U16 R4, desc[UR36][R4.64] ;  /* 0x0000002404047981 */ /* 0x000ea4000c1e1500 */
[----:B--2---:R4:W0:Y:S01]  /*11b0*/  I2F.S16 R28, R4 ;  /* 0x00000004001c7306 */ /* 0x0048220000101400 */
[----:B------:R-:W-:Y:S05]  /*11c0*/  BRA `(.L_x_2250) ;  /* 0x0000000c000c7947 */ /* 0x000fea0003800000 */
.L_x_2246:
        /* <DEDUP_REMOVED lines=8> */
.L_x_2254:
[----:B------:R-:W2:Y:S02]  /*1250*/  LDG.E.U16 R4, desc[UR36][R4.64] ;  /* 0x0000002404047981 */ /* 0x000ea4000c1e1500 */
[----:B--2---:R-:W-:Y:S01]  /*1260*/  HADD2.F32 R28, -RZ, R4.H0_H0 ;  /* 0x20000004ff1c7230 */ /* 0x004fe20000004100 */
[----:B------:R-:W-:Y:S06]  /*1270*/  BRA `(.L_x_2250) ;  /* 0x0000000800e07947 */ /* 0x000fec0003800000 */
.L_x_2253:
        /* <DEDUP_REMOVED lines=8> */
.L_x_2256:
[----:B------:R-:W2:Y:S02]  /*1300*/  LDG.E.U16 R4, desc[UR36][R4.64] ;  /* 0x0000002404047981 */ /* 0x000ea4000c1e1500 */
[----:B--2---:R-:W-:Y:S01]  /*1310*/  HADD2.F32 R28, -RZ, R4.H0_H0 ;  /* 0x20000004ff1c7230 */ /* 0x004fe20000004100 */
[----:B------:R-:W-:Y:S06]  /*1320*/  BRA `(.L_x_2250) ;  /* 0x0000000800b47947 */ /* 0x000fec0003800000 */
.L_x_2255:
        /* <DEDUP_REMOVED lines=11> */
.L_x_2245:
        /* <DEDUP_REMOVED lines=12> */
.L_x_2259:
        /* <DEDUP_REMOVED lines=11> */
.L_x_2258:
        /* <DEDUP_REMOVED lines=25> */
.L_x_2261:
        /* <DEDUP_REMOVED lines=11> */
[----:B------:R-:W-:Y:S01]  /*1790*/  LOP3.LUT R28, R0, 0x80000000, R3, 0xf8, !PT ;  /* 0x80000000001c7812 */ /* 0x000fe200078ef803 */
[----:B------:R-:W-:Y:S06]  /*17a0*/  BRA `(.L_x_2250) ;  /* 0x0000000400947947 */ /* 0x000fec0003800000 */
.L_x_2260:
[----:B------:R-:W2:Y:S02]  /*17b0*/  LDG.E.U16 R4, desc[UR36][R4.64] ;  /* 0x0000002404047981 */ /* 0x000ea4000c1e1500 */
[----:B--2---:R-:W-:Y:S01]  /*17c0*/  IMAD.U32 R28, R4, 0x10000, RZ ;  /* 0x00010000041c7824 */ /* 0x004fe200078e00ff */
[----:B------:R-:W-:Y:S06]  /*17d0*/  BRA `(.L_x_2250) ;  /* 0x0000000400887947 */ /* 0x000fec0003800000 */
.L_x_2257:
        /* <DEDUP_REMOVED lines=11> */
.L_x_2264:
        /* <DEDUP_REMOVED lines=20> */
.L_x_2266:
[----:B------:R-:W-:Y:S05]  /*19d0*/  BSYNC.RECONVERGENT B0 ;  /* 0x0000000000007941 */ /* 0x000fea0003800200 */
.L_x_2265:
[----:B------:R-:W-:Y:S01]  /*19e0*/  IMAD.SHL.U32 R0, R0, 0x100000, RZ ;  /* 0x0010000000007824 */ /* 0x000fe200078e00ff */
[----:B------:R-:W-:-:S04]  /*19f0*/  LEA R3, R3, 0x3b800000, 0x17 ;  /* 0x3b80000003037811 */ /* 0x000fc800078eb8ff */
[----:B------:R-:W-:Y:S01]  /*1a00*/  LOP3.LUT R28, R3, R0, R7, 0xfe, !PT ;  /* 0x00000000031c7212 */ /* 0x000fe200078efe07 */
[----:B------:R-:W-:Y:S06]  /*1a10*/  BRA `(.L_x_2250) ;  /* 0x0000000000f87947 */ /* 0x000fec0003800000 */
.L_x_2263:
        /* <DEDUP_REMOVED lines=20> */
.L_x_2268:
[----:B------:R-:W-:Y:S05]  /*1b60*/  BSYNC.RECONVERGENT B0 ;  /* 0x0000000000007941 */ /* 0x000fea0003800200 */
.L_x_2267:
[----:B------:R-:W-:Y:S01]  /*1b70*/  IMAD.SHL.U32 R0, R0, 0x200000, RZ ;  /* 0x0020000000007824 */ /* 0x000fe200078e00ff */
[----:B------:R-:W-:-:S04]  /*1b80*/  LEA R3, R3, 0x37800000, 0x17 ;  /* 0x3780000003037811 */ /* 0x000fc800078eb8ff */
[----:B------:R-:W-:Y:S01]  /*1b90*/  LOP3.LUT R28, R3, R0, R7, 0xfe, !PT ;  /* 0x00000000031c7212 */ /* 0x000fe200078efe07 */
[----:B------:R-:W-:Y:S06]  /*1ba0*/  BRA `(.L_x_2250) ;  /* 0x0000000000947947 */ /* 0x000fec0003800000 */
.L_x_2262:
[----:B------:R-:W-:-:S09]  /*1bb0*/  UISETP.NE.AND UP0, UPT, UR4, 0x1c, UPT ;  /* 0x0000001c0400788c */ /* 0x000fd2000bf05270 */
[----:B------:R-:W-:Y:S05]  /*1bc0*/  BRA.U !UP0, `(.L_x_2269) ;  /* 0x0000000108847547 */ /* 0x000fea000b800000 */
[----:B------:R-:W-:-:S09]  /*1bd0*/  UISETP.NE.AND UP0, UPT, UR4, 0x1d, UPT ;  /* 0x0000001d0400788c */ /* 0x000fd2000bf05270 */
[----:B------:R-:W-:Y:S05]  /*1be0*/  BRA.U !UP0, `(.L_x_2270) ;  /* 0x0000000108707547 */ /* 0x000fea000b800000 */
[----:B------:R-:W-:-:S09]  /*1bf0*/  UISETP.NE.AND UP0, UPT, UR4, 0x2c, UPT ;  /* 0x0000002c0400788c */ /* 0x000fd2000bf05270 */
[----:B------:R-:W-:Y:S05]  /*1c00*/  BRA.U !UP0, `(.L_x_2271) ;  /* 0x0000000108487547 */ /* 0x000fea000b800000 */
.L_x_2249:
[----:B------:R-:W-:Y:S01]  /*1c10*/  MOV R14, 0x0 ;  /* 0x00000000000e7802 */ /* 0x000fe20000000f00 */
[----:B------:R-:W0:Y:S01]  /*1c20*/  LDCU.64 UR4, c[0x4][0x148] ;  /* 0x01002900ff0477ac */ /* 0x000e220008000a00 */
[----:B------:R-:W-:Y:S02]  /*1c30*/  IMAD.MOV.U32 R8, RZ, RZ, 0x4e ;  /* 0x0000004eff087424 */ /* 0x000fe400078e00ff */
[----:B------:R-:W-:Y:S01]  /*1c40*/  IMAD.MOV.U32 R12, RZ, RZ, 0x1 ;  /* 0x00000001ff0c7424 */ /* 0x000fe200078e00ff */
[----:B------:R-:W2:Y:S01]  /*1c50*/  LDCU.64 UR6, c[0x4][0x150] ;  /* 0x01002a00ff0677ac */ /* 0x000ea20008000a00 */
[----:B------:R-:W4:Y:S01]  /*1c60*/  LDC.64 R14, c[0x4][R14] ;  /* 0x010000000e0e7b82 */ /* 0x000f220000000a00 */
[----:B------:R-:W-:Y:S01]  /*1c70*/  IMAD.MOV.U32 R13, RZ, RZ, RZ ;  /* 0x000000ffff0d7224 */ /* 0x000fe200078e00ff */
[----:B------:R-:W1:Y:S01]  /*1c80*/  LDCU.64 UR8, c[0x4][0x18] ;  /* 0x01000300ff0877ac */ /* 0x000e620008000a00 */
[----:B0-----:R-:W-:Y:S02]  /*1c90*/  IMAD.U32 R4, RZ, RZ, UR4 ;  /* 0x00000004ff047e24 */ /* 0x001fe4000f8e00ff */
[----:B------:R-:W-:-:S02]  /*1ca0*/  IMAD.U32 R5, RZ, RZ, UR5 ;  /* 0x00000005ff057e24 */ /* 0x000fc4000f8e00ff */
[----:B--2---:R-:W-:Y:S02]  /*1cb0*/  IMAD.U32 R6, RZ, RZ, UR6 ;  /* 0x00000006ff067e24 */ /* 0x004fe4000f8e00ff */
[----:B------:R-:W-:Y:S02]  /*1cc0*/  IMAD.U32 R7, RZ, RZ, UR7 ;  /* 0x00000007ff077e24 */ /* 0x000fe4000f8e00ff */
[----:B-1----:R-:W-:Y:S02]  /*1cd0*/  IMAD.U32 R10, RZ, RZ, UR8 ;  /* 0x00000008ff0a7e24 */ /* 0x002fe4000f8e00ff */
[----:B------:R-:W-:-:S07]  /*1ce0*/  IMAD.U32 R11, RZ, RZ, UR9 ;  /* 0x00000009ff0b7e24 */ /* 0x000fce000f8e00ff */
[----:B------:R-:W-:-:S07]  /*1cf0*/  LEPC R20, `(.L_x_2272) ;  /* 0x000000001014794e */ /* 0x000fce0000000000 */
[----:B---345:R-:W-:Y:S05]  /*1d00*/  CALL.ABS.NOINC R14 ;  /* 0x000000000e007343 */ /* 0x038fea0003c00000 */
.L_x_2272:
[----:B------:R-:W-:Y:S01]  /*1d10*/  IMAD.MOV.U32 R28, RZ, RZ, RZ ;  /* 0x000000ffff1c7224 */ /* 0x000fe200078e00ff */
[----:B------:R-:W-:Y:S06]  /*1d20*/  BRA `(.L_x_2250) ;  /* 0x0000000000347947 */ /* 0x000fec0003800000 */
.L_x_2271:
        /* <DEDUP_REMOVED lines=8> */
.L_x_2270:
[----:B------:R-:W2:Y:S02]  /*1db0*/  LDG.E.64 R4, desc[UR36][R4.64] ;  /* 0x0000002404047981 */ /* 0x000ea4000c1e1b00 */
[----:B--2---:R0:W2:Y:S02]  /*1dc0*/  I2F.U64 R28, R4 ;  /* 0x00000004001c7312 */ /* 0x0040a40000301000 */
[----:B0-2---:R-:W-:Y:S05]  /*1dd0*/  BRA `(.L_x_2250) ;  /* 0x0000000000087947 */ /* 0x005fea0003800000 */
.L_x_2269:
[----:B------:R-:W2:Y:S02]  /*1de0*/  LDG.E R4, desc[UR36][R4.64] ;  /* 0x0000002404047981 */ /* 0x000ea4000c1e1900 */
[----:B--2---:R-:W-:-:S07]  /*1df0*/  I2FP.F32.U32 R28, R4 ;  /* 0x00000004001c7245 */ /* 0x004fce0000201000 */
.L_x_2250:
[----:B------:R-:W-:Y:S05]  /*1e00*/  BSYNC.RECONVERGENT B6 ;  /* 0x0000000000067941 */ /* 0x000fea0003800200 */
.L_x_2244:
[----:B------:R-:W-:-:S07]  /*1e10*/  VIADD R16, R19, 0x80 ;  /* 0x0000008013107836 */ /* 0x000fce0000000000 */
.L_x_2214:
[----:B------:R-:W-:Y:S05]  /*1e20*/  BSYNC.RECONVERGENT B7 ;  /* 0x0000000000077941 */ /* 0x000fea0003800200 */
.L_x_2213:
[----:B------:R-:W-:Y:S01]  /*1e30*/  ISETP.GE.AND P0, PT, R16, R17, PT ;  /* 0x000000111000720c */ /* 0x000fe20003f06270 */
[----:B------:R-:W-:Y:S01]  /*1e40*/  BSSY.RECONVERGENT B7, `(.L_x_2273) ;  /* 0x00001da000077945 */ /* 0x000fe20003800200 */
[----:B------:R-:W-:Y:S02]  /*1e50*/  IMAD.MOV.U32 R18, RZ, RZ, RZ ;  /* 0x000000ffff127224 */ /* 0x000fe400078e00ff */
[----:B------:R-:W-:-:S09]  /*1e60*/  IMAD.MOV.U32 R22, RZ, RZ, RZ ;  /* 0x000000ffff167224 */ /* 0x000fd200078e00ff */
[----:B------:R-:W-:Y:S05]  /*1e70*/  @P0 BRA `(.L_x_2274) ;  /* 0x0000001c00580947 */ /* 0x000fea0003800000 */
[----:B0-2-4-:R-:W0:Y:S01]  /*1e80*/  LDC.64 R4, c[0x0][0x390] ;  /* 0x0000e400ff047b82 */ /* 0x015e220000000a00 */
[----:B------:R-:W2:Y:S01]  /*1e90*/  LDCU UR5, c[0x0][0x3a8] ;  /* 0x00007500ff0577ac */ /* 0x000ea20008000800 */
[----:B------:R-:W-:Y:S01]  /*1ea0*/  IMAD R22, R2, 0x200, R16 ;  /* 0x0000020002167824 */ /* 0x000fe200078e0210 */
        /* <DEDUP_REMOVED lines=18> */
.L_x_2279:
[----:B------:R-:W2:Y:S02]  /*1fd0*/  LDG.E.U8 R4, desc[UR36][R4.64] ;  /* 0x0000002404047981 */ /* 0x000ea4000c1e1100 */
[----:B--2---:R-:W-:Y:S01]  /*1fe0*/  I2FP.F32.U32 R18, R4 ;  /* 0x0000000400127245 */ /* 0x004fe20000201000 */
[----:B------:R-:W-:Y:S06]  /*1ff0*/  BRA `(.L_x_2281) ;  /* 0x0000000c00487947 */ /* 0x000fec0003800000 */
.L_x_2278:
        /* <DEDUP_REMOVED lines=9> */
.L_x_2283:
[----:B------:R-:W2:Y:S02]  /*2090*/  LDG.E R4, desc[UR36][R4.64] ;  /* 0x0000002404047981 */ /* 0x000ea4000c1e1900 */
[----:B--2---:R-:W-:Y:S01]  /*20a0*/  I2FP.F32.S32 R18, R4 ;  /* 0x0000000400127245 */ /* 0x004fe20000201400 */
[----:B------:R-:W-:Y:S06]  /*20b0*/  BRA `(.L_x_2281) ;  /* 0x0000000c00187947 */ /* 0x000fec0003800000 */
.L_x_2282:
[----:B------:R-:W2:Y:S02]  /*20c0*/  LDG.E.U16 R4, desc[UR36][R4.64] ;  /* 0x0000002404047981 */ /* 0x000ea4000c1e1500 */
[----:B--2---:R0:W2:Y:S01]  /*20d0*/  I2F.S16 R18, R4 ;  /* 0x0000000400127306 */ /* 0x0040a20000101400 */
[----:B------:R-:W-:Y:S05]  /*20e0*/  BRA `(.L_x_2281) ;  /* 0x0000000c000c7947 */ /* 0x000fea0003800000 */
.L_x_2277:
        /* <DEDUP_REMOVED lines=8> */
.L_x_2285:
[----:B------:R-:W2:Y:S02]  /*2170*/  LDG.E.U16 R4, desc[UR36][R4.64] ;  /* 0x0000002404047981 */ /* 0x000ea4000c1e1500 */
[----:B--2---:R-:W-:Y:S01]  /*2180*/  HADD2.F32 R18, -RZ, R4.H0_H0 ;  /* 0x20000004ff127230 */ /* 0x004fe20000004100 */
[----:B------:R-:W-:Y:S06]  /*2190*/  BRA `(.L_x_2281) ;  /* 0x0000000800e07947 */ /* 0x000fec0003800000 */
.L_x_2284:
        /* <DEDUP_REMOVED lines=8> */
.L_x_2287:
[----:B------:R-:W2:Y:S02]  /*2220*/  LDG.E.U16 R4, desc[UR36][R4.64] ;  /* 0x0000002404047981 */ /* 0x000ea4000c1e1500 */
[----:B--2---:R-:W-:Y:S01]  /*2230*/  HADD2.F32 R18, -RZ, R4.H0_H0 ;  /* 0x20000004ff127230 */ /* 0x004fe20000004100 */
[----:B------:R-:W-:Y:S06]  /*2240*/  BRA `(.L_x_2281) ;  /* 0x0000000800b47947 */ /* 0x000fec0003800000 */
.L_x_2286:
        /* <DEDUP_REMOVED lines=11> */
.L_x_2276:
        /* <DEDUP_REMOVED lines=12> */
.L_x_2290:
        /* <DEDUP_REMOVED lines=11> */
.L_x_2289:
        /* <DEDUP_REMOVED lines=25> */
.L_x_2292:
        /* <DEDUP_REMOVED lines=11> */
[----:B------:R-:W-:Y:S01]  /*26b0*/  LOP3.LUT R18, R0, 0x80000000, R3, 0xf8, !PT ;  /* 0x8000000000127812 */ /* 0x000fe200078ef803 */
[----:B------:R-:W-:Y:S06]  /*26c0*/  BRA `(.L_x_2281) ;  /* 0x0000000400947947 */ /* 0x000fec0003800000 */
.L_x_2291:
[----:B------:R-:W2:Y:S02]  /*26d0*/  LDG.E.U16 R4, desc[UR36][R4.64] ;  /* 0x0000002404047981 */ /* 0x000ea4000c1e1500 */
[----:B--2---:R-:W-:Y:S01]  /*26e0*/  IMAD.U32 R18, R4, 0x10000, RZ ;  /* 0x0001000004127824 */ /* 0x004fe200078e00ff */
[----:B------:R-:W-:Y:S06]  /*26f0*/  BRA `(.L_x_2281) ;  /* 0x0000000400887947 */ /* 0x000fec0003800000 */
.L_x_2288:
        /* <DEDUP_REMOVED lines=11> */
.L_x_2295:
        /* <DEDUP_REMOVED lines=20> */
.L_x_2297:
[----:B------:R-:W-:Y:S05]  /*28f0*/  BSYNC.RECONVERGENT B0 ;  /* 0x0000000000007941 */ /* 0x000fea0003800200 */
.L_x_2296:
[----:B------:R-:W-:Y:S01]  /*2900*/  IMAD.SHL.U32 R0, R0, 0x100000, RZ ;  /* 0x0010000000007824 */ /* 0x000fe200078e00ff */
[----:B------:R-:W-:-:S04]  /*2910*/  LEA R3, R3, 0x3b800000, 0x17 ;  /* 0x3b80000003037811 */ /* 0x000fc800078eb8ff */
[----:B------:R-:W-:Y:S01]  /*2920*/  LOP3.LUT R18, R3, R0, R7, 0xfe, !PT ;  /* 0x0000000003127212 */ /* 0x000fe200078efe07 */
[----:B------:R-:W-:Y:S06]  /*2930*/  BRA `(.L_x_2281) ;  /* 0x0000000000f87947 */ /* 0x000fec0003800000 */
.L_x_2294:
        /* <DEDUP_REMOVED lines=20> */
.L_x_2299:
[----:B------:R-:W-:Y:S05]  /*2a80*/  BSYNC.RECONVERGENT B0 ;  /* 0x0000000000007941 */ /* 0x000fea0003800200 */
.L_x_2298:
[----:B------:R-:W-:Y:S01]  /*2a90*/  IMAD.SHL.U32 R0, R0, 0x200000, RZ ;  /* 0x0020000000007824 */ /* 0x000fe200078e00ff */
[----:B------:R-:W-:-:S04]  /*2aa0*/  LEA R3, R3, 0x37800000, 0x17 ;  /* 0x3780000003037811 */ /* 0x000fc800078eb8ff */
[----:B------:R-:W-:Y:S01]  /*2ab0*/  LOP3.LUT R18, R3, R0, R7, 0xfe, !PT ;  /* 0x0000000003127212 */ /* 0x000fe200078efe07 */
[----:B------:R-:W-:Y:S06]  /*2ac0*/  BRA `(.L_x_2281) ;  /* 0x0000000000947947 */ /* 0x000fec0003800000 */
.L_x_2293:
        /* <DEDUP_REMOVED lines=14> */
.L_x_2280:
        /* <DEDUP_REMOVED lines=16> */
.L_x_2302:
[----:B------:R-:W-:Y:S01]  /*2cb0*/  IMAD.MOV.U32 R18, RZ, RZ, RZ ;  /* 0x000000ffff127224 */ /* 0x000fe200078e00ff */
[----:B------:R-:W-:Y:S06]  /*2cc0*/  BRA `(.L_x_2281) ;  /* 0x0000000000147947 */ /* 0x000fec0003800000 */
.L_x_2301:
[----:B------:R-:W2:Y:S02]  /*2cd0*/  LDG.E.64 R4, desc[UR36][R4.64] ;  /* 0x0000002404047981 */ /* 0x000ea4000c1e1b00 */
[----:B--2---:R0:W2:Y:S02]  /*2ce0*/  I2F.U64 R18, R4 ;  /* 0x0000000400127312 */ /* 0x0040a40000301000 */
[----:B0-2---:R-:W-:Y:S05]  /*2cf0*/  BRA `(.L_x_2281) ;  /* 0x0000000000087947 */ /* 0x005fea0003800000 */
.L_x_2300:
[----:B------:R-:W2:Y:S02]  /*2d00*/  LDG.E R4, desc[UR36][R4.64] ;  /* 0x0000002404047981 */ /* 0x000ea4000c1e1900 */
[----:B--2---:R-:W-:-:S07]  /*2d10*/  I2FP.F32.U32 R18, R4 ;  /* 0x0000000400127245 */ /* 0x004fce0000201000 */
.L_x_2281:
[----:B------:R-:W-:Y:S05]  /*2d20*/  BSYNC.RECONVERGENT B6 ;  /* 0x0000000000067941 */ /* 0x000fea0003800200 */
.L_x_2275:
        /* <DEDUP_REMOVED lines=20> */
.L_x_2307:
[----:B------:R-:W2:Y:S02]  /*2e70*/  LDG.E.U8 R4, desc[UR36][R4.64] ;  /* 0x0000002404047981 */ /* 0x000ea4000c1e1100 */
[----:B--2---:R-:W-:Y:S01]  /*2e80*/  I2FP.F32.U32 R22, R4 ;  /* 0x0000000400167245 */ /* 0x004fe20000201000 */
[----:B------:R-:W-:Y:S06]  /*2e90*/  BRA `(.L_x_2309) ;  /* 0x0000000c00487947 */ /* 0x000fec0003800000 */
.L_x_2306:
        /* <DEDUP_REMOVED lines=9> */
.L_x_2311:
[----:B------:R-:W2:Y:S02]  /*2f30*/  LDG.E R4, desc[UR36][R4.64] ;  /* 0x0000002404047981 */ /* 0x000ea4000c1e1900 */
[----:B--2---:R-:W-:Y:S01]  /*2f40*/  I2FP.F32.S32 R22, R4 ;  /* 0x0000000400167245 */ /* 0x004fe20000201400 */
[----:B------:R-:W-:Y:S06]  /*2f50*/  BRA `(.L_x_2309) ;  /* 0x0000000c00187947 */ /* 0x000fec0003800000 */
.L_x_2310:
[----:B------:R-:W2:Y:S02]  /*2f60*/  LDG.E.U16 R4, desc[UR36][R4.64] ;  /* 0x0000002404047981 */ /* 0x000ea4000c1e1500 */
[----:B--2---:R4:W0:Y:S01]  /*2f70*/  I2F.S16 R22, R4 ;  /* 0x0000000400167306 */ /* 0x0048220000101400 */
[----:B------:R-:W-:Y:S05]  /*2f80*/  BRA `(.L_x_2309) ;  /* 0x0000000c000c7947 */ /* 0x000fea0003800000 */
.L_x_2305:
        /* <DEDUP_REMOVED lines=8> */
.L_x_2313:
[----:B------:R-:W2:Y:S02]  /*3010*/  LDG.E.U16 R4, desc[UR36][R4.64] ;  /* 0x0000002404047981 */ /* 0x000ea4000c1e1500 */
[----:B--2---:R-:W-:Y:S01]  /*3020*/  HADD2.F32 R22, -RZ, R4.H0_H0 ;  /* 0x20000004ff167230 */ /* 0x004fe20000004100 */
[----:B------:R-:W-:Y:S06]  /*3030*/  BRA `(.L_x_2309) ;  /* 0x0000000800e07947 */ /* 0x000fec0003800000 */
.L_x_2312:
        /* <DEDUP_REMOVED lines=8> */
.L_x_2315:
[----:B------:R-:W2:Y:S02]  /*30c0*/  LDG.E.U16 R4, desc[UR36][R4.64] ;  /* 0x0000002404047981 */ /* 0x000ea4000c1e1500 */
[----:B--2---:R-:W-:Y:S01]  /*30d0*/  HADD2.F32 R22, -RZ, R4.H0_H0 ;  /* 0x20000004ff167230 */ /* 0x004fe20000004100 */
[----:B------:R-:W-:Y:S06]  /*30e0*/  BRA `(.L_x_2309) ;  /* 0x0000000800b47947 */ /* 0x000fec0003800000 */
.L_x_2314:
        /* <DEDUP_REMOVED lines=11> */
.L_x_2304:
        /* <DEDUP_REMOVED lines=12> */
.L_x_2318:
        /* <DEDUP_REMOVED lines=11> */
.L_x_2317:
        /* <DEDUP_REMOVED lines=25> */
.L_x_2320:
        /* <DEDUP_REMOVED lines=13> */
.L_x_2319:
[----:B------:R-:W2:Y:S02]  /*3570*/  LDG.E.U16 R4, desc[UR36][R4.64] ;  /* 0x0000002404047981 */ /* 0x000ea4000c1e1500 */
[----:B--2---:R-:W-:Y:S01]  /*3580*/  IMAD.U32 R22, R4, 0x10000, RZ ;  /* 0x0001000004167824 */ /* 0x004fe200078e00ff */
[----:B------:R-:W-:Y:S06]  /*3590*/  BRA `(.L_x_2309) ;  /* 0x0000000400887947 */ /* 0x000fec0003800000 */
.L_x_2316:
        /* <DEDUP_REMOVED lines=11> */
.L_x_2323:
        /* <DEDUP_REMOVED lines=20> */
.L_x_2325:
[----:B------:R-:W-:Y:S05]  /*3790*/  BSYNC.RECONVERGENT B0 ;  /* 0x0000000000007941 */ /* 0x000fea0003800200 */
.L_x_2324:
[----:B------:R-:W-:Y:S01]  /*37a0*/  IMAD.SHL.U32 R0, R0, 0x100000, RZ ;  /* 0x0010000000007824 */ /* 0x000fe200078e00ff */
[----:B------:R-:W-:-:S04]  /*37b0*/  LEA R3, R3, 0x3b800000, 0x17 ;  /* 0x3b80000003037811 */ /* 0x000fc800078eb8ff */
[----:B------:R-:W-:Y:S01]  /*37c0*/  LOP3.LUT R22, R3, R0, R7, 0xfe, !PT ;  /* 0x0000000003167212 */ /* 0x000fe200078efe07 */
[----:B------:R-:W-:Y:S06]  /*37d0*/  BRA `(.L_x_2309) ;  /* 0x0000000000f87947 */ /* 0x000fec0003800000 */
.L_x_2322:
        /* <DEDUP_REMOVED lines=20> */
.L_x_2327:
[----:B------:R-:W-:Y:S05]  /*3920*/  BSYNC.RECONVERGENT B0 ;  /* 0x0000000000007941 */ /* 0x000fea0003800200 */
.L_x_2326:
[----:B------:R-:W-:Y:S01]  /*3930*/  IMAD.SHL.U32 R0, R0, 0x200000, RZ ;  /* 0x0020000000007824 */ /* 0x000fe200078e00ff */
[----:B------:R-:W-:-:S04]  /*3940*/  LEA R3, R3, 0x37800000, 0x17 ;  /* 0x3780000003037811 */ /* 0x000fc800078eb8ff */
[----:B------:R-:W-:Y:S01]  /*3950*/  LOP3.LUT R22, R3, R0, R7, 0xfe, !PT ;  /* 0x0000000003167212 */ /* 0x000fe200078efe07 */
[----:B------:R-:W-:Y:S06]  /*3960*/  BRA `(.L_x_2309) ;  /* 0x0000000000947947 */ /* 0x000fec0003800000 */
.L_x_2321:
        /* <DEDUP_REMOVED lines=14> */
.L_x_2308:
        /* <DEDUP_REMOVED lines=16> */
.L_x_2330:
[----:B------:R-:W-:Y:S01]  /*3b50*/  IMAD.MOV.U32 R22, RZ, RZ, RZ ;  /* 0x000000ffff167224 */ /* 0x000fe200078e00ff */
[----:B------:R-:W-:Y:S06]  /*3b60*/  BRA `(.L_x_2309) ;  /* 0x0000000000147947 */ /* 0x000fec0003800000 */
.L_x_2329:
[----:B------:R-:W2:Y:S02]  /*3b70*/  LDG.E.64 R22, desc[UR36][R4.64] ;  /* 0x0000002404167981 */ /* 0x000ea4000c1e1b00 */
[----:B--2---:R0:W2:Y:S02]  /*3b80*/  I2F.U64 R22, R22 ;  /* 0x0000001600167312 */ /* 0x0040a40000301000 */
[----:B0-2---:R-:W-:Y:S05]  /*3b90*/  BRA `(.L_x_2309) ;  /* 0x0000000000087947 */ /* 0x005fea0003800000 */
.L_x_2328:
[----:B------:R-:W2:Y:S02]  /*3ba0*/  LDG.E R4, desc[UR36][R4.64] ;  /* 0x0000002404047981 */ /* 0x000ea4000c1e1900 */
[----:B--2---:R-:W-:-:S07]  /*3bb0*/  I2FP.F32.U32 R22, R4 ;  /* 0x0000000400167245 */ /* 0x004fce0000201000 */
.L_x_2309:
[----:B------:R-:W-:Y:S05]  /*3bc0*/  BSYNC.RECONVERGENT B6 ;  /* 0x0000000000067941 */ /* 0x000fea0003800200 */
.L_x_2303:
[----:B------:R-:W-:-:S07]  /*3bd0*/  VIADD R16, R16, 0x80 ;  /* 0x0000008010107836 */ /* 0x000fce0000000000 */
.L_x_2274:
[----:B------:R-:W-:Y:S05]  /*3be0*/  BSYNC.RECONVERGENT B7 ;  /* 0x0000000000077941 */ /* 0x000fea0003800200 */
.L_x_2273:
        /* <DEDUP_REMOVED lines=26> */
.L_x_2337:
[----:B------:R-:W2:Y:S02]  /*3d90*/  LDG.E.U8 R4, desc[UR36][R4.64] ;  /* 0x0000002404047981 */ /* 0x000ea4000c1e1100 */
[----:B--2---:R-:W-:Y:S01]  /*3da0*/  I2FP.F32.U32 R23, R4 ;  /* 0x0000000400177245 */ /* 0x004fe20000201000 */
[----:B------:R-:W-:Y:S06]  /*3db0*/  BRA `(.L_x_2339) ;  /* 0x0000000c00447947 */ /* 0x000fec0003800000 */
.L_x_2336:
        /* <DEDUP_REMOVED lines=9> */
.L_x_2341:
[----:B------:R-:W2:Y:S02]  /*3e50*/  LDG.E R4, desc[UR36][R4.64] ;  /* 0x0000002404047981 */ /* 0x000ea4000c1e1900 */
[----:B--2---:R-:W-:Y:S01]  /*3e60*/  I2FP.F32.S32 R23, R4 ;  /* 0x0000000400177245 */ /* 0x004fe20000201400 */
[----:B------:R-:W-:Y:S06]  /*3e70*/  BRA `(.L_x_2339) ;  /* 0x0000000c00147947 */ /* 0x000fec0003800000 */
.L_x_2340:
[----:B------:R-:W2:Y:S02]  /*3e80*/  LDG.E.U16 R4, desc[UR36][R4.64] ;  /* 0x0000002404047981 */ /* 0x000ea4000c1e1500 */
[----:B--2---:R0:W2:Y:S01]  /*3e90*/  I2F.S16 R23, R4 ;  /* 0x0000000400177306 */ /* 0x0040a20000101400 */
[----:B------:R-:W-:Y:S05]  /*3ea0*/  BRA `(.L_x_2339) ;  /* 0x0000000c00087947 */ /* 0x000fea0003800000 */
.L_x_2335:
        /* <DEDUP_REMOVED lines=8> */
.L_x_2343:
[----:B------:R-:W2:Y:S02]  /*3f30*/  LDG.E.U16 R4, desc[UR36][R4.64] ;  /* 0x0000002404047981 */ /* 0x000ea4000c1e1500 */
[----:B--2---:R-:W-:Y:S01]  /*3f40*/  HADD2.F32 R23, -RZ, R4.H0_H0 ;  /* 0x20000004ff177230 */ /* 0x004fe20000004100 */
[----:B------:R-:W-:Y:S06]  /*3f50*/  BRA `(.L_x_2339) ;  /* 0x0000000800dc7947 */ /* 0x000fec0003800000 */
.L_x_2342:
        /* <DEDUP_REMOVED lines=8> */
.L_x_2345:
[----:B------:R-:W2:Y:S02]  /*3fe0*/  LDG.E.U16 R4, desc[UR36][R4.64] ;  /* 0x0000002404047981 */ /* 0x000ea4000c1e1500 */
[----:B--2---:R-:W-:Y:S01]  /*3ff0*/  HADD2.F32 R23, -RZ, R4.H0_H0 ;  /* 0x20000004ff177230 */ /* 0x004fe20000004100 */
[----:B------:R-:W-:Y:S06]  /*4000*/  BRA `(.L_x_2339) ;  /* 0x0000000800b07947 */ /* 0x000fec0003800000 */
.L_x_2344:
        /* <DEDUP_REMOVED lines=11> */
.L_x_2334:
        /* <DEDUP_REMOVED lines=12> */
.L_x_2348:
        /* <DEDUP_REMOVED lines=11> */
.L_x_2347:
        /* <DEDUP_REMOVED lines=25> */
.L_x_2350:
        /* <DEDUP_REMOVED lines=12> */
.L_x_2349:
[----:B------:R-:W2:Y:S02]  /*4480*/  LDG.E.U16 R4, desc[UR36][R4.64] ;  /* 0x0000002404047981 */ /* 0x000ea4000c1e1500 */
[----:B--2---:R-:W-:Y:S01]  /*4490*/  IMAD.U32 R23, R4, 0x10000, RZ ;  /* 0x0001000004177824 */ /* 0x004fe200078e00ff */
[----:B------:R-:W-:Y:S06]  /*44a0*/  BRA `(.L_x_2339) ;  /* 0x0000000400887947 */ /* 0x000fec0003800000 */
.L_x_2346:
        /* <DEDUP_REMOVED lines=11> */
.L_x_2353:
        /* <DEDUP_REMOVED lines=20> */
.L_x_2355:
[----:B------:R-:W-:Y:S05]  /*46a0*/  BSYNC.RECONVERGENT B0 ;  /* 0x0000000000007941 */ /* 0x000fea0003800200 */
.L_x_2354:
[----:B------:R-:W-:Y:S01]  /*46b0*/  IMAD.SHL.U32 R0, R0, 0x100000, RZ ;  /* 0x0010000000007824 */ /* 0x000fe200078e00ff */
[----:B------:R-:W-:-:S04]  /*46c0*/  LEA R3, R3, 0x3b800000, 0x17 ;  /* 0x3b80000003037811 */ /* 0x000fc800078eb8ff */
[----:B------:R-:W-:Y:S01]  /*46d0*/  LOP3.LUT R23, R3, R0, R23, 0xfe, !PT ;  /* 0x0000000003177212 */ /* 0x000fe200078efe17 */
[----:B------:R-:W-:Y:S06]  /*46e0*/  BRA `(.L_x_2339) ;  /* 0x0000000000f87947 */ /* 0x000fec0003800000 */
.L_x_2352:
        /* <DEDUP_REMOVED lines=20> */
.L_x_2357:
[----:B------:R-:W-:Y:S05]  /*4830*/  BSYNC.RECONVERGENT B0 ;  /* 0x0000000000007941 */ /* 0x000fea0003800200 */
.L_x_2356:
[----:B------:R-:W-:Y:S01]  /*4840*/  IMAD.SHL.U32 R0, R0, 0x200000, RZ ;  /* 0x0020000000007824 */ /* 0x000fe200078e00ff */
[----:B------:R-:W-:-:S04]  /*4850*/  LEA R3, R3, 0x37800000, 0x17 ;  /* 0x3780000003037811 */ /* 0x000fc800078eb8ff */
[----:B------:R-:W-:Y:S01]  /*4860*/  LOP3.LUT R23, R3, R0, R23, 0xfe, !PT ;  /* 0x0000000003177212 */ /* 0x000fe200078efe17 */
[----:B------:R-:W-:Y:S06]  /*4870*/  BRA `(.L_x_2339) ;  /* 0x0000000000947947 */ /* 0x000fec0003800000 */
.L_x_2351:
        /* <DEDUP_REMOVED lines=14> */
.L_x_2338:
        /* <DEDUP_REMOVED lines=16> */
.L_x_2360:
[----:B------:R-:W-:Y:S01]  /*4a60*/  IMAD.MOV.U32 R23, RZ, RZ, RZ ;  /* 0x000000ffff177224 */ /* 0x000fe200078e00ff */
[----:B------:R-:W-:Y:S06]  /*4a70*/  BRA `(.L_x_2339) ;  /* 0x0000000000147947 */ /* 0x000fec0003800000 */
.L_x_2359:
[----:B------:R-:W2:Y:S02]  /*4a80*/  LDG.E.64 R4, desc[UR36][R4.64] ;  /* 0x0000002404047981 */ /* 0x000ea4000c1e1b00 */
[----:B--2---:R0:W2:Y:S02]  /*4a90*/  I2F.U64 R23, R4 ;  /* 0x0000000400177312 */ /* 0x0040a40000301000 */
[----:B0-2---:R-:W-:Y:S05]  /*4aa0*/  BRA `(.L_x_2339) ;  /* 0x0000000000087947 */ /* 0x005fea0003800000 */
.L_x_2358:
[----:B------:R-:W2:Y:S02]  /*4ab0*/  LDG.E R4, desc[UR36][R4.64] ;  /* 0x0000002404047981 */ /* 0x000ea4000c1e1900 */
[----:B--2---:R-:W-:-:S07]  /*4ac0*/  I2FP.F32.U32 R23, R4 ;  /* 0x0000000400177245 */ /* 0x004fce0000201000 */
.L_x_2339:
[----:B------:R-:W-:Y:S05]  /*4ad0*/  BSYNC.RECONVERGENT B6 ;  /* 0x0000000000067941 */ /* 0x000fea0003800200 */
.L_x_2333:
[----:B0---4-:R-:W0:Y:S01]  /*4ae0*/  LDC.64 R4, c[0x0][0x398] ;  /* 0x0000e600ff047b82 */ /* 0x011e220000000a00 */
[----:B------:R-:W4:Y:S01]  /*4af0*/  LDCU UR5, c[0x0][0x3ac] ;  /* 0x00007580ff0577ac */ /* 0x000f220008000800 */
[----:B------:R-:W-:Y:S01]  /*4b00*/  BSSY.RECONVERGENT B6, `(.L_x_2361) ;  /* 0x00000e7000067945 */ /* 0x000fe20003800200 */
[----:B------:R-:W-:-:S04]  /*4b10*/  UPRMT UR4, UR39, 0x9910, URZ ;  /* 0x0000991027047896 */ /* 0x000fc800080000ff */
[----:B------:R-:W-:Y:S01]  /*4b20*/  UISETP.GT.AND UP0, UPT, UR4, 0x9, UPT ;  /* 0x000000090400788c */ /* 0x000fe2000bf04270 */
[----:B----4-:R-:W-:-:S05]  /*4b30*/  IMAD R3, R24, UR5, RZ ;  /* 0x0000000518037c24 */ /* 0x010fca000f8e02ff */
        /* <DEDUP_REMOVED lines=11> */
[----:B------:R-:W4:Y:S02]  /*4bf0*/  LDG.E.S8 R4, desc[UR36][R4.64] ;  /* 0x0000002404047981 */ /* 0x000f24000c1e1300 */
[----:B----4-:R0:W4:Y:S01]  /*4c00*/  I2F.S16 R24, R4 ;  /* 0x0000000400187306 */ /* 0x0101220000101400 */
[----:B------:R-:W-:Y:S05]  /*4c10*/  BRA `(.L_x_2367) ;  /* 0x0000000c00547947 */ /* 0x000fea0003800000 */
.L_x_2365:
[----:B------:R-:W4:Y:S02]  /*4c20*/  LDG.E.U8 R4, desc[UR36][R4.64] ;  /* 0x0000002404047981 */ /* 0x000f24000c1e1100 */
[----:B----4-:R-:W-:Y:S01]  /*4c30*/  I2FP.F32.U32 R24, R4 ;  /* 0x0000000400187245 */ /* 0x010fe20000201000 */
[----:B------:R-:W-:Y:S06]  /*4c40*/  BRA `(.L_x_2367) ;  /* 0x0000000c00487947 */ /* 0x000fec0003800000 */
.L_x_2364:
[----:B------:R-:W-:-:S09]  /*4c50*/  UISETP.NE.AND UP0, UPT, UR4, 0x2, UPT ;  /* 0x000000020400788c */ /* 0x000fd2000bf05270 */
[----:B------:R-:W-:Y:S05]  /*4c60*/  BRA.U !UP0, `(.L_x_2368) ;  /* 0x0000000108287547 */ /* 0x000fea000b800000 */
[----:B------:R-:W-:-:S09]  /*4c70*/  UISETP.NE.AND UP0, UPT, UR4, 0x3, UPT ;  /* 0x000000030400788c */ /* 0x000fd2000bf05270 */
[----:B------:R-:W-:Y:S05]  /*4c80*/  BRA.U !UP0, `(.L_x_2369) ;  /* 0x0000000108147547 */ /* 0x000fea000b800000 */
[----:B------:R-:W-:-:S09]  /*4c90*/  UISETP.NE.AND UP0, UPT, UR4, 0x4, UPT ;  /* 0x000000040400788c */ /* 0x000fd2000bf05270 */
[----:B------:R-:W-:Y:S05]  /*4ca0*/  BRA.U UP0, `(.L_x_2366) ;  /* 0x0000000900d47547 */ /* 0x000fea000b800000 */
[----:B------:R-:W4:Y:S02]  /*4cb0*/  LDG.E.64 R24, desc[UR36][R4.64] ;  /* 0x0000002404187981 */ /* 0x000f24000c1e1b00 */
[----:B----4-:R0:W4:Y:S02]  /*4cc0*/  I2F.S64 R24, R24 ;  /* 0x0000001800187312 */ /* 0x0101240000301400 */
[----:B0---4-:R-:W-:Y:S05]  /*4cd0*/  BRA `(.L_x_2367) ;  /* 0x0000000c00247947 */ /* 0x011fea0003800000 */
.L_x_2369:
[----:B------:R-:W4:Y:S02]  /*4ce0*/  LDG.E R4, desc[UR36][R4.64] ;  /* 0x0000002404047981 */ /* 0x000f24000c1e1900 */
[----:B----4-:R-:W-:Y:S01]  /*4cf0*/  I2FP.F32.S32 R24, R4 ;  /* 0x0000000400187245 */ /* 0x010fe20000201400 */
[----:B------:R-:W-:Y:S06]  /*4d00*/  BRA `(.L_x_2367) ;  /* 0x0000000c00187947 */ /* 0x000fec0003800000 */
.L_x_2368:
[----:B------:R-:W4:Y:S02]  /*4d10*/  LDG.E.U16 R4, desc[UR36][R4.64] ;  /* 0x0000002404047981 */ /* 0x000f24000c1e1500 */
[----:B----4-:R0:W4:Y:S01]  /*4d20*/  I2F.S16 R24, R4 ;  /* 0x0000000400187306 */ /* 0x0101220000101400 */
[----:B------:R-:W-:Y:S05]  /*4d30*/  BRA `(.L_x_2367) ;  /* 0x0000000c000c7947 */ /* 0x000fea0003800000 */
.L_x_2363:
        /* <DEDUP_REMOVED lines=8> */
.L_x_2371:
[----:B------:R-:W4:Y:S02]  /*4dc0*/  LDG.E.U16 R4, desc[UR36][R4.64] ;  /* 0x0000002404047981 */ /* 0x000f24000c1e1500 */
[----:B----4-:R-:W-:Y:S01]  /*4dd0*/  HADD2.F32 R24, -RZ, R4.H0_H0 ;  /* 0x20000004ff187230 */ /* 0x010fe20000004100 */
[----:B------:R-:W-:Y:S06]  /*4de0*/  BRA `(.L_x_2367) ;  /* 0x0000000800e07947 */ /* 0x000fec0003800000 */
.L_x_2370:
        /* <DEDUP_REMOVED lines=8> */
.L_x_2373:
[----:B------:R-:W4:Y:S02]  /*4e70*/  LDG.E.U16 R4, desc[UR36][R4.64] ;  /* 0x0000002404047981 */ /* 0x000f24000c1e1500 */
[----:B----4-:R-:W-:Y:S01]  /*4e80*/  HADD2.F32 R24, -RZ, R4.H0_H0 ;  /* 0x20000004ff187230 */ /* 0x010fe20000004100 */
[----:B------:R-:W-:Y:S06]  /*4e90*/  BRA `(.L_x_2367) ;  /* 0x0000000800b47947 */ /* 0x000fec0003800000 */
.L_x_2372:
[----:B------:R-:W4:Y:S01]  /*4ea0*/  LDG.E.64 R4, desc[UR36][R4.64] ;  /* 0x0000002404047981 */ /* 0x000f22000c1e1b00 */
[----:B------:R-:W-:Y:S01]  /*4eb0*/  UMOV UR4, 0xf0000000 ;  /* 0xf000000000047882 */ /* 0x000fe20000000000 */
[----:B------:R-:W-:Y:S02]  /*4ec0*/  UMOV UR5, 0x380fffff ;  /* 0x380fffff00057882 */ /* 0x000fe40000000000 */
[----:B----4-:R-:W0:-:S15]  /*4ed0*/  DSETP.GEU.AND P0, PT, |R4|, UR4, PT ;  /* 0x0000000404007e2a */ /* 0x010e1e000bf0e200 */
[----:B------:R-:W-:-:S15]  /*4ee0*/  NOP ;  /* 0x0000000000007918 */ /* 0x000fde0000000000 */
[----:B------:R-:W-:-:S15]  /*4ef0*/  NOP ;  /* 0x0000000000007918 */ /* 0x000fde0000000000 */
[----:B------:R-:W-:-:S15]  /*4f00*/  NOP ;  /* 0x0000000000007918 */ /* 0x000fde0000000000 */
[----:B------:R-:W-:-:S04]  /*4f10*/  NOP ;  /* 0x0000000000007918 */ /* 0x000fc80000000000 */
[----:B------:R-:W0:Y:S02]  /*4f20*/  F2F.F32.F64 R24, R4 ;  /* 0x0000000400187310 */ /* 0x000e240000301000 */
[----:B0-----:R-:W-:Y:S01]  /*4f30*/  @!P0 FMUL R24, R24, 1.175494350822287508e-38 ;  /* 0x0080000018188820 */ /* 0x001fe20000400000 */
[----:B------:R-:W-:Y:S06]  /*4f40*/  BRA `(.L_x_2367) ;  /* 0x0000000800887947 */ /* 0x000fec0003800000 */
.L_x_2362:
        /* <DEDUP_REMOVED lines=8> */
[----:B------:R-:W4:Y:S02]  /*4fd0*/  LDG.E.U8 R4, desc[UR36][R4.64] ;  /* 0x0000002404047981 */ /* 0x000f24000c1e1100 */
[----:B----4-:R-:W-:-:S04]  /*4fe0*/  ISETP.NE.AND P0, PT, R4, RZ, PT ;  /* 0x000000ff0400720c */ /* 0x010fc80003f05270 */
[----:B------:R-:W-:Y:S01]  /*4ff0*/  FSEL R24, RZ, 1, !P0 ;  /* 0x3f800000ff187808 */ /* 0x000fe20004000000 */
[----:B------:R-:W-:Y:S08]  /*5000*/  BRA `(.L_x_2367) ;  /* 0x0000000800587947 */ /* 0x000ff00003800000 */
.L_x_2376:
        /* <DEDUP_REMOVED lines=11> */
.L_x_2375:
[----:B------:R-:W-:-:S09]  /*50c0*/  UISETP.NE.AND UP0, UPT, UR4, 0xf, UPT ;  /* 0x0000000f0400788c */ /* 0x000fd2000bf05270 */
[----:B------:R-:W-:Y:S05]  /*50d0*/  BRA.U !UP0, `(.L_x_2377) ;  /* 0x0000000108907547 */ /* 0x000fea000b800000 */
[----:B------:R-:W-:-:S09]  /*50e0*/  UISETP.NE.AND UP0, UPT, UR4, 0x17, UPT ;  /* 0x000000170400788c */ /* 0x000fd2000bf05270 */
[----:B------:R-:W-:Y:S05]  /*50f0*/  BRA.U !UP0, `(.L_x_2378) ;  /* 0x0000000108547547 */ /* 0x000fea000b800000 */
[----:B------:R-:W-:-:S09]  /*5100*/  UISETP.NE.AND UP0, UPT, UR4, 0x18, UPT ;  /* 0x000000180400788c */ /* 0x000fd2000bf05270 */
[----:B------:R-:W-:Y:S05]  /*5110*/  BRA.U UP0, `(.L_x_2366) ;  /* 0x0000000500b87547 */ /* 0x000fea000b800000 */
[----:B------:R-:W4:Y:S01]  /*5120*/  LDG.E.U8 R24, desc[UR36][R4.64] ;  /* 0x0000002404187981 */ /* 0x000f22000c1e1100 */
[----:B------:R-:W-:Y:S02]  /*5130*/  IMAD.MOV.U32 R6, RZ, RZ, 0x1f ;  /* 0x0000001fff067424 */ /* 0x000fe400078e00ff */
[----:B----4-:R-:W-:-:S05]  /*5140*/  IMAD.SHL.U32 R24, R24, 0x1000000, RZ ;  /* 0x0100000018187824 */ /* 0x010fca00078e00ff */
        /* <DEDUP_REMOVED lines=16> */
.L_x_2378:
[----:B------:R-:W4:Y:S02]  /*5250*/  LDG.E.U8 R4, desc[UR36][R4.64] ;  /* 0x0000002404047981 */ /* 0x000f24000c1e1100 */
[C---:B----4-:R-:W-:Y:S02]  /*5260*/  IMAD.SHL.U32 R0, R4.reuse, 0x2000000, RZ ;  /* 0x0200000004007824 */ /* 0x050fe400078e00ff */
        /* <DEDUP_REMOVED lines=11> */
.L_x_2377:
[----:B------:R-:W4:Y:S02]  /*5320*/  LDG.E.U16 R4, desc[UR36][R4.64] ;  /* 0x0000002404047981 */ /* 0x000f24000c1e1500 */
[----:B----4-:R-:W-:Y:S01]  /*5330*/  IMAD.U32 R24, R4, 0x10000, RZ ;  /* 0x0001000004187824 */ /* 0x010fe200078e00ff */
[----:B------:R-:W-:Y:S06]  /*5340*/  BRA `(.L_x_2367) ;  /* 0x0000000400887947 */ /* 0x000fec0003800000 */
.L_x_2374:
        /* <DEDUP_REMOVED lines=8> */
[----:B------:R-:W4:Y:S02]  /*53d0*/  LDG.E.U16 R4, desc[UR36][R4.64] ;  /* 0x0000002404047981 */ /* 0x000f24000c1e1500 */
[----:B----4-:R-:W-:Y:S01]  /*53e0*/  I2FP.F32.U32 R24, R4 ;  /* 0x0000000400187245 */ /* 0x010fe20000201000 */
[----:B------:R-:W-:Y:S06]  /*53f0*/  BRA `(.L_x_2367) ;  /* 0x00000004005c7947 */ /* 0x000fec0003800000 */
.L_x_2381:
[----:B------:R-:W4:Y:S01]  /*5400*/  LDG.E.U8 R4, desc[UR36][R4.64] ;  /* 0x0000002404047981 */ /* 0x000f22000c1e1100 */
[----:B------:R-:W-:Y:S01]  /*5410*/  IMAD.MOV.U32 R24, RZ, RZ, RZ ;  /* 0x000000ffff187224 */ /* 0x000fe200078e00ff */
[----:B----4-:R-:W-:-:S13]  /*5420*/  ISETP.NE.AND P0, PT, R4, RZ, PT ;  /* 0x000000ff0400720c */ /* 0x010fda0003f05270 */
        /* <DEDUP_REMOVED lines=17> */
.L_x_2383:
[----:B------:R-:W-:Y:S05]  /*5540*/  BSYNC.RECONVERGENT B0 ;  /* 0x0000000000007941 */ /* 0x000fea0003800200 */
.L_x_2382:
[----:B------:R-:W-:Y:S01]  /*5550*/  IMAD.SHL.U32 R0, R0, 0x100000, RZ ;  /* 0x0010000000007824 */ /* 0x000fe200078e00ff */
[----:B------:R-:W-:-:S04]  /*5560*/  LEA R3, R3, 0x3b800000, 0x17 ;  /* 0x3b80000003037811 */ /* 0x000fc800078eb8ff */
[----:B------:R-:W-:Y:S01]  /*5570*/  LOP3.LUT R24, R3, R0, R7, 0xfe, !PT ;  /* 0x0000000003187212 */ /* 0x000fe200078efe07 */
[----:B------:R-:W-:Y:S06]  /*5580*/  BRA `(.L_x_2367) ;  /* 0x0000000000f87947 */ /* 0x000fec0003800000 */
.L_x_2380:
        /* <DEDUP_REMOVED lines=20> */
.L_x_2385:
[----:B------:R-:W-:Y:S05]  /*56d0*/  BSYNC.RECONVERGENT B0 ;  /* 0x0000000000007941 */ /* 0x000fea0003800200 */
.L_x_2384:
[----:B------:R-:W-:Y:S01]  /*56e0*/  IMAD.SHL.U32 R0, R0, 0x200000, RZ ;  /* 0x0020000000007824 */ /* 0x000fe200078e00ff */
[----:B------:R-:W-:-:S04]  /*56f0*/  LEA R3, R3, 0x37800000, 0x17 ;  /* 0x3780000003037811 */ /* 0x000fc800078eb8ff */
[----:B------:R-:W-:Y:S01]  /*5700*/  LOP3.LUT R24, R3, R0, R7, 0xfe, !PT ;  /* 0x0000000003187212 */ /* 0x000fe200078efe07 */
[----:B------:R-:W-:Y:S06]  /*5710*/  BRA `(.L_x_2367) ;  /* 0x0000000000947947 */ /* 0x000fec0003800000 */
.L_x_2379:
[----:B------:R-:W-:-:S09]  /*5720*/  UISETP.NE.AND UP0, UPT, UR4, 0x1c, UPT ;  /* 0x0000001c0400788c */ /* 0x000fd2000bf05270 */
[----:B------:R-:W-:Y:S05]  /*5730*/  BRA.U !UP0, `(.L_x_2386) ;  /* 0x0000000108847547 */ /* 0x000fea000b800000 */
[----:B------:R-:W-:-:S09]  /*5740*/  UISETP.NE.AND UP0, UPT, UR4, 0x1d, UPT ;  /* 0x0000001d0400788c */ /* 0x000fd2000bf05270 */
[----:B------:R-:W-:Y:S05]  /*5750*/  BRA.U !UP0, `(.L_x_2387) ;  /* 0x0000000108707547 */ /* 0x000fea000b800000 */
[----:B------:R-:W-:-:S09]  /*5760*/  UISETP.NE.AND UP0, UPT, UR4, 0x2c, UPT ;  /* 0x0000002c0400788c */ /* 0x000fd2000bf05270 */
[----:B------:R-:W-:Y:S05]  /*5770*/  BRA.U UP0, `(.L_x_2366) ;  /* 0x0000000100207547 */ /* 0x000fea000b800000 */
[----:B------:R-:W4:Y:S01]  /*5780*/  LDG.E.U8 R4, desc[UR36][R4.64] ;  /* 0x0000002404047981 */ /* 0x000f22000c1e1100 */
[----:B------:R-:W-:Y:S01]  /*5790*/  IMAD.MOV.U32 R24, RZ, RZ, 0x400000 ;  /* 0x00400000ff187424 */ /* 0x000fe200078e00ff */
[----:B----4-:R-:W-:-:S13]  /*57a0*/  ISETP.NE.AND P0, PT, R4, RZ, PT ;  /* 0x000000ff0400720c */ /* 0x010fda0003f05270 */
[----:B------:R-:W-:Y:S05]  /*57b0*/  @!P0 BRA `(.L_x_2367) ;  /* 0x00000000006c8947 */ /* 0x000fea0003800000 */
[----:B------:R-:W-:-:S13]  /*57c0*/  ISETP.NE.AND P0, PT, R4, 0xff, PT ;  /* 0x000000ff0400780c */ /* 0x000fda0003f05270 */
[----:B------:R-:W-:Y:S02]  /*57d0*/  @!P0 IMAD.MOV.U32 R24, RZ, RZ, 0x7f800001 ;  /* 0x7f800001ff188424 */ /* 0x000fe400078e00ff */
[----:B------:R-:W-:Y:S01]  /*57e0*/  @P0 IMAD.SHL.U32 R24, R4, 0x800000, RZ ;  /* 0x0080000004180824 */ /* 0x000fe200078e00ff */
[----:B------:R-:W-:Y:S06]  /*57f0*/  BRA `(.L_x_2367) ;  /* 0x00000000005c7947 */ /* 0x000fec0003800000 */
.L_x_2366:
[----:B------:R-:W-:Y:S01]  /*5800*/  MOV R14, 0x0 ;  /* 0x00000000000e7802 */ /* 0x000fe20000000f00 */
[----:B------:R-:W0:Y:S01]  /*5810*/  LDCU.64 UR4, c[0x4][0x148] ;  /* 0x01002900ff0477ac */ /* 0x000e220008000a00 */
[----:B------:R-:W-:Y:S02]  /*5820*/  IMAD.MOV.U32 R8, RZ, RZ, 0x4e ;  /* 0x0000004eff087424 */ /* 0x000fe400078e00ff */
[----:B------:R-:W-:Y:S01]  /*5830*/  IMAD.MOV.U32 R12, RZ, RZ, 0x1 ;  /* 0x00000001ff0c7424 */ /* 0x000fe200078e00ff */
[----:B------:R-:W4:Y:S01]  /*5840*/  LDCU.64 UR6, c[0x4][0x150] ;  /* 0x01002a00ff0677ac */ /* 0x000f220008000a00 */
[----:B------:R-:W1:Y:S01]  /*5850*/  LDC.64 R14, c[0x4][R14] ;  /* 0x010000000e0e7b82 */ /* 0x000e620000000a00 */
[----:B------:R-:W-:Y:S01]  /*5860*/  IMAD.MOV.U32 R13, RZ, RZ, RZ ;  /* 0x000000ffff0d7224 */ /* 0x000fe200078e00ff */
[----:B------:R-:W2:Y:S01]  /*5870*/  LDCU.64 UR8, c[0x4][0x18] ;  /* 0x01000300ff0877ac */ /* 0x000ea20008000a00 */
[----:B0-----:R-:W-:Y:S02]  /*5880*/  IMAD.U32 R4, RZ, RZ, UR4 ;  /* 0x00000004ff047e24 */ /* 0x001fe4000f8e00ff */
[----:B------:R-:W-:-:S02]  /*5890*/  IMAD.U32 R5, RZ, RZ, UR5 ;  /* 0x00000005ff057e24 */ /* 0x000fc4000f8e00ff */
[----:B----4-:R-:W-:Y:S02]  /*58a0*/  IMAD.U32 R6, RZ, RZ, UR6 ;  /* 0x00000006ff067e24 */ /* 0x010fe4000f8e00ff */
[----:B------:R-:W-:Y:S02]  /*58b0*/  IMAD.U32 R7, RZ, RZ, UR7 ;  /* 0x00000007ff077e24 */ /* 0x000fe4000f8e00ff */
[----:B--2---:R-:W-:Y:S02]  /*58c0*/  IMAD.U32 R10, RZ, RZ, UR8 ;  /* 0x00000008ff0a7e24 */ /* 0x004fe4000f8e00ff */
[----:B------:R-:W-:-:S07]  /*58d0*/  IMAD.U32 R11, RZ, RZ, UR9 ;  /* 0x00000009ff0b7e24 */ /* 0x000fce000f8e00ff */
[----:B------:R-:W-:-:S07]  /*58e0*/  LEPC R20, `(.L_x_2388) ;  /* 0x000000001014794e */ /* 0x000fce0000000000 */
[----:B-1-3-5:R-:W-:Y:S05]  /*58f0*/  CALL.ABS.NOINC R14 ;  /* 0x000000000e007343 */ /* 0x02afea0003c00000 */
.L_x_2388:
[----:B------:R-:W-:Y:S01]  /*5900*/  IMAD.MOV.U32 R24, RZ, RZ, RZ ;  /* 0x000000ffff187224 */ /* 0x000fe200078e00ff */
[----:B------:R-:W-:Y:S06]  /*5910*/  BRA `(.L_x_2367) ;  /* 0x0000000000147947 */ /* 0x000fec0003800000 */
.L_x_2387:
[----:B------:R-:W4:Y:S02]  /*5920*/  LDG.E.64 R24, desc[UR36][R4.64] ;  /* 0x0000002404187981 */ /* 0x000f24000c1e1b00 */
[----:B----4-:R0:W4:Y:S02]  /*5930*/  I2F.U64 R24, R24 ;  /* 0x0000001800187312 */ /* 0x0101240000301000 */
[----:B0---4-:R-:W-:Y:S05]  /*5940*/  BRA `(.L_x_2367) ;  /* 0x0000000000087947 */ /* 0x011fea0003800000 */
.L_x_2386:
[----:B------:R-:W4:Y:S02]  /*5950*/  LDG.E R4, desc[UR36][R4.64] ;  /* 0x0000002404047981 */ /* 0x000f24000c1e1900 */
[----:B----4-:R-:W-:-:S07]  /*5960*/  I2FP.F32.U32 R24, R4 ;  /* 0x0000000400187245 */ /* 0x010fce0000201000 */
.L_x_2367:
[----:B------:R-:W-:Y:S05]  /*5970*/  BSYNC.RECONVERGENT B6 ;  /* 0x0000000000067941 */ /* 0x000fea0003800200 */
.L_x_2361:
[----:B------:R-:W-:-:S07]  /*5980*/  VIADD R16, R16, 0x80 ;  /* 0x0000008010107836 */ /* 0x000fce0000000000 */
.L_x_2332:
[----:B------:R-:W-:Y:S05]  /*5990*/  BSYNC.RECONVERGENT B7 ;  /* 0x0000000000077941 */ /* 0x000fea0003800200 */
.L_x_2331:
        /* <DEDUP_REMOVED lines=26> */
.L_x_2395:
[----:B------:R-:W2:Y:S02]  /*5b40*/  LDG.E.U8 R4, desc[UR36][R4.64] ;  /* 0x0000002404047981 */ /* 0x000ea4000c1e1100 */
[----:B--2---:R-:W-:Y:S01]  /*5b50*/  I2FP.F32.U32 R27, R4 ;  /* 0x00000004001b7245 */ /* 0x004fe20000201000 */
[----:B------:R-:W-:Y:S06]  /*5b60*/  BRA `(.L_x_2397) ;  /* 0x0000000c00447947 */ /* 0x000fec0003800000 */
.L_x_2394:
        /* <DEDUP_REMOVED lines=9> */
.L_x_2399:
[----:B------:R-:W2:Y:S02]  /*5c00*/  LDG.E R4, desc[UR36][R4.64] ;  /* 0x0000002404047981 */ /* 0x000ea4000c1e1900 */
[----:B--2---:R-:W-:Y:S01]  /*5c10*/  I2FP.F32.S32 R27, R4 ;  /* 0x00000004001b7245 */ /* 0x004fe20000201400 */
[----:B------:R-:W-:Y:S06]  /*5c20*/  BRA `(.L_x_2397) ;  /* 0x0000000c00147947 */ /* 0x000fec0003800000 */
.L_x_2398:
[----:B------:R-:W2:Y:S02]  /*5c30*/  LDG.E.U16 R4, desc[UR36][R4.64] ;  /* 0x0000002404047981 */ /* 0x000ea4000c1e1500 */
[----:B--2---:R0:W2:Y:S01]  /*5c40*/  I2F.S16 R27, R4 ;  /* 0x00000004001b7306 */ /* 0x0040a20000101400 */
[----:B------:R-:W-:Y:S05]  /*5c50*/  BRA `(.L_x_2397) ;  /* 0x0000000c00087947 */ /* 0x000fea0003800000 */
.L_x_2393:
        /* <DEDUP_REMOVED lines=8> */
.L_x_2401:
[----:B------:R-:W2:Y:S02]  /*5ce0*/  LDG.E.U16 R4, desc[UR36][R4.64] ;  /* 0x0000002404047981 */ /* 0x000ea4000c1e1500 */
[----:B--2---:R-:W-:Y:S01]  /*5cf0*/  HADD2.F32 R27, -RZ, R4.H0_H0 ;  /* 0x20000004ff1b7230 */ /* 0x004fe20000004100 */
[----:B------:R-:W-:Y:S06]  /*5d00*/  BRA `(.L_x_2397) ;  /* 0x0000000800dc7947 */ /* 0x000fec0003800000 */
.L_x_2400:
        /* <DEDUP_REMOVED lines=8> */
.L_x_2403:
[----:B------:R-:W2:Y:S02]  /*5d90*/  LDG.E.U16 R4, desc[UR36][R4.64] ;  /* 0x0000002404047981 */ /* 0x000ea4000c1e1500 */
[----:B--2---:R-:W-:Y:S01]  /*5da0*/  HADD2.F32 R27, -RZ, R4.H0_H0 ;  /* 0x20000004ff1b7230 */ /* 0x004fe20000004100 */
[----:B------:R-:W-:Y:S06]  /*5db0*/  BRA `(.L_x_2397) ;  /* 0x0000000800b07947 */ /* 0x000fec0003800000 */
.L_x_2402:
        /* <DEDUP_REMOVED lines=11> */
.L_x_2392:
        /* <DEDUP_REMOVED lines=12> */
.L_x_2406:
        /* <DEDUP_REMOVED lines=11> */
.L_x_2405:
        /* <DEDUP_REMOVED lines=25> */
.L_x_2408:
        /* <DEDUP_REMOVED lines=12> */
.L_x_2407:
[----:B------:R-:W2:Y:S02]  /*6230*/  LDG.E.U16 R4, desc[UR36][R4.64] ;  /* 0x0000002404047981 */ /* 0x000ea4000c1e1500 */
[----:B--2---:R-:W-:Y:S01]  /*6240*/  IMAD.U32 R27, R4, 0x10000, RZ ;  /* 0x00010000041b7824 */ /* 0x004fe200078e00ff */
[----:B------:R-:W-:Y:S06]  /*6250*/  BRA `(.L_x_2397) ;  /* 0x0000000400887947 */ /* 0x000fec0003800000 */
.L_x_2404:
        /* <DEDUP_REMOVED lines=11> */
.L_x_2411:
        /* <DEDUP_REMOVED lines=20> */
.L_x_2413:
[----:B------:R-:W-:Y:S05]  /*6450*/  BSYNC.RECONVERGENT B0 ;  /* 0x0000000000007941 */ /* 0x000fea0003800200 */
.L_x_2412:
[----:B------:R-:W-:Y:S01]  /*6460*/  IMAD.SHL.U32 R0, R0, 0x100000, RZ ;  /* 0x0010000000007824 */ /* 0x000fe200078e00ff */
[----:B------:R-:W-:-:S04]  /*6470*/  LEA R3, R3, 0x3b800000, 0x17 ;  /* 0x3b80000003037811 */ /* 0x000fc800078eb8ff */
[----:B------:R-:W-:Y:S01]  /*6480*/  LOP3.LUT R27, R3, R0, R27, 0xfe, !PT ;  /* 0x00000000031b7212 */ /* 0x000fe200078efe1b */
[----:B------:R-:W-:Y:S06]  /*6490*/  BRA `(.L_x_2397) ;  /* 0x0000000000f87947 */ /* 0x000fec0003800000 */
.L_x_2410:
        /* <DEDUP_REMOVED lines=20> */
.L_x_2415:
[----:B------:R-:W-:Y:S05]  /*65e0*/  BSYNC.RECONVERGENT B0 ;  /* 0x0000000000007941 */ /* 0x000fea0003800200 */
.L_x_2414:
[----:B------:R-:W-:Y:S01]  /*65f0*/  IMAD.SHL.U32 R0, R0, 0x200000, RZ ;  /* 0x0020000000007824 */ /* 0x000fe200078e00ff */
[----:B------:R-:W-:-:S04]  /*6600*/  LEA R3, R3, 0x37800000, 0x17 ;  /* 0x3780000003037811 */ /* 0x000fc800078eb8ff */
[----:B------:R-:W-:Y:S01]  /*6610*/  LOP3.LUT R27, R3, R0, R27, 0xfe, !PT ;  /* 0x00000000031b7212 */ /* 0x000fe200078efe1b */
[----:B------:R-:W-:Y:S06]  /*6620*/  BRA `(.L_x_2397) ;  /* 0x0000000000947947 */ /* 0x000fec0003800000 */
.L_x_2409:
        /* <DEDUP_REMOVED lines=14> */
.L_x_2396:
        /* <DEDUP_REMOVED lines=16> */
.L_x_2418:
[----:B------:R-:W-:Y:S01]  /*6810*/  IMAD.MOV.U32 R27, RZ, RZ, RZ ;  /* 0x000000ffff1b7224 */ /* 0x000fe200078e00ff */
[----:B------:R-:W-:Y:S06]  /*6820*/  BRA `(.L_x_2397) ;  /* 0x0000000000147947 */ /* 0x000fec0003800000 */
.L_x_2417:
[----:B------:R-:W2:Y:S02]  /*6830*/  LDG.E.64 R4, desc[UR36][R4.64] ;  /* 0x0000002404047981 */ /* 0x000ea4000c1e1b00 */
[----:B--2---:R0:W2:Y:S02]  /*6840*/  I2F.U64 R27, R4 ;  /* 0x00000004001b7312 */ /* 0x0040a40000301000 */
[----:B0-2---:R-:W-:Y:S05]  /*6850*/  BRA `(.L_x_2397) ;  /* 0x0000000000087947 */ /* 0x005fea0003800000 */
.L_x_2416:
[----:B------:R-:W2:Y:S02]  /*6860*/  LDG.E R4, desc[UR36][R4.64] ;  /* 0x0000002404047981 */ /* 0x000ea4000c1e1900 */
[----:B--2---:R-:W-:-:S07]  /*6870*/  I2FP.F32.U32 R27, R4 ;  /* 0x00000004001b7245 */ /* 0x004fce0000201000 */
.L_x_2397:
[----:B------:R-:W-:Y:S05]  /*6880*/  BSYNC.RECONVERGENT B6 ;  /* 0x0000000000067941 */ /* 0x000fea0003800200 */
.L_x_2391:
[----:B------:R-:W1:Y:S01]  /*6890*/  LDCU.U8 UR6, c[0x0][0x3a5] ;  /* 0x000074a0ff0677ac */ /* 0x000e620008000000 */
[----:B0---4-:R-:W0:Y:S01]  /*68a0*/  LDC.64 R4, c[0x0][0x398] ;  /* 0x0000e600ff047b82 */ /* 0x011e220000000a00 */
[----:B------:R-:W4:Y:S01]  /*68b0*/  LDCU UR5, c[0x0][0x3ac] ;  /* 0x00007580ff0577ac */ /* 0x000f220008000800 */
[----:B-1----:R-:W-:-:S04]  /*68c0*/  UPRMT UR4, UR6, 0x9910, URZ ;  /* 0x0000991006047896 */ /* 0x002fc800080000ff */
        /* <DEDUP_REMOVED lines=14> */
[----:B----4-:R0:W1:Y:S01]  /*69b0*/  I2F.S16 R25, R4 ;  /* 0x0000000400197306 */ /* 0x0100620000101400 */
[----:B------:R-:W-:Y:S05]  /*69c0*/  BRA `(.L_x_2390) ;  /* 0x0000000c00447947 */ /* 0x000fea0003800000 */
.L_x_2422:
[----:B------:R-:W4:Y:S02]  /*69d0*/  LDG.E.U8 R4, desc[UR36][R4.64] ;  /* 0x0000002404047981 */ /* 0x000f24000c1e1100 */
[----:B----4-:R-:W-:Y:S01]  /*69e0*/  I2FP.F32.U32 R25, R4 ;  /* 0x0000000400197245 */ /* 0x010fe20000201000 */
[----:B------:R-:W-:Y:S06]  /*69f0*/  BRA `(.L_x_2390) ;  /* 0x0000000c00387947 */ /* 0x000fec0003800000 */
.L_x_2421:
[----:B------:R-:W-:-:S09]  /*6a00*/  UISETP.NE.AND UP0, UPT, UR4, 0x2, UPT ;  /* 0x000000020400788c */ /* 0x000fd2000bf05270 */
[----:B------:R-:W-:Y:S05]  /*6a10*/  BRA.U !UP0, `(.L_x_2424) ;  /* 0x0000000108287547 */ /* 0x000fea000b800000 */
[----:B------:R-:W-:-:S09]  /*6a20*/  UISETP.NE.AND UP0, UPT, UR4, 0x3, UPT ;  /* 0x000000030400788c */ /* 0x000fd2000bf05270 */
[----:B------:R-:W-:Y:S05]  /*6a30*/  BRA.U !UP0, `(.L_x_2425) ;  /* 0x0000000108147547 */ /* 0x000fea000b800000 */
[----:B------:R-:W-:-:S09]  /*6a40*/  UISETP.NE.AND UP0, UPT, UR4, 0x4, UPT ;  /* 0x000000040400788c */ /* 0x000fd2000bf05270 */
[----:B------:R-:W-:Y:S05]  /*6a50*/  BRA.U UP0, `(.L_x_2423) ;  /* 0x0000000900c87547 */ /* 0x000fea000b800000 */
[----:B------:R-:W4:Y:S02]  /*6a60*/  LDG.E.64 R4, desc[UR36][R4.64] ;  /* 0x0000002404047981 */ /* 0x000f24000c1e1b00 */
[----:B----4-:R0:W1:Y:S02]  /*6a70*/  I2F.S64 R25, R4 ;  /* 0x0000000400197312 */ /* 0x0100640000301400 */
[----:B01----:R-:W-:Y:S05]  /*6a80*/  BRA `(.L_x_2390) ;  /* 0x0000000c00147947 */ /* 0x003fea0003800000 */
.L_x_2425:
[----:B------:R-:W4:Y:S02]  /*6a90*/  LDG.E R4, desc[UR36][R4.64] ;  /* 0x0000002404047981 */ /* 0x000f24000c1e1900 */
[----:B----4-:R-:W-:Y:S01]  /*6aa0*/  I2FP.F32.S32 R25, R4 ;  /* 0x0000000400197245 */ /* 0x010fe20000201400 */
[----:B------:R-:W-:Y:S06]  /*6ab0*/  BRA `(.L_x_2390) ;  /* 0x0000000c00087947 */ /* 0x000fec0003800000 */
.L_x_2424:
[----:B------:R-:W4:Y:S02]  /*6ac0*/  LDG.E.U16 R4, desc[UR36][R4.64] ;  /* 0x0000002404047981 */ /* 0x000f24000c1e1500 */
[----:B----4-:R0:W1:Y:S01]  /*6ad0*/  I2F.S16 R25, R4 ;  /* 0x0000000400197306 */ /* 0x0100620000101400 */
[----:B------:R-:W-:Y:S05]  /*6ae0*/  BRA `(.L_x_2390) ;  /* 0x0000000800fc7947 */ /* 0x000fea0003800000 */
.L_x_2420:
        /* <DEDUP_REMOVED lines=8> */
.L_x_2427:
[----:B------:R-:W4:Y:S02]  /*6b70*/  LDG.E.U16 R4, desc[UR36][R4.64] ;  /* 0x0000002404047981 */ /* 0x000f24000c1e1500 */
[----:B----4-:R-:W-:Y:S01]  /*6b80*/  HADD2.F32 R25, -RZ, R4.H0_H0 ;  /* 0x20000004ff197230 */ /* 0x010fe20000004100 */
[----:B------:R-:W-:Y:S06]  /*6b90*/  BRA `(.L_x_2390) ;  /* 0x0000000800d07947 */ /* 0x000fec0003800000 */
.L_x_2426:
        /* <DEDUP_REMOVED lines=8> */
.L_x_2429:
[----:B------:R-:W4:Y:S02]  /*6c20*/  LDG.E.U16 R4, desc[UR36][R4.64] ;  /* 0x0000002404047981 */ /* 0x000f24000c1e1500 */
[----:B----4-:R-:W-:Y:S01]  /*6c30*/  HADD2.F32 R25, -RZ, R4.H0_H0 ;  /* 0x20000004ff197230 */ /* 0x010fe20000004100 */
[----:B------:R-:W-:Y:S06]  /*6c40*/  BRA `(.L_x_2390) ;  /* 0x0000000800a47947 */ /* 0x000fec0003800000 */
.L_x_2428:
        /* <DEDUP_REMOVED lines=11> */
.L_x_2419:
        /* <DEDUP_REMOVED lines=12> */
.L_x_2432:
        /* <DEDUP_REMOVED lines=11> */
.L_x_2431:
        /* <DEDUP_REMOVED lines=25> */
.L_x_2434:
[----:B------:R-:W4:Y:S02]  /*7000*/  LDG.E.U8 R4, desc[UR36][R4.64] ;  /* 0x0000002404047981 */ /* 0x000f24000c1e1100 */
[C---:B----4-:R-:W-:Y:S02]  /*7010*/  IMAD.SHL.U32 R0, R4.reuse, 0x2000000, RZ ;  /* 0x0200000004007824 */ /* 0x050fe400078e00ff */
        /* <DEDUP_REMOVED lines=10> */
.L_x_2433:
[----:B------:R-:W4:Y:S02]  /*70c0*/  LDG.E.U16 R4, desc[UR36][R4.64] ;  /* 0x0000002404047981 */ /* 0x000f24000c1e1500 */
[----:B----4-:R-:W-:Y:S01]  /*70d0*/  IMAD.U32 R25, R4, 0x10000, RZ ;  /* 0x0001000004197824 */ /* 0x010fe200078e00ff */
[----:B------:R-:W-:Y:S06]  /*70e0*/  BRA `(.L_x_2390) ;  /* 0x00000004007c7947 */ /* 0x000fec0003800000 */
.L_x_2430:
        /* <DEDUP_REMOVED lines=11> */
.L_x_2437:
[----:B------:R-:W4:Y:S02]  /*71a0*/  LDG.E.U8 R4, desc[UR36][R4.64] ;  /* 0x0000002404047981 */ /* 0x000f24000c1e1100 */
        /* <DEDUP_REMOVED lines=18> */
.L_x_2439:
[----:B------:R-:W-:Y:S05]  /*72d0*/  BSYNC.RECONVERGENT B0 ;  /* 0x0000000000007941 */ /* 0x000fea0003800200 */
.L_x_2438:
[----:B------:R-:W-:Y:S01]  /*72e0*/  IMAD.SHL.U32 R0, R0, 0x100000, RZ ;  /* 0x0010000000007824 */ /* 0x000fe200078e00ff */
[----:B------:R-:W-:-:S04]  /*72f0*/  LEA R3, R3, 0x3b800000, 0x17 ;  /* 0x3b80000003037811 */ /* 0x000fc800078eb8ff */
[----:B------:R-:W-:Y:S01]  /*7300*/  LOP3.LUT R25, R3, R0, R25, 0xfe, !PT ;  /* 0x0000000003197212 */ /* 0x000fe200078efe19 */
[----:B------:R-:W-:Y:S06]  /*7310*/  BRA `(.L_x_2390) ;  /* 0x0000000000f07947 */ /* 0x000fec0003800000 */
.L_x_2436:
        /* <DEDUP_REMOVED lines=19> */
.L_x_2441:
[----:B------:R-:W-:Y:S05]  /*7450*/  BSYNC.RECONVERGENT B0 ;  /* 0x0000000000007941 */ /* 0x000fea0003800200 */
.L_x_2440:
[----:B------:R-:W-:Y:S01]  /*7460*/  IMAD.SHL.U32 R0, R0, 0x200000, RZ ;  /* 0x0020000000007824 */ /* 0x000fe200078e00ff */
[----:B------:R-:W-:-:S04]  /*7470*/  LEA R3, R3, 0x37800000, 0x17 ;  /* 0x3780000003037811 */ /* 0x000fc800078eb8ff */
[----:B------:R-:W-:Y:S01]  /*7480*/  LOP3.LUT R25, R3, R0, R25, 0xfe, !PT ;  /* 0x0000000003197212 */ /* 0x000fe200078efe19 */
[----:B------:R-:W-:Y:S06]  /*7490*/  BRA `(.L_x_2390) ;  /* 0x0000000000907947 */ /* 0x000fec0003800000 */
.L_x_2435:
        /* <DEDUP_REMOVED lines=14> */
.L_x_2423:
[----:B------:R-:W-:Y:S01]  /*7580*/  MOV R14, 0x0 ;  /* 0x00000000000e7802 */ /* 0x000fe20000000f00 */
[----:B------:R-:W0:Y:S01]  /*7590*/  LDCU.64 UR4, c[0x4][0x148] ;  /* 0x01002900ff0477ac */ /* 0x000e220008000a00 */
[----:B------:R-:W-:Y:S02]  /*75a0*/  IMAD.MOV.U32 R8, RZ, RZ, 0x4e ;  /* 0x0000004eff087424 */ /* 0x000fe400078e00ff */
[----:B------:R-:W-:Y:S01]  /*75b0*/  IMAD.MOV.U32 R12, RZ, RZ, 0x1 ;  /* 0x00000001ff0c7424 */ /* 0x000fe200078e00ff */
[----:B------:R-:W1:Y:S01]  /*75c0*/  LDCU.64 UR6, c[0x4][0x150] ;  /* 0x01002a00ff0677ac */ /* 0x000e620008000a00 */
[----:B------:R-:W4:Y:S01]  /*75d0*/  LDC.64 R14, c[0x4][R14] ;  /* 0x010000000e0e7b82 */ /* 0x000f220000000a00 */
[----:B------:R-:W-:Y:S01]  /*75e0*/  IMAD.MOV.U32 R13, RZ, RZ, RZ ;  /* 0x000000ffff0d7224 */ /* 0x000fe200078e00ff */
[----:B------:R-:W2:Y:S01]  /*75f0*/  LDCU.64 UR8, c[0x4][0x18] ;  /* 0x01000300ff0877ac */ /* 0x000ea20008000a00 */
[----:B0-----:R-:W-:Y:S02]  /*7600*/  IMAD.U32 R4, RZ, RZ, UR4 ;  /* 0x00000004ff047e24 */ /* 0x001fe4000f8e00ff */
[----:B------:R-:W-:-:S02]  /*7610*/  IMAD.U32 R5, RZ, RZ, UR5 ;  /* 0x00000005ff057e24 */ /* 0x000fc4000f8e00ff */
[----:B-1----:R-:W-:Y:S02]  /*7620*/  IMAD.U32 R6, RZ, RZ, UR6 ;  /* 0x00000006ff067e24 */ /* 0x002fe4000f8e00ff */
[----:B------:R-:W-:Y:S02]  /*7630*/  IMAD.U32 R7, RZ, RZ, UR7 ;  /* 0x00000007ff077e24 */ /* 0x000fe4000f8e00ff */
[----:B--2---:R-:W-:Y:S02]  /*7640*/  IMAD.U32 R10, RZ, RZ, UR8 ;  /* 0x00000008ff0a7e24 */ /* 0x004fe4000f8e00ff */
[----:B------:R-:W-:-:S07]  /*7650*/  IMAD.U32 R11, RZ, RZ, UR9 ;  /* 0x00000009ff0b7e24 */ /* 0x000fce000f8e00ff */
[----:B------:R-:W-:-:S07]  /*7660*/  LEPC R20, `(.L_x_2444) ;  /* 0x000000001014794e */ /* 0x000fce0000000000 */
[----:B---345:R-:W-:Y:S05]  /*7670*/  CALL.ABS.NOINC R14 ;  /* 0x000000000e007343 */ /* 0x038fea0003c00000 */
.L_x_2444:
[----:B------:R-:W-:Y:S05]  /*7680*/  BRA `(.L_x_2390) ;  /* 0x0000000000147947 */ /* 0x000fea0003800000 */
.L_x_2443:
[----:B------:R-:W4:Y:S02]  /*7690*/  LDG.E.64 R4, desc[UR36][R4.64] ;  /* 0x0000002404047981 */ /* 0x000f24000c1e1b00 */
[----:B----4-:R0:W1:Y:S02]  /*76a0*/  I2F.U64 R25, R4 ;  /* 0x0000000400197312 */ /* 0x0100640000301000 */
[----:B01----:R-:W-:Y:S05]  /*76b0*/  BRA `(.L_x_2390) ;  /* 0x0000000000087947 */ /* 0x003fea0003800000 */
.L_x_2442:
[----:B------:R-:W4:Y:S02]  /*76c0*/  LDG.E R4, desc[UR36][R4.64] ;  /* 0x0000002404047981 */ /* 0x000f24000c1e1900 */
[----:B----4-:R-:W-:-:S07]  /*76d0*/  I2FP.F32.U32 R25, R4 ;  /* 0x0000000400197245 */ /* 0x010fce0000201000 */
.L_x_2390:
[----:B------:R-:W-:Y:S05]  /*76e0*/  BSYNC.RECONVERGENT B7 ;  /* 0x0000000000077941 */ /* 0x000fea0003800200 */
.L_x_2389:
[C---:B------:R-:W-:Y:S01]  /*76f0*/  VIADD R26, R19.reuse, 0x80 ;  /* 0x00000080131a7836 */ /* 0x040fe20000000000 */
[CC--:B------:R-:W-:Y:S01]  /*7700*/  ISETP.GE.AND P0, PT, R19.reuse, R17.reuse, PT ;  /* 0x000000111300720c */ /* 0x0c0fe20003f06270 */
[C---:B------:R-:W-:Y:S01]  /*7710*/  VIADD R6, R19.reuse, 0x180 ;  /* 0x0000018013067836 */ /* 0x040fe20000000000 */
[----:B------:R-:W3:Y:S01]  /*7720*/  LDC.U8 R16, c[0x0][0x3b0] ;  /* 0x0000ec00ff107b82 */ /* 0x000ee20000000000 */
[----:B------:R-:W-:Y:S01]  /*7730*/  VIADD R0, R19, 0x100 ;  /* 0x0000010013007836 */ /* 0x000fe20000000000 */
[-C--:B------:R-:W-:Y:S01]  /*7740*/  ISETP.GE.AND P1, PT, R26, R17.reuse, PT ;  /* 0x000000111a00720c */ /* 0x080fe20003f26270 */
[----:B------:R-:W-:Y:S01]  /*7750*/  BSSY.RECONVERGENT B6, `(.L_x_2445) ;  /* 0x000011e000067945 */ /* 0x000fe20003800200 */
[-C--:B------:R-:W-:Y:S02]  /*7760*/  ISETP.GE.AND P3, PT, R6, R17.reuse, PT ;  /* 0x000000110600720c */ /* 0x080fe40003f66270 */
[----:B------:R-:W-:-:S05]  /*7770*/  ISETP.GE.AND P2, PT, R0, R17, PT ;  /* 0x000000110000720c */ /* 0x000fca0003f46270 */
[----:B0-2--5:R-:W-:-:S04]  /*7780*/  @!P0 FMUL.FTZ R0, R28, -1.4426950216293334961 ;  /* 0xbfb8aa3b1c008820 */ /* 0x025fc80000410000 */
[----:B----4-:R-:W-:Y:S02]  /*7790*/  @!P1 FMUL.FTZ R5, R22, -1.4426950216293334961 ;  /* 0xbfb8aa3b16059820 */ /* 0x010fe40000410000 */
[----:B-1----:R-:W-:Y:S01]  /*77a0*/  @!P3 FMUL.FTZ R11, R25, -1.4426950216293334961 ;  /* 0xbfb8aa3b190bb820 */ /* 0x002fe20000410000 */
[----:B------:R-:W0:Y:S01]  /*77b0*/  @!P0 MUFU.EX2 R0, R0 ;  /* 0x0000000000008308 */ /* 0x000e220000000800 */
[----:B------:R-:W-:-:S03]  /*77c0*/  @!P2 FMUL.FTZ R8, R24, -1.4426950216293334961 ;  /* 0xbfb8aa3b1808a820 */ /* 0x000fc60000410000 */
[----:B------:R-:W1:Y:S04]  /*77d0*/  @!P1 MUFU.EX2 R5, R5 ;  /* 0x0000000500059308 */ /* 0x000e680000000800 */
[----:B------:R-:W2:Y:S04]  /*77e0*/  @!P3 MUFU.EX2 R11, R11 ;  /* 0x0000000b000bb308 */ /* 0x000ea80000000800 */
[----:B------:R-:W4:Y:S01]  /*77f0*/  @!P2 MUFU.EX2 R8, R8 ;  /* 0x000000080008a308 */ /* 0x000f220000000800 */
[----:B0-----:R-:W-:Y:S01]  /*7800*/  @!P0 FADD.FTZ R3, R0, 1 ;  /* 0x3f80000000038421 */ /* 0x001fe20000010000 */
[----:B-1----:R-:W-:-:S03]  /*7810*/  @!P1 FADD.FTZ R7, R5, 1 ;  /* 0x3f80000005079421 */ /* 0x002fc60000010000 */
[----:B------:R-:W0:Y:S01]  /*7820*/  @!P0 MUFU.RCP R6, R3 ;  /* 0x0000000300068308 */ /* 0x000e220000001000 */
[----:B--2---:R-:W-:Y:S01]  /*7830*/  @!P3 FADD.FTZ R12, R11, 1 ;  /* 0x3f8000000b0cb421 */ /* 0x004fe20000010000 */
[----:B----4-:R-:W-:-:S06]  /*7840*/  @!P2 FADD.FTZ R9, R8, 1 ;  /* 0x3f8000000809a421 */ /* 0x010fcc0000010000 */
[----:B------:R-:W1:Y:S08]  /*7850*/  @!P1 MUFU.RCP R7, R7 ;  /* 0x0000000700079308 */ /* 0x000e700000001000 */
[----:B------:R-:W2:Y:S01]  /*7860*/  @!P2 MUFU.RCP R10, R9 ;  /* 0x00000009000aa308 */ /* 0x000ea20000001000 */
[C---:B0-----:R-:W-:Y:S01]  /*7870*/  @!P0 FADD.FTZ R5, -R6.reuse, 1 ;  /* 0x3f80000006058421 */ /* 0x041fe20000010100 */
[----:B---3--:R-:W-:-:S03]  /*7880*/  @!P0 FMUL.FTZ R29, R6, R29 ;  /* 0x0000001d061d8220 */ /* 0x008fc60000410000 */
[----:B------:R-:W-:-:S03]  /*7890*/  @!P0 FFMA.FTZ R28, R5, R28, 1 ;  /* 0x3f800000051c8423 */ /* 0x000fc6000001001c */
[----:B------:R-:W0:Y:S01]  /*78a0*/  @!P3 MUFU.RCP R12, R12 ;  /* 0x0000000c000cb308 */ /* 0x000e220000001000 */
[C---:B-1----:R-:W-:Y:S01]  /*78b0*/  @!P1 FADD.FTZ R3, -R7.reuse, 1 ;  /* 0x3f80000007039421 */ /* 0x042fe20000010100 */
[----:B------:R-:W-:Y:S01]  /*78c0*/  @!P1 FMUL.FTZ R0, R7, R18 ;  /* 0x0000001207009220 */ /* 0x000fe20000410000 */
[----:B------:R-:W-:Y:S02]  /*78d0*/  @!P0 FMUL.FTZ R4, R29, R28 ;  /* 0x0000001c1d048220 */ /* 0x000fe40000410000 */
[----:B------:R-:W-:Y:S01]  /*78e0*/  @!P1 FFMA.FTZ R3, R3, R22, 1 ;  /* 0x3f80000003039423 */ /* 0x000fe20000010016 */
[C---:B--2---:R-:W-:Y:S01]  /*78f0*/  @!P2 FADD.FTZ R5, -R10.reuse, 1 ;  /* 0x3f8000000a05a421 */ /* 0x044fe20000010100 */
[----:B------:R-:W-:Y:S02]  /*7900*/  @!P2 FMUL.FTZ R23, R10, R23 ;  /* 0x000000170a17a220 */ /* 0x000fe40000410000 */
[----:B------:R-:W-:Y:S01]  /*7910*/  @!P1 FMUL.FTZ R22, R0, R3 ;  /* 0x0000000300169220 */ /* 0x000fe20000410000 */
[----:B------:R-:W-:Y:S01]  /*7920*/  @!P2 FFMA.FTZ R6, R5, R24, 1 ;  /* 0x3f8000000506a423 */ /* 0x000fe20000010018 */
[C---:B0-----:R-:W-:Y:S01]  /*7930*/  @!P3 FADD.FTZ R8, -R12.reuse, 1 ;  /* 0x3f8000000c08b421 */ /* 0x041fe20000010100 */
[----:B------:R-:W-:-:S02]  /*7940*/  @!P3 FMUL.FTZ R27, R12, R27 ;  /* 0x0000001b0c1bb220 */ /* 0x000fc40000410000 */
[----:B------:R-:W-:Y:S01]  /*7950*/  @!P2 FMUL.FTZ R24, R23, R6 ;  /* 0x000000061718a220 */ /* 0x000fe20000410000 */
[----:B------:R-:W-:-:S04]  /*7960*/  @!P3 FFMA.FTZ R8, R8, R25, 1 ;  /* 0x3f8000000808b423 */ /* 0x000fc80000010019 */
[----:B------:R-:W-:Y:S01]  /*7970*/  @!P3 FMUL.FTZ R18, R27, R8 ;  /* 0x000000081b12b220 */ /* 0x000fe20000410000 */
[----:B------:R-:W-:Y:S06]  /*7980*/  @P0 BRA `(.L_x_2446) ;  /* 0x0000000c00e80947 */ /* 0x000fec0003800000 */
[----:B------:R-:W0:Y:S01]  /*7990*/  LDCU UR4, c[0x0][0x3b4] ;  /* 0x00007680ff0477ac */ /* 0x000e220008000800 */
[----:B------:R-:W1:Y:S01]  /*79a0*/  LDC.64 R8, c[0x0][0x388] ;  /* 0x0000e200ff087b82 */ /* 0x000e620000000a00 */
[----:B------:R-:W-:Y:S01]  /*79b0*/  IMAD R0, R2, 0x200, R19 ;  /* 0x0000020002007824 */ /* 0x000fe200078e0213 */
[----:B------:R-:W-:-:S03]  /*79c0*/  PRMT R5, R16, 0x9910, RZ ;  /* 0x0000991010057816 */ /* 0x000fc600000000ff */
        /* <DEDUP_REMOVED lines=14> */
[----:B------:R-:W0:Y:S01]  /*7ab0*/  F2I.FTZ.TRUNC.NTZ R3, R4 ;  /* 0x0000000400037305 */ /* 0x000e22000021f100 */
[----:B------:R-:W-:Y:S01]  /*7ac0*/  IMAD.MOV.U32 R19, RZ, RZ, R26 ;  /* 0x000000ffff137224 */ /* 0x000fe200078e001a */
[----:B0-----:R0:W-:Y:S01]  /*7ad0*/  STG.E.U8 desc[UR36][R8.64], R3 ;  /* 0x0000000308007986 */ /* 0x0011e2000c101124 */
[----:B------:R-:W-:Y:S05]  /*7ae0*/  BRA `(.L_x_2446) ;  /* 0x0000000c00907947 */ /* 0x000fea0003800000 */
.L_x_2450:
[----:B------:R-:W0:Y:S01]  /*7af0*/  F2I.S64.TRUNC R4, R4 ;  /* 0x0000000400047311 */ /* 0x000e22000020d900 */
[----:B------:R-:W-:Y:S02]  /*7b00*/  IMAD.MOV.U32 R19, RZ, RZ, R26 ;  /* 0x000000ffff137224 */ /* 0x000fe400078e001a */
[----:B0-----:R-:W-:-:S05]  /*7b10*/  IMAD.MOV.U32 R3, RZ, RZ, R4 ;  /* 0x000000ffff037224 */ /* 0x001fca00078e0004 */
[----:B------:R0:W-:Y:S01]  /*7b20*/  STG.E.U8 desc[UR36][R8.64], R3 ;  /* 0x0000000308007986 */ /* 0x0001e2000c101124 */
[----:B------:R-:W-:Y:S05]  /*7b30*/  BRA `(.L_x_2446) ;  /* 0x0000000c007c7947 */ /* 0x000fea0003800000 */
.L_x_2449:
[----:B------:R-:W-:-:S13]  /*7b40*/  ISETP.NE.AND P0, PT, R0, 0x2, PT ;  /* 0x000000020000780c */ /* 0x000fda0003f05270 */
[----:B------:R-:W-:Y:S05]  /*7b50*/  @!P0 BRA `(.L_x_2452) ;  /* 0x0000000000308947 */ /* 0x000fea0003800000 */
[----:B------:R-:W-:-:S13]  /*7b60*/  ISETP.NE.AND P0, PT, R0, 0x3, PT ;  /* 0x000000030000780c */ /* 0x000fda0003f05270 */
[----:B------:R-:W-:Y:S05]  /*7b70*/  @!P0 BRA `(.L_x_2453) ;  /* 0x0000000000188947 */ /* 0x000fea0003800000 */
[----:B------:R-:W-:-:S13]  /*7b80*/  ISETP.NE.AND P0, PT, R0, 0x4, PT ;  /* 0x000000040000780c */ /* 0x000fda0003f05270 */
[----:B------:R-:W-:Y:S05]  /*7b90*/  @P0 BRA `(.L_x_2451) ;  /* 0x0000000800c00947 */ /* 0x000fea0003800000 */
[----:B------:R-:W0:Y:S01]  /*7ba0*/  F2I.S64.TRUNC R4, R4 ;  /* 0x0000000400047311 */ /* 0x000e22000020d900 */
[----:B------:R-:W-:Y:S01]  /*7bb0*/  IMAD.MOV.U32 R19, RZ, RZ, R26 ;  /* 0x000000ffff137224 */ /* 0x000fe200078e001a */
[----:B0-----:R0:W-:Y:S01]  /*7bc0*/  STG.E.64 desc[UR36][R8.64], R4 ;  /* 0x0000000408007986 */ /* 0x0011e2000c101b24 */
[----:B------:R-:W-:Y:S05]  /*7bd0*/  BRA `(.L_x_2446) ;  /* 0x0000000c00547947 */ /* 0x000fea0003800000 */
.L_x_2453:
[----:B------:R-:W0:Y:S01]  /*7be0*/  F2I.FTZ.TRUNC.NTZ R3, R4 ;  /* 0x0000000400037305 */ /* 0x000e22000021f100 */
[----:B------:R-:W-:Y:S01]  /*7bf0*/  IMAD.MOV.U32 R19, RZ, RZ, R26 ;  /* 0x000000ffff137224 */ /* 0x000fe200078e001a */
[----:B0-----:R0:W-:Y:S01]  /*7c00*/  STG.E desc[UR36][R8.64], R3 ;  /* 0x0000000308007986 */ /* 0x0011e2000c101924 */
[----:B------:R-:W-:Y:S05]  /*7c10*/  BRA `(.L_x_2446) ;  /* 0x0000000c00447947 */ /* 0x000fea0003800000 */
.L_x_2452:
[----:B------:R-:W0:Y:S01]  /*7c20*/  F2I.FTZ.TRUNC.NTZ R3, R4 ;  /* 0x0000000400037305 */ /* 0x000e22000021f100 */
[----:B------:R-:W-:Y:S01]  /*7c30*/  IMAD.MOV.U32 R19, RZ, RZ, R26 ;  /* 0x000000ffff137224 */ /* 0x000fe200078e001a */
[----:B0-----:R0:W-:Y:S01]  /*7c40*/  STG.E.U16 desc[UR36][R8.64], R3 ;  /* 0x0000000308007986 */ /* 0x0011e2000c101524 */
[----:B------:R-:W-:Y:S05]  /*7c50*/  BRA `(.L_x_2446) ;  /* 0x0000000c00347947 */ /* 0x000fea0003800000 */
.L_x_2448:
[----:B------:R-:W-:-:S13]  /*7c60*/  ISETP.GT.AND P0, PT, R0, 0x6, PT ;  /* 0x000000060000780c */ /* 0x000fda0003f04270 */
[----:B------:R-:W-:Y:S05]  /*7c70*/  @P0 BRA `(.L_x_2454) ;  /* 0x00000000002c0947 */ /* 0x000fea0003800000 */
[----:B------:R-:W-:-:S13]  /*7c80*/  ISETP.NE.AND P0, PT, R0, 0x5, PT ;  /* 0x000000050000780c */ /* 0x000fda0003f05270 */
[----:B------:R-:W-:Y:S05]  /*7c90*/  @!P0 BRA `(.L_x_2455) ;  /* 0x0000000000148947 */ /* 0x000fea0003800000 */
[----:B------:R-:W-:-:S13]  /*7ca0*/  ISETP.NE.AND P0, PT, R0, 0x6, PT ;  /* 0x000000060000780c */ /* 0x000fda0003f05270 */
[----:B------:R-:W-:Y:S05]  /*7cb0*/  @P0 BRA `(.L_x_2451) ;  /* 0x0000000800780947 */ /* 0x000fea0003800000 */
[----:B------:R3:W-:Y:S01]  /*7cc0*/  STG.E desc[UR36][R8.64], R4 ;  /* 0x0000000408007986 */ /* 0x0007e2000c101924 */
[----:B------:R-:W-:Y:S01]  /*7cd0*/  IMAD.MOV.U32 R19, RZ, RZ, R26 ;  /* 0x000000ffff137224 */ /* 0x000fe200078e001a */
[----:B------:R-:W-:Y:S06]  /*7ce0*/  BRA `(.L_x_2446) ;  /* 0x0000000c00107947 */ /* 0x000fec0003800000 */
.L_x_2455:
[----:B------:R-:W-:Y:S01]  /*7cf0*/  F2FP.F16.F32.PACK_AB R4, RZ, R4 ;  /* 0x00000004ff04723e */ /* 0x000fe200000000ff */
[----:B------:R-:W-:-:S04]  /*7d00*/  IMAD.MOV.U32 R19, RZ, RZ, R26 ;  /* 0x000000ffff137224 */ /* 0x000fc800078e001a */
[----:B------:R4:W-:Y:S01]  /*7d10*/  STG.E.U16 desc[UR36][R8.64], R4 ;  /* 0x0000000408007986 */ /* 0x0009e2000c101524 */
[----:B------:R-:W-:Y:S05]  /*7d20*/  BRA `(.L_x_2446) ;  /* 0x0000000c00007947 */ /* 0x000fea0003800000 */
.L_x_2454:
[----:B------:R-:W-:-:S13]  /*7d30*/  ISETP.NE.AND P0, PT, R0, 0x7, PT ;  /* 0x000000070000780c */ /* 0x000fda0003f05270 */
[----:B------:R-:W-:Y:S05]  /*7d40*/  @!P0 BRA `(.L_x_2456) ;  /* 0x0000000000348947 */ /* 0x000fea0003800000 */
[----:B------:R-:W-:-:S13]  /*7d50*/  ISETP.NE.AND P0, PT, R0, 0x8, PT ;  /* 0x000000080000780c */ /* 0x000fda0003f05270 */
[----:B------:R-:W-:Y:S05]  /*7d60*/  @!P0 BRA `(.L_x_2457) ;  /* 0x0000000000188947 */ /* 0x000fea0003800000 */
[----:B------:R-:W-:-:S13]  /*7d70*/  ISETP.NE.AND P0, PT, R0, 0x9, PT ;  /* 0x000000090000780c */ /* 0x000fda0003f05270 */
[----:B------:R-:W-:Y:S05]  /*7d80*/  @P0 BRA `(.L_x_2451) ;  /* 0x0000000800440947 */ /* 0x000fea0003800000 */
[----:B------:R-:W-:Y:S02]  /*7d90*/  IMAD.MOV.U32 R5, RZ, RZ, RZ ;  /* 0x000000ffff057224 */ /* 0x000fe400078e00ff */
[----:B------:R-:W-:-:S03]  /*7da0*/  IMAD.MOV.U32 R19, RZ, RZ, R26 ;  /* 0x000000ffff137224 */ /* 0x000fc600078e001a */
[----:B------:R1:W-:Y:S01]  /*7db0*/  STG.E.64 desc[UR36][R8.64], R4 ;  /* 0x0000000408007986 */ /* 0x0003e2000c101b24 */
[----:B------:R-:W-:Y:S05]  /*7dc0*/  BRA `(.L_x_2446) ;  /* 0x0000000800d87947 */ /* 0x000fea0003800000 */
.L_x_2457:
[----:B------:R-:W-:Y:S01]  /*7dd0*/  F2FP.F16.F32.PACK_AB R3, RZ, R4 ;  /* 0x00000004ff03723e */ /* 0x000fe200000000ff */
[----:B------:R-:W-:-:S03]  /*7de0*/  IMAD.MOV.U32 R19, RZ, RZ, R26 ;  /* 0x000000ffff137224 */ /* 0x000fc600078e001a */
[----:B------:R-:W-:-:S05]  /*7df0*/  PRMT R3, R3, 0x5410, RZ ;  /* 0x0000541003037816 */ /* 0x000fca00000000ff */
[----:B------:R2:W-:Y:S01]  /*7e00*/  STG.E desc[UR36][R8.64], R3 ;  /* 0x0000000308007986 */ /* 0x0005e2000c101924 */
[----:B------:R-:W-:Y:S05]  /*7e10*/  BRA `(.L_x_2446) ;  /* 0x0000000800c47947 */ /* 0x000fea0003800000 */
.L_x_2456:
[----:B------:R-:W-:Y:S01]  /*7e20*/  FMUL.FTZ R4, R4, 1 ;  /* 0x3f80000004047820 */ /* 0x000fe20000410000 */
[----:B------:R-:W-:-:S05]  /*7e30*/  IMAD.MOV.U32 R19, RZ, RZ, R26 ;  /* 0x000000ffff137224 */ /* 0x000fca00078e001a */
[----:B------:R-:W0:Y:S02]  /*7e40*/  F2F.F64.F32 R4, R4 ;  /* 0x0000000400047310 */ /* 0x000e240000201800 */
[----:B0-----:R0:W-:Y:S01]  /*7e50*/  STG.E.64 desc[UR36][R8.64], R4 ;  /* 0x0000000408007986 */ /* 0x0011e2000c101b24 */
[----:B------:R-:W-:Y:S05]  /*7e60*/  BRA `(.L_x_2446) ;  /* 0x0000000800b07947 */ /* 0x000fea0003800000 */
.L_x_2447:
        /* <DEDUP_REMOVED lines=8> */
[----:B------:R-:W-:Y:S01]  /*7ef0*/  FSETP.NEU.FTZ.AND P0, PT, R4, RZ, PT ;  /* 0x000000ff0400720b */ /* 0x000fe20003f1d000 */
[----:B------:R-:W-:-:S03]  /*7f00*/  IMAD.MOV.U32 R19, RZ, RZ, R26 ;  /* 0x000000ffff137224 */ /* 0x000fc600078e001a */
[----:B------:R-:W-:-:S05]  /*7f10*/  SEL R3, RZ, 0x1, !P0 ;  /* 0x00000001ff037807 */ /* 0x000fca0004000000 */
[----:B------:R0:W-:Y:S01]  /*7f20*/  STG.E.U8 desc[UR36][R8.64], R3 ;  /* 0x0000000308007986 */ /* 0x0001e2000c101124 */
[----:B------:R-:W-:Y:S05]  /*7f30*/  BRA `(.L_x_2446) ;  /* 0x00000008007c7947 */ /* 0x000fea0003800000 */
.L_x_2460:
[----:B------:R-:W-:Y:S01]  /*7f40*/  FMUL.FTZ R4, R4, 1 ;  /* 0x3f80000004047820 */ /* 0x000fe20000410000 */
[----:B------:R-:W-:Y:S01]  /*7f50*/  CS2R R6, SRZ ;  /* 0x0000000000067805 */ /* 0x000fe2000001ff00 */
[----:B------:R-:W-:-:S04]  /*7f60*/  IMAD.MOV.U32 R19, RZ, RZ, R26 ;  /* 0x000000ffff137224 */ /* 0x000fc800078e001a */
[----:B------:R-:W0:Y:S02]  /*7f70*/  F2F.F64.F32 R4, R4 ;  /* 0x0000000400047310 */ /* 0x000e240000201800 */
[----:B0-----:R0:W-:Y:S01]  /*7f80*/  STG.E.128 desc[UR36][R8.64], R4 ;  /* 0x0000000408007986 */ /* 0x0011e2000c101d24 */
[----:B------:R-:W-:Y:S05]  /*7f90*/  BRA `(.L_x_2446) ;  /* 0x0000000800647947 */ /* 0x000fea0003800000 */
.L_x_2459:
[----:B------:R-:W-:-:S13]  /*7fa0*/  ISETP.NE.AND P0, PT, R0, 0xf, PT ;  /* 0x0000000f0000780c */ /* 0x000fda0003f05270 */
[----:B------:R-:W-:Y:S05]  /*7fb0*/  @!P0 BRA `(.L_x_2461) ;  /* 0x0000000000a08947 */ /* 0x000fea0003800000 */
[----:B------:R-:W-:-:S13]  /*7fc0*/  ISETP.NE.AND P0, PT, R0, 0x17, PT ;  /* 0x000000170000780c */ /* 0x000fda0003f05270 */
[----:B------:R-:W-:Y:S05]  /*7fd0*/  @!P0 BRA `(.L_x_2462) ;  /* 0x00000000004c8947 */ /* 0x000fea0003800000 */
[----:B------:R-:W-:-:S13]  /*7fe0*/  ISETP.NE.AND P0, PT, R0, 0x18, PT ;  /* 0x000000180000780c */ /* 0x000fda0003f05270 */
[----:B------:R-:W-:Y:S05]  /*7ff0*/  @P0 BRA `(.L_x_2451) ;  /* 0x0000000400a80947 */ /* 0x000fea0003800000 */
        /* <DEDUP_REMOVED lines=12> */
.L_x_2464:
[----:B------:R-:W-:Y:S05]  /*80c0*/  BSYNC.RECONVERGENT B0 ;  /* 0x0000000000007941 */ /* 0x000fea0003800200 */
.L_x_2463:
[----:B------:R-:W-:Y:S01]  /*80d0*/  LOP3.LUT R5, R0, 0x80, R5, 0xf8, !PT ;  /* 0x0000008000057812 */ /* 0x000fe200078ef805 */
[----:B------:R-:W-:-:S04]  /*80e0*/  IMAD.MOV.U32 R19, RZ, RZ, R26 ;  /* 0x000000ffff137224 */ /* 0x000fc800078e001a */
[----:B------:R0:W-:Y:S01]  /*80f0*/  STG.E.U8 desc[UR36][R8.64], R5 ;  /* 0x0000000508007986 */ /* 0x0001e2000c101124 */
[----:B------:R-:W-:Y:S05]  /*8100*/  BRA `(.L_x_2446) ;  /* 0x0000000800087947 */ /* 0x000fea0003800000 */
.L_x_2462:
[----:B------:R-:W-:Y:S01]  /*8110*/  LOP3.LUT R5, R4, 0x7fffffff, RZ, 0xc0, !PT ;  /* 0x7fffffff04057812 */ /* 0x000fe200078ec0ff */
[----:B------:R-:W-:Y:S01]  /*8120*/  BSSY.RECONVERGENT B0, `(.L_x_2465) ;  /* 0x000000d000007945 */ /* 0x000fe20003800200 */
        /* <DEDUP_REMOVED lines=12> */
.L_x_2466:
[----:B------:R-:W-:Y:S05]  /*81f0*/  BSYNC.RECONVERGENT B0 ;  /* 0x0000000000007941 */ /* 0x000fea0003800200 */
.L_x_2465:
[----:B------:R-:W-:Y:S01]  /*8200*/  LOP3.LUT R3, R0, 0x80, R7, 0xf8, !PT ;  /* 0x0000008000037812 */ /* 0x000fe200078ef807 */
[----:B------:R-:W-:-:S04]  /*8210*/  IMAD.MOV.U32 R19, RZ, RZ, R26 ;  /* 0x000000ffff137224 */ /* 0x000fc800078e001a */
[----:B------:R0:W-:Y:S01]  /*8220*/  STG.E.U8 desc[UR36][R8.64], R3 ;  /* 0x0000000308007986 */ /* 0x0001e2000c101124 */
[----:B------:R-:W-:Y:S05]  /*8230*/  BRA `(.L_x_2446) ;  /* 0x0000000400bc7947 */ /* 0x000fea0003800000 */
.L_x_2461:
[----:B------:R-:W-:Y:S01]  /*8240*/  F2FP.BF16.F32.PACK_AB R4, RZ, R4 ;  /* 0x00000004ff04723e */ /* 0x000fe200000010ff */
[----:B------:R-:W-:-:S04]  /*8250*/  IMAD.MOV.U32 R19, RZ, RZ, R26 ;  /* 0x000000ffff137224 */ /* 0x000fc800078e001a */
[----:B------:R0:W-:Y:S01]  /*8260*/  STG.E.U16 desc[UR36][R8.64], R4 ;  /* 0x0000000408007986 */ /* 0x0001e2000c101524 */
[----:B------:R-:W-:Y:S05]  /*8270*/  BRA `(.L_x_2446) ;  /* 0x0000000400ac7947 */ /* 0x000fea0003800000 */
.L_x_2458:
        /* <DEDUP_REMOVED lines=8> */
[----:B------:R-:W0:Y:S01]  /*8300*/  F2I.FTZ.U32.TRUNC.NTZ R3, R4 ;  /* 0x0000000400037305 */ /* 0x000e22000021f000 */
[----:B------:R-:W-:Y:S01]  /*8310*/  IMAD.MOV.U32 R19, RZ, RZ, R26 ;  /* 0x000000ffff137224 */ /* 0x000fe200078e001a */
[----:B0-----:R0:W-:Y:S01]  /*8320*/  STG.E.U16 desc[UR36][R8.64], R3 ;  /* 0x0000000308007986 */ /* 0x0011e2000c101524 */
[----:B------:R-:W-:Y:S05]  /*8330*/  BRA `(.L_x_2446) ;  /* 0x00000004007c7947 */ /* 0x000fea0003800000 */
.L_x_2469:
        /* <DEDUP_REMOVED lines=12> */
.L_x_2472:
[----:B------:R-:W-:-:S04]  /*8400*/  SHF.R.U32.HI R0, RZ, 0x14, R4 ;  /* 0x00000014ff007819 */ /* 0x000fc80000011604 */
[----:B------:R-:W-:-:S04]  /*8410*/  LOP3.LUT R3, R0, 0x1, RZ, 0xc0, !PT ;  /* 0x0000000100037812 */ /* 0x000fc800078ec0ff */
[----:B------:R-:W-:-:S04]  /*8420*/  IADD3 R0, PT, PT, R4, 0x487ffff, R3 ;  /* 0x0487ffff04007810 */ /* 0x000fc80007ffe003 */
[----:B------:R-:W-:-:S04]  /*8430*/  SHF.R.U32.HI R0, RZ, 0x14, R0 ;  /* 0x00000014ff007819 */ /* 0x000fc80000011600 */
[----:B------:R-:W-:-:S07]  /*8440*/  LOP3.LUT R3, R0, 0xff, RZ, 0xc0, !PT ;  /* 0x000000ff00037812 */ /* 0x000fce00078ec0ff */
.L_x_2473:
[----:B------:R-:W-:-:S04]  /*8450*/  SHF.R.U32.HI R4, RZ, 0x18, R4 ;  /* 0x00000018ff047819 */ /* 0x000fc80000011604 */
[----:B------:R-:W-:-:S04]  /*8460*/  LOP3.LUT R3, R3, 0x80, R4, 0xf8, !PT ;  /* 0x0000008003037812 */ /* 0x000fc800078ef804 */
[----:B------:R-:W-:-:S07]  /*8470*/  PRMT R0, R3, 0x7610, R0 ;  /* 0x0000761003007816 */ /* 0x000fce0000000000 */
.L_x_2471:
[----:B------:R-:W-:Y:S05]  /*8480*/  BSYNC.RECONVERGENT B0 ;  /* 0x0000000000007941 */ /* 0x000fea0003800200 */
.L_x_2470:
[----:B------:R0:W-:Y:S01]  /*8490*/  STG.E.U8 desc[UR36][R8.64], R0 ;  /* 0x0000000008007986 */ /* 0x0001e2000c101124 */
[----:B------:R-:W-:Y:S01]  /*84a0*/  IMAD.MOV.U32 R19, RZ, RZ, R26 ;  /* 0x000000ffff137224 */ /* 0x000fe200078e001a */
[----:B------:R-:W-:Y:S06]  /*84b0*/  BRA `(.L_x_2446) ;  /* 0x00000004001c7947 */ /* 0x000fec0003800000 */
.L_x_2468:
        /* <DEDUP_REMOVED lines=12> */
.L_x_2476:
[----:B------:R-:W-:-:S04]  /*8580*/  SHF.R.U32.HI R0, RZ, 0x15, R4 ;  /* 0x00000015ff007819 */ /* 0x000fc80000011604 */
[----:B------:R-:W-:-:S04]  /*8590*/  LOP3.LUT R3, R0, 0x1, RZ, 0xc0, !PT ;  /* 0x0000000100037812 */ /* 0x000fc800078ec0ff */
[----:B------:R-:W-:-:S04]  /*85a0*/  IADD3 R0, PT, PT, R4, 0x88fffff, R3 ;  /* 0x088fffff04007810 */ /* 0x000fc80007ffe003 */
[----:B------:R-:W-:-:S04]  /*85b0*/  SHF.R.U32.HI R0, RZ, 0x15, R0 ;  /* 0x00000015ff007819 */ /* 0x000fc80000011600 */
[----:B------:R-:W-:-:S07]  /*85c0*/  LOP3.LUT R3, R0, 0xff, RZ, 0xc0, !PT ;  /* 0x000000ff00037812 */ /* 0x000fce00078ec0ff */
.L_x_2477:
[----:B------:R-:W-:-:S04]  /*85d0*/  SHF.R.U32.HI R4, RZ, 0x18, R4 ;  /* 0x00000018ff047819 */ /* 0x000fc80000011604 */
[----:B------:R-:W-:-:S04]  /*85e0*/  LOP3.LUT R3, R3, 0x80, R4, 0xf8, !PT ;  /* 0x0000008003037812 */ /* 0x000fc800078ef804 */
[----:B------:R-:W-:-:S07]  /*85f0*/  PRMT R0, R3, 0x7610, R0 ;  /* 0x0000761003007816 */ /* 0x000fce0000000000 */
.L_x_2475:
[----:B------:R-:W-:Y:S05]  /*8600*/  BSYNC.RECONVERGENT B0 ;  /* 0x0000000000007941 */ /* 0x000fea0003800200 */
.L_x_2474:
[----:B------:R0:W-:Y:S01]  /*8610*/  STG.E.U8 desc[UR36][R8.64], R0 ;  /* 0x0000000008007986 */ /* 0x0001e2000c101124 */
[----:B------:R-:W-:Y:S01]  /*8620*/  IMAD.MOV.U32 R19, RZ, RZ, R26 ;  /* 0x000000ffff137224 */ /* 0x000fe200078e001a */
[----:B------:R-:W-:Y:S06]  /*8630*/  BRA `(.L_x_2446) ;  /* 0x0000000000bc7947 */ /* 0x000fec0003800000 */
.L_x_2467:
[----:B------:R-:W-:-:S13]  /*8640*/  ISETP.NE.AND P0, PT, R0, 0x1c, PT ;  /* 0x0000001c0000780c */ /* 0x000fda0003f05270 */
[----:B------:R-:W-:Y:S05]  /*8650*/  @!P0 BRA `(.L_x_2478) ;  /* 0x0000000000a88947 */ /* 0x000fea0003800000 */
[----:B------:R-:W-:-:S13]  /*8660*/  ISETP.NE.AND P0, PT, R0, 0x1d, PT ;  /* 0x0000001d0000780c */ /* 0x000fda0003f05270 */
[----:B------:R-:W-:Y:S05]  /*8670*/  @!P0 BRA `(.L_x_2479) ;  /* 0x0000000000908947 */ /* 0x000fea0003800000 */
[----:B------:R-:W-:-:S13]  /*8680*/  ISETP.NE.AND P0, PT, R0, 0x2c, PT ;  /* 0x0000002c0000780c */ /* 0x000fda0003f05270 */
[----:B------:R-:W-:Y:S05]  /*8690*/  @!P0 BRA `(.L_x_2480) ;  /* 0x0000000000488947 */ /* 0x000fea0003800000 */
.L_x_2451:
        /* <DEDUP_REMOVED lines=16> */
.L_x_2481:
[----:B------:R-:W-:Y:S01]  /*87a0*/  IMAD.MOV.U32 R19, RZ, RZ, R26 ;  /* 0x000000ffff137224 */ /* 0x000fe200078e001a */
[----:B------:R-:W-:Y:S06]  /*87b0*/  BRA `(.L_x_2446) ;  /* 0x00000000005c7947 */ /* 0x000fec0003800000 */
.L_x_2480:
[----:B------:R-:W-:Y:S01]  /*87c0*/  SHF.R.U32.HI R5, RZ, 0x17, R4 ;  /* 0x00000017ff057819 */ /* 0x000fe20000011604 */
[----:B------:R-:W-:-:S03]  /*87d0*/  IMAD.MOV.U32 R19, RZ, RZ, R26 ;  /* 0x000000ffff137224 */ /* 0x000fc600078e001a */
        /* <DEDUP_REMOVED lines=14> */
.L_x_2479:
[----:B------:R-:W0:Y:S01]  /*88c0*/  F2I.U64.TRUNC R4, R4 ;  /* 0x0000000400047311 */ /* 0x000e22000020d800 */
[----:B------:R-:W-:Y:S01]  /*88d0*/  IMAD.MOV.U32 R19, RZ, RZ, R26 ;  /* 0x000000ffff137224 */ /* 0x000fe200078e001a */
[----:B0-----:R0:W-:Y:S01]  /*88e0*/  STG.E.64 desc[UR36][R8.64], R4 ;  /* 0x0000000408007986 */ /* 0x0011e2000c101b24 */
[----:B------:R-:W-:Y:S05]  /*88f0*/  BRA `(.L_x_2446) ;  /* 0x00000000000c7947 */ /* 0x000fea0003800000 */
.L_x_2478:
[----:B------:R-:W0:Y:S01]  /*8900*/  F2I.FTZ.U32.TRUNC.NTZ R3, R4 ;  /* 0x0000000400037305 */ /* 0x000e22000021f000 */
[----:B------:R-:W-:Y:S01]  /*8910*/  IMAD.MOV.U32 R19, RZ, RZ, R26 ;  /* 0x000000ffff137224 */ /* 0x000fe200078e001a */
[----:B0-----:R0:W-:Y:S06]  /*8920*/  STG.E desc[UR36][R8.64], R3 ;  /* 0x0000000308007986 */ /* 0x0011ec000c101924 */
.L_x_2446:
[----:B------:R-:W-:Y:S05]  /*8930*/  BSYNC.RECONVERGENT B6 ;  /* 0x0000000000067941 */ /* 0x000fea0003800200 */
.L_x_2445:
[----:B------:R-:W-:Y:S01]  /*8940*/  ISETP.GE.AND P0, PT, R19, R17, PT ;  /* 0x000000111300720c */ /* 0x000fe20003f06270 */
[----:B------:R-:W-:-:S12]  /*8950*/  BSSY.RECONVERGENT B6, `(.L_x_2482) ;  /* 0x00001cc000067945 */ /* 0x000fd80003800200 */
        /* <DEDUP_REMOVED lines=19> */
[----:B------:R-:W0:Y:S02]  /*8a90*/  F2I.FTZ.TRUNC.NTZ R3, R22 ;  /* 0x0000001600037305 */ /* 0x000e24000021f100 */
[----:B0-----:R3:W-:Y:S01]  /*8aa0*/  STG.E.U8 desc[UR36][R8.64], R3 ;  /* 0x0000000308007986 */ /* 0x0017e2000c101124 */
[----:B------:R-:W-:Y:S05]  /*8ab0*/  BRA `(.L_x_2489) ;  /* 0x0000000c00387947 */ /* 0x000fea0003800000 */
.L_x_2487:
[----:B------:R-:W0:Y:S02]  /*8ac0*/  F2I.S64.TRUNC R22, R22 ;  /* 0x0000001600167311 */ /* 0x000e24000020d900 */
[----:B0-----:R-:W-:-:S05]  /*8ad0*/  IMAD.MOV.U32 R3, RZ, RZ, R22 ;  /* 0x000000ffff037224 */ /* 0x001fca00078e0016 */
[----:B------:R4:W-:Y:S01]  /*8ae0*/  STG.E.U8 desc[UR36][R8.64], R3 ;  /* 0x0000000308007986 */ /* 0x0009e2000c101124 */
[----:B------:R-:W-:Y:S05]  /*8af0*/  BRA `(.L_x_2489) ;  /* 0x0000000c00287947 */ /* 0x000fea0003800000 */
.L_x_2486:
[----:B------:R-:W-:-:S13]  /*8b00*/  ISETP.NE.AND P0, PT, R0, 0x2, PT ;  /* 0x000000020000780c */ /* 0x000fda0003f05270 */
[----:B------:R-:W-:Y:S05]  /*8b10*/  @!P0 BRA `(.L_x_2490) ;  /* 0x0000000000288947 */ /* 0x000fea0003800000 */
[----:B------:R-:W-:-:S13]  /*8b20*/  ISETP.NE.AND P0, PT, R0, 0x3, PT ;  /* 0x000000030000780c */ /* 0x000fda0003f05270 */
[----:B------:R-:W-:Y:S05]  /*8b30*/  @!P0 BRA `(.L_x_2491) ;  /* 0x0000000000148947 */ /* 0x000fea0003800000 */
[----:B------:R-:W-:-:S13]  /*8b40*/  ISETP.NE.AND P0, PT, R0, 0x4, PT ;  /* 0x000000040000780c */ /* 0x000fda0003f05270 */
[----:B------:R-:W-:Y:S05]  /*8b50*/  @P0 BRA `(.L_x_2488) ;  /* 0x0000000800380947 */ /* 0x000fea0003800000 */
[----:B------:R-:W0:Y:S02]  /*8b60*/  F2I.S64.TRUNC R22, R22 ;  /* 0x0000001600167311 */ /* 0x000e24000020d900 */
[----:B0-----:R1:W-:Y:S01]  /*8b70*/  STG.E.64 desc[UR36][R8.64], R22 ;  /* 0x0000001608007986 */ /* 0x0013e2000c101b24 */
[----:B------:R-:W-:Y:S05]  /*8b80*/  BRA `(.L_x_2489) ;  /* 0x0000000c00047947 */ /* 0x000fea0003800000 */
.L_x_2491:
[----:B------:R-:W0:Y:S02]  /*8b90*/  F2I.FTZ.TRUNC.NTZ R3, R22 ;  /* 0x0000001600037305 */ /* 0x000e24000021f100 */
[----:B0-----:R2:W-:Y:S01]  /*8ba0*/  STG.E desc[UR36][R8.64], R3 ;  /* 0x0000000308007986 */ /* 0x0015e2000c101924 */
[----:B------:R-:W-:Y:S05]  /*8bb0*/  BRA `(.L_x_2489) ;  /* 0x0000000800f87947 */ /* 0x000fea0003800000 */
.L_x_2490:
[----:B------:R-:W0:Y:S02]  /*8bc0*/  F2I.FTZ.TRUNC.NTZ R3, R22 ;  /* 0x0000001600037305 */ /* 0x000e24000021f100 */
[----:B0-----:R0:W-:Y:S01]  /*8bd0*/  STG.E.U16 desc[UR36][R8.64], R3 ;  /* 0x0000000308007986 */ /* 0x0011e2000c101524 */
[----:B------:R-:W-:Y:S05]  /*8be0*/  BRA `(.L_x_2489) ;  /* 0x0000000800ec7947 */ /* 0x000fea0003800000 */
.L_x_2485:
[----:B------:R-:W-:-:S13]  /*8bf0*/  ISETP.GT.AND P0, PT, R0, 0x6, PT ;  /* 0x000000060000780c */ /* 0x000fda0003f04270 */
[----:B------:R-:W-:Y:S05]  /*8c00*/  @P0 BRA `(.L_x_2492) ;  /* 0x0000000000240947 */ /* 0x000fea0003800000 */
[----:B------:R-:W-:-:S13]  /*8c10*/  ISETP.NE.AND P0, PT, R0, 0x5, PT ;  /* 0x000000050000780c */ /* 0x000fda0003f05270 */
[----:B------:R-:W-:Y:S05]  /*8c20*/  @!P0 BRA `(.L_x_2493) ;  /* 0x0000000000108947 */ /* 0x000fea0003800000 */
[----:B------:R-:W-:-:S13]  /*8c30*/  ISETP.NE.AND P0, PT, R0, 0x6, PT ;  /* 0x000000060000780c */ /* 0x000fda0003f05270 */
[----:B------:R-:W-:Y:S05]  /*8c40*/  @P0 BRA `(.L_x_2488) ;  /* 0x0000000400fc0947 */ /* 0x000fea0003800000 */
[----:B------:R0:W-:Y:S01]  /*8c50*/  STG.E desc[UR36][R8.64], R22 ;  /* 0x0000001608007986 */ /* 0x0001e2000c101924 */
[----:B------:R-:W-:Y:S05]  /*8c60*/  BRA `(.L_x_2489) ;  /* 0x0000000800cc7947 */ /* 0x000fea0003800000 */
.L_x_2493:
[----:B------:R-:W-:-:S05]  /*8c70*/  F2FP.F16.F32.PACK_AB R22, RZ, R22 ;  /* 0x00000016ff16723e */ /* 0x000fca00000000ff */
[----:B------:R0:W-:Y:S01]  /*8c80*/  STG.E.U16 desc[UR36][R8.64], R22 ;  /* 0x0000001608007986 */ /* 0x0001e2000c101524 */
[----:B------:R-:W-:Y:S05]  /*8c90*/  BRA `(.L_x_2489) ;  /* 0x0000000800c07947 */ /* 0x000fea0003800000 */
.L_x_2492:
[----:B------:R-:W-:-:S13]  /*8ca0*/  ISETP.NE.AND P0, PT, R0, 0x7, PT ;  /* 0x000000070000780c */ /* 0x000fda0003f05270 */
[----:B------:R-:W-:Y:S05]  /*8cb0*/  @!P0 BRA `(.L_x_2494) ;  /* 0x00000000002c8947 */ /* 0x000fea0003800000 */
[----:B------:R-:W-:-:S13]  /*8cc0*/  ISETP.NE.AND P0, PT, R0, 0x8, PT ;  /* 0x000000080000780c */ /* 0x000fda0003f05270 */
[----:B------:R-:W-:Y:S05]  /*8cd0*/  @!P0 BRA `(.L_x_2495) ;  /* 0x0000000000148947 */ /* 0x000fea0003800000 */
[----:B------:R-:W-:-:S13]  /*8ce0*/  ISETP.NE.AND P0, PT, R0, 0x9, PT ;  /* 0x000000090000780c */ /* 0x000fda0003f05270 */
[----:B------:R-:W-:Y:S05]  /*8cf0*/  @P0 BRA `(.L_x_2488) ;  /* 0x0000000400d00947 */ /* 0x000fea0003800000 */
[----:B------:R-:W-:-:S05]  /*8d00*/  IMAD.MOV.U32 R23, RZ, RZ, RZ ;  /* 0x000000ffff177224 */ /* 0x000fca00078e00ff */
[----:B------:R0:W-:Y:S01]  /*8d10*/  STG.E.64 desc[UR36][R8.64], R22 ;  /* 0x0000001608007986 */ /* 0x0001e2000c101b24 */
[----:B------:R-:W-:Y:S05]  /*8d20*/  BRA `(.L_x_2489) ;  /* 0x00000008009c7947 */ /* 0x000fea0003800000 */
.L_x_2495:
[----:B------:R-:W-:-:S04]  /*8d30*/  F2FP.F16.F32.PACK_AB R3, RZ, R22 ;  /* 0x00000016ff03723e */ /* 0x000fc800000000ff */
[----:B------:R-:W-:-:S05]  /*8d40*/  PRMT R3, R3, 0x5410, RZ ;  /* 0x0000541003037816 */ /* 0x000fca00000000ff */
[----:B------:R0:W-:Y:S01]  /*8d50*/  STG.E desc[UR36][R8.64], R3 ;  /* 0x0000000308007986 */ /* 0x0001e2000c101924 */
[----:B------:R-:W-:Y:S05]  /*8d60*/  BRA `(.L_x_2489) ;  /* 0x00000008008c7947 */ /* 0x000fea0003800000 */
.L_x_2494:
[----:B------:R-:W-:-:S06]  /*8d70*/  FMUL.FTZ R4, R22, 1 ;  /* 0x3f80000016047820 */ /* 0x000fcc0000410000 */
[----:B------:R-:W0:Y:S02]  /*8d80*/  F2F.F64.F32 R4, R4 ;  /* 0x0000000400047310 */ /* 0x000e240000201800 */
[----:B0-----:R0:W-:Y:S01]  /*8d90*/  STG.E.64 desc[UR36][R8.64], R4 ;  /* 0x0000000408007986 */ /* 0x0011e2000c101b24 */
[----:B------:R-:W-:Y:S05]  /*8da0*/  BRA `(.L_x_2489) ;  /* 0x00000008007c7947 */ /* 0x000fea0003800000 */
.L_x_2484:
        /* <DEDUP_REMOVED lines=10> */
[----:B------:R-:W0:Y:S02]  /*8e50*/  F2I.FTZ.U32.TRUNC.NTZ R3, R22 ;  /* 0x0000001600037305 */ /* 0x000e24000021f000 */
[----:B0-----:R0:W-:Y:S01]  /*8e60*/  STG.E.U16 desc[UR36][R8.64], R3 ;  /* 0x0000000308007986 */ /* 0x0011e2000c101524 */
[----:B------:R-:W-:Y:S05]  /*8e70*/  BRA `(.L_x_2489) ;  /* 0x0000000800487947 */ /* 0x000fea0003800000 */
.L_x_2499:
        /* <DEDUP_REMOVED lines=16> */
.L_x_2502:
[----:B------:R-:W-:-:S04]  /*8f80*/  SHF.R.U32.HI R22, RZ, 0x18, R22 ;  /* 0x00000018ff167819 */ /* 0x000fc80000011616 */
[----:B------:R-:W-:-:S04]  /*8f90*/  LOP3.LUT R3, R3, 0x80, R22, 0xf8, !PT ;  /* 0x0000008003037812 */ /* 0x000fc800078ef816 */
[----:B------:R-:W-:-:S07]  /*8fa0*/  PRMT R4, R3, 0x7610, R4 ;  /* 0x0000761003047816 */ /* 0x000fce0000000004 */
.L_x_2501:
[----:B------:R-:W-:Y:S05]  /*8fb0*/  BSYNC.RECONVERGENT B0 ;  /* 0x0000000000007941 */ /* 0x000fea0003800200 */
.L_x_2500:
[----:B------:R0:W-:Y:S01]  /*8fc0*/  STG.E.U8 desc[UR36][R8.64], R4 ;  /* 0x0000000408007986 */ /* 0x0001e2000c101124 */
[----:B------:R-:W-:Y:S05]  /*8fd0*/  BRA `(.L_x_2489) ;  /* 0x0000000400f07947 */ /* 0x000fea0003800000 */
.L_x_2498:
        /* <DEDUP_REMOVED lines=16> */
.L_x_2505:
[----:B------:R-:W-:-:S04]  /*90e0*/  SHF.R.U32.HI R22, RZ, 0x18, R22 ;  /* 0x00000018ff167819 */ /* 0x000fc80000011616 */
[----:B------:R-:W-:-:S04]  /*90f0*/  LOP3.LUT R3, R3, 0x80, R22, 0xf8, !PT ;  /* 0x0000008003037812 */ /* 0x000fc800078ef816 */
[----:B------:R-:W-:-:S07]  /*9100*/  PRMT R4, R3, 0x7610, R4 ;  /* 0x0000761003047816 */ /* 0x000fce0000000004 */
.L_x_2504:
[----:B------:R-:W-:Y:S05]  /*9110*/  BSYNC.RECONVERGENT B0 ;  /* 0x0000000000007941 */ /* 0x000fea0003800200 */
.L_x_2503:
[----:B------:R0:W-:Y:S01]  /*9120*/  STG.E.U8 desc[UR36][R8.64], R4 ;  /* 0x0000000408007986 */ /* 0x0001e2000c101124 */
[----:B------:R-:W-:Y:S05]  /*9130*/  BRA `(.L_x_2489) ;  /* 0x0000000400987947 */ /* 0x000fea0003800000 */
.L_x_2497:
[----:B------:R-:W-:-:S13]  /*9140*/  ISETP.NE.AND P0, PT, R0, 0x1c, PT ;  /* 0x0000001c0000780c */ /* 0x000fda0003f05270 */
[----:B------:R-:W-:Y:S05]  /*9150*/  @!P0 BRA `(.L_x_2506) ;  /* 0x0000000000588947 */ /* 0x000fea0003800000 */
[----:B------:R-:W-:-:S13]  /*9160*/  ISETP.NE.AND P0, PT, R0, 0x1d, PT ;  /* 0x0000001d0000780c */ /* 0x000fda0003f05270 */
[----:B------:R-:W-:Y:S05]  /*9170*/  @!P0 BRA `(.L_x_2507) ;  /* 0x0000000000448947 */ /* 0x000fea0003800000 */
[----:B------:R-:W-:-:S13]  /*9180*/  ISETP.NE.AND P0, PT, R0, 0x2c, PT ;  /* 0x0000002c0000780c */ /* 0x000fda0003f05270 */
[----:B------:R-:W-:Y:S05]  /*9190*/  @P0 BRA `(.L_x_2488) ;  /* 0x0000000000a80947 */ /* 0x000fea0003800000 */
        /* <DEDUP_REMOVED lines=15> */
.L_x_2507:
[----:B------:R-:W0:Y:S02]  /*9290*/  F2I.U64.TRUNC R22, R22 ;  /* 0x0000001600167311 */ /* 0x000e24000020d800 */
[----:B0-----:R0:W-:Y:S01]  /*92a0*/  STG.E.64 desc[UR36][R8.64], R22 ;  /* 0x0000001608007986 */ /* 0x0011e2000c101b24 */
[----:B------:R-:W-:Y:S05]  /*92b0*/  BRA `(.L_x_2489) ;  /* 0x0000000400387947 */ /* 0x000fea0003800000 */
.L_x_2506:
[----:B------:R-:W0:Y:S02]  /*92c0*/  F2I.FTZ.U32.TRUNC.NTZ R3, R22 ;  /* 0x0000001600037305 */ /* 0x000e24000021f000 */
[----:B0-----:R0:W-:Y:S01]  /*92d0*/  STG.E desc[UR36][R8.64], R3 ;  /* 0x0000000308007986 */ /* 0x0011e2000c101924 */
[----:B------:R-:W-:Y:S05]  /*92e0*/  BRA `(.L_x_2489) ;  /* 0x00000004002c7947 */ /* 0x000fea0003800000 */
.L_x_2496:
[----:B------:R-:W-:-:S13]  /*92f0*/  ISETP.GT.AND P0, PT, R0, 0xe, PT ;  /* 0x0000000e0000780c */ /* 0x000fda0003f04270 */
[----:B------:R-:W-:Y:S05]  /*9300*/  @P0 BRA `(.L_x_2508) ;  /* 0x0000000000340947 */ /* 0x000fea0003800000 */
[----:B------:R-:W-:-:S13]  /*9310*/  ISETP.NE.AND P0, PT, R0, 0xa, PT ;  /* 0x0000000a0000780c */ /* 0x000fda0003f05270 */
[----:B------:R-:W-:Y:S05]  /*9320*/  @!P0 BRA `(.L_x_2509) ;  /* 0x0000000000188947 */ /* 0x000fea0003800000 */
[----:B------:R-:W-:-:S13]  /*9330*/  ISETP.NE.AND P0, PT, R0, 0xb, PT ;  /* 0x0000000b0000780c */ /* 0x000fda0003f05270 */
[----:B------:R-:W-:Y:S05]  /*9340*/  @P0 BRA `(.L_x_2488) ;  /* 0x00000000003c0947 */ /* 0x000fea0003800000 */
[----:B------:R-:W-:-:S04]  /*9350*/  FSETP.NEU.FTZ.AND P0, PT, R22, RZ, PT ;  /* 0x000000ff1600720b */ /* 0x000fc80003f1d000 */
[----:B------:R-:W-:-:S05]  /*9360*/  SEL R3, RZ, 0x1, !P0 ;  /* 0x00000001ff037807 */ /* 0x000fca0004000000 */
[----:B------:R0:W-:Y:S01]  /*9370*/  STG.E.U8 desc[UR36][R8.64], R3 ;  /* 0x0000000308007986 */ /* 0x0001e2000c101124 */
[----:B------:R-:W-:Y:S05]  /*9380*/  BRA `(.L_x_2489) ;  /* 0x0000000400047947 */ /* 0x000fea0003800000 */
.L_x_2509:
[----:B------:R-:W-:Y:S01]  /*9390*/  FMUL.FTZ R4, R22, 1 ;  /* 0x3f80000016047820 */ /* 0x000fe20000410000 */
[----:B------:R-:W-:-:S05]  /*93a0*/  CS2R R6, SRZ ;  /* 0x0000000000067805 */ /* 0x000fca000001ff00 */
[----:B------:R-:W0:Y:S02]  /*93b0*/  F2F.F64.F32 R4, R4 ;  /* 0x0000000400047310 */ /* 0x000e240000201800 */
[----:B0-----:R0:W-:Y:S01]  /*93c0*/  STG.E.128 desc[UR36][R8.64], R4 ;  /* 0x0000000408007986 */ /* 0x0011e2000c101d24 */
[----:B------:R-:W-:Y:S05]  /*93d0*/  BRA `(.L_x_2489) ;  /* 0x0000000000f07947 */ /* 0x000fea0003800000 */
.L_x_2508:
[----:B------:R-:W-:-:S13]  /*93e0*/  ISETP.NE.AND P0, PT, R0, 0xf, PT ;  /* 0x0000000f0000780c */ /* 0x000fda0003f05270 */
[----:B------:R-:W-:Y:S05]  /*93f0*/  @!P0 BRA `(.L_x_2510) ;  /* 0x0000000000e08947 */ /* 0x000fea0003800000 */
[----:B------:R-:W-:-:S13]  /*9400*/  ISETP.NE.AND P0, PT, R0, 0x17, PT ;  /* 0x000000170000780c */ /* 0x000fda0003f05270 */
[----:B------:R-:W-:Y:S05]  /*9410*/  @!P0 BRA `(.L_x_2511) ;  /* 0x00000000008c8947 */ /* 0x000fea0003800000 */
[----:B------:R-:W-:-:S13]  /*9420*/  ISETP.NE.AND P0, PT, R0, 0x18, PT ;  /* 0x000000180000780c */ /* 0x000fda0003f05270 */
[----:B------:R-:W-:Y:S05]  /*9430*/  @!P0 BRA `(.L_x_2512) ;  /* 0x0000000000448947 */ /* 0x000fea0003800000 */
.L_x_2488:
        /* <DEDUP_REMOVED lines=16> */
.L_x_2513:
[----:B------:R-:W-:Y:S05]  /*9540*/  BRA `(.L_x_2489) ;  /* 0x0000000000947947 */ /* 0x000fea0003800000 */
.L_x_2512:
        /* <DEDUP_REMOVED lines=12> */
.L_x_2515:
[----:B------:R-:W-:Y:S05]  /*9610*/  BSYNC.RECONVERGENT B0 ;  /* 0x0000000000007941 */ /* 0x000fea0003800200 */
.L_x_2514:
[----:B------:R-:W-:-:S05]  /*9620*/  LOP3.LUT R3, R0, 0x80, R5, 0xf8, !PT ;  /* 0x0000008000037812 */ /* 0x000fca00078ef805 */
[----:B------:R0:W-:Y:S01]  /*9630*/  STG.E.U8 desc[UR36][R8.64], R3 ;  /* 0x0000000308007986 */ /* 0x0001e2000c101124 */
[----:B------:R-:W-:Y:S05]  /*9640*/  BRA `(.L_x_2489) ;  /* 0x0000000000547947 */ /* 0x000fea0003800000 */
.L_x_2511:
        /* <DEDUP_REMOVED lines=11> */
.L_x_2517:
[----:B------:R-:W-:Y:S01]  /*9700*/  IMAD.MOV.U32 R0, RZ, RZ, 0x7f ;  /* 0x0000007fff007424 */ /* 0x000fe200078e00ff */
[----:B------:R-:W-:-:S04]  /*9710*/  ISETP.GT.U32.AND P0, PT, R4, 0x7f800000, PT ;  /* 0x7f8000000400780c */ /* 0x000fc80003f04070 */
[----:B------:R-:W-:-:S09]  /*9720*/  SEL R0, R0, 0x7c, P0 ;  /* 0x0000007c00007807 */ /* 0x000fd20000000000 */
.L_x_2518:
[----:B------:R-:W-:Y:S05]  /*9730*/  BSYNC.RECONVERGENT B0 ;  /* 0x0000000000007941 */ /* 0x000fea0003800200 */
.L_x_2516:
[----:B------:R-:W-:-:S04]  /*9740*/  SHF.R.U32.HI R3, RZ, 0x18, R22 ;  /* 0x00000018ff037819 */ /* 0x000fc80000011616 */
[----:B------:R-:W-:-:S05]  /*9750*/  LOP3.LUT R3, R0, 0x80, R3, 0xf8, !PT ;  /* 0x0000008000037812 */ /* 0x000fca00078ef803 */
[----:B------:R0:W-:Y:S01]  /*9760*/  STG.E.U8 desc[UR36][R8.64], R3 ;  /* 0x0000000308007986 */ /* 0x0001e2000c101124 */
[----:B------:R-:W-:Y:S05]  /*9770*/  BRA `(.L_x_2489) ;  /* 0x0000000000087947 */ /* 0x000fea0003800000 */
.L_x_2510:
[----:B------:R-:W-:-:S05]  /*9780*/  F2FP.BF16.F32.PACK_AB R22, RZ, R22 ;  /* 0x00000016ff16723e */ /* 0x000fca00000010ff */
[----:B------:R0:W-:Y:S02]  /*9790*/  STG.E.U16 desc[UR36][R8.64], R22 ;  /* 0x0000001608007986 */ /* 0x0001e4000c101524 */
.L_x_2489:
        /* <DEDUP_REMOVED lines=24> */
.L_x_2522:
[----:B------:R-:W0:Y:S02]  /*9920*/  F2I.S64.TRUNC R24, R24 ;  /* 0x0000001800187311 */ /* 0x000e24000020d900 */
[----:B0-----:R-:W-:-:S05]  /*9930*/  IMAD.MOV.U32 R3, RZ, RZ, R24 ;  /* 0x000000ffff037224 */ /* 0x001fca00078e0018 */
[----:B------:R0:W-:Y:S01]  /*9940*/  STG.E.U8 desc[UR36][R8.64], R3 ;  /* 0x0000000308007986 */ /* 0x0001e2000c101124 */
[----:B------:R-:W-:Y:S05]  /*9950*/  BRA `(.L_x_2524) ;  /* 0x0000000c00287947 */ /* 0x000fea0003800000 */
.L_x_2521:
        /* <DEDUP_REMOVED lines=9> */
.L_x_2526:
[----:B------:R-:W0:Y:S02]  /*99f0*/  F2I.FTZ.TRUNC.NTZ R3, R24 ;  /* 0x0000001800037305 */ /* 0x000e24000021f100 */
[----:B0-----:R0:W-:Y:S01]  /*9a00*/  STG.E desc[UR36][R8.64], R3 ;  /* 0x0000000308007986 */ /* 0x0011e2000c101924 */
[----:B------:R-:W-:Y:S05]  /*9a10*/  BRA `(.L_x_2524) ;  /* 0x0000000800f87947 */ /* 0x000fea0003800000 */
.L_x_2525:
[----:B------:R-:W0:Y:S02]  /*9a20*/  F2I.FTZ.TRUNC.NTZ R3, R24 ;  /* 0x0000001800037305 */ /* 0x000e24000021f100 */
[----:B0-----:R0:W-:Y:S01]  /*9a30*/  STG.E.U16 desc[UR36][R8.64], R3 ;  /* 0x0000000308007986 */ /* 0x0011e2000c101524 */
[----:B------:R-:W-:Y:S05]  /*9a40*/  BRA `(.L_x_2524) ;  /* 0x0000000800ec7947 */ /* 0x000fea0003800000 */
.L_x_2520:
        /* <DEDUP_REMOVED lines=8> */
.L_x_2528:
[----:B------:R-:W-:-:S05]  /*9ad0*/  F2FP.F16.F32.PACK_AB R24, RZ, R24 ;  /* 0x00000018ff18723e */ /* 0x000fca00000000ff */
[----:B------:R0:W-:Y:S01]  /*9ae0*/  STG.E.U16 desc[UR36][R8.64], R24 ;  /* 0x0000001808007986 */ /* 0x0001e2000c101524 */
[----:B------:R-:W-:Y:S05]  /*9af0*/  BRA `(.L_x_2524) ;  /* 0x0000000800c07947 */ /* 0x000fea0003800000 */
.L_x_2527:
        /* <DEDUP_REMOVED lines=9> */
.L_x_2530:
[----:B------:R-:W-:-:S04]  /*9b90*/  F2FP.F16.F32.PACK_AB R3, RZ, R24 ;  /* 0x00000018ff03723e */ /* 0x000fc800000000ff */
[----:B------:R-:W-:-:S05]  /*9ba0*/  PRMT R3, R3, 0x5410, RZ ;  /* 0x0000541003037816 */ /* 0x000fca00000000ff */
[----:B------:R0:W-:Y:S01]  /*9bb0*/  STG.E desc[UR36][R8.64], R3 ;  /* 0x0000000308007986 */ /* 0x0001e2000c101924 */
[----:B------:R-:W-:Y:S05]  /*9bc0*/  BRA `(.L_x_2524) ;  /* 0x00000008008c7947 */ /* 0x000fea0003800000 */
.L_x_2529:
[----:B------:R-:W-:-:S06]  /*9bd0*/  FMUL.FTZ R4, R24, 1 ;  /* 0x3f80000018047820 */ /* 0x000fcc0000410000 */
[----:B------:R-:W0:Y:S02]  /*9be0*/  F2F.F64.F32 R4, R4 ;  /* 0x0000000400047310 */ /* 0x000e240000201800 */
[----:B0-----:R0:W-:Y:S01]  /*9bf0*/  STG.E.64 desc[UR36][R8.64], R4 ;  /* 0x0000000408007986 */ /* 0x0011e2000c101b24 */
[----:B------:R-:W-:Y:S05]  /*9c00*/  BRA `(.L_x_2524) ;  /* 0x00000008007c7947 */ /* 0x000fea0003800000 */
.L_x_2519:
        /* <DEDUP_REMOVED lines=13> */
.L_x_2534:
        /* <DEDUP_REMOVED lines=16> */
.L_x_2537:
[----:B------:R-:W-:-:S04]  /*9de0*/  SHF.R.U32.HI R24, RZ, 0x18, R24 ;  /* 0x00000018ff187819 */ /* 0x000fc80000011618 */
[----:B------:R-:W-:-:S04]  /*9df0*/  LOP3.LUT R3, R3, 0x80, R24, 0xf8, !PT ;  /* 0x0000008003037812 */ /* 0x000fc800078ef818 */
[----:B------:R-:W-:-:S07]  /*9e00*/  PRMT R4, R3, 0x7610, R4 ;  /* 0x0000761003047816 */ /* 0x000fce0000000004 */
.L_x_2536:
[----:B------:R-:W-:Y:S05]  /*9e10*/  BSYNC.RECONVERGENT B0 ;  /* 0x0000000000007941 */ /* 0x000fea0003800200 */
.L_x_2535:
[----:B------:R0:W-:Y:S01]  /*9e20*/  STG.E.U8 desc[UR36][R8.64], R4 ;  /* 0x0000000408007986 */ /* 0x0001e2000c101124 */
[----:B------:R-:W-:Y:S05]  /*9e30*/  BRA `(.L_x_2524) ;  /* 0x0000000400f07947 */ /* 0x000fea0003800000 */
.L_x_2533:
        /* <DEDUP_REMOVED lines=16> */
.L_x_2540:
[----:B------:R-:W-:-:S04]  /*9f40*/  SHF.R.U32.HI R24, RZ, 0x18, R24 ;  /* 0x00000018ff187819 */ /* 0x000fc80000011618 */
[----:B------:R-:W-:-:S04]  /*9f50*/  LOP3.LUT R3, R3, 0x80, R24, 0xf8, !PT ;  /* 0x0000008003037812 */ /* 0x000fc800078ef818 */
[----:B------:R-:W-:-:S07]  /*9f60*/  PRMT R4, R3, 0x7610, R4 ;  /* 0x0000761003047816 */ /* 0x000fce0000000004 */
.L_x_2539:
[----:B------:R-:W-:Y:S05]  /*9f70*/  BSYNC.RECONVERGENT B0 ;  /* 0x0000000000007941 */ /* 0x000fea0003800200 */
.L_x_2538:
[----:B------:R0:W-:Y:S01]  /*9f80*/  STG.E.U8 desc[UR36][R8.64], R4 ;  /* 0x0000000408007986 */ /* 0x0001e2000c101124 */
[----:B------:R-:W-:Y:S05]  /*9f90*/  BRA `(.L_x_2524) ;  /* 0x0000000400987947 */ /* 0x000fea0003800000 */
.L_x_2532:
        /* <DEDUP_REMOVED lines=21> */
.L_x_2542:
[----:B------:R-:W0:Y:S02]  /*a0f0*/  F2I.U64.TRUNC R24, R24 ;  /* 0x0000001800187311 */ /* 0x000e24000020d800 */
[----:B0-----:R0:W-:Y:S01]  /*a100*/  STG.E.64 desc[UR36][R8.64], R24 ;  /* 0x0000001808007986 */ /* 0x0011e2000c101b24 */
[----:B------:R-:W-:Y:S05]  /*a110*/  BRA `(.L_x_2524) ;  /* 0x0000000400387947 */ /* 0x000fea0003800000 */
.L_x_2541:
[----:B------:R-:W0:Y:S02]  /*a120*/  F2I.FTZ.U32.TRUNC.NTZ R3, R24 ;  /* 0x0000001800037305 */ /* 0x000e24000021f000 */
[----:B0-----:R0:W-:Y:S01]  /*a130*/  STG.E desc[UR36][R8.64], R3 ;  /* 0x0000000308007986 */ /* 0x0011e2000c101924 */
[----:B------:R-:W-:Y:S05]  /*a140*/  BRA `(.L_x_2524) ;  /* 0x00000004002c7947 */ /* 0x000fea0003800000 */
.L_x_2531:
        /* <DEDUP_REMOVED lines=10> */
.L_x_2544:
[----:B------:R-:W-:Y:S01]  /*a1f0*/  FMUL.FTZ R4, R24, 1 ;  /* 0x3f80000018047820 */ /* 0x000fe20000410000 */
[----:B------:R-:W-:-:S05]  /*a200*/  CS2R R6, SRZ ;  /* 0x0000000000067805 */ /* 0x000fca000001ff00 */
[----:B------:R-:W0:Y:S02]  /*a210*/  F2F.F64.F32 R4, R4 ;  /* 0x0000000400047310 */ /* 0x000e240000201800 */
[----:B0-----:R4:W-:Y:S01]  /*a220*/  STG.E.128 desc[UR36][R8.64], R4 ;  /* 0x0000000408007986 */ /* 0x0019e2000c101d24 */
[----:B------:R-:W-:Y:S05]  /*a230*/  BRA `(.L_x_2524) ;  /* 0x0000000000f07947 */ /* 0x000fea0003800000 */
.L_x_2543:
[----:B------:R-:W-:-:S13]  /*a240*/  ISETP.NE.AND P0, PT, R0, 0xf, PT ;  /* 0x0000000f0000780c */ /* 0x000fda0003f05270 */
[----:B------:R-:W-:Y:S05]  /*a250*/  @!P0 BRA `(.L_x_2545) ;  /* 0x0000000000e08947 */ /* 0x000fea0003800000 */
[----:B------:R-:W-:-:S13]  /*a260*/  ISETP.NE.AND P0, PT, R0, 0x17, PT ;  /* 0x000000170000780c */ /* 0x000fda0003f05270 */
[----:B------:R-:W-:Y:S05]  /*a270*/  @!P0 BRA `(.L_x_2546) ;  /* 0x00000000008c8947 */ /* 0x000fea0003800000 */
[----:B------:R-:W-:-:S13]  /*a280*/  ISETP.NE.AND P0, PT, R0, 0x18, PT ;  /* 0x000000180000780c */ /* 0x000fda0003f05270 */
[----:B------:R-:W-:Y:S05]  /*a290*/  @!P0 BRA `(.L_x_2547) ;  /* 0x0000000000448947 */ /* 0x000fea0003800000 */
.L_x_2523:
        /* <DEDUP_REMOVED lines=16> */
.L_x_2548:
[----:B------:R-:W-:Y:S05]  /*a3a0*/  BRA `(.L_x_2524) ;  /* 0x0000000000947947 */ /* 0x000fea0003800000 */
.L_x_2547:
        /* <DEDUP_REMOVED lines=12> */
.L_x_2550:
[----:B------:R-:W-:Y:S05]  /*a470*/  BSYNC.RECONVERGENT B0 ;  /* 0x0000000000007941 */ /* 0x000fea0003800200 */
.L_x_2549:
[----:B------:R-:W-:-:S05]  /*a480*/  LOP3.LUT R3, R0, 0x80, R5, 0xf8, !PT ;  /* 0x0000008000037812 */ /* 0x000fca00078ef805 */
[----:B------:R2:W-:Y:S01]  /*a490*/  STG.E.U8 desc[UR36][R8.64], R3 ;  /* 0x0000000308007986 */ /* 0x0005e2000c101124 */
[----:B------:R-:W-:Y:S05]  /*a4a0*/  BRA `(.L_x_2524) ;  /* 0x0000000000547947 */ /* 0x000fea0003800000 */
.L_x_2546:
        /* <DEDUP_REMOVED lines=11> */
.L_x_2552:
[----:B------:R-:W-:Y:S01]  /*a560*/  IMAD.MOV.U32 R0, RZ, RZ, 0x7f ;  /* 0x0000007fff007424 */ /* 0x000fe200078e00ff */
[----:B------:R-:W-:-:S04]  /*a570*/  ISETP.GT.U32.AND P0, PT, R4, 0x7f800000, PT ;  /* 0x7f8000000400780c */ /* 0x000fc80003f04070 */
[----:B------:R-:W-:-:S09]  /*a580*/  SEL R0, R0, 0x7c, P0 ;  /* 0x0000007c00007807 */ /* 0x000fd20000000000 */
.L_x_2553:
[----:B------:R-:W-:Y:S05]  /*a590*/  BSYNC.RECONVERGENT B0 ;  /* 0x0000000000007941 */ /* 0x000fea0003800200 */
.L_x_2551:
[----:B------:R-:W-:-:S04]  /*a5a0*/  SHF.R.U32.HI R3, RZ, 0x18, R24 ;  /* 0x00000018ff037819 */ /* 0x000fc80000011618 */
[----:B------:R-:W-:-:S05]  /*a5b0*/  LOP3.LUT R3, R0, 0x80, R3, 0xf8, !PT ;  /* 0x0000008000037812 */ /* 0x000fca00078ef803 */
[----:B------:R1:W-:Y:S01]  /*a5c0*/  STG.E.U8 desc[UR36][R8.64], R3 ;  /* 0x0000000308007986 */ /* 0x0003e2000c101124 */
[----:B------:R-:W-:Y:S05]  /*a5d0*/  BRA `(.L_x_2524) ;  /* 0x0000000000087947 */ /* 0x000fea0003800000 */
.L_x_2545:
[----:B------:R-:W-:-:S05]  /*a5e0*/  F2FP.BF16.F32.PACK_AB R24, RZ, R24 ;  /* 0x00000018ff18723e */ /* 0x000fca00000010ff */
[----:B------:R0:W-:Y:S02]  /*a5f0*/  STG.E.U16 desc[UR36][R8.64], R24 ;  /* 0x0000001808007986 */ /* 0x0001e4000c101524 */
.L_x_2524:
[----:B------:R-:W-:-:S07]  /*a600*/  VIADD R19, R19, 0x80 ;  /* 0x0000008013137836 */ /* 0x000fce0000000000 */
.L_x_2483:
[----:B------:R-:W-:Y:S05]  /*a610*/  BSYNC.RECONVERGENT B6 ;  /* 0x0000000000067941 */ /* 0x000fea0003800200 */
.L_x_2482:
[----:B------:R-:W-:-:S13]  /*a620*/  ISETP.GE.AND P0, PT, R19, R17, PT ;  /* 0x000000111300720c */ /* 0x000fda0003f06270 */
[----:B------:R-:W-:Y:S05]  /*a630*/  @P0 EXIT ;  /* 0x000000000000094d */ /* 0x000fea0003800000 */
[----:B01-34-:R-:W0:Y:S01]  /*a640*/  LDC.64 R4, c[0x0][0x388] ;  /* 0x0000e200ff047b82 */ /* 0x01be220000000a00 */
[----:B------:R-:W2:Y:S01]  /*a650*/  LDCU UR4, c[0x0][0x3b4] ;  /* 0x00007680ff0477ac */ /* 0x000ea20008000800 */
[----:B------:R-:W-:Y:S01]  /*a660*/  PRMT R0, R16, 0x9910, RZ ;  /* 0x0000991010007816 */ /* 0x000fe200000000ff */
[----:B------:R-:W-:-:S03]  /*a670*/  IMAD R2, R2, 0x200, R19 ;  /* 0x0000020002027824 */ /* 0x000fc600078e0213 */
[----:B------:R-:W-:Y:S01]  /*a680*/  ISETP.GT.AND P1, PT, R0, 0x9, PT ;  /* 0x000000090000780c */ /* 0x000fe20003f24270 */
[----:B--2---:R-:W-:-:S05]  /*a690*/  IMAD R3, R2, UR4, RZ ;  /* 0x0000000402037c24 */ /* 0x004fca000f8e02ff */
        /* <DEDUP_REMOVED lines=12> */
[----:B0-----:R-:W-:Y:S01]  /*a760*/  STG.E.U8 desc[UR36][R2.64], R5 ;  /* 0x0000000502007986 */ /* 0x001fe2000c101124 */
[----:B------:R-:W-:Y:S05]  /*a770*/  EXIT ;  /* 0x000000000000794d */ /* 0x000fea0003800000 */
.L_x_2557:
[----:B------:R-:W0:Y:S02]  /*a780*/  F2I.S64.TRUNC R18, R18 ;  /* 0x0000001200127311 */ /* 0x000e24000020d900 */
[----:B0-----:R-:W-:-:S05]  /*a790*/  IMAD.MOV.U32 R5, RZ, RZ, R18 ;  /* 0x000000ffff057224 */ /* 0x001fca00078e0012 */
[----:B------:R-:W-:Y:S01]  /*a7a0*/  STG.E.U8 desc[UR36][R2.64], R5 ;  /* 0x0000000502007986 */ /* 0x000fe2000c101124 */
[----:B------:R-:W-:Y:S05]  /*a7b0*/  EXIT ;  /* 0x000000000000794d */ /* 0x000fea0003800000 */
.L_x_2556:
[----:B------:R-:W-:-:S13]  /*a7c0*/  ISETP.NE.AND P0, PT, R0, 0x2, PT ;  /* 0x000000020000780c */ /* 0x000fda0003f05270 */
[----:B------:R-:W-:Y:S05]  /*a7d0*/  @!P0 BRA `(.L_x_2559) ;  /* 0x0000000000288947 */ /* 0x000fea0003800000 */
[----:B------:R-:W-:-:S13]  /*a7e0*/  ISETP.NE.AND P0, PT, R0, 0x3, PT ;  /* 0x000000030000780c */ /* 0x000fda0003f05270 */
[----:B------:R-:W-:Y:S05]  /*a7f0*/  @!P0 BRA `(.L_x_2560) ;  /* 0x0000000000148947 */ /* 0x000fea0003800000 */
[----:B------:R-:W-:-:S13]  /*a800*/  ISETP.NE.AND P0, PT, R0, 0x4, PT ;  /* 0x000000040000780c */ /* 0x000fda0003f05270 */
[----:B------:R-:W-:Y:S05]  /*a810*/  @P0 BRA `(.L_x_2558) ;  /* 0x0000000800380947 */ /* 0x000fea0003800000 */
[----:B------:R-:W0:Y:S02]  /*a820*/  F2I.S64.TRUNC R18, R18 ;  /* 0x0000001200127311 */ /* 0x000e24000020d900 */
[----:B0-----:R-:W-:Y:S01]  /*a830*/  STG.E.64 desc[UR36][R2.64], R18 ;  /* 0x0000001202007986 */ /* 0x001fe2000c101b24 */
[----:B------:R-:W-:Y:S05]  /*a840*/  EXIT ;  /* 0x000000000000794d */ /* 0x000fea0003800000 */
.L_x_2560:
[----:B------:R-:W0:Y:S02]  /*a850*/  F2I.FTZ.TRUNC.NTZ R5, R18 ;  /* 0x0000001200057305 */ /* 0x000e24000021f100 */
[----:B0-----:R-:W-:Y:S01]  /*a860*/  STG.E desc[UR36][R2.64], R5 ;  /* 0x0000000502007986 */ /* 0x001fe2000c101924 */
[----:B------:R-:W-:Y:S05]  /*a870*/  EXIT ;  /* 0x000000000000794d */ /* 0x000fea0003800000 */
.L_x_2559:
[----:B------:R-:W0:Y:S02]  /*a880*/  F2I.FTZ.TRUNC.NTZ R5, R18 ;  /* 0x0000001200057305 */ /* 0x000e24000021f100 */
[----:B0-----:R-:W-:Y:S01]  /*a890*/  STG.E.U16 desc[UR36][R2.64], R5 ;  /* 0x0000000502007986 */ /* 0x001fe2000c101524 */
[----:B------:R-:W-:Y:S05]  /*a8a0*/  EXIT ;  /* 0x000000000000794d */ /* 0x000fea0003800000 */
.L_x_2555:
[----:B------:R-:W-:-:S13]  /*a8b0*/  ISETP.GT.AND P0, PT, R0, 0x6, PT ;  /* 0x000000060000780c */ /* 0x000fda0003f04270 */
[----:B------:R-:W-:Y:S05]  /*a8c0*/  @P0 BRA `(.L_x_2561) ;  /* 0x0000000000240947 */ /* 0x000fea0003800000 */
[----:B------:R-:W-:-:S13]  /*a8d0*/  ISETP.NE.AND P0, PT, R0, 0x5, PT ;  /* 0x000000050000780c */ /* 0x000fda0003f05270 */
[----:B------:R-:W-:Y:S05]  /*a8e0*/  @!P0 BRA `(.L_x_2562) ;  /* 0x0000000000108947 */ /* 0x000fea0003800000 */
[----:B------:R-:W-:-:S13]  /*a8f0*/  ISETP.NE.AND P0, PT, R0, 0x6, PT ;  /* 0x000000060000780c */ /* 0x000fda0003f05270 */
[----:B------:R-:W-:Y:S05]  /*a900*/  @P0 BRA `(.L_x_2558) ;  /* 0x0000000400fc0947 */ /* 0x000fea0003800000 */
[----:B------:R-:W-:Y:S01]  /*a910*/  STG.E desc[UR36][R2.64], R18 ;  /* 0x0000001202007986 */ /* 0x000fe2000c101924 */
[----:B------:R-:W-:Y:S05]  /*a920*/  EXIT ;  /* 0x000000000000794d */ /* 0x000fea0003800000 */
.L_x_2562:
[----:B------:R-:W-:-:S05]  /*a930*/  F2FP.F16.F32.PACK_AB R18, RZ, R18 ;  /* 0x00000012ff12723e */ /* 0x000fca00000000ff */
[----:B------:R-:W-:Y:S01]  /*a940*/  STG.E.U16 desc[UR36][R2.64], R18 ;  /* 0x0000001202007986 */ /* 0x000fe2000c101524 */
[----:B------:R-:W-:Y:S05]  /*a950*/  EXIT ;  /* 0x000000000000794d */ /* 0x000fea0003800000 */
.L_x_2561:
[----:B------:R-:W-:-:S13]  /*a960*/  ISETP.NE.AND P0, PT, R0, 0x7, PT ;  /* 0x000000070000780c */ /* 0x000fda0003f05270 */
[----:B------:R-:W-:Y:S05]  /*a970*/  @!P0 BRA `(.L_x_2563) ;  /* 0x00000000002c8947 */ /* 0x000fea0003800000 */
[----:B------:R-:W-:-:S13]  /*a980*/  ISETP.NE.AND P0, PT, R0, 0x8, PT ;  /* 0x000000080000780c */ /* 0x000fda0003f05270 */
[----:B------:R-:W-:Y:S05]  /*a990*/  @!P0 BRA `(.L_x_2564) ;  /* 0x0000000000148947 */ /* 0x000fea0003800000 */
[----:B------:R-:W-:-:S13]  /*a9a0*/  ISETP.NE.AND P0, PT, R0, 0x9, PT ;  /* 0x000000090000780c */ /* 0x000fda0003f05270 */
[----:B------:R-:W-:Y:S05]  /*a9b0*/  @P0 BRA `(.L_x_2558) ;  /* 0x0000000400d00947 */ /* 0x000fea0003800000 */
[----:B------:R-:W-:-:S05]  /*a9c0*/  IMAD.MOV.U32 R19, RZ, RZ, RZ ;  /* 0x000000ffff137224 */ /* 0x000fca00078e00ff */
[----:B------:R-:W-:Y:S01]  /*a9d0*/  STG.E.64 desc[UR36][R2.64], R18 ;  /* 0x0000001202007986 */ /* 0x000fe2000c101b24 */
[----:B------:R-:W-:Y:S05]  /*a9e0*/  EXIT ;  /* 0x000000000000794d */ /* 0x000fea0003800000 */
.L_x_2564:
[----:B------:R-:W-:-:S04]  /*a9f0*/  F2FP.F16.F32.PACK_AB R5, RZ, R18 ;  /* 0x00000012ff05723e */ /* 0x000fc800000000ff */
[----:B------:R-:W-:-:S05]  /*aa00*/  PRMT R5, R5, 0x5410, RZ ;  /* 0x0000541005057816 */ /* 0x000fca00000000ff */
[----:B------:R-:W-:Y:S01]  /*aa10*/  STG.E desc[UR36][R2.64], R5 ;  /* 0x0000000502007986 */ /* 0x000fe2000c101924 */
[----:B------:R-:W-:Y:S05]  /*aa20*/  EXIT ;  /* 0x000000000000794d */ /* 0x000fea0003800000 */
.L_x_2563:
[----:B------:R-:W-:-:S06]  /*aa30*/  FMUL.FTZ R4, R18, 1 ;  /* 0x3f80000012047820 */ /* 0x000fcc0000410000 */
[----:B------:R-:W0:Y:S02]  /*aa40*/  F2F.F64.F32 R4, R4 ;  /* 0x0000000400047310 */ /* 0x000e240000201800 */
[----:B0-----:R-:W-:Y:S01]  /*aa50*/  STG.E.64 desc[UR36][R2.64], R4 ;  /* 0x0000000402007986 */ /* 0x001fe2000c101b24 */
[----:B------:R-:W-:Y:S05]  /*aa60*/  EXIT ;  /* 0x000000000000794d */ /* 0x000fea0003800000 */
.L_x_2554:
        /* <DEDUP_REMOVED lines=11> */
[----:B0-----:R-:W-:Y:S01]  /*ab20*/  STG.E.U16 desc[UR36][R2.64], R5 ;  /* 0x0000000502007986 */ /* 0x001fe2000c101524 */
[----:B------:R-:W-:Y:S05]  /*ab30*/  EXIT ;  /* 0x000000000000794d */ /* 0x000fea0003800000 */
.L_x_2568:
        /* <DEDUP_REMOVED lines=16> */
.L_x_2571:
[----:B------:R-:W-:-:S04]  /*ac40*/  SHF.R.U32.HI R18, RZ, 0x18, R18 ;  /* 0x00000018ff127819 */ /* 0x000fc80000011612 */
[----:B------:R-:W-:-:S04]  /*ac50*/  LOP3.LUT R5, R5, 0x80, R18, 0xf8, !PT ;  /* 0x0000008005057812 */ /* 0x000fc800078ef812 */
[----:B------:R-:W-:-:S07]  /*ac60*/  PRMT R0, R5, 0x7610, R0 ;  /* 0x0000761005007816 */ /* 0x000fce0000000000 */
.L_x_2570:
[----:B------:R-:W-:Y:S05]  /*ac70*/  BSYNC.RECONVERGENT B0 ;  /* 0x0000000000007941 */ /* 0x000fea0003800200 */
.L_x_2569:
[----:B------:R-:W-:Y:S01]  /*ac80*/  STG.E.U8 desc[UR36][R2.64], R0 ;  /* 0x0000000002007986 */ /* 0x000fe2000c101124 */
[----:B------:R-:W-:Y:S05]  /*ac90*/  EXIT ;  /* 0x000000000000794d */ /* 0x000fea0003800000 */
.L_x_2567:
        /* <DEDUP_REMOVED lines=16> */
.L_x_2574:
[----:B------:R-:W-:-:S04]  /*ada0*/  SHF.R.U32.HI R18, RZ, 0x18, R18 ;  /* 0x00000018ff127819 */ /* 0x000fc80000011612 */
[----:B------:R-:W-:-:S04]  /*adb0*/  LOP3.LUT R5, R5, 0x80, R18, 0xf8, !PT ;  /* 0x0000008005057812 */ /* 0x000fc800078ef812 */
[----:B------:R-:W-:-:S07]  /*adc0*/  PRMT R0, R5, 0x7610, R0 ;  /* 0x0000761005007816 */ /* 0x000fce0000000000 */
.L_x_2573:
[----:B------:R-:W-:Y:S05]  /*add0*/  BSYNC.RECONVERGENT B0 ;  /* 0x0000000000007941 */ /* 0x000fea0003800200 */
.L_x_2572:
[----:B------:R-:W-:Y:S01]  /*ade0*/  STG.E.U8 desc[UR36][R2.64], R0 ;  /* 0x0000000002007986 */ /* 0x000fe2000c101124 */
[----:B------:R-:W-:Y:S05]  /*adf0*/  EXIT ;  /* 0x000000000000794d */ /* 0x000fea0003800000 */
.L_x_2566:
        /* <DEDUP_REMOVED lines=21> */
.L_x_2576:
[----:B------:R-:W0:Y:S02]  /*af50*/  F2I.U64.TRUNC R18, R18 ;  /* 0x0000001200127311 */ /* 0x000e24000020d800 */
[----:B0-----:R-:W-:Y:S01]  /*af60*/  STG.E.64 desc[UR36][R2.64], R18 ;  /* 0x0000001202007986 */ /* 0x001fe2000c101b24 */
[----:B------:R-:W-:Y:S05]  /*af70*/  EXIT ;  /* 0x000000000000794d */ /* 0x000fea0003800000 */
.L_x_2575:
[----:B------:R-:W0:Y:S02]  /*af80*/  F2I.FTZ.U32.TRUNC.NTZ R5, R18 ;  /* 0x0000001200057305 */ /* 0x000e24000021f000 */
[----:B0-----:R-:W-:Y:S01]  /*af90*/  STG.E desc[UR36][R2.64], R5 ;  /* 0x0000000502007986 */ /* 0x001fe2000c101924 */
[----:B------:R-:W-:Y:S05]  /*afa0*/  EXIT ;  /* 0x000000000000794d */ /* 0x000fea0003800000 */
.L_x_2565:
        /* <DEDUP_REMOVED lines=8> */
[----:B------:R-:W-:Y:S01]  /*b030*/  STG.E.U8 desc[UR36][R2.64], R5 ;  /* 0x0000000502007986 */ /* 0x000fe2000c101124 */
[----:B------:R-:W-:Y:S05]  /*b040*/  EXIT ;  /* 0x000000000000794d */ /* 0x000fea0003800000 */
.L_x_2578:
[----:B------:R-:W-:Y:S01]  /*b050*/  FMUL.FTZ R4, R18, 1 ;  /* 0x3f80000012047820 */ /* 0x000fe20000410000 */
[----:B------:R-:W-:-:S05]  /*b060*/  CS2R R6, SRZ ;  /* 0x0000000000067805 */ /* 0x000fca000001ff00 */
[----:B------:R-:W0:Y:S02]  /*b070*/  F2F.F64.F32 R4, R4 ;  /* 0x0000000400047310 */ /* 0x000e240000201800 */
[----:B0-----:R-:W-:Y:S01]  /*b080*/  STG.E.128 desc[UR36][R2.64], R4 ;  /* 0x0000000402007986 */ /* 0x001fe2000c101d24 */
[----:B------:R-:W-:Y:S05]  /*b090*/  EXIT ;  /* 0x000000000000794d */ /* 0x000fea0003800000 */
.L_x_2577:
[----:B------:R-:W-:-:S13]  /*b0a0*/  ISETP.NE.AND P0, PT, R0, 0xf, PT ;  /* 0x0000000f0000780c */ /* 0x000fda0003f05270 */
[----:B------:R-:W-:Y:S05]  /*b0b0*/  @!P0 BRA `(.L_x_2579) ;  /* 0x0000000000e08947 */ /* 0x000fea0003800000 */
[----:B------:R-:W-:-:S13]  /*b0c0*/  ISETP.NE.AND P0, PT, R0, 0x17, PT ;  /* 0x000000170000780c */ /* 0x000fda0003f05270 */
[----:B------:R-:W-:Y:S05]  /*b0d0*/  @!P0 BRA `(.L_x_2580) ;  /* 0x00000000008c8947 */ /* 0x000fea0003800000 */
[----:B------:R-:W-:-:S13]  /*b0e0*/  ISETP.NE.AND P0, PT, R0, 0x18, PT ;  /* 0x000000180000780c */ /* 0x000fda0003f05270 */
[----:B------:R-:W-:Y:S05]  /*b0f0*/  @!P0 BRA `(.L_x_2581) ;  /* 0x0000000000448947 */ /* 0x000fea0003800000 */
.L_x_2558:
        /* <DEDUP_REMOVED lines=16> */
.L_x_2582:
[----:B------:R-:W-:Y:S05]  /*b200*/  EXIT ;  /* 0x000000000000794d */ /* 0x000fea0003800000 */
.L_x_2581:
        /* <DEDUP_REMOVED lines=12> */
.L_x_2584:
[----:B------:R-:W-:Y:S05]  /*b2d0*/  BSYNC.RECONVERGENT B0 ;  /* 0x0000000000007941 */ /* 0x000fea0003800200 */
.L_x_2583:
[----:B------:R-:W-:-:S05]  /*b2e0*/  LOP3.LUT R5, R0, 0x80, R7, 0xf8, !PT ;  /* 0x0000008000057812 */ /* 0x000fca00078ef807 */
[----:B------:R-:W-:Y:S01]  /*b2f0*/  STG.E.U8 desc[UR36][R2.64], R5 ;  /* 0x0000000502007986 */ /* 0x000fe2000c101124 */
[----:B------:R-:W-:Y:S05]  /*b300*/  EXIT ;  /* 0x000000000000794d */ /* 0x000fea0003800000 */
.L_x_2580:
        /* <DEDUP_REMOVED lines=11> */
.L_x_2586:
[----:B------:R-:W-:Y:S01]  /*b3c0*/  IMAD.MOV.U32 R0, RZ, RZ, 0x7f ;  /* 0x0000007fff007424 */ /* 0x000fe200078e00ff */
[----:B------:R-:W-:-:S04]  /*b3d0*/  ISETP.GT.U32.AND P0, PT, R4, 0x7f800000, PT ;  /* 0x7f8000000400780c */ /* 0x000fc80003f04070 */
[----:B------:R-:W-:-:S09]  /*b3e0*/  SEL R0, R0, 0x7c, P0 ;  /* 0x0000007c00007807 */ /* 0x000fd20000000000 */
.L_x_2587:
[----:B------:R-:W-:Y:S05]  /*b3f0*/  BSYNC.RECONVERGENT B0 ;  /* 0x0000000000007941 */ /* 0x000fea0003800200 */
.L_x_2585:
[----:B------:R-:W-:-:S04]  /*b400*/  SHF.R.U32.HI R5, RZ, 0x18, R18 ;  /* 0x00000018ff057819 */ /* 0x000fc80000011612 */
[----:B------:R-:W-:-:S05]  /*b410*/  LOP3.LUT R5, R0, 0x80, R5, 0xf8, !PT ;  /* 0x0000008000057812 */ /* 0x000fca00078ef805 */
[----:B------:R-:W-:Y:S01]  /*b420*/  STG.E.U8 desc[UR36][R2.64], R5 ;  /* 0x0000000502007986 */ /* 0x000fe2000c101124 */
[----:B------:R-:W-:Y:S05]  /*b430*/  EXIT ;  /* 0x000000000000794d */ /* 0x000fea0003800000 */
.L_x_2579:
[----:B------:R-:W-:-:S05]  /*b440*/  F2FP.BF16.F32.PACK_AB R18, RZ, R18 ;  /* 0x00000012ff12723e */ /* 0x000fca00000010ff */
[----:B------:R-:W-:Y:S01]  /*b450*/  STG.E.U16 desc[UR36][R2.64], R18 ;  /* 0x0000001202007986 */ /* 0x000fe2000c101524 */
[----:B------:R-:W-:Y:S05]  /*b460*/  EXIT ;  /* 0x000000000000794d */ /* 0x000fea0003800000 */
.L_x_2588:
        /* <DEDUP_REMOVED lines=9> */
.L_x_10167:


//--------------------- .text._ZN2at6native18elementwise_kernelILi128ELi2EZNS0_22gpu_kernel_impl_nocastIZZZNS0_61_GLOBAL__N__132982cb_23_ActivationSiluKernel_cu_1520ed90_293320silu_backward_kernelERNS_18TensorIteratorBaseEENKUlvE_clEvENKUlvE0_clEvEUlffE_EEvS5_RKT_EUliE_EEviT1_ --------------------------
	.section	.text._ZN2at6native18elementwise_kernelILi128ELi2EZNS0_22gpu_kernel_impl_nocastIZZZNS0_61_GLOBAL__N__132982cb_23_ActivationSiluKernel_cu_1520ed90_293320silu_backward_kernelERNS_18TensorIteratorBaseEENKUlvE_clEvENKUlvE0_clEvEUlffE_EEvS5_RKT_EUliE_EEviT1_,"ax",@progbits
	.align	128
        .global         _ZN2at6native18elementwise_kernelILi128ELi2EZNS0_22gpu_kernel_impl_nocastIZZZNS0_61_GLOBAL__N__132982cb_23_ActivationSiluKernel_cu_1520ed90_293320silu_backward_kernelERNS_18TensorIteratorBaseEENKUlvE_clEvENKUlvE0_clEvEUlffE_EEvS5_RKT_EUliE_EEviT1_
        .type           _ZN2at6native18elementwise_kernelILi128ELi2EZNS0_22gpu_kernel_impl_nocastIZZZNS0_61_GLOBAL__N__132982cb_23_ActivationSiluKernel_cu_1520ed90_293320silu_backward_kernelERNS_18TensorIteratorBaseEENKUlvE_clEvENKUlvE0_clEvEUlffE_EEvS5_RKT_EUliE_EEviT1_,@function
        .size           _ZN2at6native18elementwise_kernelILi128ELi2EZNS0_22gpu_kernel_impl_nocastIZZZNS0_61_GLOBAL__N__132982cb_23_ActivationSiluKernel_cu_1520ed90_293320silu_backward_kernelERNS_18TensorIteratorBaseEENKUlvE_clEvENKUlvE0_clEvEUlffE_EEvS5_RKT_EUliE_EEviT1_,(.L_x_10168 - _ZN2at6native18elementwise_kernelILi128ELi2EZNS0_22gpu_kernel_impl_nocastIZZZNS0_61_GLOBAL__N__132982cb_23_ActivationSiluKernel_cu_1520ed90_293320silu_backward_kernelERNS_18TensorIteratorBaseEENKUlvE_clEvENKUlvE0_clEvEUlffE_EEvS5_RKT_EUliE_EEviT1_)
        .other          _ZN2at6native18elementwise_kernelILi128ELi2EZNS0_22gpu_kernel_impl_nocastIZZZNS0_61_GLOBAL__N__132982cb_23_ActivationSiluKernel_cu_1520ed90_293320silu_backward_kernelERNS_18TensorIteratorBaseEENKUlvE_clEvENKUlvE0_clEvEUlffE_EEvS5_RKT_EUliE_EEviT1_,@"STO_CUDA_ENTRY STV_DEFAULT"
_ZN2at6native18elementwise_kernelILi128ELi2EZNS0_22gpu_kernel_impl_nocastIZZZNS0_61_GLOBAL__N__132982cb_23_ActivationSiluKernel_cu_1520ed90_293320silu_backward_kernelERNS_18TensorIteratorBaseEENKUlvE_clEvENKUlvE0_clEvEUlffE_EEvS5_RKT_EUliE_EEviT1_:
.text._ZN2at6native18elementwise_kernelILi128ELi2EZNS0_22gpu_kernel_impl_nocastIZZZNS0_61_GLOBAL__N__132982cb_23_ActivationSiluKernel_cu_1520ed90_293320silu_backward_kernelERNS_18TensorIteratorBaseEENKUlvE_clEvENKUlvE0_clEvEUlffE_EEvS5_RKT_EUliE_EEviT1_:
        /* <DEDUP_REMOVED lines=10> */
[----:B------:R-:W-:Y:S01]  /*00a0*/  BSSY.RECONVERGENT B0, `(.L_x_2590) ;  /* 0x0000012000007945 */ /* 0x000fe20003800200 */
[----:B0-----:R-:W-:-:S13]  /*00b0*/  ISETP.GE.AND P0, PT, R3, UR4, PT ;  /* 0x0000000403007c0c */ /* 0x001fda000bf06270 */
[----:B------:R-:W-:Y:S05]  /*00c0*/  @P0 BRA `(.L_x_2591) ;  /* 0x00000000003c0947 */ /* 0x000fea0003800000 */
[----:B------:R-:W0:Y:S02]  /*00d0*/  LDC.64 R6, c[0x0][0x5f8] ;  /* 0x00017e00ff067b82 */ /* 0x000e240000000a00 */
[----:B0-----:R-:W2:Y:S06]  /*00e0*/  LDG.E R6, desc[UR6][R6.64] ;  /* 0x0000000606067981 */ /* 0x001eac000c1e1900 */
[----:B------:R-:W0:Y:S02]  /*00f0*/  LDC.64 R4, c[0x0][0x5f0] ;  /* 0x00017c00ff047b82 */ /* 0x000e240000000a00 */
[----:B0-----:R-:W3:Y:S06]  /*0100*/  LDG.E R4, desc[UR6][R4.64] ;  /* 0x0000000604047981 */ /* 0x001eec000c1e1900 */
[----:B------:R-:W0:Y:S01]  /*0110*/  LDC.64 R8, c[0x0][0x5e8] ;  /* 0x00017a00ff087b82 */ /* 0x000e220000000a00 */
[----:B------:R-:W-:Y:S01]  /*0120*/  IADD3 R3, PT, PT, R3, 0x80, RZ ;  /* 0x0000008003037810 */ /* 0x000fe20007ffe0ff */
[----:B--2---:R-:W-:-:S06]  /*0130*/  FMUL.FTZ R0, R6, -1.4426950216293334961 ;  /* 0xbfb8aa3b06007820 */ /* 0x004fcc0000410000 */
[----:B------:R-:W1:Y:S02]  /*0140*/  MUFU.EX2 R0, R0 ;  /* 0x0000000000007308 */ /* 0x000e640000000800 */
[----:B-1----:R-:W-:-:S04]  /*0150*/  FADD.FTZ R2, R0, 1 ;  /* 0x3f80000000027421 */ /* 0x002fc80000010000 */
[----:B------:R-:W1:Y:S02]  /*0160*/  MUFU.RCP R11, R2 ;  /* 0x00000002000b7308 */ /* 0x000e640000001000 */
[----:B-1----:R-:W-:Y:S01]  /*0170*/  FADD.FTZ R13, -R11, 1 ;  /* 0x3f8000000b0d7421 */ /* 0x002fe20000010100 */
[----:B---3--:R-:W-:-:S03]  /*0180*/  FMUL.FTZ R11, R4, R11 ;  /* 0x0000000b040b7220 */ /* 0x008fc60000410000 */
[----:B------:R-:W-:-:S04]  /*0190*/  FFMA.FTZ R10, R6, R13, 1 ;  /* 0x3f800000060a7423 */ /* 0x000fc8000001000d */
[----:B------:R-:W-:-:S05]  /*01a0*/  FMUL.FTZ R11, R11, R10 ;  /* 0x0000000a0b0b7220 */ /* 0x000fca0000410000 */
[----:B0-----:R0:W-:Y:S02]  /*01b0*/  STG.E desc[UR6][R8.64], R11 ;  /* 0x0000000b08007986 */ /* 0x0011e4000c101906 */
.L_x_2591:
[----:B------:R-:W-:Y:S05]  /*01c0*/  BSYNC.RECONVERGENT B0 ;  /* 0x0000000000007941 */ /* 0x000fea0003800200 */
.L_x_2590:
[----:B------:R-:W-:-:S13]  /*01d0*/  ISETP.GE.AND P0, PT, R3, UR4, PT ;  /* 0x0000000403007c0c */ /* 0x000fda000bf06270 */
[----:B------:R-:W-:Y:S05]  /*01e0*/  @P0 EXIT ;  /* 0x000000000000094d */ /* 0x000fea0003800000 */
[----:B------:R-:W1:Y:S02]  /*01f0*/  LDC.64 R4, c[0x0][0x5f8] ;  /* 0x00017e00ff047b82 */ /* 0x000e640000000a00 */
[----:B-1----:R-:W2:Y:S06]  /*0200*/  LDG.E R4, desc[UR6][R4.64] ;  /* 0x0000000604047981 */ /* 0x002eac000c1e1900 */
[----:B------:R-:W1:Y:S02]  /*0210*/  LDC.64 R2, c[0x0][0x5f0] ;  /* 0x00017c00ff027b82 */ /* 0x000e640000000a00 */
[----:B-1----:R-:W3:Y:S06]  /*0220*/  LDG.E R2, desc[UR6][R2.64] ;  /* 0x0000000602027981 */ /* 0x002eec000c1e1900 */
[----:B------:R-:W1:Y:S01]  /*0230*/  LDC.64 R6, c[0x0][0x5e8] ;  /* 0x00017a00ff067b82 */ /* 0x000e620000000a00 */
[----:B--2---:R-:W-:-:S06]  /*0240*/  FMUL.FTZ R0, R4, -1.4426950216293334961 ;  /* 0xbfb8aa3b04007820 */ /* 0x004fcc0000410000 */
[----:B------:R-:W0:Y:S02]  /*0250*/  MUFU.EX2 R0, R0 ;  /* 0x0000000000007308 */ /* 0x000e240000000800 */
[----:B0-----:R-:W-:-:S04]  /*0260*/  FADD.FTZ R8, R0, 1 ;  /* 0x3f80000000087421 */ /* 0x001fc80000010000 */
[----:B------:R-:W0:Y:S02]  /*0270*/  MUFU.RCP R9, R8 ;  /* 0x0000000800097308 */ /* 0x000e240000001000 */
[----:B0-----:R-:W-:Y:S01]  /*0280*/  FADD.FTZ R11, -R9, 1 ;  /* 0x3f800000090b7421 */ /* 0x001fe20000010100 */
[----:B---3--:R-:W-:-:S03]  /*0290*/  FMUL.FTZ R9, R2, R9 ;  /* 0x0000000902097220 */ /* 0x008fc60000410000 */
[----:B------:R-:W-:-:S04]  /*02a0*/  FFMA.FTZ R10, R4, R11, 1 ;  /* 0x3f800000040a7423 */ /* 0x000fc8000001000b */
[----:B------:R-:W-:-:S05]  /*02b0*/  FMUL.FTZ R9, R9, R10 ;  /* 0x0000000a09097220 */ /* 0x000fca0000410000 */
[----:B-1----:R-:W-:Y:S01]  /*02c0*/  STG.E desc[UR6][R6.64], R9 ;  /* 0x0000000906007986 */ /* 0x002fe2000c101906 */
[----:B------:R-:W-:Y:S05]  /*02d0*/  EXIT ;  /* 0x000000000000794d */ /* 0x000fea0003800000 */
.L_x_2589:
[----:B------:R-:W0:Y:S01]  /*02e0*/  LDCU UR4, c[0x0][0x380] ;  /* 0x00007000ff0477ac */ /* 0x000e220008000800 */
[----:B------:R-:W-:Y:S01]  /*02f0*/  IADD3 R2, PT, PT, R2, -0x1, RZ ;  /* 0xffffffff02027810 */ /* 0x000fe20007ffe0ff */
[----:B------:R-:W-:Y:S03]  /*0300*/  BSSY.RECONVERGENT B0, `(.L_x_2592) ;  /* 0x0000175000007945 */ /* 0x000fe60003800200 */
        /* <DEDUP_REMOVED lines=352> */
.L_x_2594:
[----:B------:R-:W0:Y:S02]  /*1910*/  LDCU.128 UR8, c[0x0][0x5f0] ;  /* 0x0000be00ff0877ac */ /* 0x000e240008000c00 */
[----:B0-----:R-:W-:-:S04]  /*1920*/  IADD3 R8, P0, PT, R6, UR10, RZ ;  /* 0x0000000a06087c10 */ /* 0x001fc8000ff1e0ff */
[----:B------:R-:W-:-:S05]  /*1930*/  IADD3.X R9, PT, PT, RZ, UR11, RZ, P0, !PT ;  /* 0x0000000bff097c10 */ /* 0x000fca00087fe4ff */
[----:B------:R-:W2:Y:S01]  /*1940*/  LDG.E R8, desc[UR6][R8.64] ;  /* 0x0000000608087981 */ /* 0x000ea2000c1e1900 */
[----:B------:R-:W-:-:S04]  /*1950*/  IADD3 R6, P0, PT, R4, UR8, RZ ;  /* 0x0000000804067c10 */ /* 0x000fc8000ff1e0ff */
[----:B------:R-:W-:Y:S01]  /*1960*/  IADD3.X R7, PT, PT, RZ, UR9, RZ, P0, !PT ;  /* 0x00000009ff077c10 */ /* 0x000fe200087fe4ff */
[----:B------:R-:W0:Y:S04]  /*1970*/  LDCU.64 UR8, c[0x0][0x5e8] ;  /* 0x0000bd00ff0877ac */ /* 0x000e280008000a00 */
[----:B------:R-:W3:Y:S01]  /*1980*/  LDG.E R6, desc[UR6][R6.64] ;  /* 0x0000000606067981 */ /* 0x000ee2000c1e1900 */
[----:B------:R-:W-:Y:S02]  /*1990*/  IADD3 R3, PT, PT, R3, 0x80, RZ ;  /* 0x0000008003037810 */ /* 0x000fe40007ffe0ff */
[----:B0-----:R-:W-:-:S04]  /*19a0*/  IADD3 R4, P0, PT, R5, UR8, RZ ;  /* 0x0000000805047c10 */ /* 0x001fc8000ff1e0ff */
[----:B------:R-:W-:Y:S01]  /*19b0*/  IADD3.X R5, PT, PT, RZ, UR9, RZ, P0, !PT ;  /* 0x00000009ff057c10 */ /* 0x000fe200087fe4ff */
[----:B--2---:R-:W-:-:S06]  /*19c0*/  FMUL.FTZ R10, R8, -1.4426950216293334961 ;  /* 0xbfb8aa3b080a7820 */ /* 0x004fcc0000410000 */
[----:B------:R-:W0:Y:S02]  /*19d0*/  MUFU.EX2 R10, R10 ;  /* 0x0000000a000a7308 */ /* 0x000e240000000800 */
[----:B0-----:R-:W-:-:S06]  /*19e0*/  FADD.FTZ R11, R10, 1 ;  /* 0x3f8000000a0b7421 */ /* 0x001fcc0000010000 */
[----:B------:R-:W0:Y:S02]  /*19f0*/  MUFU.RCP R11, R11 ;  /* 0x0000000b000b7308 */ /* 0x000e240000001000 */
[----:B0-----:R-:W-:Y:S01]  /*1a00*/  FADD.FTZ R13, -R11, 1 ;  /* 0x3f8000000b0d7421 */ /* 0x001fe20000010100 */
[----:B---3--:R-:W-:-:S03]  /*1a10*/  FMUL.FTZ R9, R6, R11 ;  /* 0x0000000b06097220 */ /* 0x008fc60000410000 */
[----:B------:R-:W-:-:S04]  /*1a20*/  FFMA.FTZ R8, R8, R13, 1 ;  /* 0x3f80000008087423 */ /* 0x000fc8000001000d */
[----:B------:R-:W-:-:S05]  /*1a30*/  FMUL.FTZ R9, R9, R8 ;  /* 0x0000000809097220 */ /* 0x000fca0000410000 */
[----:B------:R0:W-:Y:S02]  /*1a40*/  STG.E desc[UR6][R4.64], R9 ;  /* 0x0000000904007986 */ /* 0x0001e4000c101906 */
.L_x_2593:
[----:B------:R-:W-:Y:S05]  /*1a50*/  BSYNC.RECONVERGENT B0 ;  /* 0x0000000000007941 */ /* 0x000fea0003800200 */
.L_x_2592:
[----:B------:R-:W-:-:S13]  /*1a60*/  ISETP.GE.AND P0, PT, R3, UR4, PT ;  /* 0x0000000403007c0c */ /* 0x000fda000bf06270 */
[----:B------:R-:W-:Y:S05]  /*1a70*/  @P0 EXIT ;  /* 0x000000000000094d */ /* 0x000fea0003800000 */
        /* <DEDUP_REMOVED lines=348> */
.L_x_2595:
[----:B------:R-:W0:Y:S01]  /*3040*/  LDCU.128 UR8, c[0x0][0x5f0] ;  /* 0x0000be00ff0877ac */ /* 0x000e220008000c00 */
[----:B------:R-:W1:Y:S01]  /*3050*/  LDCU.64 UR4, c[0x0][0x5e8] ;  /* 0x0000bd00ff0477ac */ /* 0x000e620008000a00 */
[----:B0-----:R-:W-:-:S04]  /*3060*/  IADD3 R6, P0, PT, R4, UR10, RZ ;  /* 0x0000000a04067c10 */ /* 0x001fc8000ff1e0ff */
[----:B------:R-:W-:-:S05]  /*3070*/  IADD3.X R7, PT, PT, RZ, UR11, RZ, P0, !PT ;  /* 0x0000000bff077c10 */ /* 0x000fca00087fe4ff */
[----:B------:R-:W2:Y:S01]  /*3080*/  LDG.E R6, desc[UR6][R6.64] ;  /* 0x0000000606067981 */ /* 0x000ea2000c1e1900 */
[----:B------:R-:W-:-:S04]  /*3090*/  IADD3 R4, P0, PT, R2, UR8, RZ ;  /* 0x0000000802047c10 */ /* 0x000fc8000ff1e0ff */
[----:B------:R-:W-:-:S05]  /*30a0*/  IADD3.X R5, PT, PT, RZ, UR9, RZ, P0, !PT ;  /* 0x00000009ff057c10 */ /* 0x000fca00087fe4ff */
[----:B------:R-:W3:Y:S01]  /*30b0*/  LDG.E R4, desc[UR6][R4.64] ;  /* 0x0000000604047981 */ /* 0x000ee2000c1e1900 */
[----:B-1----:R-:W-:-:S04]  /*30c0*/  IADD3 R2, P0, PT, R3, UR4, RZ ;  /* 0x0000000403027c10 */ /* 0x002fc8000ff1e0ff */
[----:B------:R-:W-:Y:S01]  /*30d0*/  IADD3.X R3, PT, PT, RZ, UR5, RZ, P0, !PT ;  /* 0x00000005ff037c10 */ /* 0x000fe200087fe4ff */
        /* <DEDUP_REMOVED lines=8> */
[----:B------:R-:W-:Y:S01]  /*3160*/  STG.E desc[UR6][R2.64], R9 ;  /* 0x0000000902007986 */ /* 0x000fe2000c101906 */
[----:B------:R-:W-:Y:S05]  /*3170*/  EXIT ;  /* 0x000000000000794d */ /* 0x000fea0003800000 */
.L_x_2596:
        /* <DEDUP_REMOVED lines=16> */
.L_x_10168:


//--------------------- .text._ZN2at6native27unrolled_elementwise_kernelIZZZNS0_61_GLOBAL__N__132982cb_23_ActivationSiluKernel_cu_1520ed90_293320silu_backward_kernelERNS_18TensorIteratorBaseEENKUlvE_clEvENKUlvE0_clEvEUlffE_St5arrayIPcLm3EELi4E23TrivialOffsetCalculatorILi2EjESB_ILi1EjENS0_6memory15LoadWithoutCastENSE_16StoreWithoutCastEEEviT_T0_T2_T3_T4_T5_ --------------------------
	.section	.text._ZN2at6native27unrolled_elementwise_kernelIZZZNS0_61_GLOBAL__N__132982cb_23_ActivationSiluKernel_cu_1520ed90_293320silu_backward_kernelERNS_18TensorIteratorBaseEENKUlvE_clEvENKUlvE0_clEvEUlffE_St5arrayIPcLm3EELi4E23TrivialOffsetCalculatorILi2EjESB_ILi1EjENS0_6memory15LoadWithoutCastENSE_16StoreWithoutCastEEEviT_T0_T2_T3_T4_T5_,"ax",@progbits
	.align	128
        .global         _ZN2at6native27unrolled_elementwise_kernelIZZZNS0_61_GLOBAL__N__132982cb_23_ActivationSiluKernel_cu_1520ed90_293320silu_backward_kernelERNS_18TensorIteratorBaseEENKUlvE_clEvENKUlvE0_clEvEUlffE_St5arrayIPcLm3EELi4E23TrivialOffsetCalculatorILi2EjESB_ILi1EjENS0_6memory15LoadWithoutCastENSE_16StoreWithoutCastEEEviT_T0_T2_T3_T4_T5_
        .type           _ZN2at6native27unrolled_elementwise_kernelIZZZNS0_61_GLOBAL__N__132982cb_23_ActivationSiluKernel_cu_1520ed90_293320silu_backward_kernelERNS_18TensorIteratorBaseEENKUlvE_clEvENKUlvE0_clEvEUlffE_St5arrayIPcLm3EELi4E23TrivialOffsetCalculatorILi2EjESB_ILi1EjENS0_6memory15LoadWithoutCastENSE_16StoreWithoutCastEEEviT_T0_T2_T3_T4_T5_,@function
        .size           _ZN2at6native27unrolled_elementwise_kernelIZZZNS0_61_GLOBAL__N__132982cb_23_ActivationSiluKernel_cu_1520ed90_293320silu_backward_kernelERNS_18TensorIteratorBaseEENKUlvE_clEvENKUlvE0_clEvEUlffE_St5arrayIPcLm3EELi4E23TrivialOffsetCalculatorILi2EjESB_ILi1EjENS0_6memory15LoadWithoutCastENSE_16StoreWithoutCastEEEviT_T0_T2_T3_T4_T5_,(.L_x_10169 - _ZN2at6native27unrolled_elementwise_kernelIZZZNS0_61_GLOBAL__N__132982cb_23_ActivationSiluKernel_cu_1520ed90_293320silu_backward_kernelERNS_18TensorIteratorBaseEENKUlvE_clEvENKUlvE0_clEvEUlffE_St5arrayIPcLm3EELi4E23TrivialOffsetCalculatorILi2EjESB_ILi1EjENS0_6memory15LoadWithoutCastENSE_16StoreWithoutCastEEEviT_T0_T2_T3_T4_T5_)
        .other          _ZN2at6native27unrolled_elementwise_kernelIZZZNS0_61_GLOBAL__N__132982cb_23_ActivationSiluKernel_cu_1520ed90_293320silu_backward_kernelERNS_18TensorIteratorBaseEENKUlvE_clEvENKUlvE0_clEvEUlffE_St5arrayIPcLm3EELi4E23TrivialOffsetCalculatorILi2EjESB_ILi1EjENS0_6memory15LoadWithoutCastENSE_16StoreWithoutCastEEEviT_T0_T2_T3_T4_T5_,@"STO_CUDA_ENTRY STV_DEFAULT"
_ZN2at6native27unrolled_elementwise_kernelIZZZNS0_61_GLOBAL__N__132982cb_23_ActivationSiluKernel_cu_1520ed90_293320silu_backward_kernelERNS_18TensorIteratorBaseEENKUlvE_clEvENKUlvE0_clEvEUlffE_St5arrayIPcLm3EELi4E23TrivialOffsetCalculatorILi2EjESB_ILi1EjENS0_6memory15LoadWithoutCastENSE_16StoreWithoutCastEEEviT_T0_T2_T3_T4_T5_:
.text._ZN2at6native27unrolled_elementwise_kernelIZZZNS0_61_GLOBAL__N__132982cb_23_ActivationSiluKernel_cu_1520ed90_293320silu_backward_kernelERNS_18TensorIteratorBaseEENKUlvE_clEvENKUlvE0_clEvEUlffE_St5arrayIPcLm3EELi4E23TrivialOffsetCalculatorILi2EjESB_ILi1EjENS0_6memory15LoadWithoutCastENSE_16StoreWithoutCastEEEviT_T0_T2_T3_T4_T5_:
[----:B------:R-:W-:Y:S01]  /*0000*/  LDC R1, c[0x0][0x37c] ;  /* 0x0000df00ff017b82 */ /* 0x000fe20000000800 */
[----:B------:R-:W0:Y:S07]  /*0010*/  S2R R11, SR_CTAID.X ;  /* 0x00000000000b7919 */ /* 0x000e2e0000002500 */
[----:B------:R-:W0:Y:S01]  /*0020*/  LDC R2, c[0x0][0x380] ;  /* 0x0000e000ff027b82 */ /* 0x000e220000000800 */
[----:B------:R-:W1:Y:S01]  /*0030*/  LDCU.64 UR4, c[0x0][0x358] ;  /* 0x00006b00ff0477ac */ /* 0x000e620008000a00 */
[----:B------:R-:W-:Y:S01]  /*0040*/  CS2R R16, SRZ ;  /* 0x0000000000107805 */ /* 0x000fe2000001ff00 */
[----:B------:R-:W2:Y:S05]  /*0050*/  S2R R20, SR_TID.X ;  /* 0x0000000000147919 */ /* 0x000eaa0000002100 */
[----:B------:R-:W3:Y:S08]  /*0060*/  LDC.64 R26, c[0x0][0x398] ;  /* 0x0000e600ff1a7b82 */ /* 0x000ef00000000a00 */
[----:B------:R-:W4:Y:S01]  /*0070*/  LDC.64 R22, c[0x0][0x398] ;  /* 0x0000e600ff167b82 */ /* 0x000f220000000a00 */
[----:B------:R-:W-:-:S07]  /*0080*/  HFMA2 R12, -RZ, RZ, 0, 0 ;  /* 0x00000000ff0c7431 */ /* 0x000fce00000001ff */
[----:B------:R-:W4:Y:S01]  /*0090*/  LDC.64 R8, c[0x0][0x390] ;  /* 0x0000e400ff087b82 */ /* 0x000f220000000a00 */
[----:B0-----:R-:W-:-:S07]  /*00a0*/  IMAD R13, R11, -0x200, R2 ;  /* 0xfffffe000b0d7824 */ /* 0x001fce00078e0202 */
[----:B------:R-:W0:Y:S01]  /*00b0*/  LDC.64 R4, c[0x0][0x398] ;  /* 0x0000e600ff047b82 */ /* 0x000e220000000a00 */
[----:B--2---:R-:W-:Y:S02]  /*00c0*/  MOV R10, R20 ;  /* 0x00000014000a7202 */ /* 0x004fe40000000f00 */
[----:B------:R-:W-:-:S05]  /*00d0*/  ISETP.GE.AND P0, PT, R20, R13, PT ;  /* 0x0000000d1400720c */ /* 0x000fca0003f06270 */
[----:B------:R-:W2:Y:S08]  /*00e0*/  LDC.64 R2, c[0x0][0x398] ;  /* 0x0000e600ff027b82 */ /* 0x000eb00000000a00 */
[----:B------:R-:W0:Y:S01]  /*00f0*/  LDC.64 R6, c[0x0][0x390] ;  /* 0x0000e400ff067b82 */ /* 0x000e220000000a00 */
[----:B------:R-:W-:Y:S02]  /*0100*/  @!P0 IADD3 R20, PT, PT, R10, 0x80, RZ ;  /* 0x000000800a148810 */ /* 0x000fe40007ffe0ff */
[----:B------:R-:W-:-:S02]  /*0110*/  @!P0 LEA R21, R11, R10, 0x9 ;  /* 0x0000000a0b158211 */ /* 0x000fc400078e48ff */
[----:B------:R-:W-:-:S03]  /*0120*/  ISETP.GE.AND P1, PT, R20, R13, PT ;  /* 0x0000000d1400720c */ /* 0x000fc60003f26270 */
[----:B---3--:R-:W-:-:S05]  /*0130*/  @!P0 IMAD.WIDE.U32 R26, R21, 0x4, R26 ;  /* 0x00000004151a8825 */ /* 0x008fca00078e001a */
[----:B-1----:R-:W3:Y:S05]  /*0140*/  @!P0 LDG.E R17, desc[UR4][R26.64] ;  /* 0x000000041a118981 */ /* 0x002eea000c1e1900 */
[----:B------:R-:W-:Y:S02]  /*0150*/  @!P1 LEA R25, R11, R20, 0x9 ;  /* 0x000000140b199211 */ /* 0x000fe400078e48ff */
[----:B------:R-:W-:-:S04]  /*0160*/  @!P1 IADD3 R20, PT, PT, R20, 0x80, RZ ;  /* 0x0000008014149810 */ /* 0x000fc80007ffe0ff */
[----:B------:R-:W-:Y:S01]  /*0170*/  ISETP.GE.AND P3, PT, R20, R13, PT ;  /* 0x0000000d1400720c */ /* 0x000fe20003f66270 */
[----:B--2---:R-:W-:Y:S01]  /*0180*/  @!P1 IMAD.WIDE.U32 R28, R25, 0x4, R2 ;  /* 0x00000004191c9825 */ /* 0x004fe200078e0002 */
[----:B------:R-:W-:Y:S01]  /*0190*/  MOV R18, RZ ;  /* 0x000000ff00127202 */ /* 0x000fe20000000f00 */
[----:B------:R-:W1:Y:S03]  /*01a0*/  LDC.64 R2, c[0x0][0x390] ;  /* 0x0000e400ff027b82 */ /* 0x000e660000000a00 */
[----:B------:R-:W2:Y:S07]  /*01b0*/  @!P1 LDG.E R12, desc[UR4][R28.64] ;  /* 0x000000041c0c9981 */ /* 0x000eae000c1e1900 */
[----:B------:R-:W-:-:S05]  /*01c0*/  @!P3 LEA R19, R11, R20, 0x9 ;  /* 0x000000140b13b211 */ /* 0x000fca00078e48ff */
[----:B----4-:R-:W-:-:S05]  /*01d0*/  @!P3 IMAD.WIDE.U32 R22, R19, 0x4, R22 ;  /* 0x000000041316b825 */ /* 0x010fca00078e0016 */
[----:B------:R4:W2:Y:S01]  /*01e0*/  @!P3 LDG.E R16, desc[UR4][R22.64] ;  /* 0x000000041610b981 */ /* 0x0008a2000c1e1900 */
[----:B------:R-:W-:-:S04]  /*01f0*/  @!P3 IADD3 R20, PT, PT, R20, 0x80, RZ ;  /* 0x000000801414b810 */ /* 0x000fc80007ffe0ff */
[----:B------:R-:W-:Y:S01]  /*0200*/  ISETP.GE.AND P2, PT, R20, R13, PT ;  /* 0x0000000d1400720c */ /* 0x000fe20003f46270 */
[----:B------:R-:W-:-:S05]  /*0210*/  @!P0 IMAD.WIDE.U32 R8, R21, 0x4, R8 ;  /* 0x0000000415088825 */ /* 0x000fca00078e0008 */
[----:B------:R1:W2:Y:S01]  /*0220*/  @!P0 LDG.E R18, desc[UR4][R8.64] ;  /* 0x0000000408128981 */ /* 0x0002a2000c1e1900 */
[----:B----4-:R-:W-:-:S06]  /*0230*/  HFMA2 R22, -RZ, RZ, 0, 0 ;  /* 0x00000000ff167431 */ /* 0x010fcc00000001ff */
[----:B------:R-:W-:Y:S02]  /*0240*/  @!P2 LEA R21, R11, R20, 0x9 ;  /* 0x000000140b15a211 */ /* 0x000fe400078e48ff */
[----:B------:R-:W-:Y:S01]  /*0250*/  MOV R20, RZ ;  /* 0x000000ff00147202 */ /* 0x000fe20000000f00 */
[----:B0-----:R-:W-:Y:S02]  /*0260*/  @!P1 IMAD.WIDE.U32 R6, R25, 0x4, R6 ;  /* 0x0000000419069825 */ /* 0x001fe400078e0006 */
[----:B------:R-:W0:Y:S02]  /*0270*/  LDC.64 R24, c[0x0][0x390] ;  /* 0x0000e400ff187b82 */ /* 0x000e240000000a00 */
[----:B------:R-:W-:Y:S01]  /*0280*/  @!P2 IMAD.WIDE.U32 R4, R21, 0x4, R4 ;  /* 0x000000041504a825 */ /* 0x000fe200078e0004 */
[----:B------:R-:W4:Y:S04]  /*0290*/  @!P1 LDG.E R22, desc[UR4][R6.64] ;  /* 0x0000000406169981 */ /* 0x000f28000c1e1900 */
[----:B------:R-:W4:Y:S01]  /*02a0*/  @!P2 LDG.E R20, desc[UR4][R4.64] ;  /* 0x000000040414a981 */ /* 0x000f22000c1e1900 */
[----:B-1----:R-:W-:-:S04]  /*02b0*/  @!P3 IMAD.WIDE.U32 R2, R19, 0x4, R2 ;  /* 0x000000041302b825 */ /* 0x002fc800078e0002 */
[----:B------:R-:W-:-:S06]  /*02c0*/  HFMA2 R19, -RZ, RZ, 0, 0 ;  /* 0x00000000ff137431 */ /* 0x000fcc00000001ff */
[----:B------:R1:W4:Y:S01]  /*02d0*/  @!P3 LDG.E R19, desc[UR4][R2.64] ;  /* 0x000000040213b981 */ /* 0x000322000c1e1900 */
[C---:B------:R-:W-:Y:S02]  /*02e0*/  ISETP.GE.AND P1, PT, R10.reuse, R13, PT ;  /* 0x0000000d0a00720c */ /* 0x040fe40003f26270 */
[----:B------:R-:W-:Y:S02]  /*02f0*/  MOV R8, RZ ;  /* 0x000000ff00087202 */ /* 0x000fe40000000f00 */
[----:B------:R-:W-:Y:S01]  /*0300*/  IADD3 R26, PT, PT, R10, 0x80, RZ ;  /* 0x000000800a1a7810 */ /* 0x000fe20007ffe0ff */
[----:B0-----:R-:W-:-:S05]  /*0310*/  @!P2 IMAD.WIDE.U32 R24, R21, 0x4, R24 ;  /* 0x000000041518a825 */ /* 0x001fca00078e0018 */
[----:B------:R0:W5:Y:S01]  /*0320*/  @!P2 LDG.E R8, desc[UR4][R24.64] ;  /* 0x000000041808a981 */ /* 0x000162000c1e1900 */
[----:B------:R-:W-:Y:S02]  /*0330*/  ISETP.GE.AND P2, PT, R26, R13, PT ;  /* 0x0000000d1a00720c */ /* 0x000fe40003f46270 */
[----:B-1----:R-:W1:Y:S01]  /*0340*/  @!P1 LDC.64 R2, c[0x0][0x388] ;  /* 0x0000e200ff029b82 */ /* 0x002e620000000a00 */
[----:B------:R-:W-:-:S04]  /*0350*/  IADD3 R6, PT, PT, R10, 0x100, RZ ;  /* 0x000001000a067810 */ /* 0x000fc80007ffe0ff */
[-C--:B------:R-:W-:Y:S02]  /*0360*/  ISETP.GE.AND P3, PT, R6, R13.reuse, PT ;  /* 0x0000000d0600720c */ /* 0x080fe40003f66270 */
[----:B0-----:R-:W-:Y:S02]  /*0370*/  IADD3 R24, PT, PT, R10, 0x180, RZ ;  /* 0x000001800a187810 */ /* 0x001fe40007ffe0ff */
[----:B------:R-:W-:Y:S02]  /*0380*/  @!P1 LEA R23, R11, R10, 0x9 ;  /* 0x0000000a0b179211 */ /* 0x000fe400078e48ff */
[----:B------:R-:W-:Y:S02]  /*0390*/  ISETP.GE.AND P0, PT, R24, R13, PT ;  /* 0x0000000d1800720c */ /* 0x000fe40003f06270 */
[----:B------:R-:W-:Y:S01]  /*03a0*/  @!P1 MOV R10, R26 ;  /* 0x0000001a000a9202 */ /* 0x000fe20000000f00 */
[----:B-1----:R-:W-:-:S03]  /*03b0*/  @!P1 IMAD.WIDE.U32 R2, R23, 0x4, R2 ;  /* 0x0000000417029825 */ /* 0x002fc600078e0002 */
[----:B------:R-:W-:Y:S01]  /*03c0*/  ISETP.GE.AND P4, PT, R10, R13, PT ;  /* 0x0000000d0a00720c */ /* 0x000fe20003f86270 */
[----:B------:R-:W-:Y:S01]  /*03d0*/  BSSY.RECONVERGENT B0, `(.L_x_2597) ;  /* 0x0000027000007945 */ /* 0x000fe20003800200 */
[----:B---3--:R-:W-:-:S06]  /*03e0*/  @!P1 FMUL.FTZ R4, R17, -1.4426950216293334961 ;  /* 0xbfb8aa3b11049820 */ /* 0x008fcc0000410000 */
[----:B------:R-:W0:Y:S01]  /*03f0*/  @!P1 MUFU.EX2 R4, R4 ;  /* 0x0000000400049308 */ /* 0x000e220000000800 */
[----:B--2---:R-:W-:Y:S01]  /*0400*/  @!P2 FMUL.FTZ R6, R12, -1.4426950216293334961 ;  /* 0xbfb8aa3b0c06a820 */ /* 0x004fe20000410000 */
[----:B0-----:R-:W-:-:S05]  /*0410*/  @!P1 FADD.FTZ R5, R4, 1 ;  /* 0x3f80000004059421 */ /* 0x001fca0000010000 */
[----:B------:R-:W0:Y:S04]  /*0420*/  @!P2 MUFU.EX2 R6, R6 ;  /* 0x000000060006a308 */ /* 0x000e280000000800 */
[----:B------:R-:W1:Y:S01]  /*0430*/  @!P1 MUFU.RCP R5, R5 ;  /* 0x0000000500059308 */ /* 0x000e620000001000 */
[----:B------:R-:W-:Y:S01]  /*0440*/  @!P3 FMUL.FTZ R9, R16, -1.4426950216293334961 ;  /* 0xbfb8aa3b1009b820 */ /* 0x000fe20000410000 */
[----:B0-----:R-:W-:-:S06]  /*0450*/  @!P2 FADD.FTZ R7, R6, 1 ;  /* 0x3f8000000607a421 */ /* 0x001fcc0000010000 */
[----:B------:R-:W0:Y:S04]  /*0460*/  @!P3 MUFU.EX2 R9, R9 ;  /* 0x000000090009b308 */ /* 0x000e280000000800 */
[----:B------:R-:W2:Y:S01]  /*0470*/  @!P2 MUFU.RCP R7, R7 ;  /* 0x000000070007a308 */ /* 0x000ea20000001000 */
[C---:B-1----:R-:W-:Y:S01]  /*0480*/  @!P1 FADD.FTZ R6, -R5.reuse, 1 ;  /* 0x3f80000005069421 */ /* 0x042fe20000010100 */
[----:B------:R-:W-:-:S03]  /*0490*/  @!P1 FMUL.FTZ R18, R5, R18 ;  /* 0x0000001205129220 */ /* 0x000fc60000410000 */
[----:B------:R-:W-:Y:S01]  /*04a0*/  @!P1 FFMA.FTZ R17, R6, R17, 1 ;  /* 0x3f80000006119423 */ /* 0x000fe20000010011 */
[----:B0-----:R-:W-:-:S03]  /*04b0*/  @!P3 FADD.FTZ R21, R9, 1 ;  /* 0x3f8000000915b421 */ /* 0x001fc60000010000 */
[----:B------:R-:W-:Y:S01]  /*04c0*/  @!P1 FMUL.FTZ R0, R18, R17 ;  /* 0x0000001112009220 */ /* 0x000fe20000410000 */
[----:B------:R-:W0:Y:S04]  /*04d0*/  @!P3 MUFU.RCP R4, R21 ;  /* 0x000000150004b308 */ /* 0x000e280000001000 */
[----:B------:R1:W-:Y:S01]  /*04e0*/  @!P1 STG.E desc[UR4][R2.64], R0 ;  /* 0x0000000002009986 */ /* 0x0003e2000c101904 */
[C---:B--2---:R-:W-:Y:S01]  /*04f0*/  @!P2 FADD.FTZ R5, -R7.reuse, 1 ;  /* 0x3f8000000705a421 */ /* 0x044fe20000010100 */
[----:B----4-:R-:W-:Y:S01]  /*0500*/  @!P0 FMUL.FTZ R6, R20, -1.4426950216293334961 ;  /* 0xbfb8aa3b14068820 */ /* 0x010fe20000410000 */
[----:B------:R-:W-:Y:S02]  /*0510*/  @!P2 FMUL.FTZ R22, R7, R22 ;  /* 0x000000160716a220 */ /* 0x000fe40000410000 */
[----:B------:R-:W-:-:S02]  /*0520*/  @!P2 FFMA.FTZ R7, R5, R12, 1 ;  /* 0x3f8000000507a423 */ /* 0x000fc4000001000c */
[----:B------:R1:W2:Y:S01]  /*0530*/  @!P0 MUFU.EX2 R5, R6 ;  /* 0x0000000600058308 */ /* 0x0002a20000000800 */
[C---:B0-----:R-:W-:Y:S01]  /*0540*/  @!P3 FADD.FTZ R9, -R4.reuse, 1 ;  /* 0x3f8000000409b421 */ /* 0x041fe20000010100 */
[----:B------:R-:W-:-:S03]  /*0550*/  @!P3 FMUL.FTZ R19, R4, R19 ;  /* 0x000000130413b220 */ /* 0x000fc60000410000 */
[----:B------:R-:W-:Y:S01]  /*0560*/  @!P3 FFMA.FTZ R16, R9, R16, 1 ;  /* 0x3f8000000910b423 */ /* 0x000fe20000010010 */
[----:B------:R-:W-:-:S03]  /*0570*/  @!P2 FMUL.FTZ R14, R22, R7 ;  /* 0x00000007160ea220 */ /* 0x000fc60000410000 */
[----:B------:R-:W-:Y:S01]  /*0580*/  @!P3 FMUL.FTZ R15, R19, R16 ;  /* 0x00000010130fb220 */ /* 0x000fe20000410000 */
[----:B-12---:R-:W-:Y:S06]  /*0590*/  @P4 BRA `(.L_x_2598) ;  /* 0x0000000000284947 */ /* 0x006fec0003800000 */
[----:B------:R-:W0:Y:S01]  /*05a0*/  LDC.64 R2, c[0x0][0x388] ;  /* 0x0000e200ff027b82 */ /* 0x000e220000000a00 */
[----:B------:R-:W-:Y:S02]  /*05b0*/  LEA R7, R11, R10, 0x9 ;  /* 0x0000000a0b077211 */ /* 0x000fe400078e48ff */
[----:B------:R-:W-:-:S04]  /*05c0*/  IADD3 R10, PT, PT, R10, 0x80, RZ ;  /* 0x000000800a0a7810 */ /* 0x000fc80007ffe0ff */
[----:B------:R-:W-:-:S13]  /*05d0*/  ISETP.GE.AND P1, PT, R10, R13, PT ;  /* 0x0000000d0a00720c */ /* 0x000fda0003f26270 */
[----:B------:R-:W-:Y:S02]  /*05e0*/  @!P1 LEA R9, R11, R10, 0x9 ;  /* 0x0000000a0b099211 */ /* 0x000fe400078e48ff */
[----:B------:R-:W-:Y:S01]  /*05f0*/  @!P1 IADD3 R10, PT, PT, R10, 0x80, RZ ;  /* 0x000000800a0a9810 */ /* 0x000fe20007ffe0ff */
[----:B0-----:R-:W-:-:S04]  /*0600*/  IMAD.WIDE.U32 R6, R7, 0x4, R2 ;  /* 0x0000000407067825 */ /* 0x001fc800078e0002 */
[----:B------:R-:W-:Y:S01]  /*0610*/  @!P1 IMAD.WIDE.U32 R2, R9, 0x4, R2 ;  /* 0x0000000409029825 */ /* 0x000fe200078e0002 */
[----:B------:R0:W-:Y:S04]  /*0620*/  STG.E desc[UR4][R6.64], R14 ;  /* 0x0000000e06007986 */ /* 0x0001e8000c101904 */
[----:B------:R0:W-:Y:S02]  /*0630*/  @!P1 STG.E desc[UR4][R2.64], R15 ;  /* 0x0000000f02009986 */ /* 0x0001e4000c101904 */
.L_x_2598:
[----:B------:R-:W-:Y:S05]  /*0640*/  BSYNC.RECONVERGENT B0 ;  /* 0x0000000000007941 */ /* 0x000fea0003800200 */
.L_x_2597:
[----:B------:R-:W-:Y:S01]  /*0650*/  @!P0 FADD.FTZ R5, R5, 1 ;  /* 0x3f80000005058421 */ /* 0x000fe20000010000 */
[----:B------:R-:W-:-:S05]  /*0660*/  ISETP.GE.AND P1, PT, R10, R13, PT ;  /* 0x0000000d0a00720c */ /* 0x000fca0003f26270 */
[----:B------:R-:W1:Y:S08]  /*0670*/  @!P0 MUFU.RCP R5, R5 ;  /* 0x0000000500058308 */ /* 0x000e700000001000 */
[----:B------:R-:W-:Y:S05]  /*0680*/  @P1 EXIT ;  /* 0x000000000000194d */ /* 0x000fea0003800000 */
[----:B0-----:R-:W0:Y:S01]  /*0690*/  LDC.64 R2, c[0x0][0x388] ;  /* 0x0000e200ff027b82 */ /* 0x001e220000000a00 */
[----:B-1----:R-:W-:Y:S01]  /*06a0*/  @!P0 FADD.FTZ R7, -R5, 1 ;  /* 0x3f80000005078421 */ /* 0x002fe20000010100 */
[----:B------:R-:W-:Y:S01]  /*06b0*/  LEA R11, R11, R10, 0x9 ;  /* 0x0000000a0b0b7211 */ /* 0x000fe200078e48ff */
[----:B-----5:R-:W-:Y:S02]  /*06c0*/  @!P0 FMUL.FTZ R8, R5, R8 ;  /* 0x0000000805088220 */ /* 0x020fe40000410000 */
[----:B------:R-:W-:-:S04]  /*06d0*/  @!P0 FFMA.FTZ R7, R7, R20, 1 ;  /* 0x3f80000007078423 */ /* 0x000fc80000010014 */
[----:B------:R-:W-:Y:S01]  /*06e0*/  @!P0 FMUL.FTZ R5, R8, R7 ;  /* 0x0000000708058220 */ /* 0x000fe20000410000 */
[----:B0-----:R-:W-:-:S05]  /*06f0*/  IMAD.WIDE.U32 R2, R11, 0x4, R2 ;  /* 0x000000040b027825 */ /* 0x001fca00078e0002 */
[----:B------:R-:W-:Y:S01]  /*0700*/  STG.E desc[UR4][R2.64], R5 ;  /* 0x0000000502007986 */ /* 0x000fe2000c101904 */
[----:B------:R-:W-:Y:S05]  /*0710*/  EXIT ;  /* 0x000000000000794d */ /* 0x000fea0003800000 */
.L_x_2599:
        /* <DEDUP_REMOVED lines=14> */
.L_x_10169:


//--------------------- .text._ZN2at6native29vectorized_elementwise_kernelILi2EZZZNS0_61_GLOBAL__N__132982cb_23_ActivationSiluKernel_cu_1520ed90_293320silu_backward_kernelERNS_18TensorIteratorBaseEENKUlvE_clEvENKUlvE0_clEvEUlffE_St5arrayIPcLm3EEEEviT0_T1_ --------------------------
	.section	.text._ZN2at6native29vectorized_elementwise_kernelILi2EZZZNS0_61_GLOBAL__N__132982cb_23_ActivationSiluKernel_cu_1520ed90_293320silu_backward_kernelERNS_18TensorIteratorBaseEENKUlvE_clEvENKUlvE0_clEvEUlffE_St5arrayIPcLm3EEEEviT0_T1_,"ax",@progbits
	.align	128
        .global         _ZN2at6native29vectorized_elementwise_kernelILi2EZZZNS0_61_GLOBAL__N__132982cb_23_ActivationSiluKernel_cu_1520ed90_293320silu_backward_kernelERNS_18TensorIteratorBaseEENKUlvE_clEvENKUlvE0_clEvEUlffE_St5arrayIPcLm3EEEEviT0_T1_
        .type           _ZN2at6native29vectorized_elementwise_kernelILi2EZZZNS0_61_GLOBAL__N__132982cb_23_ActivationSiluKernel_cu_1520ed90_293320silu_backward_kernelERNS_18TensorIteratorBaseEENKUlvE_clEvENKUlvE0_clEvEUlffE_St5arrayIPcLm3EEEEviT0_T1_,@function
        .size           _ZN2at6native29vectorized_elementwise_kernelILi2EZZZNS0_61_GLOBAL__N__132982cb_23_ActivationSiluKernel_cu_1520ed90_293320silu_backward_kernelERNS_18TensorIteratorBaseEENKUlvE_clEvENKUlvE0_clEvEUlffE_St5arrayIPcLm3EEEEviT0_T1_,(.L_x_10170 - _ZN2at6native29vectorized_elementwise_kernelILi2EZZZNS0_61_GLOBAL__N__132982cb_23_ActivationSiluKernel_cu_1520ed90_293320silu_backward_kernelERNS_18TensorIteratorBaseEENKUlvE_clEvENKUlvE0_clEvEUlffE_St5arrayIPcLm3EEEEviT0_T1_)
        .other          _ZN2at6native29vectorized_elementwise_kernelILi2EZZZNS0_61_GLOBAL__N__132982cb_23_ActivationSiluKernel_cu_1520ed90_293320silu_backward_kernelERNS_18TensorIteratorBaseEENKUlvE_clEvENKUlvE0_clEvEUlffE_St5arrayIPcLm3EEEEviT0_T1_,@"STO_CUDA_ENTRY STV_DEFAULT"
_ZN2at6native29vectorized_elementwise_kernelILi2EZZZNS0_61_GLOBAL__N__132982cb_23_ActivationSiluKernel_cu_1520ed90_293320silu_backward_kernelERNS_18TensorIteratorBaseEENKUlvE_clEvENKUlvE0_clEvEUlffE_St5arrayIPcLm3EEEEviT0_T1_:
.text._ZN2at6native29vectorized_elementwise_kernelILi2EZZZNS0_61_GLOBAL__N__132982cb_23_ActivationSiluKernel_cu_1520ed90_293320silu_backward_kernelERNS_18TensorIteratorBaseEENKUlvE_clEvENKUlvE0_clEvEUlffE_St5arrayIPcLm3EEEEviT0_T1_:
        /* <DEDUP_REMOVED lines=10> */
[----:B------:R-:W-:-:S07]  /*00a0*/  HFMA2 R30, -RZ, RZ, 0, 0 ;  /* 0x00000000ff1e7431 */ /* 0x000fce00000001ff */
[----:B------:R-:W2:Y:S08]  /*00b0*/  LDC.64 R16, c[0x0][0x390] ;  /* 0x0000e400ff107b82 */ /* 0x000eb00000000a00 */
[----:B------:R-:W3:Y:S08]  /*00c0*/  LDC.64 R18, c[0x0][0x398] ;  /* 0x0000e600ff127b82 */ /* 0x000ef00000000a00 */
[----:B------:R-:W4:Y:S01]  /*00d0*/  LDC.64 R20, c[0x0][0x398] ;  /* 0x0000e600ff147b82 */ /* 0x000f220000000a00 */
[----:B0-----:R-:W-:-:S07]  /*00e0*/  ISETP.GE.U32.AND P1, PT, R31, R8, PT ;  /* 0x000000081f00720c */ /* 0x001fce0003f26070 */
[----:B------:R-:W0:Y:S01]  /*00f0*/  LDC.64 R14, c[0x0][0x390] ;  /* 0x0000e400ff0e7b82 */ /* 0x000e220000000a00 */
[----:B------:R-:W-:-:S07]  /*0100*/  MOV R3, R31 ;  /* 0x0000001f00037202 */ /* 0x000fce0000000f00 */
[----:B------:R-:W5:Y:S01]  /*0110*/  LDC.64 R36, c[0x0][0x390] ;  /* 0x0000e400ff247b82 */ /* 0x000f620000000a00 */
[----:B------:R-:W-:-:S04]  /*0120*/  @!P1 IADD3 R31, PT, PT, R3, 0x80, RZ ;  /* 0x00000080031f9810 */ /* 0x000fc80007ffe0ff */
[----:B------:R-:W-:-:S13]  /*0130*/  ISETP.GE.U32.AND P2, PT, R31, R8, PT ;  /* 0x000000081f00720c */ /* 0x000fda0003f46070 */
[C---:B------:R-:W-:Y:S02]  /*0140*/  @!P2 IADD3 R33, PT, PT, R6.reuse, R31, RZ ;  /* 0x0000001f0621a210 */ /* 0x040fe40007ffe0ff */
[----:B------:R-:W-:Y:S02]  /*0150*/  @!P2 IADD3 R31, PT, PT, R31, 0x80, RZ ;  /* 0x000000801f1fa810 */ /* 0x000fe40007ffe0ff */
[C---:B------:R-:W-:Y:S01]  /*0160*/  @!P1 IADD3 R23, PT, PT, R6.reuse, R3, RZ ;  /* 0x0000000306179210 */ /* 0x040fe20007ffe0ff */
[----:B-1----:R-:W-:Y:S01]  /*0170*/  @!P2 IMAD.WIDE.U32 R24, R33, 0x4, R24 ;  /* 0x000000042118a825 */ /* 0x002fe200078e0018 */
[-C--:B------:R-:W-:Y:S02]  /*0180*/  ISETP.GE.U32.AND P3, PT, R31, R8.reuse, PT ;  /* 0x000000081f00720c */ /* 0x080fe40003f66070 */
[----:B------:R-:W-:Y:S01]  /*0190*/  CS2R R26, SRZ ;  /* 0x00000000001a7805 */ /* 0x000fe2000001ff00 */
[----:B--2---:R-:W-:Y:S01]  /*01a0*/  @!P1 IMAD.WIDE.U32 R16, R23, 0x4, R16 ;  /* 0x0000000417109825 */ /* 0x004fe200078e0010 */
[----:B------:R1:W2:Y:S04]  /*01b0*/  @!P2 LDG.E R30, desc[UR4][R24.64] ;  /* 0x00000004181ea981 */ /* 0x0002a8000c1e1900 */
[----:B------:R3:W2:Y:S05]  /*01c0*/  @!P1 LDG.E R27, desc[UR4][R16.64] ;  /* 0x00000004101b9981 */ /* 0x0006aa000c1e1900 */
[----:B------:R-:W-:Y:S01]  /*01d0*/  @!P3 IADD3 R29, PT, PT, R6, R31, RZ ;  /* 0x0000001f061db210 */ /* 0x000fe20007ffe0ff */
[----:B------:R-:W-:Y:S01]  /*01e0*/  HFMA2 R28, -RZ, RZ, 0, 0 ;  /* 0x00000000ff1c7431 */ /* 0x000fe200000001ff */
[----:B------:R-:W-:Y:S01]  /*01f0*/  @!P3 IADD3 R31, PT, PT, R31, 0x80, RZ ;  /* 0x000000801f1fb810 */ /* 0x000fe20007ffe0ff */
[----:B----4-:R-:W-:Y:S01]  /*0200*/  @!P1 IMAD.WIDE.U32 R20, R23, 0x4, R20 ;  /* 0x0000000417149825 */ /* 0x010fe200078e0014 */
[----:B-1----:R-:W1:Y:S02]  /*0210*/  LDC.64 R24, c[0x0][0x398] ;  /* 0x0000e600ff187b82 */ /* 0x002e640000000a00 */
[----:B------:R-:W-:-:S06]  /*0220*/  ISETP.GE.U32.AND P4, PT, R31, R8, PT ;  /* 0x000000081f00720c */ /* 0x000fcc0003f86070 */
[----:B---3--:R-:W3:Y:S07]  /*0230*/  LDC.64 R16, c[0x0][0x390] ;  /* 0x0000e400ff107b82 */ /* 0x008eee0000000a00 */
[----:B------:R-:W-:Y:S01]  /*0240*/  @!P4 IADD3 R13, PT, PT, R6, R31, RZ ;  /* 0x0000001f060dc210 */ /* 0x000fe20007ffe0ff */
[----:B------:R-:W-:Y:S01]  /*0250*/  @!P3 IMAD.WIDE.U32 R18, R29, 0x4, R18 ;  /* 0x000000041d12b825 */ /* 0x000fe200078e0012 */
[----:B------:R-:W-:Y:S01]  /*0260*/  @!P4 IADD3 R31, PT, PT, R31, 0x80, RZ ;  /* 0x000000801f1fc810 */ /* 0x000fe20007ffe0ff */
[----:B------:R-:W4:Y:S03]  /*0270*/  LDC.64 R22, c[0x0][0x398] ;  /* 0x0000e600ff167b82 */ /* 0x000f260000000a00 */
[----:B------:R-:W-:Y:S01]  /*0280*/  ISETP.GE.U32.AND P0, PT, R31, R8, PT ;  /* 0x000000081f00720c */ /* 0x000fe20003f06070 */
[----:B0-----:R-:W-:Y:S01]  /*0290*/  @!P2 IMAD.WIDE.U32 R14, R33, 0x4, R14 ;  /* 0x00000004210ea825 */ /* 0x001fe200078e000e */
[----:B------:R0:W2:Y:S01]  /*02a0*/  @!P3 LDG.E R28, desc[UR4][R18.64] ;  /* 0x00000004121cb981 */ /* 0x0000a2000c1e1900 */
[----:B------:R-:W-:-:S03]  /*02b0*/  MOV R34, RZ ;  /* 0x000000ff00227202 */ /* 0x000fc60000000f00 */
[----:B------:R-:W2:Y:S07]  /*02c0*/  @!P2 LDG.E R26, desc[UR4][R14.64] ;  /* 0x000000040e1aa981 */ /* 0x000eae000c1e1900 */
[----:B------:R-:W-:Y:S01]  /*02d0*/  @!P0 IADD3 R35, PT, PT, R6, R31, RZ ;  /* 0x0000001f06238210 */ /* 0x000fe20007ffe0ff */
[----:B------:R5:W2:Y:S01]  /*02e0*/  @!P1 LDG.E R34, desc[UR4][R20.64] ;  /* 0x0000000414229981 */ /* 0x000aa2000c1e1900 */
[----:B------:R-:W-:Y:S02]  /*02f0*/  @!P0 IADD3 R31, PT, PT, R31, 0x80, RZ ;  /* 0x000000801f1f8810 */ /* 0x000fe40007ffe0ff */
[----:B------:R-:W-:Y:S01]  /*0300*/  CS2R R32, SRZ ;  /* 0x0000000000207805 */ /* 0x000fe2000001ff00 */
[----:B---3--:R-:W-:Y:S01]  /*0310*/  @!P4 IMAD.WIDE.U32 R16, R13, 0x4, R16 ;  /* 0x000000040d10c825 */ /* 0x008fe200078e0010 */
[----:B0-----:R-:W0:Y:S01]  /*0320*/  LDC.64 R18, c[0x0][0x398] ;  /* 0x0000e600ff127b82 */ /* 0x001e220000000a00 */
[----:B------:R-:W-:-:S03]  /*0330*/  ISETP.GE.U32.AND P5, PT, R31, R8, PT ;  /* 0x000000081f00720c */ /* 0x000fc60003fa6070 */
[----:B------:R3:W2:Y:S04]  /*0340*/  @!P4 LDG.E R33, desc[UR4][R16.64] ;  /* 0x000000041021c981 */ /* 0x0006a8000c1e1900 */
[----:B-----5:R-:W5:Y:S06]  /*0350*/  LDC.64 R20, c[0x0][0x398] ;  /* 0x0000e600ff147b82 */ /* 0x020f6c0000000a00 */
[----:B------:R-:W-:-:S02]  /*0360*/  @!P5 IADD3 R12, PT, PT, R6, R31, RZ ;  /* 0x0000001f060cd210 */ /* 0x000fc40007ffe0ff */
[----:B------:R-:W-:Y:S01]  /*0370*/  @!P5 IADD3 R31, PT, PT, R31, 0x80, RZ ;  /* 0x000000801f1fd810 */ /* 0x000fe20007ffe0ff */
[----:B---3--:R-:W3:Y:S03]  /*0380*/  LDC.64 R16, c[0x0][0x398] ;  /* 0x0000e600ff107b82 */ /* 0x008ee60000000a00 */
[----:B------:R-:W-:Y:S01]  /*0390*/  ISETP.GE.U32.AND P2, PT, R31, R8, PT ;  /* 0x000000081f00720c */ /* 0x000fe20003f46070 */
[----:B----4-:R-:W-:-:S04]  /*03a0*/  @!P4 IMAD.WIDE.U32 R22, R13, 0x4, R22 ;  /* 0x000000040d16c825 */ /* 0x010fc800078e0016 */
[----:B------:R-:W-:Y:S02]  /*03b0*/  HFMA2 R14, -RZ, RZ, 0, 0 ;  /* 0x00000000ff0e7431 */ /* 0x000fe400000001ff */
[----:B-1----:R-:W-:Y:S01]  /*03c0*/  @!P0 IMAD.WIDE.U32 R24, R35, 0x4, R24 ;  /* 0x0000000423188825 */ /* 0x002fe200078e0018 */
[----:B------:R0:W4:Y:S05]  /*03d0*/  @!P4 LDG.E R32, desc[UR4][R22.64] ;  /* 0x000000041620c981 */ /* 0x00012a000c1e1900 */
[----:B------:R-:W-:Y:S01]  /*03e0*/  @!P2 IADD3 R15, PT, PT, R6, R31, RZ ;  /* 0x0000001f060fa210 */ /* 0x000fe20007ffe0ff */
[----:B------:R-:W-:Y:S01]  /*03f0*/  @!P3 IMAD.WIDE.U32 R36, R29, 0x4, R36 ;  /* 0x000000041d24b825 */ /* 0x000fe200078e0024 */
[----:B------:R-:W-:Y:S01]  /*0400*/  @!P2 IADD3 R31, PT, PT, R31, 0x80, RZ ;  /* 0x000000801f1fa810 */ /* 0x000fe20007ffe0ff */
[----:B------:R1:W4:Y:S03]  /*0410*/  @!P0 LDG.E R14, desc[UR4][R24.64] ;  /* 0x00000004180e8981 */ /* 0x000326000c1e1900 */
[----:B------:R-:W-:-:S02]  /*0420*/  ISETP.GE.U32.AND P1, PT, R31, R8, PT ;  /* 0x000000081f00720c */ /* 0x000fc40003f26070 */
[----:B------:R-:W-:Y:S01]  /*0430*/  MOV R29, RZ ;  /* 0x000000ff001d7202 */ /* 0x000fe20000000f00 */
[----:B-----5:R-:W-:Y:S01]  /*0440*/  @!P5 IMAD.WIDE.U32 R20, R12, 0x4, R20 ;  /* 0x000000040c14d825 */ /* 0x020fe200078e0014 */
[----:B------:R-:W-:-:S03]  /*0450*/  MOV R13, RZ ;  /* 0x000000ff000d7202 */ /* 0x000fc60000000f00 */
[----:B0-----:R-:W-:Y:S01]  /*0460*/  @!P2 IMAD.WIDE.U32 R22, R15, 0x4, R18 ;  /* 0x000000040f16a825 */ /* 0x001fe200078e0012 */
[----:B------:R0:W5:Y:S01]  /*0470*/  @!P3 LDG.E R29, desc[UR4][R36.64] ;  /* 0x00000004241db981 */ /* 0x000162000c1e1900 */
[----:B------:R-:W3:Y:S03]  /*0480*/  LDC.64 R18, c[0x0][0x390] ;  /* 0x0000e400ff127b82 */ /* 0x000ee60000000a00 */
[----:B------:R3:W5:Y:S01]  /*0490*/  @!P5 LDG.E R13, desc[UR4][R20.64] ;  /* 0x00000004140dd981 */ /* 0x000762000c1e1900 */
[----:B------:R-:W-:-:S04]  /*04a0*/  @!P1 IADD3 R31, PT, PT, R6, R31, RZ ;  /* 0x0000001f061f9210 */ /* 0x000fc80007ffe0ff */
[----:B-1----:R-:W1:Y:S01]  /*04b0*/  LDC.64 R24, c[0x0][0x390] ;  /* 0x0000e400ff187b82 */ /* 0x002e620000000a00 */
[----:B0-----:R-:W-:Y:S01]  /*04c0*/  CS2R R36, SRZ ;  /* 0x0000000000247805 */ /* 0x001fe2000001ff00 */
[----:B---3--:R-:W-:-:S05]  /*04d0*/  @!P1 IMAD.WIDE.U32 R16, R31, 0x4, R16 ;  /* 0x000000041f109825 */ /* 0x008fca00078e0010 */
[----:B------:R0:W3:Y:S01]  /*04e0*/  @!P2 LDG.E R36, desc[UR4][R22.64] ;  /* 0x000000041624a981 */ /* 0x0000e2000c1e1900 */
[----:B------:R-:W1:Y:S03]  /*04f0*/  LDC.64 R20, c[0x0][0x390] ;  /* 0x0000e400ff147b82 */ /* 0x000e660000000a00 */
[----:B------:R-:W3:Y:S05]  /*0500*/  @!P1 LDG.E R37, desc[UR4][R16.64] ;  /* 0x0000000410259981 */ /* 0x000eea000c1e1900 */
[----:B0-----:R-:W0:Y:S01]  /*0510*/  LDC.64 R22, c[0x0][0x390] ;  /* 0x0000e400ff167b82 */ /* 0x001e220000000a00 */
[----:B------:R-:W-:-:S04]  /*0520*/  @!P0 IMAD.WIDE.U32 R18, R35, 0x4, R18 ;  /* 0x0000000423128825 */ /* 0x000fc800078e0012 */
[----:B------:R-:W-:Y:S02]  /*0530*/  HFMA2 R35, -RZ, RZ, 0, 0 ;  /* 0x00000000ff237431 */ /* 0x000fe400000001ff */
[----:B-1----:R-:W-:Y:S01]  /*0540*/  @!P5 IMAD.WIDE.U32 R24, R12, 0x4, R24 ;  /* 0x000000040c18d825 */ /* 0x002fe200078e0018 */
[----:B------:R-:W-:-:S03]  /*0550*/  MOV R12, RZ ;  /* 0x000000ff000c7202 */ /* 0x000fc60000000f00 */
[----:B------:R1:W3:Y:S04]  /*0560*/  @!P0 LDG.E R35, desc[UR4][R18.64] ;  /* 0x0000000412238981 */ /* 0x0002e8000c1e1900 */
[----:B------:R-:W3:Y:S01]  /*0570*/  @!P5 LDG.E R12, desc[UR4][R24.64] ;  /* 0x00000004180cd981 */ /* 0x000ee2000c1e1900 */
[----:B------:R-:W-:-:S04]  /*0580*/  @!P2 IMAD.WIDE.U32 R20, R15, 0x4, R20 ;  /* 0x000000040f14a825 */ /* 0x000fc800078e0014 */
[----:B------:R-:W-:-:S06]  /*0590*/  HFMA2 R15, -RZ, RZ, 0, 0 ;  /* 0x00000000ff0f7431 */ /* 0x000fcc00000001ff */
[----:B------:R-:W3:Y:S01]  /*05a0*/  @!P2 LDG.E R15, desc[UR4][R20.64] ;  /* 0x00000004140fa981 */ /* 0x000ee2000c1e1900 */
[----:B0-----:R-:W-:Y:S01]  /*05b0*/  @!P1 IMAD.WIDE.U32 R22, R31, 0x4, R22 ;  /* 0x000000041f169825 */ /* 0x001fe200078e0016 */
[----:B------:R-:W-:-:S06]  /*05c0*/  MOV R31, RZ ;  /* 0x000000ff001f7202 */ /* 0x000fcc0000000f00 */
[----:B------:R0:W3:Y:S01]  /*05d0*/  @!P1 LDG.E R31, desc[UR4][R22.64] ;  /* 0x00000004161f9981 */ /* 0x0000e2000c1e1900 */
[----:B-1----:R-:W-:-:S04]  /*05e0*/  IADD3 R19, PT, PT, R3, 0x80, RZ ;  /* 0x0000008003137810 */ /* 0x002fc80007ffe0ff */
[----:B------:R-:W-:Y:S02]  /*05f0*/  ISETP.GE.U32.AND P6, PT, R19, R8, PT ;  /* 0x000000081300720c */ /* 0x000fe40003fc6070 */
[----:B------:R-:W-:-:S04]  /*0600*/  IADD3 R17, PT, PT, R3, 0x100, RZ ;  /* 0x0000010003117810 */ /* 0x000fc80007ffe0ff */
[-C--:B------:R-:W-:Y:S02]  /*0610*/  ISETP.GE.U32.AND P1, PT, R17, R8.reuse, PT ;  /* 0x000000081100720c */ /* 0x080fe40003f26070 */
[C---:B------:R-:W-:Y:S02]  /*0620*/  ISETP.GE.U32.AND P0, PT, R3.reuse, R8, PT ;  /* 0x000000080300720c */ /* 0x040fe40003f06070 */
[----:B------:R-:W-:-:S04]  /*0630*/  IADD3 R17, PT, PT, R3, 0x180, RZ ;  /* 0x0000018003117810 */ /* 0x000fc80007ffe0ff */
[----:B------:R-:W-:Y:S02]  /*0640*/  ISETP.GE.U32.AND P2, PT, R17, R8, PT ;  /* 0x000000081100720c */ /* 0x000fe40003f46070 */
[----:B0-----:R-:W-:-:S04]  /*0650*/  IADD3 R23, PT, PT, R3, 0x200, RZ ;  /* 0x0000020003177810 */ /* 0x001fc80007ffe0ff */
[----:B------:R-:W-:Y:S02]  /*0660*/  ISETP.GE.U32.AND P3, PT, R23, R8, PT ;  /* 0x000000081700720c */ /* 0x000fe40003f66070 */
[----:B------:R-:W-:-:S04]  /*0670*/  IADD3 R23, PT, PT, R3, 0x300, RZ ;  /* 0x0000030003177810 */ /* 0x000fc80007ffe0ff */
[----:B------:R-:W-:Y:S02]  /*0680*/  ISETP.GE.U32.AND P5, PT, R23, R8, PT ;  /* 0x000000081700720c */ /* 0x000fe40003fa6070 */
[----:B------:R-:W-:Y:S01]  /*0690*/  IADD3 R23, PT, PT, R3, 0x380, RZ ;  /* 0x0000038003177810 */ /* 0x000fe20007ffe0ff */
[----:B--2---:R-:W-:-:S06]  /*06a0*/  @!P6 FMUL.FTZ R18, R30, -1.4426950216293334961 ;  /* 0xbfb8aa3b1e12e820 */ /* 0x004fcc0000410000 */
[----:B------:R-:W0:Y:S02]  /*06b0*/  @!P6 MUFU.EX2 R18, R18 ;  /* 0x000000120012e308 */ /* 0x000e240000000800 */
[----:B0-----:R-:W-:-:S04]  /*06c0*/  @!P6 FADD.FTZ R20, R18, 1 ;  /* 0x3f8000001214e421 */ /* 0x001fc80000010000 */
[----:B------:R0:W1:Y:S01]  /*06d0*/  @!P6 MUFU.RCP R21, R20 ;  /* 0x000000140015e308 */ /* 0x0000620000001000 */
[----:B------:R-:W-:-:S07]  /*06e0*/  @!P1 FMUL.FTZ R17, R28, -1.4426950216293334961 ;  /* 0xbfb8aa3b1c119820 */ /* 0x000fce0000410000 */
[----:B------:R-:W0:Y:S01]  /*06f0*/  @!P1 MUFU.EX2 R17, R17 ;  /* 0x0000001100119308 */ /* 0x000e220000000800 */
[----:B------:R-:W-:-:S06]  /*0700*/  @!P0 FMUL.FTZ R16, R34, -1.4426950216293334961 ;  /* 0xbfb8aa3b22108820 */ /* 0x000fcc0000410000 */
[----:B------:R-:W2:Y:S01]  /*0710*/  @!P0 MUFU.EX2 R16, R16 ;  /* 0x0000001000108308 */ /* 0x000ea20000000800 */
[----:B0-----:R-:W-:Y:S01]  /*0720*/  @!P1 FADD.FTZ R20, R17, 1 ;  /* 0x3f80000011149421 */ /* 0x001fe20000010000 */
[----:B------:R-:W-:Y:S01]  /*0730*/  IADD3 R17, PT, PT, R3, 0x280, RZ ;  /* 0x0000028003117810 */ /* 0x000fe20007ffe0ff */
[C---:B-1----:R-:W-:Y:S01]  /*0740*/  @!P6 FMUL.FTZ R26, R21.reuse, R26 ;  /* 0x0000001a151ae220 */ /* 0x042fe20000410000 */
[----:B------:R-:W-:Y:S02]  /*0750*/  @!P6 FADD.FTZ R21, -R21, 1 ;  /* 0x3f8000001515e421 */ /* 0x000fe40000010100 */
[----:B------:R-:W-:Y:S02]  /*0760*/  ISETP.GE.U32.AND P4, PT, R17, R8, PT ;  /* 0x000000081100720c */ /* 0x000fe40003f86070 */
[----:B------:R-:W-:Y:S01]  /*0770*/  @!P6 FFMA.FTZ R21, R21, R30, 1 ;  /* 0x3f8000001515e423 */ /* 0x000fe2000001001e */
[----:B--2---:R-:W-:-:S03]  /*0780*/  @!P0 FADD.FTZ R18, R16, 1 ;  /* 0x3f80000010128421 */ /* 0x004fc60000010000 */
[----:B------:R-:W-:Y:S01]  /*0790*/  @!P6 FMUL.FTZ R5, R26, R21 ;  /* 0x000000151a05e220 */ /* 0x000fe20000410000 */
[----:B------:R-:W-:Y:S01]  /*07a0*/  ISETP.GE.U32.AND P6, PT, R23, R8, PT ;  /* 0x000000081700720c */ /* 0x000fe20003fc6070 */
[----:B------:R0:W1:Y:S01]  /*07b0*/  @!P0 MUFU.RCP R16, R18 ;  /* 0x0000001200108308 */ /* 0x0000620000001000 */
[----:B----4-:R-:W-:Y:S01]  /*07c0*/  @!P2 FMUL.FTZ R22, R32, -1.4426950216293334961 ;  /* 0xbfb8aa3b2016a820 */ /* 0x010fe20000410000 */
[----:B------:R-:W-:-:S06]  /*07d0*/  @!P3 FMUL.FTZ R17, R14, -1.4426950216293334961 ;  /* 0xbfb8aa3b0e11b820 */ /* 0x000fcc0000410000 */
[----:B------:R-:W0:Y:S04]  /*07e0*/  @!P2 MUFU.EX2 R22, R22 ;  /* 0x000000160016a308 */ /* 0x000e280000000800 */
[----:B------:R-:W2:Y:S01]  /*07f0*/  @!P3 MUFU.EX2 R17, R17 ;  /* 0x000000110011b308 */ /* 0x000ea20000000800 */
[----:B-----5:R-:W-:-:S03]  /*0800*/  @!P4 FMUL.FTZ R21, R13, -1.4426950216293334961 ;  /* 0xbfb8aa3b0d15c820 */ /* 0x020fc60000410000 */
[----:B------:R-:W4:Y:S01]  /*0810*/  @!P1 MUFU.RCP R20, R20 ;  /* 0x0000001400149308 */ /* 0x000f220000001000 */
[----:B0-----:R-:W-:Y:S01]  /*0820*/  @!P2 FADD.FTZ R18, R22, 1 ;  /* 0x3f8000001612a421 */ /* 0x001fe20000010000 */
[C---:B-1----:R-:W-:Y:S01]  /*0830*/  @!P0 FMUL.FTZ R27, R16.reuse, R27 ;  /* 0x0000001b101b8220 */ /* 0x042fe20000410000 */
[----:B------:R-:W-:-:S05]  /*0840*/  @!P0 FADD.FTZ R25, -R16, 1 ;  /* 0x3f80000010198421 */ /* 0x000fca0000010100 */
[----:B------:R-:W0:Y:S01]  /*0850*/  @!P4 MUFU.EX2 R21, R21 ;  /* 0x000000150015c308 */ /* 0x000e220000000800 */
[----:B---3--:R-:W-:Y:S01]  /*0860*/  @!P5 FMUL.FTZ R23, R36, -1.4426950216293334961 ;  /* 0xbfb8aa3b2417d820 */ /* 0x008fe20000410000 */
[----:B------:R-:W-:Y:S01]  /*0870*/  @!P6 FMUL.FTZ R26, R37, -1.4426950216293334961 ;  /* 0xbfb8aa3b251ae820 */ /* 0x000fe20000410000 */
[----:B--2---:R-:W-:-:S04]  /*0880*/  @!P3 FADD.FTZ R22, R17, 1 ;  /* 0x3f8000001116b421 */ /* 0x004fc80000010000 */
[----:B------:R-:W1:Y:S01]  /*0890*/  @!P5 MUFU.EX2 R23, R23 ;  /* 0x000000170017d308 */ /* 0x000e620000000800 */
[----:B------:R-:W2:Y:S03]  /*08a0*/  @!P0 LDC.64 R16, c[0x0][0x388] ;  /* 0x0000e200ff108b82 */ /* 0x000ea60000000a00 */
[----:B------:R-:W3:Y:S01]  /*08b0*/  @!P6 MUFU.EX2 R24, R26 ;  /* 0x0000001a0018e308 */ /* 0x000ee20000000800 */
[----:B0-----:R-:W-:Y:S01]  /*08c0*/  @!P4 FADD.FTZ R21, R21, 1 ;  /* 0x3f8000001515c421 */ /* 0x001fe20000010000 */
[----:B------:R-:W-:Y:S02]  /*08d0*/  @!P0 FFMA.FTZ R34, R25, R34, 1 ;  /* 0x3f80000019228423 */ /* 0x000fe40000010022 */
[----:B------:R-:W0:Y:S01]  /*08e0*/  @!P2 MUFU.RCP R18, R18 ;  /* 0x000000120012a308 */ /* 0x000e220000001000 */
[C---:B----4-:R-:W-:Y:S01]  /*08f0*/  @!P1 FMUL.FTZ R29, R20.reuse, R29 ;  /* 0x0000001d141d9220 */ /* 0x050fe20000410000 */
[----:B-1----:R-:W-:Y:S01]  /*0900*/  @!P5 FADD.FTZ R25, R23, 1 ;  /* 0x3f8000001719d421 */ /* 0x002fe20000010000 */
[----:B------:R-:W-:-:S05]  /*0910*/  @!P1 FADD.FTZ R23, -R20, 1 ;  /* 0x3f80000014179421 */ /* 0x000fca0000010100 */
[----:B------:R-:W1:Y:S01]  /*0920*/  @!P3 MUFU.RCP R22, R22 ;  /* 0x000000160016b308 */ /* 0x000e620000001000 */
[----:B---3--:R-:W-:Y:S01]  /*0930*/  @!P6 FADD.FTZ R24, R24, 1 ;  /* 0x3f8000001818e421 */ /* 0x008fe20000010000 */
[----:B------:R-:W-:-:S06]  /*0940*/  @!P1 FFMA.FTZ R28, R23, R28, 1 ;  /* 0x3f800000171c9423 */ /* 0x000fcc000001001c */
[----:B------:R-:W3:Y:S01]  /*0950*/  @!P4 MUFU.RCP R21, R21 ;  /* 0x000000150015c308 */ /* 0x000ee20000001000 */
[----:B------:R-:W-:Y:S01]  /*0960*/  @!P0 IADD3 R23, PT, PT, R6, R3, RZ ;  /* 0x0000000306178210 */ /* 0x000fe20007ffe0ff */
[----:B------:R-:W-:-:S06]  /*0970*/  @!P0 FMUL.FTZ R4, R27, R34 ;  /* 0x000000221b048220 */ /* 0x000fcc0000410000 */
[----:B------:R-:W4:Y:S01]  /*0980*/  @!P5 MUFU.RCP R20, R25 ;  /* 0x000000190014d308 */ /* 0x000f220000001000 */
[----:B--2---:R-:W-:-:S07]  /*0990*/  @!P0 IMAD.WIDE.U32 R16, R23, 0x4, R16 ;  /* 0x0000000417108825 */ /* 0x004fce00078e0010 */
[----:B------:R-:W2:Y:S01]  /*09a0*/  @!P6 MUFU.RCP R24, R24 ;  /* 0x000000180018e308 */ /* 0x000ea20000001000 */
[----:B------:R-:W-:Y:S01]  /*09b0*/  @!P0 MOV R3, R19 ;  /* 0x0000001300038202 */ /* 0x000fe20000000f00 */
[----:B------:R2:W-:Y:S01]  /*09c0*/  @!P0 STG.E desc[UR4][R16.64], R4 ;  /* 0x0000000410008986 */ /* 0x0005e2000c101904 */
[C---:B0-----:R-:W-:Y:S01]  /*09d0*/  @!P2 FADD.FTZ R23, -R18.reuse, 1 ;  /* 0x3f8000001217a421 */ /* 0x041fe20000010100 */
[----:B------:R-:W-:Y:S01]  /*09e0*/  @!P2 FMUL.FTZ R33, R18, R33 ;  /* 0x000000211221a220 */ /* 0x000fe20000410000 */
[----:B------:R-:W-:Y:S01]  /*09f0*/  ISETP.GE.U32.AND P0, PT, R3, R8, PT ;  /* 0x000000080300720c */ /* 0x000fe20003f06070 */
[----:B-1----:R-:W-:Y:S01]  /*0a00*/  @!P3 FADD.FTZ R19, -R22, 1 ;  /* 0x3f8000001613b421 */ /* 0x002fe20000010100 */
[----:B---3--:R-:W-:-:S03]  /*0a10*/  @!P4 FADD.FTZ R18, -R21, 1 ;  /* 0x3f8000001512c421 */ /* 0x008fc60000010100 */
[----:B------:R-:W-:Y:S01]  /*0a20*/  @!P3 FFMA.FTZ R14, R19, R14, 1 ;  /* 0x3f800000130eb423 */ /* 0x000fe2000001000e */
[----:B------:R-:W-:Y:S01]  /*0a30*/  @!P4 FFMA.FTZ R13, R18, R13, 1 ;  /* 0x3f800000120dc423 */ /* 0x000fe2000001000d */
[----:B----4-:R-:W-:Y:S01]  /*0a40*/  @!P5 FADD.FTZ R19, -R20, 1 ;  /* 0x3f8000001413d421 */ /* 0x010fe20000010100 */
[----:B------:R-:W-:Y:S01]  /*0a50*/  @!P2 FFMA.FTZ R32, R23, R32, 1 ;  /* 0x3f8000001720a423 */ /* 0x000fe20000010020 */
[----:B------:R-:W-:Y:S01]  /*0a60*/  @!P3 FMUL.FTZ R35, R22, R35 ;  /* 0x000000231623b220 */ /* 0x000fe20000410000 */
[----:B--2---:R-:W-:Y:S01]  /*0a70*/  @!P6 FADD.FTZ R18, -R24, 1 ;  /* 0x3f8000001812e421 */ /* 0x004fe20000010100 */
[----:B------:R-:W-:Y:S01]  /*0a80*/  @!P4 FMUL.FTZ R12, R21, R12 ;  /* 0x0000000c150cc220 */ /* 0x000fe20000410000 */
[----:B------:R-:W-:Y:S01]  /*0a90*/  @!P5 FMUL.FTZ R15, R20, R15 ;  /* 0x0000000f140fd220 */ /* 0x000fe20000410000 */
[----:B------:R-:W-:Y:S01]  /*0aa0*/  @!P5 FFMA.FTZ R36, R19, R36, 1 ;  /* 0x3f8000001324d423 */ /* 0x000fe20000010024 */
[----:B------:R-:W-:Y:S01]  /*0ab0*/  @!P6 FMUL.FTZ R31, R24, R31 ;  /* 0x0000001f181fe220 */ /* 0x000fe20000410000 */
[----:B------:R-:W-:Y:S01]  /*0ac0*/  @!P6 FFMA.FTZ R18, R18, R37, 1 ;  /* 0x3f8000001212e423 */ /* 0x000fe20000010025 */
[----:B------:R-:W-:Y:S04]  /*0ad0*/  BSSY.RECONVERGENT B0, `(.L_x_2601) ;  /* 0x0000032000007945 */ /* 0x000fe80003800200 */
[----:B------:R-:W-:Y:S01]  /*0ae0*/  BSSY.RELIABLE B1, `(.L_x_2602) ;  /* 0x000002a000017945 */ /* 0x000fe20003800100 */
[----:B------:R-:W-:Y:S01]  /*0af0*/  @!P1 FMUL.FTZ R2, R29, R28 ;  /* 0x0000001c1d029220 */ /* 0x000fe20000410000 */
[----:B------:R-:W-:Y:S01]  /*0b00*/  @!P2 FMUL.FTZ R0, R33, R32 ;  /* 0x000000202100a220 */ /* 0x000fe20000410000 */
[----:B------:R-:W-:Y:S01]  /*0b10*/  @!P3 FMUL.FTZ R7, R35, R14 ;  /* 0x0000000e2307b220 */ /* 0x000fe20000410000 */
[----:B------:R-:W-:Y:S01]  /*0b20*/  @!P4 FMUL.FTZ R9, R12, R13 ;  /* 0x0000000d0c09c220 */ /* 0x000fe20000410000 */
[----:B------:R-:W-:Y:S01]  /*0b30*/  @!P5 FMUL.FTZ R10, R15, R36 ;  /* 0x000000240f0ad220 */ /* 0x000fe20000410000 */
[----:B------:R-:W-:Y:S01]  /*0b40*/  @!P6 FMUL.FTZ R11, R31, R18 ;  /* 0x000000121f0be220 */ /* 0x000fe20000410000 */
[----:B------:R-:W-:Y:S06]  /*0b50*/  @P0 BRA `(.L_x_2603) ;  /* 0x0000000000300947 */ /* 0x000fec0003800000 */
[----:B------:R-:W0:Y:S01]  /*0b60*/  LDC.64 R12, c[0x0][0x388] ;  /* 0x0000e200ff0c7b82 */ /* 0x000e220000000a00 */
[----:B------:R-:W-:Y:S02]  /*0b70*/  IADD3 R15, PT, PT, R6, R3, RZ ;  /* 0x00000003060f7210 */ /* 0x000fe40007ffe0ff */
[----:B------:R-:W-:-:S04]  /*0b80*/  IADD3 R3, PT, PT, R3, 0x80, RZ ;  /* 0x0000008003037810 */ /* 0x000fc80007ffe0ff */
[----:B------:R-:W-:Y:S01]  /*0b90*/  ISETP.GE.U32.AND P0, PT, R3, R8, PT ;  /* 0x000000080300720c */ /* 0x000fe20003f06070 */
[----:B0-----:R-:W-:-:S05]  /*0ba0*/  IMAD.WIDE.U32 R12, R15, 0x4, R12 ;  /* 0x000000040f0c7825 */ /* 0x001fca00078e000c */
[----:B------:R0:W-:Y:S07]  /*0bb0*/  STG.E desc[UR4][R12.64], R5 ;  /* 0x000000050c007986 */ /* 0x0001ee000c101904 */
[----:B------:R-:W-:Y:S05]  /*0bc0*/  @P0 BRA `(.L_x_2604) ;  /* 0x0000000000300947 */ /* 0x000fea0003800000 */
[----:B0-----:R-:W0:Y:S01]  /*0bd0*/  LDC.64 R4, c[0x0][0x388] ;  /* 0x0000e200ff047b82 */ /* 0x001e220000000a00 */
[----:B------:R-:W-:Y:S02]  /*0be0*/  IADD3 R13, PT, PT, R6, R3, RZ ;  /* 0x00000003060d7210 */ /* 0x000fe40007ffe0ff */
[----:B------:R-:W-:-:S03]  /*0bf0*/  IADD3 R3, PT, PT, R3, 0x80, RZ ;  /* 0x0000008003037810 */ /* 0x000fc60007ffe0ff */
[----:B0-----:R-:W-:-:S05]  /*0c00*/  IMAD.WIDE.U32 R4, R13, 0x4, R4 ;  /* 0x000000040d047825 */ /* 0x001fca00078e0004 */
[----:B------:R0:W-:Y:S02]  /*0c10*/  STG.E desc[UR4][R4.64], R2 ;  /* 0x0000000204007986 */ /* 0x0001e4000c101904 */
.L_x_2603:
[----:B------:R-:W-:-:S13]  /*0c20*/  ISETP.GE.U32.AND P0, PT, R3, R8, PT ;  /* 0x000000080300720c */ /* 0x000fda0003f06070 */
[----:B------:R-:W-:Y:S05]  /*0c30*/  @P0 BRA `(.L_x_2605) ;  /* 0x0000000000300947 */ /* 0x000fea0003800000 */
[----:B0-----:R-:W0:Y:S01]  /*0c40*/  LDC.64 R4, c[0x0][0x388] ;  /* 0x0000e200ff047b82 */ /* 0x001e220000000a00 */
[----:B------:R-:W-:Y:S02]  /*0c50*/  IADD3 R13, PT, PT, R6, R3, RZ ;  /* 0x00000003060d7210 */ /* 0x000fe40007ffe0ff */
[----:B------:R-:W-:-:S03]  /*0c60*/  IADD3 R3, PT, PT, R3, 0x80, RZ ;  /* 0x0000008003037810 */ /* 0x000fc60007ffe0ff */
[----:B0-----:R-:W-:-:S05]  /*0c70*/  IMAD.WIDE.U32 R4, R13, 0x4, R4 ;  /* 0x000000040d047825 */ /* 0x001fca00078e0004 */
[----:B------:R1:W-:Y:S02]  /*0c80*/  STG.E desc[UR4][R4.64], R0 ;  /* 0x0000000004007986 */ /* 0x0003e4000c101904 */
.L_x_2604:
[----:B------:R-:W-:-:S13]  /*0c90*/  ISETP.GE.U32.AND P0, PT, R3, R8, PT ;  /* 0x000000080300720c */ /* 0x000fda0003f06070 */
[----:B------:R-:W-:Y:S05]  /*0ca0*/  @P0 BRA `(.L_x_2606) ;  /* 0x0000000000340947 */ /* 0x000fea0003800000 */
[----:B01----:R-:W0:Y:S01]  /*0cb0*/  LDC.64 R4, c[0x0][0x388] ;  /* 0x0000e200ff047b82 */ /* 0x003e220000000a00 */
[----:B------:R-:W-:Y:S02]  /*0cc0*/  IADD3 R13, PT, PT, R6, R3, RZ ;  /* 0x00000003060d7210 */ /* 0x000fe40007ffe0ff */
[----:B------:R-:W-:-:S03]  /*0cd0*/  IADD3 R3, PT, PT, R3, 0x80, RZ ;  /* 0x0000008003037810 */ /* 0x000fc60007ffe0ff */
[----:B0-----:R-:W-:-:S05]  /*0ce0*/  IMAD.WIDE.U32 R4, R13, 0x4, R4 ;  /* 0x000000040d047825 */ /* 0x001fca00078e0004 */
[----:B------:R1:W-:Y:S02]  /*0cf0*/  STG.E desc[UR4][R4.64], R7 ;  /* 0x0000000704007986 */ /* 0x0003e4000c101904 */
.L_x_2605:
[----:B------:R-:W-:-:S13]  /*0d00*/  ISETP.GE.U32.AND P0, PT, R3, R8, PT ;  /* 0x000000080300720c */ /* 0x000fda0003f06070 */
[----:B------:R-:W-:Y:S05]  /*0d10*/  @P0 BREAK.RELIABLE B1 ;  /* 0x0000000000010942 */ /* 0x000fea0003800100 */
[----:B------:R-:W-:Y:S05]  /*0d20*/  @P0 BRA `(.L_x_2607) ;  /* 0x0000000000300947 */ /* 0x000fea0003800000 */
[----:B01----:R-:W0:Y:S01]  /*0d30*/  LDC.64 R4, c[0x0][0x388] ;  /* 0x0000e200ff047b82 */ /* 0x003e220000000a00 */
[----:B------:R-:W-:Y:S02]  /*0d40*/  IADD3 R7, PT, PT, R6, R3, RZ ;  /* 0x0000000306077210 */ /* 0x000fe40007ffe0ff */
[----:B------:R-:W-:-:S03]  /*0d50*/  IADD3 R3, PT, PT, R3, 0x80, RZ ;  /* 0x0000008003037810 */ /* 0x000fc60007ffe0ff */
[----:B0-----:R-:W-:-:S05]  /*0d60*/  IMAD.WIDE.U32 R4, R7, 0x4, R4 ;  /* 0x0000000407047825 */ /* 0x001fca00078e0004 */
[----:B------:R2:W-:Y:S02]  /*0d70*/  STG.E desc[UR4][R4.64], R9 ;  /* 0x0000000904007986 */ /* 0x0005e4000c101904 */
.L_x_2606:
[----:B------:R-:W-:Y:S05]  /*0d80*/  BSYNC.RELIABLE B1 ;  /* 0x0000000000017941 */ /* 0x000fea0003800100 */
.L_x_2602:
[----:B------:R-:W-:-:S13]  /*0d90*/  ISETP.GE.U32.AND P0, PT, R3, R8, PT ;  /* 0x000000080300720c */ /* 0x000fda0003f06070 */
[----:B012---:R-:W0:Y:S01]  /*0da0*/  @!P0 LDC.64 R4, c[0x0][0x388] ;  /* 0x0000e200ff048b82 */ /* 0x007e220000000a00 */
[----:B------:R-:W-:Y:S02]  /*0db0*/  @!P0 IADD3 R7, PT, PT, R6, R3, RZ ;  /* 0x0000000306078210 */ /* 0x000fe40007ffe0ff */
[----:B------:R-:W-:-:S03]  /*0dc0*/  @!P0 IADD3 R3, PT, PT, R3, 0x80, RZ ;  /* 0x0000008003038810 */ /* 0x000fc60007ffe0ff */
[----:B0-----:R-:W-:-:S05]  /*0dd0*/  @!P0 IMAD.WIDE.U32 R4, R7, 0x4, R4 ;  /* 0x0000000407048825 */ /* 0x001fca00078e0004 */
[----:B------:R2:W-:Y:S02]  /*0de0*/  @!P0 STG.E desc[UR4][R4.64], R10 ;  /* 0x0000000a04008986 */ /* 0x0005e4000c101904 */
.L_x_2607:
[----:B------:R-:W-:Y:S05]  /*0df0*/  BSYNC.RECONVERGENT B0 ;  /* 0x0000000000007941 */ /* 0x000fea0003800200 */
.L_x_2601:
[----:B------:R-:W-:Y:S05]  /*0e00*/  WARPSYNC.ALL ;  /* 0x0000000000007948 */ /* 0x000fea0003800000 */
[----:B------:R-:W-:-:S13]  /*0e10*/  ISETP.GE.U32.AND P0, PT, R3, R8, PT ;  /* 0x000000080300720c */ /* 0x000fda0003f06070 */
[----:B------:R-:W-:Y:S05]  /*0e20*/  @P0 EXIT ;  /* 0x000000000000094d */ /* 0x000fea0003800000 */
[----:B012---:R-:W0:Y:S01]  /*0e30*/  LDC.64 R4, c[0x0][0x388] ;  /* 0x0000e200ff047b82 */ /* 0x007e220000000a00 */
[----:B------:R-:W-:-:S05]  /*0e40*/  IADD3 R3, PT, PT, R6, R3, RZ ;  /* 0x0000000306037210 */ /* 0x000fca0007ffe0ff */
[----:B0-----:R-:W-:-:S05]  /*0e50*/  IMAD.WIDE.U32 R2, R3, 0x4, R4 ;  /* 0x0000000403027825 */ /* 0x001fca00078e0004 */
[----:B------:R-:W-:Y:S01]  /*0e60*/  STG.E desc[UR4][R2.64], R11 ;  /* 0x0000000b02007986 */ /* 0x000fe2000c101904 */
[----:B------:R-:W-:Y:S05]  /*0e70*/  EXIT ;  /* 0x000000000000794d */ /* 0x000fea0003800000 */
.L_x_2600:
[----:B------:R-:W0:Y:S01]  /*0e80*/  S2R R27, SR_TID.X ;  /* 0x00000000001b7919 */ /* 0x000e220000002100 */
[----:B------:R-:W1:Y:S02]  /*0e90*/  LDC.64 R2, c[0x0][0x398] ;  /* 0x0000e600ff027b82 */ /* 0x000e640000000a00 */
[----:B-1----:R-:W-:-:S04]  /*0ea0*/  IMAD.WIDE.U32 R2, R6, 0x4, R2 ;  /* 0x0000000406027825 */ /* 0x002fc800078e0002 */
[----:B0-----:R-:W-:Y:S02]  /*0eb0*/  IMAD.WIDE.U32 R22, R27, 0x8, R2 ;  /* 0x000000081b167825 */ /* 0x001fe400078e0002 */
[----:B------:R-:W0:Y:S03]  /*0ec0*/  LDC.64 R2, c[0x0][0x390] ;  /* 0x0000e400ff027b82 */ /* 0x000e260000000a00 */
[----:B------:R-:W2:Y:S04]  /*0ed0*/  LDG.E.64 R20, desc[UR4][R22.64] ;  /* 0x0000000416147981 */ /* 0x000ea8000c1e1b00 */
[----:B------:R-:W3:Y:S04]  /*0ee0*/  LDG.E.64 R14, desc[UR4][R22.64+0x400] ;  /* 0x00040004160e7981 */ /* 0x000ee8000c1e1b00 */
[----:B------:R-:W4:Y:S04]  /*0ef0*/  LDG.E.64 R10, desc[UR4][R22.64+0x800] ;  /* 0x00080004160a7981 */ /* 0x000f28000c1e1b00 */
[----:B------:R-:W5:Y:S01]  /*0f00*/  LDG.E.64 R8, desc[UR4][R22.64+0xc00] ;  /* 0x000c000416087981 */ /* 0x000f62000c1e1b00 */
[----:B0-----:R-:W-:-:S04]  /*0f10*/  IMAD.WIDE.U32 R2, R6, 0x4, R2 ;  /* 0x0000000406027825 */ /* 0x001fc800078e0002 */
[----:B------:R-:W-:-:S05]  /*0f20*/  IMAD.WIDE.U32 R18, R27, 0x8, R2 ;  /* 0x000000081b127825 */ /* 0x000fca00078e0002 */
[----:B------:R-:W5:Y:S04]  /*0f30*/  LDG.E.64 R16, desc[UR4][R18.64] ;  /* 0x0000000412107981 */ /* 0x000f68000c1e1b00 */
[----:B------:R-:W5:Y:S04]  /*0f40*/  LDG.E.64 R12, desc[UR4][R18.64+0x400] ;  /* 0x00040004120c7981 */ /* 0x000f68000c1e1b00 */
[----:B------:R-:W5:Y:S04]  /*0f50*/  LDG.E.64 R4, desc[UR4][R18.64+0x800] ;  /* 0x0008000412047981 */ /* 0x000f68000c1e1b00 */
[----:B------:R0:W5:Y:S02]  /*0f60*/  LDG.E.64 R2, desc[UR4][R18.64+0xc00] ;  /* 0x000c000412027981 */ /* 0x000164000c1e1b00 */
[----:B0-----:R-:W0:Y:S02]  /*0f70*/  LDC.64 R18, c[0x0][0x388] ;  /* 0x0000e200ff127b82 */ /* 0x001e240000000a00 */
[----:B0-----:R-:W-:-:S04]  /*0f80*/  IMAD.WIDE.U32 R18, R6, 0x4, R18 ;  /* 0x0000000406127825 */ /* 0x001fc800078e0012 */
[----:B------:R-:W-:-:S04]  /*0f90*/  IMAD.WIDE.U32 R18, R27, 0x8, R18 ;  /* 0x000000081b127825 */ /* 0x000fc800078e0012 */
[----:B--2---:R-:W-:Y:S01]  /*0fa0*/  FMUL.FTZ R7, R20, -1.4426950216293334961 ;  /* 0xbfb8aa3b14077820 */ /* 0x004fe20000410000 */
[----:B------:R-:W-:Y:S01]  /*0fb0*/  FMUL.FTZ R24, R21, -1.4426950216293334961 ;  /* 0xbfb8aa3b15187820 */ /* 0x000fe20000410000 */
[----:B---3--:R-:W-:Y:S01]  /*0fc0*/  FMUL.FTZ R28, R15, -1.4426950216293334961 ;  /* 0xbfb8aa3b0f1c7820 */ /* 0x008fe20000410000 */
[----:B------:R-:W-:-:S03]  /*0fd0*/  FMUL.FTZ R25, R14, -1.4426950216293334961 ;  /* 0xbfb8aa3b0e197820 */ /* 0x000fc60000410000 */
[----:B------:R-:W0:Y:S01]  /*0fe0*/  MUFU.EX2 R7, R7 ;  /* 0x0000000700077308 */ /* 0x000e220000000800 */
[----:B----4-:R-:W-:Y:S01]  /*0ff0*/  FMUL.FTZ R30, R10, -1.4426950216293334961 ;  /* 0xbfb8aa3b0a1e7820 */ /* 0x010fe20000410000 */
[----:B------:R-:W-:Y:S02]  /*1000*/  FMUL.FTZ R0, R11, -1.4426950216293334961 ;  /* 0xbfb8aa3b0b007820 */ /* 0x000fe40000410000 */
[----:B------:R-:W1:Y:S01]  /*1010*/  MUFU.EX2 R22, R24 ;  /* 0x0000001800167308 */ /* 0x000e620000000800 */
[----:B-----5:R-:W-:Y:S01]  /*1020*/  FMUL.FTZ R23, R8, -1.4426950216293334961 ;  /* 0xbfb8aa3b08177820 */ /* 0x020fe20000410000 */
[----:B------:R-:W-:Y:S02]  /*1030*/  FMUL.FTZ R31, R9, -1.4426950216293334961 ;  /* 0xbfb8aa3b091f7820 */ /* 0x000fe40000410000 */
[----:B------:R-:W2:Y:S04]  /*1040*/  MUFU.EX2 R28, R28 ;  /* 0x0000001c001c7308 */ /* 0x000ea80000000800 */
[----:B------:R-:W3:Y:S01]  /*1050*/  MUFU.EX2 R30, R30 ;  /* 0x0000001e001e7308 */ /* 0x000ee20000000800 */
[----:B0-----:R-:W-:-:S03]  /*1060*/  FADD.FTZ R29, R7, 1 ;  /* 0x3f800000071d7421 */ /* 0x001fc60000010000 */
[----:B------:R-:W0:Y:S01]  /*1070*/  MUFU.EX2 R0, R0 ;  /* 0x0000000000007308 */ /* 0x000e220000000800 */
[----:B-1----:R-:W-:-:S03]  /*1080*/  FADD.FTZ R26, R22, 1 ;  /* 0x3f800000161a7421 */ /* 0x002fc60000010000 */
[----:B------:R-:W1:Y:S01]  /*1090*/  MUFU.EX2 R25, R25 ;  /* 0x0000001900197308 */ /* 0x000e620000000800 */
[----:B--2---:R-:W-:-:S03]  /*10a0*/  FADD.FTZ R22, R28, 1 ;  /* 0x3f8000001c167421 */ /* 0x004fc60000010000 */
[----:B------:R-:W2:Y:S01]  /*10b0*/  MUFU.EX2 R23, R23 ;  /* 0x0000001700177308 */ /* 0x000ea20000000800 */
[----:B---3--:R-:W-:-:S03]  /*10c0*/  FADD.FTZ R7, R30, 1 ;  /* 0x3f8000001e077421 */ /* 0x008fc60000010000 */
[----:B------:R-:W3:Y:S01]  /*10d0*/  MUFU.EX2 R24, R31 ;  /* 0x0000001f00187308 */ /* 0x000ee20000000800 */
[----:B0-----:R-:W-:-:S03]  /*10e0*/  FADD.FTZ R0, R0, 1 ;  /* 0x3f80000000007421 */ /* 0x001fc60000010000 */
[----:B------:R-:W0:Y:S01]  /*10f0*/  MUFU.RCP R29, R29 ;  /* 0x0000001d001d7308 */ /* 0x000e220000001000 */
[----:B-1----:R-:W-:Y:S01]  /*1100*/  FADD.FTZ R25, R25, 1 ;  /* 0x3f80000019197421 */ /* 0x002fe20000010000 */
[----:B--2---:R-:W-:-:S06]  /*1110*/  FADD.FTZ R23, R23, 1 ;  /* 0x3f80000017177421 */ /* 0x004fcc0000010000 */
[----:B------:R-:W1:Y:S01]  /*1120*/  MUFU.RCP R22, R22 ;  /* 0x0000001600167308 */ /* 0x000e620000001000 */
[----:B---3--:R-:W-:-:S07]  /*1130*/  FADD.FTZ R24, R24, 1 ;  /* 0x3f80000018187421 */ /* 0x008fce0000010000 */
[----:B------:R-:W2:Y:S01]  /*1140*/  MUFU.RCP R7, R7 ;  /* 0x0000000700077308 */ /* 0x000ea20000001000 */
[----:B0-----:R-:W-:Y:S01]  /*1150*/  FADD.FTZ R31, -R29, 1 ;  /* 0x3f8000001d1f7421 */ /* 0x001fe20000010100 */
[----:B------:R-:W-:-:S03]  /*1160*/  FMUL.FTZ R29, R16, R29 ;  /* 0x0000001d101d7220 */ /* 0x000fc60000410000 */
[----:B------:R-:W-:-:S03]  /*1170*/  FFMA.FTZ R20, R20, R31, 1 ;  /* 0x3f80000014147423 */ /* 0x000fc6000001001f */
[----:B------:R-:W0:Y:S01]  /*1180*/  MUFU.RCP R0, R0 ;  /* 0x0000000000007308 */ /* 0x000e220000001000 */
[----:B-1----:R-:W-:Y:S01]  /*1190*/  FADD.FTZ R16, -R22, 1 ;  /* 0x3f80000016107421 */ /* 0x002fe20000010100 */
[----:B------:R-:W-:Y:S01]  /*11a0*/  FMUL.FTZ R22, R13, R22 ;  /* 0x000000160d167220 */ /* 0x000fe20000410000 */
[----:B------:R-:W-:Y:S02]  /*11b0*/  FMUL.FTZ R20, R29, R20 ;  /* 0x000000141d147220 */ /* 0x000fe40000410000 */
[----:B------:R-:W-:-:S03]  /*11c0*/  FFMA.FTZ R15, R15, R16, 1 ;  /* 0x3f8000000f0f7423 */ /* 0x000fc60000010010 */
[----:B------:R-:W1:Y:S01]  /*11d0*/  MUFU.RCP R26, R26 ;  /* 0x0000001a001a7308 */ /* 0x000e620000001000 */
[----:B--2---:R-:W-:Y:S01]  /*11e0*/  FADD.FTZ R13, -R7, 1 ;  /* 0x3f800000070d7421 */ /* 0x004fe20000010100 */
[----:B------:R-:W-:Y:S01]  /*11f0*/  FMUL.FTZ R4, R4, R7 ;  /* 0x0000000704047220 */ /* 0x000fe20000410000 */
[----:B------:R-:W-:Y:S02]  /*1200*/  FMUL.FTZ R15, R22, R15 ;  /* 0x0000000f160f7220 */ /* 0x000fe40000410000 */
[----:B------:R-:W-:-:S03]  /*1210*/  FFMA.FTZ R13, R10, R13, 1 ;  /* 0x3f8000000a0d7423 */ /* 0x000fc6000001000d */
[----:B------:R-:W2:Y:S01]  /*1220*/  MUFU.RCP R25, R25 ;  /* 0x0000001900197308 */ /* 0x000ea20000001000 */
[----:B0-----:R-:W-:Y:S01]  /*1230*/  FADD.FTZ R6, -R0, 1 ;  /* 0x3f80000000067421 */ /* 0x001fe20000010100 */
[----:B------:R-:W-:Y:S01]  /*1240*/  FMUL.FTZ R5, R5, R0 ;  /* 0x0000000005057220 */ /* 0x000fe20000410000 */
[----:B------:R-:W-:Y:S02]  /*1250*/  FMUL.FTZ R4, R4, R13 ;  /* 0x0000000d04047220 */ /* 0x000fe40000410000 */
[----:B------:R-:W-:-:S03]  /*1260*/  FFMA.FTZ R6, R11, R6, 1 ;  /* 0x3f8000000b067423 */ /* 0x000fc60000010006 */
[----:B------:R-:W0:Y:S01]  /*1270*/  MUFU.RCP R23, R23 ;  /* 0x0000001700177308 */ /* 0x000e220000001000 */
[----:B-1----:R-:W-:Y:S01]  /*1280*/  FADD.FTZ R28, -R26, 1 ;  /* 0x3f8000001a1c7421 */ /* 0x002fe20000010100 */
[----:B------:R-:W-:Y:S01]  /*1290*/  FMUL.FTZ R26, R17, R26 ;  /* 0x0000001a111a7220 */ /* 0x000fe20000410000 */
[----:B------:R-:W-:Y:S02]  /*12a0*/  FMUL.FTZ R5, R5, R6 ;  /* 0x0000000605057220 */ /* 0x000fe40000410000 */
[----:B------:R-:W-:-:S03]  /*12b0*/  FFMA.FTZ R21, R21, R28, 1 ;  /* 0x3f80000015157423 */ /* 0x000fc6000001001c */
[----:B------:R-:W1:Y:S01]  /*12c0*/  MUFU.RCP R24, R24 ;  /* 0x0000001800187308 */ /* 0x000e620000001000 */
[----:B------:R-:W-:Y:S01]  /*12d0*/  STG.E.64 desc[UR4][R18.64+0x800], R4 ;  /* 0x0008000412007986 */ /* 0x000fe2000c101b04 */
[----:B--2---:R-:W-:Y:S01]  /*12e0*/  FADD.FTZ R31, -R25, 1 ;  /* 0x3f800000191f7421 */ /* 0x004fe20000010100 */
[----:B------:R-:W-:Y:S01]  /*12f0*/  FMUL.FTZ R25, R12, R25 ;  /* 0x000000190c197220 */ /* 0x000fe20000410000 */
[----:B------:R-:W-:Y:S02]  /*1300*/  FMUL.FTZ R21, R26, R21 ;  /* 0x000000151a157220 */ /* 0x000fe40000410000 */
[----:B------:R-:W-:-:S03]  /*1310*/  FFMA.FTZ R14, R14, R31, 1 ;  /* 0x3f8000000e0e7423 */ /* 0x000fc6000001001f */
[----:B------:R-:W-:Y:S01]  /*1320*/  STG.E.64 desc[UR4][R18.64], R20 ;  /* 0x0000001412007986 */ /* 0x000fe2000c101b04 */
[----:B0-----:R-:W-:Y:S01]  /*1330*/  FADD.FTZ R7, -R23, 1 ;  /* 0x3f80000017077421 */ /* 0x001fe20000010100 */
[----:B------:R-:W-:Y:S01]  /*1340*/  FMUL.FTZ R2, R2, R23 ;  /* 0x0000001702027220 */ /* 0x000fe20000410000 */
[----:B------:R-:W-:Y:S02]  /*1350*/  FMUL.FTZ R14, R25, R14 ;  /* 0x0000000e190e7220 */ /* 0x000fe40000410000 */
[----:B------:R-:W-:-:S03]  /*1360*/  FFMA.FTZ R7, R8, R7, 1 ;  /* 0x3f80000008077423 */ /* 0x000fc60000010007 */
[----:B------:R-:W-:Y:S01]  /*1370*/  STG.E.64 desc[UR4][R18.64+0x400], R14 ;  /* 0x0004000e12007986 */ /* 0x000fe2000c101b04 */
[----:B-1----:R-:W-:Y:S01]  /*1380*/  FADD.FTZ R0, -R24, 1 ;  /* 0x3f80000018007421 */ /* 0x002fe20000010100 */
[----:B------:R-:W-:Y:S01]  /*1390*/  FMUL.FTZ R3, R3, R24 ;  /* 0x0000001803037220 */ /* 0x000fe20000410000 */
[----:B------:R-:W-:Y:S02]  /*13a0*/  FMUL.FTZ R2, R2, R7 ;  /* 0x0000000702027220 */ /* 0x000fe40000410000 */
[----:B------:R-:W-:-:S04]  /*13b0*/  FFMA.FTZ R0, R9, R0, 1 ;  /* 0x3f80000009007423 */ /* 0x000fc80000010000 */
[----:B------:R-:W-:-:S05]  /*13c0*/  FMUL.FTZ R3, R3, R0 ;  /* 0x0000000003037220 */ /* 0x000fca0000410000 */
[----:B------:R-:W-:Y:S01]  /*13d0*/  STG.E.64 desc[UR4][R18.64+0xc00], R2 ;  /* 0x000c000212007986 */ /* 0x000fe2000c101b04 */
[----:B------:R-:W-:Y:S05]  /*13e0*/  EXIT ;  /* 0x000000000000794d */ /* 0x000fea0003800000 */
.L_x_2608:
        /* <DEDUP_REMOVED lines=9> */
.L_x_10170:


//--------------------- .text._ZN2at6native29vectorized_elementwise_kernelILi4EZZZNS0_61_GLOBAL__N__132982cb_23_ActivationSiluKernel_cu_1520ed90_293320silu_backward_kernelERNS_18TensorIteratorBaseEENKUlvE_clEvENKUlvE0_clEvEUlffE_St5arrayIPcLm3EEEEviT0_T1_ --------------------------
	.section	.text._ZN2at6native29vectorized_elementwise_kernelILi4EZZZNS0_61_GLOBAL__N__132982cb_23_ActivationSiluKernel_cu_1520ed90_293320silu_backward_kernelERNS_18TensorIteratorBaseEENKUlvE_clEvENKUlvE0_clEvEUlffE_St5arrayIPcLm3EEEEviT0_T1_,"ax",@progbits
	.align	128
        .global         _ZN2at6native29vectorized_elementwise_kernelILi4EZZZNS0_61_GLOBAL__N__132982cb_23_ActivationSiluKernel_cu_1520ed90_293320silu_backward_kernelERNS_18TensorIteratorBaseEENKUlvE_clEvENKUlvE0_clEvEUlffE_St5arrayIPcLm3EEEEviT0_T1_
        .type           _ZN2at6native29vectorized_elementwise_kernelILi4EZZZNS0_61_GLOBAL__N__132982cb_23_ActivationSiluKernel_cu_1520ed90_293320silu_backward_kernelERNS_18TensorIteratorBaseEENKUlvE_clEvENKUlvE0_clEvEUlffE_St5arrayIPcLm3EEEEviT0_T1_,@function
        .size           _ZN2at6native29vectorized_elementwise_kernelILi4EZZZNS0_61_GLOBAL__N__132982cb_23_ActivationSiluKernel_cu_1520ed90_293320silu_backward_kernelERNS_18TensorIteratorBaseEENKUlvE_clEvENKUlvE0_clEvEUlffE_St5arrayIPcLm3EEEEviT0_T1_,(.L_x_10171 - _ZN2at6native29vectorized_elementwise_kernelILi4EZZZNS0_61_GLOBAL__N__132982cb_23_ActivationSiluKernel_cu_1520ed90_293320silu_backward_kernelERNS_18TensorIteratorBaseEENKUlvE_clEvENKUlvE0_clEvEUlffE_St5arrayIPcLm3EEEEviT0_T1_)
        .other          _ZN2at6native29vectorized_elementwise_kernelILi4EZZZNS0_61_GLOBAL__N__132982cb_23_ActivationSiluKernel_cu_1520ed90_293320silu_backward_kernelERNS_18TensorIteratorBaseEENKUlvE_clEvENKUlvE0_clEvEUlffE_St5arrayIPcLm3EEEEviT0_T1_,@"STO_CUDA_ENTRY STV_DEFAULT"
_ZN2at6native29vectorized_elementwise_kernelILi4EZZZNS0_61_GLOBAL__N__132982cb_23_ActivationSiluKernel_cu_1520ed90_293320silu_backward_kernelERNS_18TensorIteratorBaseEENKUlvE_clEvENKUlvE0_clEvEUlffE_St5arrayIPcLm3EEEEviT0_T1_:
.text._ZN2at6native29vectorized_elementwise_kernelILi4EZZZNS0_61_GLOBAL__N__132982cb_23_ActivationSiluKernel_cu_1520ed90_293320silu_backward_kernelERNS_18TensorIteratorBaseEENKUlvE_clEvENKUlvE0_clEvEUlffE_St5arrayIPcLm3EEEEviT0_T1_:
        /* <DEDUP_REMOVED lines=194> */
.L_x_2612:
[----:B------:R-:W-:-:S13]  /*0c20*/  ISETP.GE.U32.AND P0, PT, R3, R8, PT ;  /* 0x000000080300720c */ /* 0x000fda0003f06070 */
[----:B------:R-:W-:Y:S05]  /*0c30*/  @P0 BRA `(.L_x_2614) ;  /* 0x0000000000300947 */ /* 0x000fea0003800000 */
[----:B0-----:R-:W0:Y:S01]  /*0c40*/  LDC.64 R4, c[0x0][0x388] ;  /* 0x0000e200ff047b82 */ /* 0x001e220000000a00 */
[----:B------:R-:W-:Y:S02]  /*0c50*/  IADD3 R13, PT, PT, R6, R3, RZ ;  /* 0x00000003060d7210 */ /* 0x000fe40007ffe0ff */
[----:B------:R-:W-:-:S03]  /*0c60*/  IADD3 R3, PT, PT, R3, 0x80, RZ ;  /* 0x0000008003037810 */ /* 0x000fc60007ffe0ff */
[----:B0-----:R-:W-:-:S05]  /*0c70*/  IMAD.WIDE.U32 R4, R13, 0x4, R4 ;  /* 0x000000040d047825 */ /* 0x001fca00078e0004 */
[----:B------:R1:W-:Y:S02]  /*0c80*/  STG.E desc[UR4][R4.64], R0 ;  /* 0x0000000004007986 */ /* 0x0003e4000c101904 */
.L_x_2613:
[----:B------:R-:W-:-:S13]  /*0c90*/  ISETP.GE.U32.AND P0, PT, R3, R8, PT ;  /* 0x000000080300720c */ /* 0x000fda0003f06070 */
[----:B------:R-:W-:Y:S05]  /*0ca0*/  @P0 BRA `(.L_x_2615) ;  /* 0x0000000000340947 */ /* 0x000fea0003800000 */
[----:B01----:R-:W0:Y:S01]  /*0cb0*/  LDC.64 R4, c[0x0][0x388] ;  /* 0x0000e200ff047b82 */ /* 0x003e220000000a00 */
[----:B------:R-:W-:Y:S02]  /*0cc0*/  IADD3 R13, PT, PT, R6, R3, RZ ;  /* 0x00000003060d7210 */ /* 0x000fe40007ffe0ff */
[----:B------:R-:W-:-:S03]  /*0cd0*/  IADD3 R3, PT, PT, R3, 0x80, RZ ;  /* 0x0000008003037810 */ /* 0x000fc60007ffe0ff */
[----:B0-----:R-:W-:-:S05]  /*0ce0*/  IMAD.WIDE.U32 R4, R13, 0x4, R4 ;  /* 0x000000040d047825 */ /* 0x001fca00078e0004 */
[----:B------:R1:W-:Y:S02]  /*0cf0*/  STG.E desc[UR4][R4.64], R7 ;  /* 0x0000000704007986 */ /* 0x0003e4000c101904 */
.L_x_2614:
        /* <DEDUP_REMOVED lines=8> */
.L_x_2615:
[----:B------:R-:W-:Y:S05]  /*0d80*/  BSYNC.RELIABLE B1 ;  /* 0x0000000000017941 */ /* 0x000fea0003800100 */
.L_x_2611:
[----:B------:R-:W-:-:S13]  /*0d90*/  ISETP.GE.U32.AND P0, PT, R3, R8, PT ;  /* 0x000000080300720c */ /* 0x000fda0003f06070 */
[----:B012---:R-:W0:Y:S01]  /*0da0*/  @!P0 LDC.64 R4, c[0x0][0x388] ;  /* 0x0000e200ff048b82 */ /* 0x007e220000000a00 */
[----:B------:R-:W-:Y:S02]  /*0db0*/  @!P0 IADD3 R7, PT, PT, R6, R3, RZ ;  /* 0x0000000306078210 */ /* 0x000fe40007ffe0ff */
[----:B------:R-:W-:-:S03]  /*0dc0*/  @!P0 IADD3 R3, PT, PT, R3, 0x80, RZ ;  /* 0x0000008003038810 */ /* 0x000fc60007ffe0ff */
[----:B0-----:R-:W-:-:S05]  /*0dd0*/  @!P0 IMAD.WIDE.U32 R4, R7, 0x4, R4 ;  /* 0x0000000407048825 */ /* 0x001fca00078e0004 */
[----:B------:R2:W-:Y:S02]  /*0de0*/  @!P0 STG.E desc[UR4][R4.64], R10 ;  /* 0x0000000a04008986 */ /* 0x0005e4000c101904 */
.L_x_2616:
[----:B------:R-:W-:Y:S05]  /*0df0*/  BSYNC.RECONVERGENT B0 ;  /* 0x0000000000007941 */ /* 0x000fea0003800200 */
.L_x_2610:
        /* <DEDUP_REMOVED lines=8> */
.L_x_2609:
[----:B------:R-:W0:Y:S01]  /*0e80*/  S2R R27, SR_TID.X ;  /* 0x00000000001b7919 */ /* 0x000e220000002100 */
[----:B------:R-:W1:Y:S02]  /*0e90*/  LDC.64 R2, c[0x0][0x398] ;  /* 0x0000e600ff027b82 */ /* 0x000e640000000a00 */
[----:B-1----:R-:W-:-:S04]  /*0ea0*/  IMAD.WIDE.U32 R2, R6, 0x4, R2 ;  /* 0x0000000406027825 */ /* 0x002fc800078e0002 */
[----:B0-----:R-:W-:Y:S02]  /*0eb0*/  IMAD.WIDE.U32 R4, R27, 0x10, R2 ;  /* 0x000000101b047825 */ /* 0x001fe400078e0002 */
[----:B------:R-:W0:Y:S03]  /*0ec0*/  LDC.64 R2, c[0x0][0x390] ;  /* 0x0000e400ff027b82 */ /* 0x000e260000000a00 */
[----:B------:R-:W2:Y:S04]  /*0ed0*/  LDG.E.128 R20, desc[UR4][R4.64] ;  /* 0x0000000404147981 */ /* 0x000ea8000c1e1d00 */
[----:B------:R1:W3:Y:S01]  /*0ee0*/  LDG.E.128 R12, desc[UR4][R4.64+0x800] ;  /* 0x00080004040c7981 */ /* 0x0002e2000c1e1d00 */
[----:B0-----:R-:W-:-:S04]  /*0ef0*/  IMAD.WIDE.U32 R2, R6, 0x4, R2 ;  /* 0x0000000406027825 */ /* 0x001fc800078e0002 */
[----:B------:R-:W-:-:S05]  /*0f00*/  IMAD.WIDE.U32 R2, R27, 0x10, R2 ;  /* 0x000000101b027825 */ /* 0x000fca00078e0002 */
[----:B------:R-:W4:Y:S04]  /*0f10*/  LDG.E.128 R8, desc[UR4][R2.64+0x800] ;  /* 0x0008000402087981 */ /* 0x000f28000c1e1d00 */
[----:B------:R0:W5:Y:S01]  /*0f20*/  LDG.E.128 R16, desc[UR4][R2.64] ;  /* 0x0000000402107981 */ /* 0x000162000c1e1d00 */
[----:B--2---:R-:W-:Y:S01]  /*0f30*/  FMUL.FTZ R7, R20, -1.4426950216293334961 ;  /* 0xbfb8aa3b14077820 */ /* 0x004fe20000410000 */
[----:B-1----:R-:W-:Y:S01]  /*0f40*/  FMUL.FTZ R4, R23, -1.4426950216293334961 ;  /* 0xbfb8aa3b17047820 */ /* 0x002fe20000410000 */
[----:B------:R-:W-:Y:S01]  /*0f50*/  FMUL.FTZ R25, R21, -1.4426950216293334961 ;  /* 0xbfb8aa3b15197820 */ /* 0x000fe20000410000 */
[----:B---3--:R-:W-:Y:S01]  /*0f60*/  FMUL.FTZ R5, R12, -1.4426950216293334961 ;  /* 0xbfb8aa3b0c057820 */ /* 0x008fe20000410000 */
[----:B------:R-:W-:Y:S01]  /*0f70*/  FMUL.FTZ R0, R13, -1.4426950216293334961 ;  /* 0xbfb8aa3b0d007820 */ /* 0x000fe20000410000 */
[----:B------:R-:W-:Y:S01]  /*0f80*/  FMUL.FTZ R26, R15, -1.4426950216293334961 ;  /* 0xbfb8aa3b0f1a7820 */ /* 0x000fe20000410000 */
[----:B------:R-:W-:Y:S01]  /*0f90*/  FMUL.FTZ R28, R22, -1.4426950216293334961 ;  /* 0xbfb8aa3b161c7820 */ /* 0x000fe20000410000 */
[----:B0-----:R-:W-:Y:S01]  /*0fa0*/  FMUL.FTZ R2, R14, -1.4426950216293334961 ;  /* 0xbfb8aa3b0e027820 */ /* 0x001fe20000410000 */
[----:B------:R-:W0:Y:S04]  /*0fb0*/  MUFU.EX2 R24, R7 ;  /* 0x0000000700187308 */ /* 0x000e280000000800 */
[----:B------:R-:W1:Y:S04]  /*0fc0*/  MUFU.EX2 R4, R4 ;  /* 0x0000000400047308 */ /* 0x000e680000000800 */
[----:B------:R-:W2:Y:S04]  /*0fd0*/  MUFU.EX2 R5, R5 ;  /* 0x0000000500057308 */ /* 0x000ea80000000800 */
[----:B------:R3:W2:Y:S04]  /*0fe0*/  MUFU.EX2 R7, R2 ;  /* 0x0000000200077308 */ /* 0x0006a80000000800 */
[----:B------:R-:W2:Y:S04]  /*0ff0*/  MUFU.EX2 R25, R25 ;  /* 0x0000001900197308 */ /* 0x000ea80000000800 */
[----:B------:R-:W2:Y:S01]  /*1000*/  MUFU.EX2 R0, R0 ;  /* 0x0000000000007308 */ /* 0x000ea20000000800 */
[----:B---3--:R-:W3:Y:S03]  /*1010*/  LDC.64 R2, c[0x0][0x388] ;  /* 0x0000e200ff027b82 */ /* 0x008ee60000000a00 */
[----:B------:R-:W2:Y:S04]  /*1020*/  MUFU.EX2 R26, R26 ;  /* 0x0000001a001a7308 */ /* 0x000ea80000000800 */
[----:B------:R-:W4:Y:S01]  /*1030*/  MUFU.EX2 R28, R28 ;  /* 0x0000001c001c7308 */ /* 0x000f220000000800 */
[----:B0-----:R-:W-:Y:S01]  /*1040*/  FADD.FTZ R29, R24, 1 ;  /* 0x3f800000181d7421 */ /* 0x001fe20000010000 */
[----:B-1----:R-:W-:Y:S01]  /*1050*/  FADD.FTZ R4, R4, 1 ;  /* 0x3f80000004047421 */ /* 0x002fe20000010000 */
[----:B--2---:R-:W-:Y:S01]  /*1060*/  FADD.FTZ R5, R5, 1 ;  /* 0x3f80000005057421 */ /* 0x004fe20000010000 */
[----:B------:R-:W-:Y:S01]  /*1070*/  FADD.FTZ R7, R7, 1 ;  /* 0x3f80000007077421 */ /* 0x000fe20000010000 */
[----:B------:R-:W-:Y:S01]  /*1080*/  FADD.FTZ R24, R25, 1 ;  /* 0x3f80000019187421 */ /* 0x000fe20000010000 */
[----:B------:R-:W-:Y:S01]  /*1090*/  FADD.FTZ R0, R0, 1 ;  /* 0x3f80000000007421 */ /* 0x000fe20000010000 */
[----:B------:R-:W-:Y:S01]  /*10a0*/  FADD.FTZ R26, R26, 1 ;  /* 0x3f8000001a1a7421 */ /* 0x000fe20000010000 */
[----:B----4-:R-:W-:Y:S01]  /*10b0*/  FADD.FTZ R25, R28, 1 ;  /* 0x3f8000001c197421 */ /* 0x010fe20000010000 */
[----:B------:R-:W0:Y:S08]  /*10c0*/  MUFU.RCP R4, R4 ;  /* 0x0000000400047308 */ /* 0x000e300000001000 */
[----:B------:R-:W1:Y:S08]  /*10d0*/  MUFU.RCP R5, R5 ;  /* 0x0000000500057308 */ /* 0x000e700000001000 */
[----:B------:R-:W2:Y:S08]  /*10e0*/  MUFU.RCP R7, R7 ;  /* 0x0000000700077308 */ /* 0x000eb00000001000 */
[----:B------:R-:W4:Y:S08]  /*10f0*/  MUFU.RCP R0, R0 ;  /* 0x0000000000007308 */ /* 0x000f300000001000 */
[----:B------:R-:W5:Y:S08]  /*1100*/  MUFU.RCP R26, R26 ;  /* 0x0000001a001a7308 */ /* 0x000f700000001000 */
[----:B------:R-:W5:Y:S08]  /*1110*/  MUFU.RCP R29, R29 ;  /* 0x0000001d001d7308 */ /* 0x000f700000001000 */
[----:B------:R-:W5:Y:S08]  /*1120*/  MUFU.RCP R24, R24 ;  /* 0x0000001800187308 */ /* 0x000f700000001000 */
[----:B------:R-:W5:Y:S01]  /*1130*/  MUFU.RCP R25, R25 ;  /* 0x0000001900197308 */ /* 0x000f620000001000 */
[----:B---3--:R-:W-:-:S04]  /*1140*/  IMAD.WIDE.U32 R2, R6, 0x4, R2 ;  /* 0x0000000406027825 */ /* 0x008fc800078e0002 */
[----:B0-----:R-:W-:Y:S01]  /*1150*/  FADD.FTZ R30, -R4, 1 ;  /* 0x3f800000041e7421 */ /* 0x001fe20000010100 */
[----:B-1----:R-:W-:Y:S01]  /*1160*/  FMUL.FTZ R8, R8, R5 ;  /* 0x0000000508087220 */ /* 0x002fe20000410000 */
[----:B--2---:R-:W-:Y:S01]  /*1170*/  FMUL.FTZ R6, R10, R7 ;  /* 0x000000070a067220 */ /* 0x004fe20000410000 */
[----:B----4-:R-:W-:Y:S01]  /*1180*/  FMUL.FTZ R9, R9, R0 ;  /* 0x0000000009097220 */ /* 0x010fe20000410000 */
[----:B-----5:R-:W-:Y:S01]  /*1190*/  FMUL.FTZ R11, R11, R26 ;  /* 0x0000001a0b0b7220 */ /* 0x020fe20000410000 */
[----:B------:R-:W-:Y:S01]  /*11a0*/  FADD.FTZ R5, -R5, 1 ;  /* 0x3f80000005057421 */ /* 0x000fe20000010100 */
[----:B------:R-:W-:Y:S01]  /*11b0*/  FADD.FTZ R7, -R7, 1 ;  /* 0x3f80000007077421 */ /* 0x000fe20000010100 */
[----:B------:R-:W-:Y:S01]  /*11c0*/  FADD.FTZ R31, -R29, 1 ;  /* 0x3f8000001d1f7421 */ /* 0x000fe20000010100 */
[----:B------:R-:W-:Y:S01]  /*11d0*/  FADD.FTZ R28, -R24, 1 ;  /* 0x3f800000181c7421 */ /* 0x000fe20000010100 */
[----:B------:R-:W-:Y:S01]  /*11e0*/  FADD.FTZ R0, -R0, 1 ;  /* 0x3f80000000007421 */ /* 0x000fe20000010100 */
[----:B------:R-:W-:Y:S01]  /*11f0*/  FADD.FTZ R26, -R26, 1 ;  /* 0x3f8000001a1a7421 */ /* 0x000fe20000010100 */
[----:B------:R-:W-:Y:S01]  /*1200*/  FFMA.FTZ R23, R23, R30, 1 ;  /* 0x3f80000017177423 */ /* 0x000fe2000001001e */
[----:B------:R-:W-:Y:S01]  /*1210*/  FMUL.FTZ R4, R19, R4 ;  /* 0x0000000413047220 */ /* 0x000fe20000410000 */
[----:B------:R-:W-:Y:S01]  /*1220*/  FFMA.FTZ R5, R12, R5, 1 ;  /* 0x3f8000000c057423 */ /* 0x000fe20000010005 */
[----:B------:R-:W-:Y:S01]  /*1230*/  FADD.FTZ R33, -R25, 1 ;  /* 0x3f80000019217421 */ /* 0x000fe20000010100 */
[----:B------:R-:W-:Y:S01]  /*1240*/  FFMA.FTZ R7, R14, R7, 1 ;  /* 0x3f8000000e077423 */ /* 0x000fe20000010007 */
[----:B------:R-:W-:Y:S01]  /*1250*/  FFMA.FTZ R20, R20, R31, 1 ;  /* 0x3f80000014147423 */ /* 0x000fe2000001001f */
[----:B------:R-:W-:Y:S01]  /*1260*/  FFMA.FTZ R21, R21, R28, 1 ;  /* 0x3f80000015157423 */ /* 0x000fe2000001001c */
[----:B------:R-:W-:Y:S01]  /*1270*/  FFMA.FTZ R22, R22, R33, 1 ;  /* 0x3f80000016167423 */ /* 0x000fe20000010021 */
[----:B------:R-:W-:Y:S01]  /*1280*/  FMUL.FTZ R29, R16, R29 ;  /* 0x0000001d101d7220 */ /* 0x000fe20000410000 */
[----:B------:R-:W-:Y:S01]  /*1290*/  FMUL.FTZ R24, R17, R24 ;  /* 0x0000001811187220 */ /* 0x000fe20000410000 */
[----:B------:R-:W-:Y:S01]  /*12a0*/  FMUL.FTZ R25, R18, R25 ;  /* 0x0000001912197220 */ /* 0x000fe20000410000 */
[----:B------:R-:W-:Y:S01]  /*12b0*/  FFMA.FTZ R0, R13, R0, 1 ;  /* 0x3f8000000d007423 */ /* 0x000fe20000010000 */
[----:B------:R-:W-:Y:S01]  /*12c0*/  FFMA.FTZ R26, R15, R26, 1 ;  /* 0x3f8000000f1a7423 */ /* 0x000fe2000001001a */
[----:B------:R-:W-:Y:S01]  /*12d0*/  FMUL.FTZ R23, R4, R23 ;  /* 0x0000001704177220 */ /* 0x000fe20000410000 */
[----:B------:R-:W-:Y:S01]  /*12e0*/  FMUL.FTZ R4, R8, R5 ;  /* 0x0000000508047220 */ /* 0x000fe20000410000 */
[----:B------:R-:W-:Y:S01]  /*12f0*/  FMUL.FTZ R6, R6, R7 ;  /* 0x0000000706067220 */ /* 0x000fe20000410000 */
[----:B------:R-:W-:-:S04]  /*1300*/  IMAD.WIDE.U32 R2, R27, 0x10, R2 ;  /* 0x000000101b027825 */ /* 0x000fc800078e0002 */
[----:B------:R-:W-:Y:S01]  /*1310*/  FMUL.FTZ R20, R29, R20 ;  /* 0x000000141d147220 */ /* 0x000fe20000410000 */
[----:B------:R-:W-:Y:S01]  /*1320*/  FMUL.FTZ R21, R24, R21 ;  /* 0x0000001518157220 */ /* 0x000fe20000410000 */
[----:B------:R-:W-:Y:S01]  /*1330*/  FMUL.FTZ R22, R25, R22 ;  /* 0x0000001619167220 */ /* 0x000fe20000410000 */
[----:B------:R-:W-:Y:S01]  /*1340*/  FMUL.FTZ R5, R9, R0 ;  /* 0x0000000009057220 */ /* 0x000fe20000410000 */
[----:B------:R-:W-:-:S03]  /*1350*/  FMUL.FTZ R7, R11, R26 ;  /* 0x0000001a0b077220 */ /* 0x000fc60000410000 */
[----:B------:R-:W-:Y:S04]  /*1360*/  STG.E.128 desc[UR4][R2.64], R20 ;  /* 0x0000001402007986 */ /* 0x000fe8000c101d04 */
[----:B------:R-:W-:Y:S01]  /*1370*/  STG.E.128 desc[UR4][R2.64+0x800], R4 ;  /* 0x0008000402007986 */ /* 0x000fe2000c101d04 */
[----:B------:R-:W-:Y:S05]  /*1380*/  EXIT ;  /* 0x000000000000794d */ /* 0x000fea0003800000 */
.L_x_2617:
        /* <DEDUP_REMOVED lines=15> */
.L_x_10171:


//--------------------- .text._ZN2at6native29vectorized_elementwise_kernelILi8EZZZNS0_61_GLOBAL__N__132982cb_23_ActivationSiluKernel_cu_1520ed90_293320silu_backward_kernelERNS_18TensorIteratorBaseEENKUlvE_clEvENKUlvE0_clEvEUlffE_St5arrayIPcLm3EEEEviT0_T1_ --------------------------
	.section	.text._ZN2at6native29vectorized_elementwise_kernelILi8EZZZNS0_61_GLOBAL__N__132982cb_23_ActivationSiluKernel_cu_1520ed90_293320silu_backward_kernelERNS_18TensorIteratorBaseEENKUlvE_clEvENKUlvE0_clEvEUlffE_St5arrayIPcLm3EEEEviT0_T1_,"ax",@progbits
	.align	128
        .global         _ZN2at6native29vectorized_elementwise_kernelILi8EZZZNS0_61_GLOBAL__N__132982cb_23_ActivationSiluKernel_cu_1520ed90_293320silu_backward_kernelERNS_18TensorIteratorBaseEENKUlvE_clEvENKUlvE0_clEvEUlffE_St5arrayIPcLm3EEEEviT0_T1_
        .type           _ZN2at6native29vectorized_elementwise_kernelILi8EZZZNS0_61_GLOBAL__N__132982cb_23_ActivationSiluKernel_cu_1520ed90_293320silu_backward_kernelERNS_18TensorIteratorBaseEENKUlvE_clEvENKUlvE0_clEvEUlffE_St5arrayIPcLm3EEEEviT0_T1_,@function
        .size           _ZN2at6native29vectorized_elementwise_kernelILi8EZZZNS0_61_GLOBAL__N__132982cb_23_ActivationSiluKernel_cu_1520ed90_293320silu_backward_kernelERNS_18TensorIteratorBaseEENKUlvE_clEvENKUlvE0_clEvEUlffE_St5arrayIPcLm3EEEEviT0_T1_,(.L_x_10172 - _ZN2at6native29vectorized_elementwise_kernelILi8EZZZNS0_61_GLOBAL__N__132982cb_23_ActivationSiluKernel_cu_1520ed90_293320silu_backward_kernelERNS_18TensorIteratorBaseEENKUlvE_clEvENKUlvE0_clEvEUlffE_St5arrayIPcLm3EEEEviT0_T1_)
        .other          _ZN2at6native29vectorized_elementwise_kernelILi8EZZZNS0_61_GLOBAL__N__132982cb_23_ActivationSiluKernel_cu_1520ed90_293320silu_backward_kernelERNS_18TensorIteratorBaseEENKUlvE_clEvENKUlvE0_clEvEUlffE_St5arrayIPcLm3EEEEviT0_T1_,@"STO_CUDA_ENTRY STV_DEFAULT"
_ZN2at6native29vectorized_elementwise_kernelILi8EZZZNS0_61_GLOBAL__N__132982cb_23_ActivationSiluKernel_cu_1520ed90_293320silu_backward_kernelERNS_18TensorIteratorBaseEENKUlvE_clEvENKUlvE0_clEvEUlffE_St5arrayIPcLm3EEEEviT0_T1_:
.text._ZN2at6native29vectorized_elementwise_kernelILi8EZZZNS0_61_GLOBAL__N__132982cb_23_ActivationSiluKernel_cu_1520ed90_293320silu_backward_kernelERNS_18TensorIteratorBaseEENKUlvE_clEvENKUlvE0_clEvEUlffE_St5arrayIPcLm3EEEEviT0_T1_:
[----:B------:R-:W-:Y:S01]  /*0000*/  LDC R1, c[0x0][0x37c] ;  /* 0x0000df00ff017b82 */ /* 0x000fe20000000800 */
[----:B------:R-:W-:Y:S05]  /*0010*/  EXIT ;  /* 0x000000000000794d */ /* 0x000fea0003800000 */
.L_x_2618:
        /* <DEDUP_REMOVED lines=14> */
.L_x_10172:


//--------------------- .text._ZN2at6native18elementwise_kernelILi128ELi4EZNS0_15gpu_kernel_implIZZZNS0_61_GLOBAL__N__132982cb_23_ActivationSiluKernel_cu_1520ed90_293320silu_backward_kernelERNS_18TensorIteratorBaseEENKUlvE_clEvENKUlvE_clEvEUlddE_EEvS5_RKT_EUliE_EEviT1_ --------------------------
	.section	.text._ZN2at6native18elementwise_kernelILi128ELi4EZNS0_15gpu_kernel_implIZZZNS0_61_GLOBAL__N__132982cb_23_ActivationSiluKernel_cu_1520ed90_293320silu_backward_kernelERNS_18TensorIteratorBaseEENKUlvE_clEvENKUlvE_clEvEUlddE_EEvS5_RKT_EUliE_EEviT1_,"ax",@progbits
	.align	128
        .global         _ZN2at6native18elementwise_kernelILi128ELi4EZNS0_15gpu_kernel_implIZZZNS0_61_GLOBAL__N__132982cb_23_ActivationSiluKernel_cu_1520ed90_293320silu_backward_kernelERNS_18TensorIteratorBaseEENKUlvE_clEvENKUlvE_clEvEUlddE_EEvS5_RKT_EUliE_EEviT1_
        .type           _ZN2at6native18elementwise_kernelILi128ELi4EZNS0_15gpu_kernel_implIZZZNS0_61_GLOBAL__N__132982cb_23_ActivationSiluKernel_cu_1520ed90_293320silu_backward_kernelERNS_18TensorIteratorBaseEENKUlvE_clEvENKUlvE_clEvEUlddE_EEvS5_RKT_EUliE_EEviT1_,@function
        .size           _ZN2at6native18elementwise_kernelILi128ELi4EZNS0_15gpu_kernel_implIZZZNS0_61_GLOBAL__N__132982cb_23_ActivationSiluKernel_cu_1520ed90_293320silu_backward_kernelERNS_18TensorIteratorBaseEENKUlvE_clEvENKUlvE_clEvEUlddE_EEvS5_RKT_EUliE_EEviT1_,(.L_x_10122 - _ZN2at6native18elementwise_kernelILi128ELi4EZNS0_15gpu_kernel_implIZZZNS0_61_GLOBAL__N__132982cb_23_ActivationSiluKernel_cu_1520ed90_293320silu_backward_kernelERNS_18TensorIteratorBaseEENKUlvE_clEvENKUlvE_clEvEUlddE_EEvS5_RKT_EUliE_EEviT1_)
        .other          _ZN2at6native18elementwise_kernelILi128ELi4EZNS0_15gpu_kernel_implIZZZNS0_61_GLOBAL__N__132982cb_23_ActivationSiluKernel_cu_1520ed90_293320silu_backward_kernelERNS_18TensorIteratorBaseEENKUlvE_clEvENKUlvE_clEvEUlddE_EEvS5_RKT_EUliE_EEviT1_,@"STO_CUDA_ENTRY STV_DEFAULT"
_ZN2at6native18elementwise_kernelILi128ELi4EZNS0_15gpu_kernel_implIZZZNS0_61_GLOBAL__N__132982cb_23_ActivationSiluKernel_cu_1520ed90_293320silu_backward_kernelERNS_18TensorIteratorBaseEENKUlvE_clEvENKUlvE_clEvEUlddE_EEvS5_RKT_EUliE_EEviT1_:
.text._ZN2at6native18elementwise_kernelILi128ELi4EZNS0_15gpu_kernel_implIZZZNS0_61_GLOBAL__N__132982cb_23_ActivationSiluKernel_cu_1520ed90_293320silu_backward_kernelERNS_18TensorIteratorBaseEENKUlvE_clEvENKUlvE_clEvEUlddE_EEvS5_RKT_EUliE_EEviT1_:
        /* <DEDUP_REMOVED lines=371> */
.L_x_2621:
        /* <DEDUP_REMOVED lines=16> */
[----:B--2---:R4:W0:Y:S02]  /*1830*/  I2F.F64.S16 R16, R2 ;  /* 0x0000000200107312 */ /* 0x0048240000101c00 */
[----:B0---4-:R-:W-:Y:S05]  /*1840*/  BRA `(.L_x_2628) ;  /* 0x0000000c006c7947 */ /* 0x011fea0003800000 */
.L_x_2626:
[----:B------:R-:W2:Y:S02]  /*1850*/  LDG.E.U8 R2, desc[UR36][R2.64] ;  /* 0x0000002402027981 */ /* 0x000ea4000c1e1100 */
[----:B--2---:R4:W0:Y:S02]  /*1860*/  I2F.F64.U16 R16, R2 ;  /* 0x0000000200107312 */ /* 0x0048240000101800 */
[----:B0---4-:R-:W-:Y:S05]  /*1870*/  BRA `(.L_x_2628) ;  /* 0x0000000c00607947 */ /* 0x011fea0003800000 */
.L_x_2625:
[----:B------:R-:W-:-:S09]  /*1880*/  UISETP.NE.AND UP0, UPT, UR4, 0x2, UPT ;  /* 0x000000020400788c */ /* 0x000fd2000bf05270 */
[----:B------:R-:W-:Y:S05]  /*1890*/  BRA.U !UP0, `(.L_x_2629) ;  /* 0x0000000108287547 */ /* 0x000fea000b800000 */
[----:B------:R-:W-:-:S09]  /*18a0*/  UISETP.NE.AND UP0, UPT, UR4, 0x3, UPT ;  /* 0x000000030400788c */ /* 0x000fd2000bf05270 */
[----:B------:R-:W-:Y:S05]  /*18b0*/  BRA.U !UP0, `(.L_x_2630) ;  /* 0x0000000108147547 */ /* 0x000fea000b800000 */
[----:B------:R-:W-:-:S09]  /*18c0*/  UISETP.NE.AND UP0, UPT, UR4, 0x4, UPT ;  /* 0x000000040400788c */ /* 0x000fd2000bf05270 */
[----:B------:R-:W-:Y:S05]  /*18d0*/  BRA.U UP0, `(.L_x_2627) ;  /* 0x0000000900bc7547 */ /* 0x000fea000b800000 */
[----:B------:R-:W2:Y:S02]  /*18e0*/  LDG.E.64 R16, desc[UR36][R2.64] ;  /* 0x0000002402107981 */ /* 0x000ea4000c1e1b00 */
[----:B--2---:R-:W4:Y:S02]  /*18f0*/  I2F.F64.S64 R16, R16 ;  /* 0x0000001000107312 */ /* 0x004f240000301c00 */
[----:B----4-:R-:W-:Y:S05]  /*1900*/  BRA `(.L_x_2628) ;  /* 0x0000000c003c7947 */ /* 0x010fea0003800000 */
.L_x_2630:
[----:B------:R-:W2:Y:S02]  /*1910*/  LDG.E R2, desc[UR36][R2.64] ;  /* 0x0000002402027981 */ /* 0x000ea4000c1e1900 */
[----:B--2---:R4:W0:Y:S02]  /*1920*/  I2F.F64 R16, R2 ;  /* 0x0000000200107312 */ /* 0x0048240000201c00 */
[----:B0---4-:R-:W-:Y:S05]  /*1930*/  BRA `(.L_x_2628) ;  /* 0x0000000c00307947 */ /* 0x011fea0003800000 */
.L_x_2629:
[----:B------:R-:W2:Y:S02]  /*1940*/  LDG.E.U16 R2, desc[UR36][R2.64] ;  /* 0x0000002402027981 */ /* 0x000ea4000c1e1500 */
[----:B--2---:R4:W0:Y:S02]  /*1950*/  I2F.F64.S16 R16, R2 ;  /* 0x0000000200107312 */ /* 0x0048240000101c00 */
[----:B0---4-:R-:W-:Y:S05]  /*1960*/  BRA `(.L_x_2628) ;  /* 0x0000000c00247947 */ /* 0x011fea0003800000 */
.L_x_2624:
[----:B------:R-:W-:-:S09]  /*1970*/  UISETP.GT.AND UP0, UPT, UR4, 0x6, UPT ;  /* 0x000000060400788c */ /* 0x000fd2000bf04270 */
[----:B------:R-:W-:Y:S05]  /*1980*/  BRA.U UP0, `(.L_x_2631) ;  /* 0x0000000100347547 */ /* 0x000fea000b800000 */
[----:B------:R-:W-:-:S09]  /*1990*/  UISETP.NE.AND UP0, UPT, UR4, 0x5, UPT ;  /* 0x000000050400788c */ /* 0x000fd2000bf05270 */
[----:B------:R-:W-:Y:S05]  /*19a0*/  BRA.U !UP0, `(.L_x_2632) ;  /* 0x0000000108187547 */ /* 0x000fea000b800000 */
[----:B------:R-:W-:-:S09]  /*19b0*/  UISETP.NE.AND UP0, UPT, UR4, 0x6, UPT ;  /* 0x000000060400788c */ /* 0x000fd2000bf05270 */
[----:B------:R-:W-:Y:S05]  /*19c0*/  BRA.U UP0, `(.L_x_2627) ;  /* 0x0000000900807547 */ /* 0x000fea000b800000 */
[----:B------:R-:W2:Y:S02]  /*19d0*/  LDG.E R16, desc[UR36][R2.64] ;  /* 0x0000002402107981 */ /* 0x000ea4000c1e1900 */
[----:B--2---:R-:W-:-:S06]  /*19e0*/  FMUL.FTZ R16, R16, 1 ;  /* 0x3f80000010107820 */ /* 0x004fcc0000410000 */
[----:B------:R-:W3:Y:S02]  /*19f0*/  F2F.F64.F32 R16, R16 ;  /* 0x0000001000107310 */ /* 0x000ee40000201800 */
[----:B---3--:R-:W-:Y:S05]  /*1a00*/  BRA `(.L_x_2628) ;  /* 0x0000000800fc7947 */ /* 0x008fea0003800000 */
.L_x_2632:
[----:B------:R-:W2:Y:S02]  /*1a10*/  LDG.E.U16 R0, desc[UR36][R2.64] ;  /* 0x0000002402007981 */ /* 0x000ea4000c1e1500 */
[----:B--2---:R-:W-:-:S05]  /*1a20*/  HADD2.F32 R0, -RZ, R0.H0_H0 ;  /* 0x20000000ff007230 */ /* 0x004fca0000004100 */
[----:B------:R-:W-:-:S04]  /*1a30*/  FMUL.FTZ R0, R0, 1 ;  /* 0x3f80000000007820 */ /* 0x000fc80000410000 */
[----:B------:R3:W4:Y:S02]  /*1a40*/  F2F.F64.F32 R16, R0 ;  /* 0x0000000000107310 */ /* 0x0007240000201800 */
[----:B---34-:R-:W-:Y:S05]  /*1a50*/  BRA `(.L_x_2628) ;  /* 0x0000000800e87947 */ /* 0x018fea0003800000 */
.L_x_2631:
[----:B------:R-:W-:-:S09]  /*1a60*/  UISETP.NE.AND UP0, UPT, UR4, 0x7, UPT ;  /* 0x000000070400788c */ /* 0x000fd2000bf05270 */
[----:B------:R-:W-:Y:S05]  /*1a70*/  BRA.U !UP0, `(.L_x_2633) ;  /* 0x0000000108347547 */ /* 0x000fea000b800000 */
[----:B------:R-:W-:-:S09]  /*1a80*/  UISETP.NE.AND UP0, UPT, UR4, 0x8, UPT ;  /* 0x000000080400788c */ /* 0x000fd2000bf05270 */
[----:B------:R-:W-:Y:S05]  /*1a90*/  BRA.U !UP0, `(.L_x_2634) ;  /* 0x0000000108187547 */ /* 0x000fea000b800000 */
[----:B------:R-:W-:-:S09]  /*1aa0*/  UISETP.NE.AND UP0, UPT, UR4, 0x9, UPT ;  /* 0x000000090400788c */ /* 0x000fd2000bf05270 */
[----:B------:R-:W-:Y:S05]  /*1ab0*/  BRA.U UP0, `(.L_x_2627) ;  /* 0x0000000900447547 */ /* 0x000fea000b800000 */
[----:B------:R-:W2:Y:S02]  /*1ac0*/  LDG.E R2, desc[UR36][R2.64] ;  /* 0x0000002402027981 */ /* 0x000ea4000c1e1900 */
[----:B--2---:R-:W-:-:S06]  /*1ad0*/  FMUL.FTZ R16, R2, 1 ;  /* 0x3f80000002107820 */ /* 0x004fcc0000410000 */
[----:B------:R-:W4:Y:S02]  /*1ae0*/  F2F.F64.F32 R16, R16 ;  /* 0x0000001000107310 */ /* 0x000f240000201800 */
[----:B----4-:R-:W-:Y:S05]  /*1af0*/  BRA `(.L_x_2628) ;  /* 0x0000000800c07947 */ /* 0x010fea0003800000 */
.L_x_2634:
[----:B------:R-:W2:Y:S02]  /*1b00*/  LDG.E.U16 R2, desc[UR36][R2.64] ;  /* 0x0000002402027981 */ /* 0x000ea4000c1e1500 */
[----:B--2---:R-:W-:-:S05]  /*1b10*/  HADD2.F32 R0, -RZ, R2.H0_H0 ;  /* 0x20000002ff007230 */ /* 0x004fca0000004100 */
[----:B------:R-:W-:-:S04]  /*1b20*/  FMUL.FTZ R0, R0, 1 ;  /* 0x3f80000000007820 */ /* 0x000fc80000410000 */
[----:B------:R4:W0:Y:S02]  /*1b30*/  F2F.F64.F32 R16, R0 ;  /* 0x0000000000107310 */ /* 0x0008240000201800 */
[----:B0---4-:R-:W-:Y:S05]  /*1b40*/  BRA `(.L_x_2628) ;  /* 0x0000000800ac7947 */ /* 0x011fea0003800000 */
.L_x_2633:
[----:B------:R3:W5:Y:S01]  /*1b50*/  LDG.E.64 R16, desc[UR36][R2.64] ;  /* 0x0000002402107981 */ /* 0x000762000c1e1b00 */
[----:B------:R-:W-:Y:S05]  /*1b60*/  BRA `(.L_x_2628) ;  /* 0x0000000800a47947 */ /* 0x000fea0003800000 */
.L_x_2623:
        /* <DEDUP_REMOVED lines=8> */
[----:B------:R-:W2:Y:S01]  /*1bf0*/  LDG.E.U8 R2, desc[UR36][R2.64] ;  /* 0x0000002402027981 */ /* 0x000ea2000c1e1100 */
[----:B------:R-:W-:Y:S01]  /*1c00*/  IMAD.MOV.U32 R16, RZ, RZ, RZ ;  /* 0x000000ffff107224 */ /* 0x000fe200078e00ff */
[----:B--2---:R-:W-:-:S04]  /*1c10*/  ISETP.NE.AND P0, PT, R2, RZ, PT ;  /* 0x000000ff0200720c */ /* 0x004fc80003f05270 */
[----:B------:R-:W-:Y:S01]  /*1c20*/  FSEL R17, RZ, 1.875, !P0 ;  /* 0x3ff00000ff117808 */ /* 0x000fe20004000000 */
[----:B------:R-:W-:Y:S08]  /*1c30*/  BRA `(.L_x_2628) ;  /* 0x0000000800707947 */ /* 0x000ff00003800000 */
.L_x_2637:
[----:B------:R2:W5:Y:S01]  /*1c40*/  LDG.E.64 R16, desc[UR36][R2.64] ;  /* 0x0000002402107981 */ /* 0x000562000c1e1b00 */
[----:B------:R-:W-:Y:S05]  /*1c50*/  BRA `(.L_x_2628) ;  /* 0x0000000800687947 */ /* 0x000fea0003800000 */
.L_x_2636:
        /* <DEDUP_REMOVED lines=23> */
[----:B------:R-:W-:-:S05]  /*1dd0*/  LOP3.LUT R5, R5, 0x80000000, R0, 0xf8, !PT ;  /* 0x8000000005057812 */ /* 0x000fca00078ef800 */
[----:B------:R-:W-:-:S04]  /*1de0*/  FMUL.FTZ R5, R5, 1 ;  /* 0x3f80000005057820 */ /* 0x000fc80000410000 */
[----:B------:R2:W3:Y:S02]  /*1df0*/  F2F.F64.F32 R16, R5 ;  /* 0x0000000500107310 */ /* 0x0004e40000201800 */
[----:B--23--:R-:W-:Y:S05]  /*1e00*/  BRA `(.L_x_2628) ;  /* 0x0000000400fc7947 */ /* 0x00cfea0003800000 */
.L_x_2639:
        /* <DEDUP_REMOVED lines=10> */
[----:B------:R-:W-:-:S05]  /*1eb0*/  LOP3.LUT R0, R0, 0x80000000, R5, 0xf8, !PT ;  /* 0x8000000000007812 */ /* 0x000fca00078ef805 */
[----:B------:R-:W-:-:S04]  /*1ec0*/  FMUL.FTZ R0, R0, 1 ;  /* 0x3f80000000007820 */ /* 0x000fc80000410000 */
[----:B------:R2:W3:Y:S02]  /*1ed0*/  F2F.F64.F32 R16, R0 ;  /* 0x0000000000107310 */ /* 0x0004e40000201800 */
[----:B--23--:R-:W-:Y:S05]  /*1ee0*/  BRA `(.L_x_2628) ;  /* 0x0000000400c47947 */ /* 0x00cfea0003800000 */
.L_x_2638:
[----:B------:R-:W2:Y:S02]  /*1ef0*/  LDG.E.U16 R0, desc[UR36][R2.64] ;  /* 0x0000002402007981 */ /* 0x000ea4000c1e1500 */
[----:B--2---:R-:W-:-:S04]  /*1f00*/  IMAD.U32 R0, R0, 0x10000, RZ ;  /* 0x0001000000007824 */ /* 0x004fc800078e00ff */
[----:B------:R-:W-:-:S04]  /*1f10*/  FMUL.FTZ R0, R0, 1 ;  /* 0x3f80000000007820 */ /* 0x000fc80000410000 */
[----:B------:R2:W3:Y:S02]  /*1f20*/  F2F.F64.F32 R16, R0 ;  /* 0x0000000000107310 */ /* 0x0004e40000201800 */
[----:B--23--:R-:W-:Y:S05]  /*1f30*/  BRA `(.L_x_2628) ;  /* 0x0000000400b07947 */ /* 0x00cfea0003800000 */
.L_x_2635:
        /* <DEDUP_REMOVED lines=9> */
[----:B--2---:R2:W3:Y:S02]  /*1fd0*/  I2F.F64.U16 R16, R2 ;  /* 0x0000000200107312 */ /* 0x0044e40000101800 */
[----:B--23--:R-:W-:Y:S05]  /*1fe0*/  BRA `(.L_x_2628) ;  /* 0x0000000400847947 */ /* 0x00cfea0003800000 */
.L_x_2642:
[----:B------:R-:W2:Y:S01]  /*1ff0*/  LDG.E.U8 R3, desc[UR36][R2.64] ;  /* 0x0000002402037981 */ /* 0x000ea2000c1e1100 */
[----:B------:R-:W-:Y:S02]  /*2000*/  CS2R R16, SRZ ;  /* 0x0000000000107805 */ /* 0x000fe4000001ff00 */
[----:B--2---:R-:W-:-:S13]  /*2010*/  ISETP.NE.AND P0, PT, R3, RZ, PT ;  /* 0x000000ff0300720c */ /* 0x004fda0003f05270 */
[----:B------:R-:W-:Y:S05]  /*2020*/  @!P0 BRA `(.L_x_2628) ;  /* 0x0000000400748947 */ /* 0x000fea0003800000 */
[----:B------:R-:W-:-:S13]  /*2030*/  ISETP.NE.AND P0, PT, R3, 0x80, PT ;  /* 0x000000800300780c */ /* 0x000fda0003f05270 */
[----:B------:R-:W-:Y:S01]  /*2040*/  @!P0 MOV R16, 0x20000000 ;  /* 0x2000000000108802 */ /* 0x000fe20000000f00 */
        /* <DEDUP_REMOVED lines=15> */
.L_x_2644:
[----:B------:R-:W-:Y:S05]  /*2140*/  BSYNC.RECONVERGENT B0 ;  /* 0x0000000000007941 */ /* 0x000fea0003800200 */
.L_x_2643:
[----:B------:R-:W-:Y:S01]  /*2150*/  IMAD.SHL.U32 R0, R0, 0x100000, RZ ;  /* 0x0010000000007824 */ /* 0x000fe200078e00ff */
[----:B------:R-:W-:-:S04]  /*2160*/  LEA R2, R2, 0x3b800000, 0x17 ;  /* 0x3b80000002027811 */ /* 0x000fc800078eb8ff */
[----:B------:R-:W-:-:S05]  /*2170*/  LOP3.LUT R0, R2, R0, R7, 0xfe, !PT ;  /* 0x0000000002007212 */ /* 0x000fca00078efe07 */
[----:B------:R-:W-:-:S04]  /*2180*/  FMUL.FTZ R0, R0, 1 ;  /* 0x3f80000000007820 */ /* 0x000fc80000410000 */
[----:B------:R2:W3:Y:S02]  /*2190*/  F2F.F64.F32 R16, R0 ;  /* 0x0000000000107310 */ /* 0x0004e40000201800 */
[----:B--23--:R-:W-:Y:S05]  /*21a0*/  BRA `(.L_x_2628) ;  /* 0x0000000400147947 */ /* 0x00cfea0003800000 */
.L_x_2641:
[----:B------:R-:W2:Y:S01]  /*21b0*/  LDG.E.U8 R3, desc[UR36][R2.64] ;  /* 0x0000002402037981 */ /* 0x000ea2000c1e1100 */
[----:B------:R-:W-:Y:S02]  /*21c0*/  CS2R R16, SRZ ;  /* 0x0000000000107805 */ /* 0x000fe4000001ff00 */
[----:B--2---:R-:W-:-:S13]  /*21d0*/  ISETP.NE.AND P0, PT, R3, RZ, PT ;  /* 0x000000ff0300720c */ /* 0x004fda0003f05270 */
[----:B------:R-:W-:Y:S05]  /*21e0*/  @!P0 BRA `(.L_x_2628) ;  /* 0x0000000400048947 */ /* 0x000fea0003800000 */
[----:B------:R-:W-:-:S13]  /*21f0*/  ISETP.NE.AND P0, PT, R3, 0x80, PT ;  /* 0x000000800300780c */ /* 0x000fda0003f05270 */
[----:B------:R-:W-:Y:S01]  /*2200*/  @!P0 IMAD.MOV.U32 R16, RZ, RZ, 0x20000000 ;  /* 0x20000000ff108424 */ /* 0x000fe200078e00ff */
        /* <DEDUP_REMOVED lines=15> */
.L_x_2646:
[----:B------:R-:W-:Y:S05]  /*2300*/  BSYNC.RECONVERGENT B0 ;  /* 0x0000000000007941 */ /* 0x000fea0003800200 */
.L_x_2645:
[----:B------:R-:W-:Y:S02]  /*2310*/  SHF.L.U32 R0, R0, 0x15, RZ ;  /* 0x0000001500007819 */ /* 0x000fe400000006ff */
[----:B------:R-:W-:-:S04]  /*2320*/  LEA R2, R2, 0x37800000, 0x17 ;  /* 0x3780000002027811 */ /* 0x000fc800078eb8ff */
[----:B------:R-:W-:-:S05]  /*2330*/  LOP3.LUT R0, R2, R0, R7, 0xfe, !PT ;  /* 0x0000000002007212 */ /* 0x000fca00078efe07 */
[----:B------:R-:W-:-:S04]  /*2340*/  FMUL.FTZ R0, R0, 1 ;  /* 0x3f80000000007820 */ /* 0x000fc80000410000 */
[----:B------:R2:W3:Y:S02]  /*2350*/  F2F.F64.F32 R16, R0 ;  /* 0x0000000000107310 */ /* 0x0004e40000201800 */
[----:B--23--:R-:W-:Y:S05]  /*2360*/  BRA `(.L_x_2628) ;  /* 0x0000000000a47947 */ /* 0x00cfea0003800000 */
.L_x_2640:
[----:B------:R-:W-:-:S09]  /*2370*/  UISETP.NE.AND UP0, UPT, UR4, 0x1c, UPT ;  /* 0x0000001c0400788c */ /* 0x000fd2000bf05270 */
[----:B------:R-:W-:Y:S05]  /*2380*/  BRA.U !UP0, `(.L_x_2647) ;  /* 0x0000000108947547 */ /* 0x000fea000b800000 */
[----:B------:R-:W-:-:S09]  /*2390*/  UISETP.NE.AND UP0, UPT, UR4, 0x1d, UPT ;  /* 0x0000001d0400788c */ /* 0x000fd2000bf05270 */
[----:B------:R-:W-:Y:S05]  /*23a0*/  BRA.U !UP0, `(.L_x_2648) ;  /* 0x0000000108807547 */ /* 0x000fea000b800000 */
[----:B------:R-:W-:-:S09]  /*23b0*/  UISETP.NE.AND UP0, UPT, UR4, 0x2c, UPT ;  /* 0x0000002c0400788c */ /* 0x000fd2000bf05270 */
[----:B------:R-:W-:Y:S05]  /*23c0*/  BRA.U !UP0, `(.L_x_2649) ;  /* 0x0000000108487547 */ /* 0x000fea000b800000 */
.L_x_2627:
        /* <DEDUP_REMOVED lines=16> */
.L_x_2650:
[----:B------:R-:W-:Y:S01]  /*24d0*/  CS2R R16, SRZ ;  /* 0x0000000000107805 */ /* 0x000fe2000001ff00 */
[----:B------:R-:W-:Y:S06]  /*24e0*/  BRA `(.L_x_2628) ;  /* 0x0000000000447947 */ /* 0x000fec0003800000 */
.L_x_2649:
[----:B------:R-:W2:Y:S01]  /*24f0*/  LDG.E.U8 R0, desc[UR36][R2.64] ;  /* 0x0000002402007981 */ /* 0x000ea2000c1e1100 */
[----:B------:R-:W-:Y:S02]  /*2500*/  IMAD.MOV.U32 R16, RZ, RZ, 0x0 ;  /* 0x00000000ff107424 */ /* 0x000fe400078e00ff */
[----:B------:R-:W-:Y:S01]  /*2510*/  IMAD.MOV.U32 R17, RZ, RZ, 0x38000000 ;  /* 0x38000000ff117424 */ /* 0x000fe200078e00ff */
[----:B--2---:R-:W-:-:S13]  /*2520*/  ISETP.NE.AND P0, PT, R0, RZ, PT ;  /* 0x000000ff0000720c */ /* 0x004fda0003f05270 */
[----:B------:R-:W-:Y:S05]  /*2530*/  @!P0 BRA `(.L_x_2628) ;  /* 0x0000000000308947 */ /* 0x000fea0003800000 */
[----:B------:R-:W-:-:S13]  /*2540*/  ISETP.NE.AND P0, PT, R0, 0xff, PT ;  /* 0x000000ff0000780c */ /* 0x000fda0003f05270 */
[----:B------:R-:W-:Y:S01]  /*2550*/  @P0 SHF.L.U32 R0, R0, 0x17, RZ ;  /* 0x0000001700000819 */ /* 0x000fe200000006ff */
[----:B------:R-:W-:Y:S02]  /*2560*/  @!P0 IMAD.MOV.U32 R16, RZ, RZ, 0x20000000 ;  /* 0x20000000ff108424 */ /* 0x000fe400078e00ff */
[----:B------:R-:W-:Y:S02]  /*2570*/  @!P0 IMAD.MOV.U32 R17, RZ, RZ, 0x7ff80000 ;  /* 0x7ff80000ff118424 */ /* 0x000fe400078e00ff */
[----:B------:R-:W-:-:S04]  /*2580*/  @P0 FMUL.FTZ R0, R0, 1 ;  /* 0x3f80000000000820 */ /* 0x000fc80000410000 */
[----:B------:R2:W3:Y:S02]  /*2590*/  @P0 F2F.F64.F32 R16, R0 ;  /* 0x0000000000100310 */ /* 0x0004e40000201800 */
[----:B--23--:R-:W-:Y:S05]  /*25a0*/  BRA `(.L_x_2628) ;  /* 0x0000000000147947 */ /* 0x00cfea0003800000 */
.L_x_2648:
[----:B------:R-:W2:Y:S02]  /*25b0*/  LDG.E.64 R16, desc[UR36][R2.64] ;  /* 0x0000002402107981 */ /* 0x000ea4000c1e1b00 */
[----:B--2---:R-:W2:Y:S02]  /*25c0*/  I2F.F64.U64 R16, R16 ;  /* 0x0000001000107312 */ /* 0x004ea40000301800 */
[----:B--2---:R-:W-:Y:S05]  /*25d0*/  BRA `(.L_x_2628) ;  /* 0x0000000000087947 */ /* 0x004fea0003800000 */
.L_x_2647:
[----:B------:R-:W2:Y:S02]  /*25e0*/  LDG.E R2, desc[UR36][R2.64] ;  /* 0x0000002402027981 */ /* 0x000ea4000c1e1900 */
[----:B--2---:R0:W1:Y:S02]  /*25f0*/  I2F.F64.U32 R16, R2 ;  /* 0x0000000200107312 */ /* 0x0040640000201800 */
.L_x_2628:
[----:B------:R-:W-:Y:S05]  /*2600*/  BSYNC.RECONVERGENT B7 ;  /* 0x0000000000077941 */ /* 0x000fea0003800200 */
.L_x_2622:
[----:B------:R-:W4:Y:S01]  /*2610*/  LDCU.64 UR6, c[0x0][0x5f8] ;  /* 0x0000bf00ff0677ac */ /* 0x000f220008000a00 */
[----:B------:R-:W-:Y:S01]  /*2620*/  BSSY.RECONVERGENT B7, `(.L_x_2651) ;  /* 0x00000ec000077945 */ /* 0x000fe20003800200 */
[----:B------:R-:W-:-:S04]  /*2630*/  UPRMT UR4, UR42, 0x9910, URZ ;  /* 0x000099102a047896 */ /* 0x000fc800080000ff */
[----:B------:R-:W-:Y:S01]  /*2640*/  UISETP.GT.AND UP0, UPT, UR4, 0x9, UPT ;  /* 0x000000090400788c */ /* 0x000fe2000bf04270 */
[----:B----4-:R-:W-:-:S04]  /*2650*/  IADD3 R22, P0, PT, R22, UR6, RZ ;  /* 0x0000000616167c10 */ /* 0x010fc8000ff1e0ff */
        /* <DEDUP_REMOVED lines=11> */
[----:B----4-:R-:W4:Y:S02]  /*2710*/  I2F.F64.S16 R12, R12 ;  /* 0x0000000c000c7312 */ /* 0x010f240000101c00 */
[----:B----4-:R-:W-:Y:S05]  /*2720*/  BRA `(.L_x_2657) ;  /* 0x0000000c006c7947 */ /* 0x010fea0003800000 */
.L_x_2655:
[----:B------:R-:W4:Y:S02]  /*2730*/  LDG.E.U8 R12, desc[UR36][R22.64] ;  /* 0x00000024160c7981 */ /* 0x000f24000c1e1100 */
[----:B----4-:R-:W4:Y:S02]  /*2740*/  I2F.F64.U16 R12, R12 ;  /* 0x0000000c000c7312 */ /* 0x010f240000101800 */
[----:B----4-:R-:W-:Y:S05]  /*2750*/  BRA `(.L_x_2657) ;  /* 0x0000000c00607947 */ /* 0x010fea0003800000 */
.L_x_2654:
[----:B------:R-:W-:-:S09]  /*2760*/  UISETP.NE.AND UP0, UPT, UR4, 0x2, UPT ;  /* 0x000000020400788c */ /* 0x000fd2000bf05270 */
[----:B------:R-:W-:Y:S05]  /*2770*/  BRA.U !UP0, `(.L_x_2658) ;  /* 0x0000000108287547 */ /* 0x000fea000b800000 */
[----:B------:R-:W-:-:S09]  /*2780*/  UISETP.NE.AND UP0, UPT, UR4, 0x3, UPT ;  /* 0x000000030400788c */ /* 0x000fd2000bf05270 */
[----:B------:R-:W-:Y:S05]  /*2790*/  BRA.U !UP0, `(.L_x_2659) ;  /* 0x0000000108147547 */ /* 0x000fea000b800000 */
[----:B------:R-:W-:-:S09]  /*27a0*/  UISETP.NE.AND UP0, UPT, UR4, 0x4, UPT ;  /* 0x000000040400788c */ /* 0x000fd2000bf05270 */
[----:B------:R-:W-:Y:S05]  /*27b0*/  BRA.U UP0, `(.L_x_2656) ;  /* 0x0000000900bc7547 */ /* 0x000fea000b800000 */
[----:B------:R-:W4:Y:S02]  /*27c0*/  LDG.E.64 R12, desc[UR36][R22.64] ;  /* 0x00000024160c7981 */ /* 0x000f24000c1e1b00 */
[----:B----4-:R-:W4:Y:S02]  /*27d0*/  I2F.F64.S64 R12, R12 ;  /* 0x0000000c000c7312 */ /* 0x010f240000301c00 */
[----:B----4-:R-:W-:Y:S05]  /*27e0*/  BRA `(.L_x_2657) ;  /* 0x0000000c003c7947 */ /* 0x010fea0003800000 */
.L_x_2659:
[----:B------:R-:W4:Y:S02]  /*27f0*/  LDG.E R12, desc[UR36][R22.64] ;  /* 0x00000024160c7981 */ /* 0x000f24000c1e1900 */
[----:B----4-:R-:W4:Y:S02]  /*2800*/  I2F.F64 R12, R12 ;  /* 0x0000000c000c7312 */ /* 0x010f240000201c00 */
[----:B----4-:R-:W-:Y:S05]  /*2810*/  BRA `(.L_x_2657) ;  /* 0x0000000c00307947 */ /* 0x010fea0003800000 */
.L_x_2658:
[----:B------:R-:W4:Y:S02]  /*2820*/  LDG.E.U16 R12, desc[UR36][R22.64] ;  /* 0x00000024160c7981 */ /* 0x000f24000c1e1500 */
[----:B----4-:R-:W4:Y:S02]  /*2830*/  I2F.F64.S16 R12, R12 ;  /* 0x0000000c000c7312 */ /* 0x010f240000101c00 */
[----:B----4-:R-:W-:Y:S05]  /*2840*/  BRA `(.L_x_2657) ;  /* 0x0000000c00247947 */ /* 0x010fea0003800000 */
.L_x_2653:
[----:B------:R-:W-:-:S09]  /*2850*/  UISETP.GT.AND UP0, UPT, UR4, 0x6, UPT ;  /* 0x000000060400788c */ /* 0x000fd2000bf04270 */
[----:B------:R-:W-:Y:S05]  /*2860*/  BRA.U UP0, `(.L_x_2660) ;  /* 0x0000000100347547 */ /* 0x000fea000b800000 */
[----:B------:R-:W-:-:S09]  /*2870*/  UISETP.NE.AND UP0, UPT, UR4, 0x5, UPT ;  /* 0x000000050400788c */ /* 0x000fd2000bf05270 */
[----:B------:R-:W-:Y:S05]  /*2880*/  BRA.U !UP0, `(.L_x_2661) ;  /* 0x0000000108187547 */ /* 0x000fea000b800000 */
[----:B------:R-:W-:-:S09]  /*2890*/  UISETP.NE.AND UP0, UPT, UR4, 0x6, UPT ;  /* 0x000000060400788c */ /* 0x000fd2000bf05270 */
[----:B------:R-:W-:Y:S05]  /*28a0*/  BRA.U UP0, `(.L_x_2656) ;  /* 0x0000000900807547 */ /* 0x000fea000b800000 */
[----:B------:R-:W4:Y:S02]  /*28b0*/  LDG.E R12, desc[UR36][R22.64] ;  /* 0x00000024160c7981 */ /* 0x000f24000c1e1900 */
[----:B----4-:R-:W-:-:S06]  /*28c0*/  FMUL.FTZ R12, R12, 1 ;  /* 0x3f8000000c0c7820 */ /* 0x010fcc0000410000 */
[----:B------:R-:W4:Y:S02]  /*28d0*/  F2F.F64.F32 R12, R12 ;  /* 0x0000000c000c7310 */ /* 0x000f240000201800 */
[----:B----4-:R-:W-:Y:S05]  /*28e0*/  BRA `(.L_x_2657) ;  /* 0x0000000800fc7947 */ /* 0x010fea0003800000 */
.L_x_2661:
[----:B------:R-:W4:Y:S02]  /*28f0*/  LDG.E.U16 R0, desc[UR36][R22.64] ;  /* 0x0000002416007981 */ /* 0x000f24000c1e1500 */
[----:B----4-:R-:W-:-:S05]  /*2900*/  HADD2.F32 R0, -RZ, R0.H0_H0 ;  /* 0x20000000ff007230 */ /* 0x010fca0000004100 */
[----:B------:R-:W-:-:S04]  /*2910*/  FMUL.FTZ R0, R0, 1 ;  /* 0x3f80000000007820 */ /* 0x000fc80000410000 */
[----:B------:R4:W0:Y:S02]  /*2920*/  F2F.F64.F32 R12, R0 ;  /* 0x00000000000c7310 */ /* 0x0008240000201800 */
[----:B0---4-:R-:W-:Y:S05]  /*2930*/  BRA `(.L_x_2657) ;  /* 0x0000000800e87947 */ /* 0x011fea0003800000 */
.L_x_2660:
[----:B------:R-:W-:-:S09]  /*2940*/  UISETP.NE.AND UP0, UPT, UR4, 0x7, UPT ;  /* 0x000000070400788c */ /* 0x000fd2000bf05270 */
[----:B------:R-:W-:Y:S05]  /*2950*/  BRA.U !UP0, `(.L_x_2662) ;  /* 0x0000000108347547 */ /* 0x000fea000b800000 */
        /* <DEDUP_REMOVED lines=8> */
.L_x_2663:
[----:B------:R-:W4:Y:S02]  /*29e0*/  LDG.E.U16 R22, desc[UR36][R22.64] ;  /* 0x0000002416167981 */ /* 0x000f24000c1e1500 */
[----:B----4-:R-:W-:-:S05]  /*29f0*/  HADD2.F32 R0, -RZ, R22.H0_H0 ;  /* 0x20000016ff007230 */ /* 0x010fca0000004100 */
[----:B------:R-:W-:-:S04]  /*2a00*/  FMUL.FTZ R0, R0, 1 ;  /* 0x3f80000000007820 */ /* 0x000fc80000410000 */
[----:B------:R4:W0:Y:S02]  /*2a10*/  F2F.F64.F32 R12, R0 ;  /* 0x00000000000c7310 */ /* 0x0008240000201800 */
[----:B0---4-:R-:W-:Y:S05]  /*2a20*/  BRA `(.L_x_2657) ;  /* 0x0000000800ac7947 */ /* 0x011fea0003800000 */
.L_x_2662:
[----:B------:R4:W5:Y:S01]  /*2a30*/  LDG.E.64 R12, desc[UR36][R22.64] ;  /* 0x00000024160c7981 */ /* 0x000962000c1e1b00 */
[----:B------:R-:W-:Y:S05]  /*2a40*/  BRA `(.L_x_2657) ;  /* 0x0000000800a47947 */ /* 0x000fea0003800000 */
.L_x_2652:
        /* <DEDUP_REMOVED lines=8> */
[----:B------:R-:W4:Y:S01]  /*2ad0*/  LDG.E.U8 R22, desc[UR36][R22.64] ;  /* 0x0000002416167981 */ /* 0x000f22000c1e1100 */
[----:B------:R-:W-:Y:S01]  /*2ae0*/  IMAD.MOV.U32 R12, RZ, RZ, RZ ;  /* 0x000000ffff0c7224 */ /* 0x000fe200078e00ff */
[----:B----4-:R-:W-:-:S04]  /*2af0*/  ISETP.NE.AND P0, PT, R22, RZ, PT ;  /* 0x000000ff1600720c */ /* 0x010fc80003f05270 */
[----:B------:R-:W-:Y:S01]  /*2b00*/  FSEL R13, RZ, 1.875, !P0 ;  /* 0x3ff00000ff0d7808 */ /* 0x000fe20004000000 */
[----:B------:R-:W-:Y:S08]  /*2b10*/  BRA `(.L_x_2657) ;  /* 0x0000000800707947 */ /* 0x000ff00003800000 */
.L_x_2666:
[----:B------:R4:W5:Y:S01]  /*2b20*/  LDG.E.64 R12, desc[UR36][R22.64] ;  /* 0x00000024160c7981 */ /* 0x000962000c1e1b00 */
[----:B------:R-:W-:Y:S05]  /*2b30*/  BRA `(.L_x_2657) ;  /* 0x0000000800687947 */ /* 0x000fea0003800000 */
.L_x_2665:
[----:B------:R-:W-:-:S09]  /*2b40*/  UISETP.NE.AND UP0, UPT, UR4, 0xf, UPT ;  /* 0x0000000f0400788c */ /* 0x000fd2000bf05270 */
[----:B------:R-:W-:Y:S05]  /*2b50*/  BRA.U !UP0, `(.L_x_2667) ;  /* 0x00000001089c7547 */ /* 0x000fea000b800000 */
[----:B------:R-:W-:-:S09]  /*2b60*/  UISETP.NE.AND UP0, UPT, UR4, 0x17, UPT ;  /* 0x000000170400788c */ /* 0x000fd2000bf05270 */
[----:B------:R-:W-:Y:S05]  /*2b70*/  BRA.U !UP0, `(.L_x_2668) ;  /* 0x00000001085c7547 */ /* 0x000fea000b800000 */
[----:B------:R-:W-:-:S09]  /*2b80*/  UISETP.NE.AND UP0, UPT, UR4, 0x18, UPT ;  /* 0x000000180400788c */ /* 0x000fd2000bf05270 */
[----:B------:R-:W-:Y:S05]  /*2b90*/  BRA.U UP0, `(.L_x_2656) ;  /* 0x0000000500c47547 */ /* 0x000fea000b800000 */
[----:B------:R-:W4:Y:S01]  /*2ba0*/  LDG.E.U8 R0, desc[UR36][R22.64] ;  /* 0x0000002416007981 */ /* 0x000f22000c1e1100 */
[----:B------:R-:W-:Y:S01]  /*2bb0*/  MOV R4, 0x1f ;  /* 0x0000001f00047802 */ /* 0x000fe20000000f00 */
[----:B----4-:R-:W-:-:S05]  /*2bc0*/  IMAD.SHL.U32 R0, R0, 0x1000000, RZ ;  /* 0x0100000000007824 */ /* 0x010fca00078e00ff */
[C---:B0-23--:R-:W-:Y:S02]  /*2bd0*/  LOP3.LUT R2, R0.reuse, 0x7f000000, RZ, 0xc0, !PT ;  /* 0x7f00000000027812 */ /* 0x04dfe400078ec0ff */
        /* <DEDUP_REMOVED lines=15> */
[----:B------:R0:W2:Y:S02]  /*2cd0*/  F2F.F64.F32 R12, R3 ;  /* 0x00000003000c7310 */ /* 0x0000a40000201800 */
[----:B0-2---:R-:W-:Y:S05]  /*2ce0*/  BRA `(.L_x_2657) ;  /* 0x0000000400fc7947 */ /* 0x005fea0003800000 */
.L_x_2668:
[----:B--23--:R-:W0:Y:S02]  /*2cf0*/  LDG.E.U8 R3, desc[UR36][R22.64] ;  /* 0x0000002416037981 */ /* 0x00ce24000c1e1100 */
[C---:B0-----:R-:W-:Y:S01]  /*2d00*/  SHF.L.U32 R2, R3.reuse, 0x19, RZ ;  /* 0x0000001903027819 */ /* 0x041fe200000006ff */
        /* <DEDUP_REMOVED lines=10> */
[----:B------:R0:W2:Y:S02]  /*2db0*/  F2F.F64.F32 R12, R0 ;  /* 0x00000000000c7310 */ /* 0x0000a40000201800 */
[----:B0-2---:R-:W-:Y:S05]  /*2dc0*/  BRA `(.L_x_2657) ;  /* 0x0000000400c47947 */ /* 0x005fea0003800000 */
.L_x_2667:
[----:B------:R-:W4:Y:S02]  /*2dd0*/  LDG.E.U16 R0, desc[UR36][R22.64] ;  /* 0x0000002416007981 */ /* 0x000f24000c1e1500 */
[----:B----4-:R-:W-:-:S04]  /*2de0*/  IMAD.U32 R0, R0, 0x10000, RZ ;  /* 0x0001000000007824 */ /* 0x010fc800078e00ff */
[----:B------:R-:W-:-:S04]  /*2df0*/  FMUL.FTZ R0, R0, 1 ;  /* 0x3f80000000007820 */ /* 0x000fc80000410000 */
[----:B------:R4:W0:Y:S02]  /*2e00*/  F2F.F64.F32 R12, R0 ;  /* 0x00000000000c7310 */ /* 0x0008240000201800 */
[----:B0---4-:R-:W-:Y:S05]  /*2e10*/  BRA `(.L_x_2657) ;  /* 0x0000000400b07947 */ /* 0x011fea0003800000 */
.L_x_2664:
        /* <DEDUP_REMOVED lines=9> */
[----:B----4-:R-:W4:Y:S02]  /*2eb0*/  I2F.F64.U16 R12, R12 ;  /* 0x0000000c000c7312 */ /* 0x010f240000101800 */
[----:B----4-:R-:W-:Y:S05]  /*2ec0*/  BRA `(.L_x_2657) ;  /* 0x0000000400847947 */ /* 0x010fea0003800000 */
.L_x_2671:
[----:B------:R-:W4:Y:S01]  /*2ed0*/  LDG.E.U8 R22, desc[UR36][R22.64] ;  /* 0x0000002416167981 */ /* 0x000f22000c1e1100 */
[----:B------:R-:W-:Y:S02]  /*2ee0*/  CS2R R12, SRZ ;  /* 0x00000000000c7805 */ /* 0x000fe4000001ff00 */
[----:B----4-:R-:W-:-:S13]  /*2ef0*/  ISETP.NE.AND P0, PT, R22, RZ, PT ;  /* 0x000000ff1600720c */ /* 0x010fda0003f05270 */
[----:B------:R-:W-:Y:S05]  /*2f00*/  @!P0 BRA `(.L_x_2657) ;  /* 0x0000000400748947 */ /* 0x000fea0003800000 */
[----:B------:R-:W-:-:S13]  /*2f10*/  ISETP.NE.AND P0, PT, R22, 0x80, PT ;  /* 0x000000801600780c */ /* 0x000fda0003f05270 */
[----:B------:R-:W-:Y:S01]  /*2f20*/  @!P0 MOV R12, 0x20000000 ;  /* 0x20000000000c8802 */ /* 0x000fe20000000f00 */
[----:B------:R-:W-:Y:S01]  /*2f30*/  @!P0 IMAD.MOV.U32 R13, RZ, RZ, 0x7ff80000 ;  /* 0x7ff80000ff0d8424 */ /* 0x000fe200078e00ff */
[----:B------:R-:W-:Y:S06]  /*2f40*/  @!P0 BRA `(.L_x_2657) ;  /* 0x0000000400648947 */ /* 0x000fec0003800000 */
[--C-:B------:R-:W-:Y:S01]  /*2f50*/  SHF.R.U32.HI R0, RZ, 0x3, R22.reuse ;  /* 0x00000003ff007819 */ /* 0x100fe20000011616 */
[----:B------:R-:W-:Y:S03]  /*2f60*/  BSSY.RECONVERGENT B0, `(.L_x_2672) ;  /* 0x000000c000007945 */ /* 0x000fe60003800200 */
[----:B0-23--:R-:W-:Y:S02]  /*2f70*/  LOP3.LUT P0, R2, R0, 0xf, RZ, 0xc0, !PT ;  /* 0x0000000f00027812 */ /* 0x00dfe4000780c0ff */
        /* <DEDUP_REMOVED lines=10> */
.L_x_2673:
[----:B------:R-:W-:Y:S05]  /*3020*/  BSYNC.RECONVERGENT B0 ;  /* 0x0000000000007941 */ /* 0x000fea0003800200 */
.L_x_2672:
[----:B------:R-:W-:Y:S01]  /*3030*/  IMAD.SHL.U32 R0, R0, 0x100000, RZ ;  /* 0x0010000000007824 */ /* 0x000fe200078e00ff */
[----:B------:R-:W-:-:S04]  /*3040*/  LEA R2, R2, 0x3b800000, 0x17 ;  /* 0x3b80000002027811 */ /* 0x000fc800078eb8ff */
[----:B------:R-:W-:-:S05]  /*3050*/  LOP3.LUT R0, R2, R0, R7, 0xfe, !PT ;  /* 0x0000000002007212 */ /* 0x000fca00078efe07 */
[----:B------:R-:W-:-:S04]  /*3060*/  FMUL.FTZ R0, R0, 1 ;  /* 0x3f80000000007820 */ /* 0x000fc80000410000 */
[----:B------:R0:W2:Y:S02]  /*3070*/  F2F.F64.F32 R12, R0 ;  /* 0x00000000000c7310 */ /* 0x0000a40000201800 */
[----:B0-2---:R-:W-:Y:S05]  /*3080*/  BRA `(.L_x_2657) ;  /* 0x0000000400147947 */ /* 0x005fea0003800000 */
.L_x_2670:
[----:B------:R-:W4:Y:S01]  /*3090*/  LDG.E.U8 R22, desc[UR36][R22.64] ;  /* 0x0000002416167981 */ /* 0x000f22000c1e1100 */
[----:B------:R-:W-:Y:S02]  /*30a0*/  CS2R R12, SRZ ;  /* 0x00000000000c7805 */ /* 0x000fe4000001ff00 */
[----:B----4-:R-:W-:-:S13]  /*30b0*/  ISETP.NE.AND P0, PT, R22, RZ, PT ;  /* 0x000000ff1600720c */ /* 0x010fda0003f05270 */
[----:B------:R-:W-:Y:S05]  /*30c0*/  @!P0 BRA `(.L_x_2657) ;  /* 0x0000000400048947 */ /* 0x000fea0003800000 */
[----:B------:R-:W-:-:S13]  /*30d0*/  ISETP.NE.AND P0, PT, R22, 0x80, PT ;  /* 0x000000801600780c */ /* 0x000fda0003f05270 */
[----:B------:R-:W-:Y:S01]  /*30e0*/  @!P0 IMAD.MOV.U32 R12, RZ, RZ, 0x20000000 ;  /* 0x20000000ff0c8424 */ /* 0x000fe200078e00ff */
[----:B------:R-:W-:Y:S01]  /*30f0*/  @!P0 MOV R13, 0x7ff80000 ;  /* 0x7ff80000000d8802 */ /* 0x000fe20000000f00 */
        /* <DEDUP_REMOVED lines=14> */
.L_x_2675:
[----:B------:R-:W-:Y:S05]  /*31e0*/  BSYNC.RECONVERGENT B0 ;  /* 0x0000000000007941 */ /* 0x000fea0003800200 */
.L_x_2674:
[----:B------:R-:W-:Y:S02]  /*31f0*/  SHF.L.U32 R0, R0, 0x15, RZ ;  /* 0x0000001500007819 */ /* 0x000fe400000006ff */
[----:B------:R-:W-:-:S04]  /*3200*/  LEA R2, R2, 0x37800000, 0x17 ;  /* 0x3780000002027811 */ /* 0x000fc800078eb8ff */
[----:B------:R-:W-:-:S05]  /*3210*/  LOP3.LUT R0, R2, R0, R7, 0xfe, !PT ;  /* 0x0000000002007212 */ /* 0x000fca00078efe07 */
[----:B------:R-:W-:-:S04]  /*3220*/  FMUL.FTZ R0, R0, 1 ;  /* 0x3f80000000007820 */ /* 0x000fc80000410000 */
[----:B------:R0:W2:Y:S02]  /*3230*/  F2F.F64.F32 R12, R0 ;  /* 0x00000000000c7310 */ /* 0x0000a40000201800 */
[----:B0-2---:R-:W-:Y:S05]  /*3240*/  BRA `(.L_x_2657) ;  /* 0x0000000000a47947 */ /* 0x005fea0003800000 */
.L_x_2669:
[----:B------:R-:W-:-:S09]  /*3250*/  UISETP.NE.AND UP0, UPT, UR4, 0x1c, UPT ;  /* 0x0000001c0400788c */ /* 0x000fd2000bf05270 */
[----:B------:R-:W-:Y:S05]  /*3260*/  BRA.U !UP0, `(.L_x_2676) ;  /* 0x0000000108947547 */ /* 0x000fea000b800000 */
[----:B------:R-:W-:-:S09]  /*3270*/  UISETP.NE.AND UP0, UPT, UR4, 0x1d, UPT ;  /* 0x0000001d0400788c */ /* 0x000fd2000bf05270 */
[----:B------:R-:W-:Y:S05]  /*3280*/  BRA.U !UP0, `(.L_x_2677) ;  /* 0x0000000108807547 */ /* 0x000fea000b800000 */
[----:B------:R-:W-:-:S09]  /*3290*/  UISETP.NE.AND UP0, UPT, UR4, 0x2c, UPT ;  /* 0x0000002c0400788c */ /* 0x000fd2000bf05270 */
[----:B------:R-:W-:Y:S05]  /*32a0*/  BRA.U !UP0, `(.L_x_2678) ;  /* 0x0000000108487547 */ /* 0x000fea000b800000 */
.L_x_2656:
[----:B0-23--:R-:W-:Y:S01]  /*32b0*/  MOV R2, 0x0 ;  /* 0x0000000000027802 */ /* 0x00dfe20000000f00 */
[----:B------:R-:W0:Y:S01]  /*32c0*/  LDCU.64 UR4, c[0x4][0x148] ;  /* 0x01002900ff0477ac */ /* 0x000e220008000a00 */
[----:B------:R-:W-:Y:S02]  /*32d0*/  HFMA2 R13, -RZ, RZ, 0, 0 ;  /* 0x00000000ff0d7431 */ /* 0x000fe400000001ff */
[----:B------:R-:W-:Y:S01]  /*32e0*/  IMAD.MOV.U32 R8, RZ, RZ, 0x4e ;  /* 0x0000004eff087424 */ /* 0x000fe200078e00ff */
[----:B------:R-:W2:Y:S01]  /*32f0*/  LDCU.64 UR6, c[0x4][0x150] ;  /* 0x01002a00ff0677ac */ /* 0x000ea20008000a00 */
[----:B------:R-:W3:Y:S01]  /*3300*/  LDC.64 R2, c[0x4][R2] ;  /* 0x0100000002027b82 */ /* 0x000ee20000000a00 */
[----:B------:R-:W-:Y:S01]  /*3310*/  IMAD.MOV.U32 R12, RZ, RZ, 0x1 ;  /* 0x00000001ff0c7424 */ /* 0x000fe200078e00ff */
[----:B------:R-:W4:Y:S01]  /*3320*/  LDCU.64 UR8, c[0x4][0x8] ;  /* 0x01000100ff0877ac */ /* 0x000f220008000a00 */
[----:B0-----:R-:W-:Y:S02]  /*3330*/  IMAD.U32 R4, RZ, RZ, UR4 ;  /* 0x00000004ff047e24 */ /* 0x001fe4000f8e00ff */
[----:B------:R-:W-:Y:S01]  /*3340*/  IMAD.U32 R5, RZ, RZ, UR5 ;  /* 0x00000005ff057e24 */ /* 0x000fe2000f8e00ff */
[----:B--2---:R-:W-:Y:S01]  /*3350*/  MOV R6, UR6 ;  /* 0x0000000600067c02 */ /* 0x004fe20008000f00 */
[----:B------:R-:W-:-:S02]  /*3360*/  IMAD.U32 R7, RZ, RZ, UR7 ;  /* 0x00000007ff077e24 */ /* 0x000fc4000f8e00ff */
[----:B----4-:R-:W-:Y:S01]  /*3370*/  IMAD.U32 R10, RZ, RZ, UR8 ;  /* 0x00000008ff0a7e24 */ /* 0x010fe2000f8e00ff */
[----:B------:R-:W-:-:S07]  /*3380*/  MOV R11, UR9 ;  /* 0x00000009000b7c02 */ /* 0x000fce0008000f00 */
[----:B------:R-:W-:-:S07]  /*3390*/  LEPC R20, `(.L_x_2679) ;  /* 0x000000001014794e */ /* 0x000fce0000000000 */
[----:B-1-3-5:R-:W-:Y:S05]  /*33a0*/  CALL.ABS.NOINC R2 ;  /* 0x0000000002007343 */ /* 0x02afea0003c00000 */
.L_x_2679:
[----:B------:R-:W-:Y:S01]  /*33b0*/  CS2R R12, SRZ ;  /* 0x00000000000c7805 */ /* 0x000fe2000001ff00 */
[----:B------:R-:W-:Y:S06]  /*33c0*/  BRA `(.L_x_2657) ;  /* 0x0000000000447947 */ /* 0x000fec0003800000 */
.L_x_2678:
[----:B------:R-:W4:Y:S01]  /*33d0*/  LDG.E.U8 R0, desc[UR36][R22.64] ;  /* 0x0000002416007981 */ /* 0x000f22000c1e1100 */
[----:B------:R-:W-:Y:S02]  /*33e0*/  IMAD.MOV.U32 R12, RZ, RZ, 0x0 ;  /* 0x00000000ff0c7424 */ /* 0x000fe400078e00ff */
[----:B------:R-:W-:Y:S01]  /*33f0*/  IMAD.MOV.U32 R13, RZ, RZ, 0x38000000 ;  /* 0x38000000ff0d7424 */ /* 0x000fe200078e00ff */
[----:B----4-:R-:W-:-:S13]  /*3400*/  ISETP.NE.AND P0, PT, R0, RZ, PT ;  /* 0x000000ff0000720c */ /* 0x010fda0003f05270 */
[----:B------:R-:W-:Y:S05]  /*3410*/  @!P0 BRA `(.L_x_2657) ;  /* 0x0000000000308947 */ /* 0x000fea0003800000 */
[----:B------:R-:W-:-:S13]  /*3420*/  ISETP.NE.AND P0, PT, R0, 0xff, PT ;  /* 0x000000ff0000780c */ /* 0x000fda0003f05270 */
[----:B------:R-:W-:Y:S01]  /*3430*/  @P0 SHF.L.U32 R0, R0, 0x17, RZ ;  /* 0x0000001700000819 */ /* 0x000fe200000006ff */
[----:B------:R-:W-:Y:S02]  /*3440*/  @!P0 IMAD.MOV.U32 R12, RZ, RZ, 0x20000000 ;  /* 0x20000000ff0c8424 */ /* 0x000fe400078e00ff */
[----:B------:R-:W-:Y:S02]  /*3450*/  @!P0 IMAD.MOV.U32 R13, RZ, RZ, 0x7ff80000 ;  /* 0x7ff80000ff0d8424 */ /* 0x000fe400078e00ff */
[----:B------:R-:W-:-:S04]  /*3460*/  @P0 FMUL.FTZ R0, R0, 1 ;  /* 0x3f80000000000820 */ /* 0x000fc80000410000 */
[----:B------:R4:W0:Y:S02]  /*3470*/  @P0 F2F.F64.F32 R12, R0 ;  /* 0x00000000000c0310 */ /* 0x0008240000201800 */
[----:B0---4-:R-:W-:Y:S05]  /*3480*/  BRA `(.L_x_2657) ;  /* 0x0000000000147947 */ /* 0x011fea0003800000 */
.L_x_2677:
[----:B------:R-:W4:Y:S02]  /*3490*/  LDG.E.64 R12, desc[UR36][R22.64] ;  /* 0x00000024160c7981 */ /* 0x000f24000c1e1b00 */
[----:B----4-:R-:W4:Y:S02]  /*34a0*/  I2F.F64.U64 R12, R12 ;  /* 0x0000000c000c7312 */ /* 0x010f240000301800 */
[----:B----4-:R-:W-:Y:S05]  /*34b0*/  BRA `(.L_x_2657) ;  /* 0x0000000000087947 */ /* 0x010fea0003800000 */
.L_x_2676:
[----:B------:R-:W4:Y:S02]  /*34c0*/  LDG.E R12, desc[UR36][R22.64] ;  /* 0x00000024160c7981 */ /* 0x000f24000c1e1900 */
[----:B----4-:R-:W4:Y:S02]  /*34d0*/  I2F.F64.U32 R12, R12 ;  /* 0x0000000c000c7312 */ /* 0x010f240000201800 */
.L_x_2657:
[----:B------:R-:W-:Y:S05]  /*34e0*/  BSYNC.RECONVERGENT B7 ;  /* 0x0000000000077941 */ /* 0x000fea0003800200 */
.L_x_2651:
[----:B0-23--:R-:W-:Y:S01]  /*34f0*/  MOV R2, 0x652b82fe ;  /* 0x652b82fe00027802 */ /* 0x00dfe20000000f00 */
[----:B------:R-:W-:Y:S01]  /*3500*/  IMAD.MOV.U32 R3, RZ, RZ, 0x3ff71547 ;  /* 0x3ff71547ff037424 */ /* 0x000fe200078e00ff */
[----:B------:R-:W-:Y:S01]  /*3510*/  UMOV UR4, 0xfefa39ef ;  /* 0xfefa39ef00047882 */ /* 0x000fe20000000000 */
[----:B------:R-:W-:Y:S01]  /*3520*/  UMOV UR5, 0x3fe62e42 ;  /* 0x3fe62e4200057882 */ /* 0x000fe20000000000 */
[----:B----45:R-:W0:Y:S01]  /*3530*/  DADD R4, -RZ, -R12 ;  /* 0x00000000ff047229 */ /* 0x030e22000000090c */
[----:B------:R-:W-:Y:S01]  /*3540*/  BSSY.RECONVERGENT B0, `(.L_x_2680) ;  /* 0x0000077000007945 */ /* 0x000fe20003800200 */
[----:B0-----:R-:W-:-:S05]  /*3550*/  IMAD.MOV.U32 R0, RZ, RZ, R5 ;  /* 0x000000ffff007224 */ /* 0x001fca00078e0005 */
[----:B------:R-:W-:-:S15]  /*3560*/  FSETP.GEU.FTZ.AND P0, PT, |R0|, 4.1917929649353027344, PT ;  /* 0x4086232b0000780b */ /* 0x000fde0003f1e200 */
[----:B------:R-:W-:-:S15]  /*3570*/  NOP ;  /* 0x0000000000007918 */ /* 0x000fde0000000000 */
[----:B------:R-:W-:-:S15]  /*3580*/  NOP ;  /* 0x0000000000007918 */ /* 0x000fde0000000000 */
[----:B------:R-:W-:-:S12]  /*3590*/  NOP ;  /* 0x0000000000007918 */ /* 0x000fd80000000000 */
[----:B------:R-:W0:-:S15]  /*35a0*/  DFMA R2, R12, -R2, 6.75539944105574400000e+15 ;  /* 0x433800000c02742b */ /* 0x000e1e0000000802 */
[----:B------:R-:W-:-:S15]  /*35b0*/  NOP ;  /* 0x0000000000007918 */ /* 0x000fde0000000000 */
[----:B------:R-:W-:-:S15]  /*35c0*/  NOP ;  /* 0x0000000000007918 */ /* 0x000fde0000000000 */
[----:B------:R-:W-:-:S15]  /*35d0*/  NOP ;  /* 0x0000000000007918 */ /* 0x000fde0000000000 */
[----:B------:R-:W-:-:S04]  /*35e0*/  NOP ;  /* 0x0000000000007918 */ /* 0x000fc80000000000 */
[----:B0-----:R-:W0:-:S15]  /*35f0*/  DADD R6, R2, -6.75539944105574400000e+15 ;  /* 0xc338000002067429 */ /* 0x001e1e0000000000 */
[----:B------:R-:W-:-:S15]  /*3600*/  NOP ;  /* 0x0000000000007918 */ /* 0x000fde0000000000 */
[----:B------:R-:W-:-:S15]  /*3610*/  NOP ;  /* 0x0000000000007918 */ /* 0x000fde0000000000 */
[----:B------:R-:W-:-:S15]  /*3620*/  NOP ;  /* 0x0000000000007918 */ /* 0x000fde0000000000 */
[----:B------:R-:W-:-:S04]  /*3630*/  NOP ;  /* 0x0000000000007918 */ /* 0x000fc80000000000 */
[----:B0-----:R-:W0:Y:S01]  /*3640*/  DFMA R8, R6, -UR4, -R12 ;  /* 0x8000000406087c2b */ /* 0x001e22000800080c */
[----:B------:R-:W-:Y:S01]  /*3650*/  UMOV UR4, 0x3b39803f ;  /* 0x3b39803f00047882 */ /* 0x000fe20000000000 */
[----:B------:R-:W-:-:S15]  /*3660*/  UMOV UR5, 0x3c7abc9e ;  /* 0x3c7abc9e00057882 */ /* 0x000fde0000000000 */
[----:B------:R-:W-:-:S15]  /*3670*/  NOP ;  /* 0x0000000000007918 */ /* 0x000fde0000000000 */
[----:B------:R-:W-:-:S15]  /*3680*/  NOP ;  /* 0x0000000000007918 */ /* 0x000fde0000000000 */
[----:B------:R-:W-:-:S15]  /*3690*/  NOP ;  /* 0x0000000000007918 */ /* 0x000fde0000000000 */
[----:B------:R-:W-:-:S02]  /*36a0*/  NOP ;  /* 0x0000000000007918 */ /* 0x000fc40000000000 */
[----:B0-----:R0:W2:Y:S01]  /*36b0*/  DFMA R6, R6, -UR4, R8 ;  /* 0x8000000406067c2b */ /* 0x0010a20008000008 */
[----:B------:R-:W-:Y:S01]  /*36c0*/  UMOV UR4, 0x69ce2bdf ;  /* 0x69ce2bdf00047882 */ /* 0x000fe20000000000 */
[----:B0-----:R-:W-:Y:S01]  /*36d0*/  IMAD.MOV.U32 R8, RZ, RZ, -0x35dec16 ;  /* 0xfca213eaff087424 */ /* 0x001fe200078e00ff */
[----:B------:R-:W-:Y:S01]  /*36e0*/  MOV R9, 0x3e928af3 ;  /* 0x3e928af300097802 */ /* 0x000fe20000000f00 */
[----:B------:R-:W-:-:S15]  /*36f0*/  UMOV UR5, 0x3e5ade15 ;  /* 0x3e5ade1500057882 */ /* 0x000fde0000000000 */
[----:B------:R-:W-:-:S15]  /*3700*/  NOP ;  /* 0x0000000000007918 */ /* 0x000fde0000000000 */
[----:B------:R-:W-:-:S15]  /*3710*/  NOP ;  /* 0x0000000000007918 */ /* 0x000fde0000000000 */
[----:B------:R-:W-:-:S15]  /*3720*/  NOP ;  /* 0x0000000000007918 */ /* 0x000fde0000000000 */
[----:B--2---:R-:W0:Y:S01]  /*3730*/  DFMA R8, R6, UR4, R8 ;  /* 0x0000000406087c2b */ /* 0x004e220008000008 */
[----:B------:R-:W-:Y:S01]  /*3740*/  UMOV UR4, 0x62401315 ;  /* 0x6240131500047882 */ /* 0x000fe20000000000 */
[----:B------:R-:W-:-:S15]  /*3750*/  UMOV UR5, 0x3ec71dee ;  /* 0x3ec71dee00057882 */ /* 0x000fde0000000000 */
[----:B------:R-:W-:-:S15]  /*3760*/  NOP ;  /* 0x0000000000007918 */ /* 0x000fde0000000000 */
[----:B------:R-:W-:-:S15]  /*3770*/  NOP ;  /* 0x0000000000007918 */ /* 0x000fde0000000000 */
[----:B------:R-:W-:-:S15]  /*3780*/  NOP ;  /* 0x0000000000007918 */ /* 0x000fde0000000000 */
[----:B------:R-:W-:-:S02]  /*3790*/  NOP ;  /* 0x0000000000007918 */ /* 0x000fc40000000000 */
[----:B0-----:R-:W0:Y:S01]  /*37a0*/  DFMA R8, R6, R8, UR4 ;  /* 0x0000000406087e2b */ /* 0x001e220008000008 */
        /* <DEDUP_REMOVED lines=48> */
[----:B0-----:R-:W0:-:S15]  /*3ab0*/  DFMA R8, R6, R8, UR4 ;  /* 0x0000000406087e2b */ /* 0x001e1e0008000008 */
[----:B------:R-:W-:-:S15]  /*3ac0*/  NOP ;  /* 0x0000000000007918 */ /* 0x000fde0000000000 */
[----:B------:R-:W-:-:S15]  /*3ad0*/  NOP ;  /* 0x0000000000007918 */ /* 0x000fde0000000000 */
[----:B------:R-:W-:-:S15]  /*3ae0*/  NOP ;  /* 0x0000000000007918 */ /* 0x000fde0000000000 */
[----:B------:R-:W-:-:S04]  /*3af0*/  NOP ;  /* 0x0000000000007918 */ /* 0x000fc80000000000 */
[----:B0-----:R-:W0:-:S15]  /*3b00*/  DFMA R8, R6, R8, 1 ;  /* 0x3ff000000608742b */ /* 0x001e1e0000000008 */
[----:B------:R-:W-:-:S15]  /*3b10*/  NOP ;  /* 0x0000000000007918 */ /* 0x000fde0000000000 */
[----:B------:R-:W-:-:S15]  /*3b20*/  NOP ;  /* 0x0000000000007918 */ /* 0x000fde0000000000 */
[----:B------:R-:W-:-:S15]  /*3b30*/  NOP ;  /* 0x0000000000007918 */ /* 0x000fde0000000000 */
[----:B------:R-:W-:-:S04]  /*3b40*/  NOP ;  /* 0x0000000000007918 */ /* 0x000fc80000000000 */
[----:B0-----:R-:W0:Y:S02]  /*3b50*/  DFMA R8, R6, R8, 1 ;  /* 0x3ff000000608742b */ /* 0x001e240000000008 */
[----:B0-----:R-:W-:Y:S01]  /*3b60*/  IMAD R5, R2, 0x100000, R9 ;  /* 0x0010000002057824 */ /* 0x001fe200078e0209 */
[----:B------:R-:W-:Y:S01]  /*3b70*/  MOV R4, R8 ;  /* 0x0000000800047202 */ /* 0x000fe20000000f00 */
[----:B------:R-:W-:Y:S06]  /*3b80*/  @!P0 BRA `(.L_x_2681) ;  /* 0x0000000000488947 */ /* 0x000fec0003800000 */
[----:B------:R-:W-:Y:S01]  /*3b90*/  FSETP.GEU.FTZ.AND P1, PT, |R0|, 4.2275390625, PT ;  /* 0x408748000000780b */ /* 0x000fe20003f3e200 */
[----:B------:R-:W-:-:S12]  /*3ba0*/  DSETP.GT.AND P0, PT, R12, RZ, PT ;  /* 0x000000ff0c00722a */ /* 0x000fd80003f04000 */
[----:B------:R-:W-:Y:S01]  /*3bb0*/  @!P1 LEA.HI R0, R2, R2, RZ, 0x1 ;  /* 0x0000000202009211 */ /* 0x000fe200078f08ff */
[----:B------:R-:W-:-:S03]  /*3bc0*/  @!P1 IMAD.MOV.U32 R6, RZ, RZ, RZ ;  /* 0x000000ffff069224 */ /* 0x000fc600078e00ff */
[----:B------:R-:W-:-:S05]  /*3bd0*/  @!P1 SHF.R.S32.HI R3, RZ, 0x1, R0 ;  /* 0x00000001ff039819 */ /* 0x000fca0000011400 */
[----:B------:R-:W-:Y:S02]  /*3be0*/  @!P1 IMAD.IADD R2, R2, 0x1, -R3 ;  /* 0x0000000102029824 */ /* 0x000fe400078e0a03 */
[----:B------:R-:W-:-:S03]  /*3bf0*/  @!P1 IMAD R3, R3, 0x100000, R9 ;  /* 0x0010000003039824 */ /* 0x000fc600078e0209 */
[----:B------:R-:W-:Y:S02]  /*3c00*/  @!P1 LEA R7, R2, 0x3ff00000, 0x14 ;  /* 0x3ff0000002079811 */ /* 0x000fe400078ea0ff */
[----:B------:R-:W-:-:S15]  /*3c10*/  @!P1 MOV R2, R8 ;  /* 0x0000000800029202 */ /* 0x000fde0000000f00 */
[----:B------:R-:W-:-:S15]  /*3c20*/  NOP ;  /* 0x0000000000007918 */ /* 0x000fde0000000000 */
[----:B------:R-:W-:-:S06]  /*3c30*/  NOP ;  /* 0x0000000000007918 */ /* 0x000fcc0000000000 */
[----:B------:R-:W0:Y:S02]  /*3c40*/  DADD R4, -R12, +INF ;  /* 0x7ff000000c047429 */ /* 0x000e240000000100 */
[----:B0-----:R-:W-:Y:S02]  /*3c50*/  FSEL R4, R4, RZ, !P0 ;  /* 0x000000ff04047208 */ /* 0x001fe40004000000 */
[----:B------:R-:W-:-:S15]  /*3c60*/  FSEL R5, R5, RZ, !P0 ;  /* 0x000000ff05057208 */ /* 0x000fde0004000000 */
[----:B------:R-:W-:-:S15]  /*3c70*/  NOP ;  /* 0x0000000000007918 */ /* 0x000fde0000000000 */
[----:B------:R-:W-:-:S15]  /*3c80*/  NOP ;  /* 0x0000000000007918 */ /* 0x000fde0000000000 */
[----:B------:R-:W-:-:S15]  /*3c90*/  NOP ;  /* 0x0000000000007918 */ /* 0x000fde0000000000 */
[----:B------:R0:W2:Y:S02]  /*3ca0*/  @!P1 DMUL R4, R2, R6 ;  /* 0x0000000602049228 */ /* 0x0000a40000000000 */
.L_x_2681:
[----:B------:R-:W-:Y:S05]  /*3cb0*/  BSYNC.RECONVERGENT B0 ;  /* 0x0000000000007941 */ /* 0x000fea0003800200 */
.L_x_2680:
[----:B--2---:R-:W0:Y:S01]  /*3cc0*/  DADD R8, R4, 1 ;  /* 0x3ff0000004087429 */ /* 0x004e220000000000 */
[----:B------:R-:W2:Y:S01]  /*3cd0*/  LDCU.64 UR4, c[0x0][0x5e8] ;  /* 0x0000bd00ff0477ac */ /* 0x000ea20008000a00 */
[----:B0-----:R-:W0:Y:S01]  /*3ce0*/  MUFU.RCP64H R3, R9 ;  /* 0x0000000900037308 */ /* 0x001e220000001800 */
[----:B------:R-:W-:Y:S01]  /*3cf0*/  VIADD R2, R9, 0x300402 ;  /* 0x0030040209027836 */ /* 0x000fe20000000000 */
[----:B------:R-:W-:Y:S04]  /*3d00*/  BSSY.RECONVERGENT B0, `(.L_x_2682) ;  /* 0x0000023000007945 */ /* 0x000fe80003800200 */
[----:B------:R-:W-:Y:S02]  /*3d10*/  FSETP.GEU.AND P0, PT, |R2|, 5.8789094863358348022e-39, PT ;  /* 0x004004020200780b */ /* 0x000fe40003f0e200 */
[----:B--2---:R-:W-:-:S04]  /*3d20*/  IADD3 R10, P1, PT, R18, UR4, RZ ;  /* 0x00000004120a7c10 */ /* 0x004fc8000ff3e0ff */
[----:B------:R-:W-:-:S15]  /*3d30*/  IADD3.X R11, PT, PT, RZ, UR5, RZ, P1, !PT ;  /* 0x00000005ff0b7c10 */ /* 0x000fde0008ffe4ff */
[----:B------:R-:W-:-:S15]  /*3d40*/  NOP ;  /* 0x0000000000007918 */ /* 0x000fde0000000000 */
[----:B------:R-:W-:-:S15]  /*3d50*/  NOP ;  /* 0x0000000000007918 */ /* 0x000fde0000000000 */
[----:B------:R-:W-:-:S05]  /*3d60*/  NOP ;  /* 0x0000000000007918 */ /* 0x000fca0000000000 */
[----:B0-----:R-:W0:-:S15]  /*3d70*/  DFMA R4, -R8, R2, 1 ;  /* 0x3ff000000804742b */ /* 0x001e1e0000000102 */
[----:B------:R-:W-:-:S15]  /*3d80*/  NOP ;  /* 0x0000000000007918 */ /* 0x000fde0000000000 */
[----:B------:R-:W-:-:S15]  /*3d90*/  NOP ;  /* 0x0000000000007918 */ /* 0x000fde0000000000 */
[----:B------:R-:W-:-:S15]  /*3da0*/  NOP ;  /* 0x0000000000007918 */ /* 0x000fde0000000000 */
[----:B------:R-:W-:-:S04]  /*3db0*/  NOP ;  /* 0x0000000000007918 */ /* 0x000fc80000000000 */
[----:B0-----:R-:W0:-:S15]  /*3dc0*/  DFMA R4, R4, R4, R4 ;  /* 0x000000040404722b */ /* 0x001e1e0000000004 */
        /* <DEDUP_REMOVED lines=9> */
[----:B0-----:R-:W0:-:S15]  /*3e60*/  DFMA R6, -R8, R4, 1 ;  /* 0x3ff000000806742b */ /* 0x001e1e0000000104 */
[----:B------:R-:W-:-:S15]  /*3e70*/  NOP ;  /* 0x0000000000007918 */ /* 0x000fde0000000000 */
[----:B------:R-:W-:-:S15]  /*3e80*/  NOP ;  /* 0x0000000000007918 */ /* 0x000fde0000000000 */
[----:B------:R-:W-:-:S15]  /*3e90*/  NOP ;  /* 0x0000000000007918 */ /* 0x000fde0000000000 */
[----:B------:R-:W-:-:S04]  /*3ea0*/  NOP ;  /* 0x0000000000007918 */ /* 0x000fc80000000000 */
[----:B0-----:R0:W2:Y:S02]  /*3eb0*/  DFMA R6, R4, R6, R4 ;  /* 0x000000060406722b */ /* 0x0010a40000000004 */
[----:B0-2---:R-:W-:Y:S05]  /*3ec0*/  @P0 BRA `(.L_x_2683) ;  /* 0x0000000000180947 */ /* 0x005fea0003800000 */
[----:B------:R-:W-:Y:S01]  /*3ed0*/  LOP3.LUT R2, R9, 0x7fffffff, RZ, 0xc0, !PT ;  /* 0x7fffffff09027812 */ /* 0x000fe200078ec0ff */
[----:B------:R-:W-:Y:S01]  /*3ee0*/  IMAD.MOV.U32 R4, RZ, RZ, R8 ;  /* 0x000000ffff047224 */ /* 0x000fe200078e0008 */
[----:B------:R-:W-:Y:S01]  /*3ef0*/  MOV R0, 0x3f30 ;  /* 0x00003f3000007802 */ /* 0x000fe20000000f00 */
[----:B------:R-:W-:Y:S01]  /*3f00*/  IMAD.MOV.U32 R5, RZ, RZ, R9 ;  /* 0x000000ffff057224 */ /* 0x000fe200078e0009 */
[----:B------:R-:W-:-:S07]  /*3f10*/  IADD3 R2, PT, PT, R2, -0x100000, RZ ;  /* 0xfff0000002027810 */ /* 0x000fce0007ffe0ff */
[----:B-1----:R-:W-:Y:S05]  /*3f20*/  CALL.REL.NOINC `($__internal_0_$__cuda_sm20_dblrcp_rn_slowpath_v3) ;  /* 0x0000010c001c7944 */ /* 0x002fea0003c00000 */
.L_x_2683:
[----:B------:R-:W-:Y:S05]  /*3f30*/  BSYNC.RECONVERGENT B0 ;  /* 0x0000000000007941 */ /* 0x000fea0003800200 */
.L_x_2682:
[----:B------:R-:W-:Y:S01]  /*3f40*/  UPRMT UR4, UR43, 0x9910, URZ ;  /* 0x000099102b047896 */ /* 0x000fe200080000ff */
[----:B-1----:R-:W-:Y:S03]  /*3f50*/  DMUL R4, R6, R16 ;  /* 0x0000001006047228 */ /* 0x002fe60000000000 */
[----:B------:R-:W-:-:S15]  /*3f60*/  UISETP.GT.AND UP0, UPT, UR4, 0x9, UPT ;  /* 0x000000090400788c */ /* 0x000fde000bf04270 */
[----:B------:R-:W-:-:S15]  /*3f70*/  NOP ;  /* 0x0000000000007918 */ /* 0x000fde0000000000 */
[----:B------:R-:W-:-:S15]  /*3f80*/  NOP ;  /* 0x0000000000007918 */ /* 0x000fde0000000000 */
[----:B------:R-:W-:-:S15]  /*3f90*/  NOP ;  /* 0x0000000000007918 */ /* 0x000fde0000000000 */
[----:B------:R-:W-:-:S01]  /*3fa0*/  NOP ;  /* 0x0000000000007918 */ /* 0x000fc20000000000 */
[----:B------:R-:W0:-:S15]  /*3fb0*/  DADD R6, -R6, 1 ;  /* 0x3ff0000006067429 */ /* 0x000e1e0000000100 */
        /* <DEDUP_REMOVED lines=9> */
[----:B0-----:R0:W1:Y:S02]  /*4050*/  DMUL R4, R4, R6 ;  /* 0x0000000604047228 */ /* 0x0010640000000000 */
[----:B01----:R-:W-:Y:S05]  /*4060*/  BRA.U UP0, `(.L_x_2684) ;  /* 0x0000000500707547 */ /* 0x003fea000b800000 */
        /* <DEDUP_REMOVED lines=8> */
[----:B------:R-:W0:Y:S02]  /*40f0*/  F2I.F64.TRUNC R5, R4 ;  /* 0x0000000400057311 */ /* 0x000e24000030d100 */
[----:B0-----:R0:W-:Y:S01]  /*4100*/  STG.E.U8 desc[UR36][R10.64], R5 ;  /* 0x000000050a007986 */ /* 0x0011e2000c101124 */
[----:B------:R-:W-:Y:S05]  /*4110*/  BRA `(.L_x_2689) ;  /* 0x00000010009c7947 */ /* 0x000fea0003800000 */
.L_x_2687:
[----:B------:R-:W0:Y:S02]  /*4120*/  F2I.S64.F64.TRUNC R4, R4 ;  /* 0x0000000400047311 */ /* 0x000e24000030d900 */
[----:B0-----:R-:W-:-:S05]  /*4130*/  IMAD.MOV.U32 R3, RZ, RZ, R4 ;  /* 0x000000ffff037224 */ /* 0x001fca00078e0004 */
[----:B------:R0:W-:Y:S01]  /*4140*/  STG.E.U8 desc[UR36][R10.64], R3 ;  /* 0x000000030a007986 */ /* 0x0001e2000c101124 */
[----:B------:R-:W-:Y:S05]  /*4150*/  BRA `(.L_x_2689) ;  /* 0x00000010008c7947 */ /* 0x000fea0003800000 */
.L_x_2686:
[----:B------:R-:W-:-:S09]  /*4160*/  UISETP.NE.AND UP0, UPT, UR4, 0x2, UPT ;  /* 0x000000020400788c */ /* 0x000fd2000bf05270 */
[----:B------:R-:W-:Y:S05]  /*4170*/  BRA.U !UP0, `(.L_x_2690) ;  /* 0x0000000108287547 */ /* 0x000fea000b800000 */
[----:B------:R-:W-:-:S09]  /*4180*/  UISETP.NE.AND UP0, UPT, UR4, 0x3, UPT ;  /* 0x000000030400788c */ /* 0x000fd2000bf05270 */
[----:B------:R-:W-:Y:S05]  /*4190*/  BRA.U !UP0, `(.L_x_2691) ;  /* 0x0000000108147547 */ /* 0x000fea000b800000 */
[----:B------:R-:W-:-:S09]  /*41a0*/  UISETP.NE.AND UP0, UPT, UR4, 0x4, UPT ;  /* 0x000000040400788c */ /* 0x000fd2000bf05270 */
[----:B------:R-:W-:Y:S05]  /*41b0*/  BRA.U UP0, `(.L_x_2688) ;  /* 0x0000000d00bc7547 */ /* 0x000fea000b800000 */
[----:B------:R-:W0:Y:S02]  /*41c0*/  F2I.S64.F64.TRUNC R4, R4 ;  /* 0x0000000400047311 */ /* 0x000e24000030d900 */
[----:B0-----:R0:W-:Y:S01]  /*41d0*/  STG.E.64 desc[UR36][R10.64], R4 ;  /* 0x000000040a007986 */ /* 0x0011e2000c101b24 */
[----:B------:R-:W-:Y:S05]  /*41e0*/  BRA `(.L_x_2689) ;  /* 0x0000001000687947 */ /* 0x000fea0003800000 */
.L_x_2691:
[----:B------:R-:W0:Y:S02]  /*41f0*/  F2I.F64.TRUNC R5, R4 ;  /* 0x0000000400057311 */ /* 0x000e24000030d100 */
[----:B0-----:R0:W-:Y:S01]  /*4200*/  STG.E desc[UR36][R10.64], R5 ;  /* 0x000000050a007986 */ /* 0x0011e2000c101924 */
[----:B------:R-:W-:Y:S05]  /*4210*/  BRA `(.L_x_2689) ;  /* 0x00000010005c7947 */ /* 0x000fea0003800000 */
.L_x_2690:
[----:B------:R-:W0:Y:S02]  /*4220*/  F2I.F64.TRUNC R5, R4 ;  /* 0x0000000400057311 */ /* 0x000e24000030d100 */
[----:B0-----:R0:W-:Y:S01]  /*4230*/  STG.E.U16 desc[UR36][R10.64], R5 ;  /* 0x000000050a007986 */ /* 0x0011e2000c101524 */
[----:B------:R-:W-:Y:S05]  /*4240*/  BRA `(.L_x_2689) ;  /* 0x0000001000507947 */ /* 0x000fea0003800000 */
.L_x_2685:
[----:B------:R-:W-:-:S09]  /*4250*/  UISETP.GT.AND UP0, UPT, UR4, 0x6, UPT ;  /* 0x000000060400788c */ /* 0x000fd2000bf04270 */
[----:B------:R-:W-:Y:S05]  /*4260*/  BRA.U UP0, `(.L_x_2692) ;  /* 0x00000001006c7547 */ /* 0x000fea000b800000 */
[----:B------:R-:W-:-:S09]  /*4270*/  UISETP.NE.AND UP0, UPT, UR4, 0x5, UPT ;  /* 0x000000050400788c */ /* 0x000fd2000bf05270 */
[----:B------:R-:W-:Y:S05]  /*4280*/  BRA.U !UP0, `(.L_x_2693) ;  /* 0x0000000108347547 */ /* 0x000fea000b800000 */
[----:B------:R-:W-:-:S09]  /*4290*/  UISETP.NE.AND UP0, UPT, UR4, 0x6, UPT ;  /* 0x000000060400788c */ /* 0x000fd2000bf05270 */
[----:B------:R-:W-:Y:S05]  /*42a0*/  BRA.U UP0, `(.L_x_2688) ;  /* 0x0000000d00807547 */ /* 0x000fea000b800000 */
[----:B------:R-:W-:Y:S01]  /*42b0*/  UMOV UR4, 0xf0000000 ;  /* 0xf000000000047882 */ /* 0x000fe20000000000 */
[----:B------:R-:W-:Y:S01]  /*42c0*/  UMOV UR5, 0x380fffff ;  /* 0x380fffff00057882 */ /* 0x000fe20000000000 */
[----:B------:R-:W0:-:S15]  /*42d0*/  F2F.F32.F64 R3, R4 ;  /* 0x0000000400037310 */ /* 0x000e1e0000301000 */
[----:B------:R-:W-:-:S15]  /*42e0*/  NOP ;  /* 0x0000000000007918 */ /* 0x000fde0000000000 */
[----:B------:R-:W-:-:S15]  /*42f0*/  NOP ;  /* 0x0000000000007918 */ /* 0x000fde0000000000 */
[----:B------:R-:W-:-:S15]  /*4300*/  NOP ;  /* 0x0000000000007918 */ /* 0x000fde0000000000 */
[----:B------:R-:W-:-:S04]  /*4310*/  NOP ;  /* 0x0000000000007918 */ /* 0x000fc80000000000 */
[----:B------:R-:W0:Y:S02]  /*4320*/  DSETP.GEU.AND P0, PT, |R4|, UR4, PT ;  /* 0x0000000404007e2a */ /* 0x000e24000bf0e200 */
[----:B0-----:R-:W-:-:S05]  /*4330*/  @!P0 FMUL R3, R3, 1.175494350822287508e-38 ;  /* 0x0080000003038820 */ /* 0x001fca0000400000 */
[----:B------:R0:W-:Y:S01]  /*4340*/  STG.E desc[UR36][R10.64], R3 ;  /* 0x000000030a007986 */ /* 0x0001e2000c101924 */
[----:B------:R-:W-:Y:S05]  /*4350*/  BRA `(.L_x_2689) ;  /* 0x00000010000c7947 */ /* 0x000fea0003800000 */
.L_x_2693:
        /* <DEDUP_REMOVED lines=9> */
[----:B------:R-:W-:-:S05]  /*43f0*/  F2FP.F16.F32.PACK_AB R0, RZ, R0 ;  /* 0x00000000ff00723e */ /* 0x000fca00000000ff */
[----:B------:R0:W-:Y:S01]  /*4400*/  STG.E.U16 desc[UR36][R10.64], R0 ;  /* 0x000000000a007986 */ /* 0x0001e2000c101524 */
[----:B------:R-:W-:Y:S05]  /*4410*/  BRA `(.L_x_2689) ;  /* 0x0000000c00dc7947 */ /* 0x000fea0003800000 */
.L_x_2692:
[----:B------:R-:W-:-:S09]  /*4420*/  UISETP.NE.AND UP0, UPT, UR4, 0x7, UPT ;  /* 0x000000070400788c */ /* 0x000fd2000bf05270 */
[----:B------:R-:W-:Y:S05]  /*4430*/  BRA.U !UP0, `(.L_x_2694) ;  /* 0x0000000108747547 */ /* 0x000fea000b800000 */
        /* <DEDUP_REMOVED lines=11> */
[----:B------:R-:W0:Y:S01]  /*44f0*/  DSETP.GEU.AND P0, PT, |R4|, UR4, PT ;  /* 0x0000000404007e2a */ /* 0x000e22000bf0e200 */
[----:B------:R-:W-:Y:S02]  /*4500*/  IMAD.MOV.U32 R3, RZ, RZ, RZ ;  /* 0x000000ffff037224 */ /* 0x000fe400078e00ff */
[----:B0-----:R-:W-:-:S05]  /*4510*/  @!P0 FMUL R2, R2, 1.175494350822287508e-38 ;  /* 0x0080000002028820 */ /* 0x001fca0000400000 */
[----:B------:R0:W-:Y:S01]  /*4520*/  STG.E.64 desc[UR36][R10.64], R2 ;  /* 0x000000020a007986 */ /* 0x0001e2000c101b24 */
[----:B------:R-:W-:Y:S05]  /*4530*/  BRA `(.L_x_2689) ;  /* 0x0000000c00947947 */ /* 0x000fea0003800000 */
.L_x_2695:
        /* <DEDUP_REMOVED lines=9> */
[----:B------:R-:W-:-:S04]  /*45d0*/  F2FP.F16.F32.PACK_AB R3, RZ, R0 ;  /* 0x00000000ff03723e */ /* 0x000fc800000000ff */
[----:B------:R-:W-:-:S05]  /*45e0*/  PRMT R3, R3, 0x5410, RZ ;  /* 0x0000541003037816 */ /* 0x000fca00000000ff */
[----:B------:R0:W-:Y:S01]  /*45f0*/  STG.E desc[UR36][R10.64], R3 ;  /* 0x000000030a007986 */ /* 0x0001e2000c101924 */
[----:B------:R-:W-:Y:S05]  /*4600*/  BRA `(.L_x_2689) ;  /* 0x0000000c00607947 */ /* 0x000fea0003800000 */
.L_x_2694:
[----:B------:R0:W-:Y:S01]  /*4610*/  STG.E.64 desc[UR36][R10.64], R4 ;  /* 0x000000040a007986 */ /* 0x0001e2000c101b24 */
[----:B------:R-:W-:Y:S05]  /*4620*/  BRA `(.L_x_2689) ;  /* 0x0000000c00587947 */ /* 0x000fea0003800000 */
.L_x_2684:
        /* <DEDUP_REMOVED lines=8> */
[----:B------:R-:W0:Y:S02]  /*46b0*/  DSETP.NEU.AND P0, PT, R4, RZ, PT ;  /* 0x000000ff0400722a */ /* 0x000e240003f0d000 */
[----:B0-----:R-:W-:-:S05]  /*46c0*/  SEL R3, RZ, 0x1, !P0 ;  /* 0x00000001ff037807 */ /* 0x001fca0004000000 */
[----:B------:R0:W-:Y:S01]  /*46d0*/  STG.E.U8 desc[UR36][R10.64], R3 ;  /* 0x000000030a007986 */ /* 0x0001e2000c101124 */
[----:B------:R-:W-:Y:S05]  /*46e0*/  BRA `(.L_x_2689) ;  /* 0x0000000c00287947 */ /* 0x000fea0003800000 */
.L_x_2698:
[----:B------:R-:W-:-:S05]  /*46f0*/  CS2R R6, SRZ ;  /* 0x0000000000067805 */ /* 0x000fca000001ff00 */
[----:B------:R0:W-:Y:S01]  /*4700*/  STG.E.128 desc[UR36][R10.64], R4 ;  /* 0x000000040a007986 */ /* 0x0001e2000c101d24 */
[----:B------:R-:W-:Y:S05]  /*4710*/  BRA `(.L_x_2689) ;  /* 0x0000000c001c7947 */ /* 0x000fea0003800000 */
.L_x_2697:
        /* <DEDUP_REMOVED lines=14> */
[----:B------:R-:W-:Y:S01]  /*4800*/  BSSY.RECONVERGENT B0, `(.L_x_2701) ;  /* 0x000000d000007945 */ /* 0x000fe20003800200 */
[----:B0-----:R-:W-:Y:S01]  /*4810*/  @!P0 FMUL R7, R7, 1.175494350822287508e-38 ;  /* 0x0080000007078820 */ /* 0x001fe20000400000 */
[----:B------:R-:W-:-:S04]  /*4820*/  MOV R0, 0x7f ;  /* 0x0000007f00007802 */ /* 0x000fc80000000f00 */
        /* <DEDUP_REMOVED lines=10> */
.L_x_2702:
[----:B------:R-:W-:Y:S05]  /*48d0*/  BSYNC.RECONVERGENT B0 ;  /* 0x0000000000007941 */ /* 0x000fea0003800200 */
.L_x_2701:
[----:B------:R-:W-:-:S05]  /*48e0*/  LOP3.LUT R3, R0, 0x80, R3, 0xf8, !PT ;  /* 0x0000008000037812 */ /* 0x000fca00078ef803 */
[----:B------:R0:W-:Y:S01]  /*48f0*/  STG.E.U8 desc[UR36][R10.64], R3 ;  /* 0x000000030a007986 */ /* 0x0001e2000c101124 */
[----:B------:R-:W-:Y:S05]  /*4900*/  BRA `(.L_x_2689) ;  /* 0x0000000800a07947 */ /* 0x000fea0003800000 */
.L_x_2700:
        /* <DEDUP_REMOVED lines=9> */
[----:B0-----:R-:W-:-:S05]  /*49a0*/  @!P0 FMUL R7, R7, 1.175494350822287508e-38 ;  /* 0x0080000007078820 */ /* 0x001fca0000400000 */
        /* <DEDUP_REMOVED lines=13> */
.L_x_2704:
[----:B------:R-:W-:Y:S05]  /*4a80*/  BSYNC.RECONVERGENT B0 ;  /* 0x0000000000007941 */ /* 0x000fea0003800200 */
.L_x_2703:
[----:B------:R-:W-:-:S05]  /*4a90*/  LOP3.LUT R3, R0, 0x80, R3, 0xf8, !PT ;  /* 0x0000008000037812 */ /* 0x000fca00078ef803 */
[----:B------:R0:W-:Y:S01]  /*4aa0*/  STG.E.U8 desc[UR36][R10.64], R3 ;  /* 0x000000030a007986 */ /* 0x0001e2000c101124 */
[----:B------:R-:W-:Y:S05]  /*4ab0*/  BRA `(.L_x_2689) ;  /* 0x0000000800347947 */ /* 0x000fea0003800000 */
.L_x_2699:
        /* <DEDUP_REMOVED lines=9> */
[----:B------:R-:W-:-:S05]  /*4b50*/  F2FP.BF16.F32.PACK_AB R0, RZ, R0 ;  /* 0x00000000ff00723e */ /* 0x000fca00000010ff */
[----:B------:R0:W-:Y:S01]  /*4b60*/  STG.E.U16 desc[UR36][R10.64], R0 ;  /* 0x000000000a007986 */ /* 0x0001e2000c101524 */
[----:B------:R-:W-:Y:S05]  /*4b70*/  BRA `(.L_x_2689) ;  /* 0x0000000800047947 */ /* 0x000fea0003800000 */
.L_x_2696:
        /* <DEDUP_REMOVED lines=8> */
[----:B------:R-:W0:Y:S02]  /*4c00*/  F2I.U32.F64.TRUNC R5, R4 ;  /* 0x0000000400057311 */ /* 0x000e24000030d000 */
[----:B0-----:R0:W-:Y:S01]  /*4c10*/  STG.E.U16 desc[UR36][R10.64], R5 ;  /* 0x000000050a007986 */ /* 0x0011e2000c101524 */
[----:B------:R-:W-:Y:S05]  /*4c20*/  BRA `(.L_x_2689) ;  /* 0x0000000400d87947 */ /* 0x000fea0003800000 */
.L_x_2707:
        /* <DEDUP_REMOVED lines=8> */
[----:B------:R-:W-:Y:S02]  /*4cb0*/  IMAD.MOV.U32 R2, RZ, RZ, 0x80 ;  /* 0x00000080ff027424 */ /* 0x000fe400078e00ff */
[----:B0-----:R-:W-:Y:S01]  /*4cc0*/  @!P0 FMUL R3, R3, 1.175494350822287508e-38 ;  /* 0x0080000003038820 */ /* 0x001fe20000400000 */
[----:B------:R-:W-:Y:S02]  /*4cd0*/  BSSY.RECONVERGENT B0, `(.L_x_2708) ;  /* 0x0000014000007945 */ /* 0x000fe40003800200 */
[----:B------:R-:W-:Y:S02]  /*4ce0*/  PRMT R5, R2, 0x7610, R5 ;  /* 0x0000761002057816 */ /* 0x000fe40000000005 */
        /* <DEDUP_REMOVED lines=10> */
.L_x_2710:
[----:B------:R-:W-:-:S04]  /*4d90*/  SHF.R.U32.HI R0, RZ, 0x14, R3 ;  /* 0x00000014ff007819 */ /* 0x000fc80000011603 */
[----:B------:R-:W-:-:S04]  /*4da0*/  LOP3.LUT R0, R0, 0x1, RZ, 0xc0, !PT ;  /* 0x0000000100007812 */ /* 0x000fc800078ec0ff */
[----:B------:R-:W-:-:S04]  /*4db0*/  IADD3 R0, PT, PT, R3, 0x487ffff, R0 ;  /* 0x0487ffff03007810 */ /* 0x000fc80007ffe000 */
[----:B------:R-:W-:-:S04]  /*4dc0*/  SHF.R.U32.HI R0, RZ, 0x14, R0 ;  /* 0x00000014ff007819 */ /* 0x000fc80000011600 */
[----:B------:R-:W-:-:S07]  /*4dd0*/  LOP3.LUT R0, R0, 0xff, RZ, 0xc0, !PT ;  /* 0x000000ff00007812 */ /* 0x000fce00078ec0ff */
.L_x_2711:
[----:B------:R-:W-:-:S04]  /*4de0*/  SHF.R.U32.HI R3, RZ, 0x18, R3 ;  /* 0x00000018ff037819 */ /* 0x000fc80000011603 */
[----:B------:R-:W-:-:S04]  /*4df0*/  LOP3.LUT R0, R0, 0x80, R3, 0xf8, !PT ;  /* 0x0000008000007812 */ /* 0x000fc800078ef803 */
[----:B------:R-:W-:-:S07]  /*4e00*/  PRMT R5, R0, 0x7610, R5 ;  /* 0x0000761000057816 */ /* 0x000fce0000000005 */
.L_x_2709:
[----:B------:R-:W-:Y:S05]  /*4e10*/  BSYNC.RECONVERGENT B0 ;  /* 0x0000000000007941 */ /* 0x000fea0003800200 */
.L_x_2708:
[----:B------:R4:W-:Y:S01]  /*4e20*/  STG.E.U8 desc[UR36][R10.64], R5 ;  /* 0x000000050a007986 */ /* 0x0009e2000c101124 */
[----:B------:R-:W-:Y:S05]  /*4e30*/  BRA `(.L_x_2689) ;  /* 0x0000000400547947 */ /* 0x000fea0003800000 */
.L_x_2706:
        /* <DEDUP_REMOVED lines=8> */
[----:B------:R-:W-:Y:S01]  /*4ec0*/  MOV R2, 0x80 ;  /* 0x0000008000027802 */ /* 0x000fe20000000f00 */
        /* <DEDUP_REMOVED lines=13> */
.L_x_2714:
[----:B------:R-:W-:-:S04]  /*4fa0*/  SHF.R.U32.HI R0, RZ, 0x15, R3 ;  /* 0x00000015ff007819 */ /* 0x000fc80000011603 */
[----:B------:R-:W-:-:S04]  /*4fb0*/  LOP3.LUT R0, R0, 0x1, RZ, 0xc0, !PT ;  /* 0x0000000100007812 */ /* 0x000fc800078ec0ff */
[----:B------:R-:W-:-:S04]  /*4fc0*/  IADD3 R0, PT, PT, R3, 0x88fffff, R0 ;  /* 0x088fffff03007810 */ /* 0x000fc80007ffe000 */
[----:B------:R-:W-:-:S04]  /*4fd0*/  SHF.R.U32.HI R0, RZ, 0x15, R0 ;  /* 0x00000015ff007819 */ /* 0x000fc80000011600 */
[----:B------:R-:W-:-:S07]  /*4fe0*/  LOP3.LUT R0, R0, 0xff, RZ, 0xc0, !PT ;  /* 0x000000ff00007812 */ /* 0x000fce00078ec0ff */
.L_x_2715:
[----:B------:R-:W-:-:S04]  /*4ff0*/  SHF.R.U32.HI R3, RZ, 0x18, R3 ;  /* 0x00000018ff037819 */ /* 0x000fc80000011603 */
[----:B------:R-:W-:-:S04]  /*5000*/  LOP3.LUT R0, R0, 0x80, R3, 0xf8, !PT ;  /* 0x0000008000007812 */ /* 0x000fc800078ef803 */
[----:B------:R-:W-:-:S07]  /*5010*/  PRMT R5, R0, 0x7610, R5 ;  /* 0x0000761000057816 */ /* 0x000fce0000000005 */
.L_x_2713:
[----:B------:R-:W-:Y:S05]  /*5020*/  BSYNC.RECONVERGENT B0 ;  /* 0x0000000000007941 */ /* 0x000fea0003800200 */
.L_x_2712:
[----:B------:R3:W-:Y:S01]  /*5030*/  STG.E.U8 desc[UR36][R10.64], R5 ;  /* 0x000000050a007986 */ /* 0x0007e2000c101124 */
[----:B------:R-:W-:Y:S05]  /*5040*/  BRA `(.L_x_2689) ;  /* 0x0000000000d07947 */ /* 0x000fea0003800000 */
.L_x_2705:
[----:B------:R-:W-:-:S09]  /*5050*/  UISETP.NE.AND UP0, UPT, UR4, 0x1c, UPT ;  /* 0x0000001c0400788c */ /* 0x000fd2000bf05270 */
[----:B------:R-:W-:Y:S05]  /*5060*/  BRA.U !UP0, `(.L_x_2716) ;  /* 0x0000000108c07547 */ /* 0x000fea000b800000 */
[----:B------:R-:W-:-:S09]  /*5070*/  UISETP.NE.AND UP0, UPT, UR4, 0x1d, UPT ;  /* 0x0000001d0400788c */ /* 0x000fd2000bf05270 */
[----:B------:R-:W-:Y:S05]  /*5080*/  BRA.U !UP0, `(.L_x_2717) ;  /* 0x0000000108ac7547 */ /* 0x000fea000b800000 */
[----:B------:R-:W-:-:S09]  /*5090*/  UISETP.NE.AND UP0, UPT, UR4, 0x2c, UPT ;  /* 0x0000002c0400788c */ /* 0x000fd2000bf05270 */
[----:B------:R-:W-:Y:S05]  /*50a0*/  BRA.U !UP0, `(.L_x_2718) ;  /* 0x0000000108447547 */ /* 0x000fea000b800000 */
.L_x_2688:
        /* <DEDUP_REMOVED lines=16> */
.L_x_2719:
[----:B------:R-:W-:Y:S05]  /*51b0*/  BRA `(.L_x_2689) ;  /* 0x0000000000747947 */ /* 0x000fea0003800000 */
.L_x_2718:
        /* <DEDUP_REMOVED lines=24> */
.L_x_2717:
[----:B------:R-:W0:Y:S02]  /*5340*/  F2I.U64.F64.TRUNC R4, R4 ;  /* 0x0000000400047311 */ /* 0x000e24000030d800 */
[----:B0-----:R1:W-:Y:S01]  /*5350*/  STG.E.64 desc[UR36][R10.64], R4 ;  /* 0x000000040a007986 */ /* 0x0013e2000c101b24 */
[----:B------:R-:W-:Y:S05]  /*5360*/  BRA `(.L_x_2689) ;  /* 0x0000000000087947 */ /* 0x000fea0003800000 */
.L_x_2716:
[----:B------:R-:W0:Y:S02]  /*5370*/  F2I.U32.F64.TRUNC R5, R4 ;  /* 0x0000000400057311 */ /* 0x000e24000030d000 */
[----:B0-----:R0:W-:Y:S02]  /*5380*/  STG.E desc[UR36][R10.64], R5 ;  /* 0x000000050a007986 */ /* 0x0011e4000c101924 */
.L_x_2689:
[----:B------:R-:W-:-:S07]  /*5390*/  VIADD R19, R19, 0x80 ;  /* 0x0000008013137836 */ /* 0x000fce0000000000 */
.L_x_2620:
[----:B------:R-:W-:Y:S05]  /*53a0*/  BSYNC.RECONVERGENT B6 ;  /* 0x0000000000067941 */ /* 0x000fea0003800200 */
.L_x_2619:
        /* <DEDUP_REMOVED lines=10> */
[----:B------:R-:W0:Y:S01]  /*5450*/  LDCU.64 UR4, c[0x0][0x390] ;  /* 0x00007200ff0477ac */ /* 0x000e220008000a00 */
[----:B------:R-:W-:Y:S01]  /*5460*/  MOV R18, RZ ;  /* 0x000000ff00127202 */ /* 0x000fe20000000f00 */
[----:B------:R-:W5:Y:S01]  /*5470*/  LDCU UR6, c[0x0][0x38c] ;  /* 0x00007180ff0677ac */ /* 0x000f620008000800 */
[----:B------:R-:W1:Y:S01]  /*5480*/  LDCU.64 UR8, c[0x0][0x4b8] ;  /* 0x00009700ff0877ac */ /* 0x000e620008000a00 */
[----:B------:R-:W-:Y:S02]  /*5490*/  UISETP.NE.AND UP0, UPT, UR41, URZ, UPT ;  /* 0x000000ff2900728c */ /* 0x000fe4000bf05270 */
[----:B0-----:R-:W-:Y:S01]  /*54a0*/  IMAD.HI.U32 R2, R19, UR4, R18 ;  /* 0x0000000413027c27 */ /* 0x001fe2000f8e0012 */
[----:B------:R-:W0:Y:S04]  /*54b0*/  LDCU UR4, c[0x0][0x4c0] ;  /* 0x00009800ff0477ac */ /* 0x000e280008000800 */
[----:B--2---:R-:W-:-:S05]  /*54c0*/  SHF.R.U32.HI R3, RZ, UR5, R2 ;  /* 0x00000005ff037c19 */ /* 0x004fca0008011602 */
[----:B------:R-:W-:-:S04]  /*54d0*/  IMAD.MOV R22, RZ, RZ, -R3 ;  /* 0x000000ffff167224 */ /* 0x000fc800078e0a03 */
[----:B-----5:R-:W-:-:S04]  /*54e0*/  IMAD R22, R22, UR6, R19 ;  /* 0x0000000616167c24 */ /* 0x020fc8000f8e0213 */
[C---:B-1----:R-:W-:Y:S02]  /*54f0*/  IMAD R18, R22.reuse, UR8, RZ ;  /* 0x0000000816127c24 */ /* 0x042fe4000f8e02ff */
[C---:B------:R-:W-:Y:S02]  /*5500*/  IMAD R0, R22.reuse, UR9, RZ ;  /* 0x0000000916007c24 */ /* 0x040fe4000f8e02ff */
[----:B0-----:R-:W-:Y:S01]  /*5510*/  IMAD R22, R22, UR4, RZ ;  /* 0x0000000416167c24 */ /* 0x001fe2000f8e02ff */
[----:B------:R-:W-:Y:S06]  /*5520*/  BRA.U !UP0, `(.L_x_2722) ;  /* 0x0000001508387547 */ /* 0x000fec000b800000 */
[----:B------:R-:W0:Y:S01]  /*5530*/  LDCU.64 UR6, c[0x0][0x398] ;  /* 0x00007300ff0677ac */ /* 0x000e220008000a00 */
[----:B------:R-:W-:Y:S01]  /*5540*/  IMAD.MOV.U32 R2, RZ, RZ, RZ ;  /* 0x000000ffff027224 */ /* 0x000fe200078e00ff */
[----:B------:R-:W3:Y:S01]  /*5550*/  LDCU UR4, c[0x0][0x3a0] ;  /* 0x00007400ff0477ac */ /* 0x000ee20008000800 */
[----:B------:R-:W1:Y:S01]  /*5560*/  LDCU UR5, c[0x0][0x4c4] ;  /* 0x00009880ff0577ac */ /* 0x000e620008000800 */
[----:B------:R-:W2:Y:S01]  /*5570*/  LDCU.64 UR8, c[0x0][0x4c8] ;  /* 0x00009900ff0877ac */ /* 0x000ea20008000a00 */
[----:B------:R-:W-:Y:S01]  /*5580*/  UISETP.NE.AND UP0, UPT, UR38, 0x2, UPT ;  /* 0x000000022600788c */ /* 0x000fe2000bf05270 */
[----:B0-----:R-:W-:-:S05]  /*5590*/  IMAD.HI.U32 R4, R3, UR7, R2 ;  /* 0x0000000703047c27 */ /* 0x001fca000f8e0002 */
[----:B---34-:R-:W-:-:S04]  /*55a0*/  SHF.R.U32.HI R5, RZ, UR4, R4 ;  /* 0x00000004ff057c19 */ /* 0x018fc80008011604 */
[----:B------:R-:W-:-:S05]  /*55b0*/  IADD3 R2, PT, PT, -R5, RZ, RZ ;  /* 0x000000ff05027210 */ /* 0x000fca0007ffe1ff */
[----:B------:R-:W-:-:S04]  /*55c0*/  IMAD R3, R2, UR6, R3 ;  /* 0x0000000602037c24 */ /* 0x000fc8000f8e0203 */
[C---:B-1----:R-:W-:Y:S02]  /*55d0*/  IMAD R18, R3.reuse, UR5, R18 ;  /* 0x0000000503127c24 */ /* 0x042fe4000f8e0212 */
[C---:B--2---:R-:W-:Y:S02]  /*55e0*/  IMAD R0, R3.reuse, UR8, R0 ;  /* 0x0000000803007c24 */ /* 0x044fe4000f8e0200 */
        /* <DEDUP_REMOVED lines=322> */
.L_x_2722:
[----:B------:R-:W0:Y:S01]  /*6a10*/  LDCU.64 UR6, c[0x0][0x5f0] ;  /* 0x0000be00ff0677ac */ /* 0x000e220008000a00 */
[----:B------:R-:W-:Y:S01]  /*6a20*/  BSSY.RECONVERGENT B7, `(.L_x_2723) ;  /* 0x00000ec000077945 */ /* 0x000fe20003800200 */
[----:B------:R-:W-:-:S04]  /*6a30*/  UPRMT UR4, UR39, 0x9910, URZ ;  /* 0x0000991027047896 */ /* 0x000fc800080000ff */
[----:B------:R-:W-:Y:S01]  /*6a40*/  UISETP.GT.AND UP0, UPT, UR4, 0x9, UPT ;  /* 0x000000090400788c */ /* 0x000fe2000bf04270 */
[----:B0-----:R-:W-:-:S05]  /*6a50*/  IADD3 R2, P0, PT, R0, UR6, RZ ;  /* 0x0000000600027c10 */ /* 0x001fca000ff1e0ff */
[----:B--2---:R-:W-:-:S03]  /*6a60*/  IMAD.X R3, RZ, RZ, UR7, P0 ;  /* 0x00000007ff037e24 */ /* 0x004fc600080e06ff */
        /* <DEDUP_REMOVED lines=10> */
[----:B--2---:R0:W2:Y:S02]  /*6b10*/  I2F.F64.S16 R16, R2 ;  /* 0x0000000200107312 */ /* 0x0040a40000101c00 */
[----:B0-2---:R-:W-:Y:S05]  /*6b20*/  BRA `(.L_x_2729) ;  /* 0x0000000c006c7947 */ /* 0x005fea0003800000 */
.L_x_2727:
[----:B------:R-:W2:Y:S02]  /*6b30*/  LDG.E.U8 R2, desc[UR36][R2.64] ;  /* 0x0000002402027981 */ /* 0x000ea4000c1e1100 */
[----:B--2---:R0:W2:Y:S02]  /*6b40*/  I2F.F64.U16 R16, R2 ;  /* 0x0000000200107312 */ /* 0x0040a40000101800 */
[----:B0-2---:R-:W-:Y:S05]  /*6b50*/  BRA `(.L_x_2729) ;  /* 0x0000000c00607947 */ /* 0x005fea0003800000 */
.L_x_2726:
[----:B------:R-:W-:-:S09]  /*6b60*/  UISETP.NE.AND UP0, UPT, UR4, 0x2, UPT ;  /* 0x000000020400788c */ /* 0x000fd2000bf05270 */
[----:B------:R-:W-:Y:S05]  /*6b70*/  BRA.U !UP0, `(.L_x_2730) ;  /* 0x0000000108287547 */ /* 0x000fea000b800000 */
[----:B------:R-:W-:-:S09]  /*6b80*/  UISETP.NE.AND UP0, UPT, UR4, 0x3, UPT ;  /* 0x000000030400788c */ /* 0x000fd2000bf05270 */
[----:B------:R-:W-:Y:S05]  /*6b90*/  BRA.U !UP0, `(.L_x_2731) ;  /* 0x0000000108147547 */ /* 0x000fea000b800000 */
[----:B------:R-:W-:-:S09]  /*6ba0*/  UISETP.NE.AND UP0, UPT, UR4, 0x4, UPT ;  /* 0x000000040400788c */ /* 0x000fd2000bf05270 */
[----:B------:R-:W-:Y:S05]  /*6bb0*/  BRA.U UP0, `(.L_x_2728) ;  /* 0x0000000900ec7547 */ /* 0x000fea000b800000 */
[----:B------:R-:W2:Y:S02]  /*6bc0*/  LDG.E.64 R16, desc[UR36][R2.64] ;  /* 0x0000002402107981 */ /* 0x000ea4000c1e1b00 */
[----:B--2---:R-:W0:Y:S02]  /*6bd0*/  I2F.F64.S64 R16, R16 ;  /* 0x0000001000107312 */ /* 0x004e240000301c00 */
[----:B0-----:R-:W-:Y:S05]  /*6be0*/  BRA `(.L_x_2729) ;  /* 0x0000000c003c7947 */ /* 0x001fea0003800000 */
.L_x_2731:
[----:B------:R-:W2:Y:S02]  /*6bf0*/  LDG.E R2, desc[UR36][R2.64] ;  /* 0x0000002402027981 */ /* 0x000ea4000c1e1900 */
[----:B--2---:R0:W2:Y:S02]  /*6c00*/  I2F.F64 R16, R2 ;  /* 0x0000000200107312 */ /* 0x0040a40000201c00 */
[----:B0-2---:R-:W-:Y:S05]  /*6c10*/  BRA `(.L_x_2729) ;  /* 0x0000000c00307947 */ /* 0x005fea0003800000 */
.L_x_2730:
[----:B------:R-:W2:Y:S02]  /*6c20*/  LDG.E.U16 R2, desc[UR36][R2.64] ;  /* 0x0000002402027981 */ /* 0x000ea4000c1e1500 */
[----:B--2---:R0:W2:Y:S02]  /*6c30*/  I2F.F64.S16 R16, R2 ;  /* 0x0000000200107312 */ /* 0x0040a40000101c00 */
[----:B0-2---:R-:W-:Y:S05]  /*6c40*/  BRA `(.L_x_2729) ;  /* 0x0000000c00247947 */ /* 0x005fea0003800000 */
.L_x_2725:
        /* <DEDUP_REMOVED lines=8> */
[----:B------:R-:W0:Y:S02]  /*6cd0*/  F2F.F64.F32 R16, R16 ;  /* 0x0000001000107310 */ /* 0x000e240000201800 */
[----:B0-----:R-:W-:Y:S05]  /*6ce0*/  BRA `(.L_x_2729) ;  /* 0x0000000800fc7947 */ /* 0x001fea0003800000 */
.L_x_2733:
[----:B------:R-:W2:Y:S02]  /*6cf0*/  LDG.E.U16 R0, desc[UR36][R2.64] ;  /* 0x0000002402007981 */ /* 0x000ea4000c1e1500 */
[----:B--2---:R-:W-:-:S05]  /*6d00*/  HADD2.F32 R0, -RZ, R0.H0_H0 ;  /* 0x20000000ff007230 */ /* 0x004fca0000004100 */
[----:B------:R-:W-:-:S04]  /*6d10*/  FMUL.FTZ R0, R0, 1 ;  /* 0x3f80000000007820 */ /* 0x000fc80000410000 */
[----:B------:R0:W2:Y:S02]  /*6d20*/  F2F.F64.F32 R16, R0 ;  /* 0x0000000000107310 */ /* 0x0000a40000201800 */
[----:B0-2---:R-:W-:Y:S05]  /*6d30*/  BRA `(.L_x_2729) ;  /* 0x0000000800e87947 */ /* 0x005fea0003800000 */
.L_x_2732:
        /* <DEDUP_REMOVED lines=10> */
.L_x_2735:
[----:B------:R-:W2:Y:S02]  /*6de0*/  LDG.E.U16 R2, desc[UR36][R2.64] ;  /* 0x0000002402027981 */ /* 0x000ea4000c1e1500 */
[----:B--2---:R-:W-:-:S05]  /*6df0*/  HADD2.F32 R0, -RZ, R2.H0_H0 ;  /* 0x20000002ff007230 */ /* 0x004fca0000004100 */
[----:B------:R-:W-:-:S04]  /*6e00*/  FMUL.FTZ R0, R0, 1 ;  /* 0x3f80000000007820 */ /* 0x000fc80000410000 */
[----:B------:R0:W2:Y:S02]  /*6e10*/  F2F.F64.F32 R16, R0 ;  /* 0x0000000000107310 */ /* 0x0000a40000201800 */
[----:B0-2---:R-:W-:Y:S05]  /*6e20*/  BRA `(.L_x_2729) ;  /* 0x0000000800ac7947 */ /* 0x005fea0003800000 */
.L_x_2734:
[----:B------:R0:W5:Y:S01]  /*6e30*/  LDG.E.64 R16, desc[UR36][R2.64] ;  /* 0x0000002402107981 */ /* 0x000162000c1e1b00 */
[----:B------:R-:W-:Y:S05]  /*6e40*/  BRA `(.L_x_2729) ;  /* 0x0000000800a47947 */ /* 0x000fea0003800000 */
.L_x_2724:
        /* <DEDUP_REMOVED lines=9> */
[----:B------:R-:W-:Y:S02]  /*6ee0*/  MOV R16, RZ ;  /* 0x000000ff00107202 */ /* 0x000fe40000000f00 */
[----:B--2---:R-:W-:-:S04]  /*6ef0*/  ISETP.NE.AND P0, PT, R2, RZ, PT ;  /* 0x000000ff0200720c */ /* 0x004fc80003f05270 */
[----:B------:R-:W-:Y:S01]  /*6f00*/  FSEL R17, RZ, 1.875, !P0 ;  /* 0x3ff00000ff117808 */ /* 0x000fe20004000000 */
[----:B------:R-:W-:Y:S08]  /*6f10*/  BRA `(.L_x_2729) ;  /* 0x0000000800707947 */ /* 0x000ff00003800000 */
.L_x_2738:
[----:B------:R0:W5:Y:S01]  /*6f20*/  LDG.E.64 R16, desc[UR36][R2.64] ;  /* 0x0000002402107981 */ /* 0x000162000c1e1b00 */
[----:B------:R-:W-:Y:S05]  /*6f30*/  BRA `(.L_x_2729) ;  /* 0x0000000800687947 */ /* 0x000fea0003800000 */
.L_x_2737:
        /* <DEDUP_REMOVED lines=9> */
[C---:B-1----:R-:W-:Y:S02]  /*6fd0*/  LOP3.LUT R4, R0.reuse, 0x7f000000, RZ, 0xc0, !PT ;  /* 0x7f00000000047812 */ /* 0x042fe400078ec0ff */
[----:B------:R-:W-:Y:S02]  /*6fe0*/  LOP3.LUT P0, RZ, R0, 0x7f000000, RZ, 0xc0, !PT ;  /* 0x7f00000000ff7812 */ /* 0x000fe4000780c0ff */
[----:B---34-:R-:W0:Y:S02]  /*6ff0*/  FLO.U32 R5, R4 ;  /* 0x0000000400057300 */ /* 0x018e2400000e0000 */
        /* <DEDUP_REMOVED lines=11> */
[----:B------:R-:W-:-:S05]  /*70b0*/  LOP3.LUT R5, R5, 0x80000000, R0, 0xf8, !PT ;  /* 0x8000000005057812 */ /* 0x000fca00078ef800 */
[----:B------:R-:W-:-:S04]  /*70c0*/  FMUL.FTZ R5, R5, 1 ;  /* 0x3f80000005057820 */ /* 0x000fc80000410000 */
[----:B------:R2:W0:Y:S02]  /*70d0*/  F2F.F64.F32 R16, R5 ;  /* 0x0000000500107310 */ /* 0x0004240000201800 */
[----:B0-2---:R-:W-:Y:S05]  /*70e0*/  BRA `(.L_x_2729) ;  /* 0x0000000400fc7947 */ /* 0x005fea0003800000 */
.L_x_2740:
[----:B------:R-:W2:Y:S02]  /*70f0*/  LDG.E.U8 R2, desc[UR36][R2.64] ;  /* 0x0000002402027981 */ /* 0x000ea4000c1e1100 */
[C---:B--2---:R-:W-:Y:S01]  /*7100*/  IMAD.SHL.U32 R0, R2.reuse, 0x2000000, RZ ;  /* 0x0200000002007824 */ /* 0x044fe200078e00ff */
[----:B-1-34-:R-:W-:-:S04]  /*7110*/  SHF.L.U32 R5, R2, 0x8, RZ ;  /* 0x0000000802057819 */ /* 0x01afc800000006ff */
[----:B------:R-:W-:-:S13]  /*7120*/  ISETP.GE.U32.AND P0, PT, R0, 0x8000000, PT ;  /* 0x080000000000780c */ /* 0x000fda0003f06070 */
[C---:B------:R-:W-:Y:S02]  /*7130*/  @!P0 LOP3.LUT R4, R5.reuse, 0x7f00, RZ, 0xc0, !PT ;  /* 0x00007f0005048812 */ /* 0x040fe400078ec0ff */
[----:B------:R-:W-:Y:S02]  /*7140*/  @P0 LEA.HI R0, R0, 0x70000000, RZ, 0x1c ;  /* 0x7000000000000811 */ /* 0x000fe400078fe0ff */
[----:B------:R-:W-:Y:S02]  /*7150*/  @!P0 LOP3.LUT R4, R4, 0x3f000000, RZ, 0xfc, !PT ;  /* 0x3f00000004048812 */ /* 0x000fe400078efcff */
[----:B------:R-:W-:Y:S01]  /*7160*/  PRMT R5, R5, 0x9910, RZ ;  /* 0x0000991005057816 */ /* 0x000fe200000000ff */
[----:B------:R-:W-:Y:S02]  /*7170*/  @P0 FMUL.FTZ R0, R0, 1.9259299443872358531e-34 ;  /* 0x0780000000000820 */ /* 0x000fe40000410000 */
[----:B------:R-:W-:-:S05]  /*7180*/  @!P0 FADD.FTZ R0, R4, -0.5 ;  /* 0xbf00000004008421 */ /* 0x000fca0000010000 */
[----:B------:R-:W-:-:S05]  /*7190*/  LOP3.LUT R0, R0, 0x80000000, R5, 0xf8, !PT ;  /* 0x8000000000007812 */ /* 0x000fca00078ef805 */
[----:B------:R-:W-:-:S04]  /*71a0*/  FMUL.FTZ R0, R0, 1 ;  /* 0x3f80000000007820 */ /* 0x000fc80000410000 */
[----:B------:R2:W0:Y:S02]  /*71b0*/  F2F.F64.F32 R16, R0 ;  /* 0x0000000000107310 */ /* 0x0004240000201800 */
[----:B0-2---:R-:W-:Y:S05]  /*71c0*/  BRA `(.L_x_2729) ;  /* 0x0000000400c47947 */ /* 0x005fea0003800000 */
.L_x_2739:
[----:B------:R-:W2:Y:S02]  /*71d0*/  LDG.E.U16 R0, desc[UR36][R2.64] ;  /* 0x0000002402007981 */ /* 0x000ea4000c1e1500 */
[----:B--2---:R-:W-:-:S04]  /*71e0*/  IMAD.U32 R0, R0, 0x10000, RZ ;  /* 0x0001000000007824 */ /* 0x004fc800078e00ff */
[----:B------:R-:W-:-:S04]  /*71f0*/  FMUL.FTZ R0, R0, 1 ;  /* 0x3f80000000007820 */ /* 0x000fc80000410000 */
[----:B------:R2:W0:Y:S02]  /*7200*/  F2F.F64.F32 R16, R0 ;  /* 0x0000000000107310 */ /* 0x0004240000201800 */
[----:B0-2---:R-:W-:Y:S05]  /*7210*/  BRA `(.L_x_2729) ;  /* 0x0000000400b07947 */ /* 0x005fea0003800000 */
.L_x_2736:
        /* <DEDUP_REMOVED lines=9> */
[----:B--2---:R0:W2:Y:S02]  /*72b0*/  I2F.F64.U16 R16, R2 ;  /* 0x0000000200107312 */ /* 0x0040a40000101800 */
[----:B0-2---:R-:W-:Y:S05]  /*72c0*/  BRA `(.L_x_2729) ;  /* 0x0000000400847947 */ /* 0x005fea0003800000 */
.L_x_2743:
        /* <DEDUP_REMOVED lines=18> */
[----:B-1-34-:R-:W-:-:S05]  /*73f0*/  VIADD R5, R3, 0xffffffe4 ;  /* 0xffffffe403057836 */ /* 0x01afca0000000000 */
[----:B------:R-:W-:-:S04]  /*7400*/  SHF.L.U32 R5, R0, R5, RZ ;  /* 0x0000000500057219 */ /* 0x000fc800000006ff */
[----:B------:R-:W-:-:S07]  /*7410*/  LOP3.LUT R0, R5, 0x7, RZ, 0xc0, !PT ;  /* 0x0000000705007812 */ /* 0x000fce00078ec0ff */
.L_x_2745:
[----:B------:R-:W-:Y:S05]  /*7420*/  BSYNC.RECONVERGENT B0 ;  /* 0x0000000000007941 */ /* 0x000fea0003800200 */
.L_x_2744:
[----:B------:R-:W-:Y:S02]  /*7430*/  SHF.L.U32 R0, R0, 0x14, RZ ;  /* 0x0000001400007819 */ /* 0x000fe400000006ff */
[----:B------:R-:W-:-:S04]  /*7440*/  LEA R2, R2, 0x3b800000, 0x17 ;  /* 0x3b80000002027811 */ /* 0x000fc800078eb8ff */
[----:B------:R-:W-:-:S05]  /*7450*/  LOP3.LUT R0, R2, R0, R7, 0xfe, !PT ;  /* 0x0000000002007212 */ /* 0x000fca00078efe07 */
[----:B------:R-:W-:-:S04]  /*7460*/  FMUL.FTZ R0, R0, 1 ;  /* 0x3f80000000007820 */ /* 0x000fc80000410000 */
[----:B------:R0:W2:Y:S02]  /*7470*/  F2F.F64.F32 R16, R0 ;  /* 0x0000000000107310 */ /* 0x0000a40000201800 */
[----:B0-2---:R-:W-:Y:S05]  /*7480*/  BRA `(.L_x_2729) ;  /* 0x0000000400147947 */ /* 0x005fea0003800000 */
.L_x_2742:
[----:B------:R-:W2:Y:S01]  /*7490*/  LDG.E.U8 R3, desc[UR36][R2.64] ;  /* 0x0000002402037981 */ /* 0x000ea2000c1e1100 */
[----:B------:R-:W-:Y:S02]  /*74a0*/  CS2R R16, SRZ ;  /* 0x0000000000107805 */ /* 0x000fe4000001ff00 */
[----:B--2---:R-:W-:-:S13]  /*74b0*/  ISETP.NE.AND P0, PT, R3, RZ, PT ;  /* 0x000000ff0300720c */ /* 0x004fda0003f05270 */
[----:B------:R-:W-:Y:S05]  /*74c0*/  @!P0 BRA `(.L_x_2729) ;  /* 0x0000000400048947 */ /* 0x000fea0003800000 */
[----:B------:R-:W-:-:S13]  /*74d0*/  ISETP.NE.AND P0, PT, R3, 0x80, PT ;  /* 0x000000800300780c */ /* 0x000fda0003f05270 */
[----:B------:R-:W-:Y:S02]  /*74e0*/  @!P0 IMAD.MOV.U32 R16, RZ, RZ, 0x20000000 ;  /* 0x20000000ff108424 */ /* 0x000fe400078e00ff */
        /* <DEDUP_REMOVED lines=15> */
.L_x_2747:
[----:B------:R-:W-:Y:S05]  /*75e0*/  BSYNC.RECONVERGENT B0 ;  /* 0x0000000000007941 */ /* 0x000fea0003800200 */
.L_x_2746:
[----:B------:R-:W-:Y:S01]  /*75f0*/  IMAD.SHL.U32 R0, R0, 0x200000, RZ ;  /* 0x0020000000007824 */ /* 0x000fe200078e00ff */
[----:B------:R-:W-:-:S04]  /*7600*/  LEA R2, R2, 0x37800000, 0x17 ;  /* 0x3780000002027811 */ /* 0x000fc800078eb8ff */
[----:B------:R-:W-:-:S05]  /*7610*/  LOP3.LUT R0, R2, R0, R7, 0xfe, !PT ;  /* 0x0000000002007212 */ /* 0x000fca00078efe07 */
[----:B------:R-:W-:-:S04]  /*7620*/  FMUL.FTZ R0, R0, 1 ;  /* 0x3f80000000007820 */ /* 0x000fc80000410000 */
[----:B------:R0:W2:Y:S02]  /*7630*/  F2F.F64.F32 R16, R0 ;  /* 0x0000000000107310 */ /* 0x0000a40000201800 */
[----:B0-2---:R-:W-:Y:S05]  /*7640*/  BRA `(.L_x_2729) ;  /* 0x0000000000a47947 */ /* 0x005fea0003800000 */
.L_x_2741:
[----:B------:R-:W-:-:S09]  /*7650*/  UISETP.NE.AND UP0, UPT, UR4, 0x1c, UPT ;  /* 0x0000001c0400788c */ /* 0x000fd2000bf05270 */
[----:B------:R-:W-:Y:S05]  /*7660*/  BRA.U !UP0, `(.L_x_2748) ;  /* 0x0000000108947547 */ /* 0x000fea000b800000 */
[----:B------:R-:W-:-:S09]  /*7670*/  UISETP.NE.AND UP0, UPT, UR4, 0x1d, UPT ;  /* 0x0000001d0400788c */ /* 0x000fd2000bf05270 */
[----:B------:R-:W-:Y:S05]  /*7680*/  BRA.U !UP0, `(.L_x_2749) ;  /* 0x0000000108807547 */ /* 0x000fea000b800000 */
[----:B------:R-:W-:-:S09]  /*7690*/  UISETP.NE.AND UP0, UPT, UR4, 0x2c, UPT ;  /* 0x0000002c0400788c */ /* 0x000fd2000bf05270 */
[----:B------:R-:W-:Y:S05]  /*76a0*/  BRA.U UP0, `(.L_x_2728) ;  /* 0x0000000100307547 */ /* 0x000fea000b800000 */
[----:B------:R-:W2:Y:S01]  /*76b0*/  LDG.E.U8 R0, desc[UR36][R2.64] ;  /* 0x0000002402007981 */ /* 0x000ea2000c1e1100 */
[----:B------:R-:W-:Y:S02]  /*76c0*/  HFMA2 R16, -RZ, RZ, 0, 0 ;  /* 0x00000000ff107431 */ /* 0x000fe400000001ff */
[----:B------:R-:W-:Y:S01]  /*76d0*/  IMAD.MOV.U32 R17, RZ, RZ, 0x38000000 ;  /* 0x38000000ff117424 */ /* 0x000fe200078e00ff */
[----:B--2---:R-:W-:-:S13]  /*76e0*/  ISETP.NE.AND P0, PT, R0, RZ, PT ;  /* 0x000000ff0000720c */ /* 0x004fda0003f05270 */
[----:B------:R-:W-:Y:S05]  /*76f0*/  @!P0 BRA `(.L_x_2729) ;  /* 0x0000000000788947 */ /* 0x000fea0003800000 */
[----:B------:R-:W-:-:S13]  /*7700*/  ISETP.NE.AND P0, PT, R0, 0xff, PT ;  /* 0x000000ff0000780c */ /* 0x000fda0003f05270 */
[----:B------:R-:W-:Y:S01]  /*7710*/  @P0 IMAD.SHL.U32 R0, R0, 0x800000, RZ ;  /* 0x0080000000000824 */ /* 0x000fe200078e00ff */
[----:B------:R-:W-:Y:S01]  /*7720*/  @!P0 MOV R16, 0x20000000 ;  /* 0x2000000000108802 */ /* 0x000fe20000000f00 */
[----:B------:R-:W-:Y:S02]  /*7730*/  @!P0 IMAD.MOV.U32 R17, RZ, RZ, 0x7ff80000 ;  /* 0x7ff80000ff118424 */ /* 0x000fe400078e00ff */
[----:B------:R-:W-:-:S04]  /*7740*/  @P0 FMUL.FTZ R0, R0, 1 ;  /* 0x3f80000000000820 */ /* 0x000fc80000410000 */
[----:B------:R0:W2:Y:S02]  /*7750*/  @P0 F2F.F64.F32 R16, R0 ;  /* 0x0000000000100310 */ /* 0x0000a40000201800 */
[----:B0-2---:R-:W-:Y:S05]  /*7760*/  BRA `(.L_x_2729) ;  /* 0x00000000005c7947 */ /* 0x005fea0003800000 */
.L_x_2728:
[----:B------:R-:W-:Y:S01]  /*7770*/  MOV R2, 0x0 ;  /* 0x0000000000027802 */ /* 0x000fe20000000f00 */
[----:B------:R-:W1:Y:S01]  /*7780*/  LDCU.64 UR4, c[0x4][0x148] ;  /* 0x01002900ff0477ac */ /* 0x000e620008000a00 */
[----:B------:R-:W-:Y:S02]  /*7790*/  HFMA2 R12, -RZ, RZ, 0, 5.9604644775390625e-08 ;  /* 0x00000001ff0c7431 */ /* 0x000fe400000001ff */
[----:B------:R-:W-:Y:S01]  /*77a0*/  IMAD.MOV.U32 R8, RZ, RZ, 0x4e ;  /* 0x0000004eff087424 */ /* 0x000fe200078e00ff */
[----:B------:R-:W0:Y:S01]  /*77b0*/  LDCU.64 UR6, c[0x4][0x150] ;  /* 0x01002a00ff0677ac */ /* 0x000e220008000a00 */
[----:B------:R-:W2:Y:S01]  /*77c0*/  LDC.64 R2, c[0x4][R2] ;  /* 0x0100000002027b82 */ /* 0x000ea20000000a00 */
[----:B------:R-:W-:Y:S01]  /*77d0*/  IMAD.MOV.U32 R13, RZ, RZ, RZ ;  /* 0x000000ffff0d7224 */ /* 0x000fe200078e00ff */
[----:B------:R-:W5:Y:S01]  /*77e0*/  LDCU.64 UR8, c[0x4][0x8] ;  /* 0x01000100ff0877ac */ /* 0x000f620008000a00 */
[----:B-1----:R-:W-:Y:S01]  /*77f0*/  IMAD.U32 R4, RZ, RZ, UR4 ;  /* 0x00000004ff047e24 */ /* 0x002fe2000f8e00ff */
[----:B---34-:R-:W-:Y:S01]  /*7800*/  MOV R5, UR5 ;  /* 0x0000000500057c02 */ /* 0x018fe20008000f00 */
[----:B0-----:R-:W-:-:S02]  /*7810*/  IMAD.U32 R6, RZ, RZ, UR6 ;  /* 0x00000006ff067e24 */ /* 0x001fc4000f8e00ff */
[----:B------:R-:W-:Y:S01]  /*7820*/  IMAD.U32 R7, RZ, RZ, UR7 ;  /* 0x00000007ff077e24 */ /* 0x000fe2000f8e00ff */
[----:B-----5:R-:W-:Y:S01]  /*7830*/  MOV R10, UR8 ;  /* 0x00000008000a7c02 */ /* 0x020fe20008000f00 */
[----:B------:R-:W-:-:S07]  /*7840*/  IMAD.U32 R11, RZ, RZ, UR9 ;  /* 0x00000009ff0b7e24 */ /* 0x000fce000f8e00ff */
[----:B------:R-:W-:-:S07]  /*7850*/  LEPC R20, `(.L_x_2750) ;  /* 0x000000001014794e */ /* 0x000fce0000000000 */
[----:B--2---:R-:W-:Y:S05]  /*7860*/  CALL.ABS.NOINC R2 ;  /* 0x0000000002007343 */ /* 0x004fea0003c00000 */
.L_x_2750:
[----:B------:R-:W-:Y:S01]  /*7870*/  CS2R R16, SRZ ;  /* 0x0000000000107805 */ /* 0x000fe2000001ff00 */
[----:B------:R-:W-:Y:S06]  /*7880*/  BRA `(.L_x_2729) ;  /* 0x0000000000147947 */ /* 0x000fec0003800000 */
.L_x_2749:
[----:B------:R-:W2:Y:S02]  /*7890*/  LDG.E.64 R16, desc[UR36][R2.64] ;  /* 0x0000002402107981 */ /* 0x000ea4000c1e1b00 */
[----:B--2---:R-:W0:Y:S02]  /*78a0*/  I2F.F64.U64 R16, R16 ;  /* 0x0000001000107312 */ /* 0x004e240000301800 */
[----:B0-----:R-:W-:Y:S05]  /*78b0*/  BRA `(.L_x_2729) ;  /* 0x0000000000087947 */ /* 0x001fea0003800000 */
.L_x_2748:
[----:B------:R-:W2:Y:S02]  /*78c0*/  LDG.E R2, desc[UR36][R2.64] ;  /* 0x0000002402027981 */ /* 0x000ea4000c1e1900 */
[----:B--2---:R2:W0:Y:S02]  /*78d0*/  I2F.F64.U32 R16, R2 ;  /* 0x0000000200107312 */ /* 0x0044240000201800 */
.L_x_2729:
[----:B------:R-:W-:Y:S05]  /*78e0*/  BSYNC.RECONVERGENT B7 ;  /* 0x0000000000077941 */ /* 0x000fea0003800200 */
.L_x_2723:
[----:B------:R-:W0:Y:S01]  /*78f0*/  LDCU.64 UR6, c[0x0][0x5f8] ;  /* 0x0000bf00ff0677ac */ /* 0x000e220008000a00 */
[----:B------:R-:W-:Y:S01]  /*7900*/  BSSY.RECONVERGENT B7, `(.L_x_2751) ;  /* 0x00000ec000077945 */ /* 0x000fe20003800200 */
        /* <DEDUP_REMOVED lines=13> */
[----:B-1-34-:R-:W3:Y:S02]  /*79e0*/  LDG.E.S8 R10, desc[UR36][R22.64] ;  /* 0x00000024160a7981 */ /* 0x01aee4000c1e1300 */
[----:B---3--:R-:W0:Y:S02]  /*79f0*/  I2F.F64.S16 R10, R10 ;  /* 0x0000000a000a7312 */ /* 0x008e240000101c00 */
[----:B0-----:R-:W-:Y:S05]  /*7a00*/  BRA `(.L_x_2757) ;  /* 0x0000000c006c7947 */ /* 0x001fea0003800000 */
.L_x_2755:
[----:B-1-34-:R-:W3:Y:S02]  /*7a10*/  LDG.E.U8 R10, desc[UR36][R22.64] ;  /* 0x00000024160a7981 */ /* 0x01aee4000c1e1100 */
[----:B---3--:R-:W0:Y:S02]  /*7a20*/  I2F.F64.U16 R10, R10 ;  /* 0x0000000a000a7312 */ /* 0x008e240000101800 */
[----:B0-----:R-:W-:Y:S05]  /*7a30*/  BRA `(.L_x_2757) ;  /* 0x0000000c00607947 */ /* 0x001fea0003800000 */
.L_x_2754:
[----:B------:R-:W-:-:S09]  /*7a40*/  UISETP.NE.AND UP0, UPT, UR4, 0x2, UPT ;  /* 0x000000020400788c */ /* 0x000fd2000bf05270 */
[----:B------:R-:W-:Y:S05]  /*7a50*/  BRA.U !UP0, `(.L_x_2758) ;  /* 0x0000000108287547 */ /* 0x000fea000b800000 */
[----:B------:R-:W-:-:S09]  /*7a60*/  UISETP.NE.AND UP0, UPT, UR4, 0x3, UPT ;  /* 0x000000030400788c */ /* 0x000fd2000bf05270 */
[----:B------:R-:W-:Y:S05]  /*7a70*/  BRA.U !UP0, `(.L_x_2759) ;  /* 0x0000000108147547 */ /* 0x000fea000b800000 */
[----:B------:R-:W-:-:S09]  /*7a80*/  UISETP.NE.AND UP0, UPT, UR4, 0x4, UPT ;  /* 0x000000040400788c */ /* 0x000fd2000bf05270 */
[----:B------:R-:W-:Y:S05]  /*7a90*/  BRA.U UP0, `(.L_x_2756) ;  /* 0x0000000900ec7547 */ /* 0x000fea000b800000 */
[----:B-1-34-:R-:W3:Y:S02]  /*7aa0*/  LDG.E.64 R10, desc[UR36][R22.64] ;  /* 0x00000024160a7981 */ /* 0x01aee4000c1e1b00 */
[----:B---3--:R-:W0:Y:S02]  /*7ab0*/  I2F.F64.S64 R10, R10 ;  /* 0x0000000a000a7312 */ /* 0x008e240000301c00 */
[----:B0-----:R-:W-:Y:S05]  /*7ac0*/  BRA `(.L_x_2757) ;  /* 0x0000000c003c7947 */ /* 0x001fea0003800000 */
.L_x_2759:
[----:B-1-34-:R-:W3:Y:S02]  /*7ad0*/  LDG.E R10, desc[UR36][R22.64] ;  /* 0x00000024160a7981 */ /* 0x01aee4000c1e1900 */
[----:B---3--:R-:W0:Y:S02]  /*7ae0*/  I2F.F64 R10, R10 ;  /* 0x0000000a000a7312 */ /* 0x008e240000201c00 */
[----:B0-----:R-:W-:Y:S05]  /*7af0*/  BRA `(.L_x_2757) ;  /* 0x0000000c00307947 */ /* 0x001fea0003800000 */
.L_x_2758:
[----:B-1-34-:R-:W3:Y:S02]  /*7b00*/  LDG.E.U16 R10, desc[UR36][R22.64] ;  /* 0x00000024160a7981 */ /* 0x01aee4000c1e1500 */
[----:B---3--:R-:W0:Y:S02]  /*7b10*/  I2F.F64.S16 R10, R10 ;  /* 0x0000000a000a7312 */ /* 0x008e240000101c00 */
[----:B0-----:R-:W-:Y:S05]  /*7b20*/  BRA `(.L_x_2757) ;  /* 0x0000000c00247947 */ /* 0x001fea0003800000 */
.L_x_2753:
[----:B------:R-:W-:-:S09]  /*7b30*/  UISETP.GT.AND UP0, UPT, UR4, 0x6, UPT ;  /* 0x000000060400788c */ /* 0x000fd2000bf04270 */
[----:B------:R-:W-:Y:S05]  /*7b40*/  BRA.U UP0, `(.L_x_2760) ;  /* 0x0000000100347547 */ /* 0x000fea000b800000 */
[----:B------:R-:W-:-:S09]  /*7b50*/  UISETP.NE.AND UP0, UPT, UR4, 0x5, UPT ;  /* 0x000000050400788c */ /* 0x000fd2000bf05270 */
[----:B------:R-:W-:Y:S05]  /*7b60*/  BRA.U !UP0, `(.L_x_2761) ;  /* 0x0000000108187547 */ /* 0x000fea000b800000 */
[----:B------:R-:W-:-:S09]  /*7b70*/  UISETP.NE.AND UP0, UPT, UR4, 0x6, UPT ;  /* 0x000000060400788c */ /* 0x000fd2000bf05270 */
[----:B------:R-:W-:Y:S05]  /*7b80*/  BRA.U UP0, `(.L_x_2756) ;  /* 0x0000000900b07547 */ /* 0x000fea000b800000 */
[----:B-1-34-:R-:W3:Y:S02]  /*7b90*/  LDG.E R10, desc[UR36][R22.64] ;  /* 0x00000024160a7981 */ /* 0x01aee4000c1e1900 */
[----:B---3--:R-:W-:-:S06]  /*7ba0*/  FMUL.FTZ R10, R10, 1 ;  /* 0x3f8000000a0a7820 */ /* 0x008fcc0000410000 */
[----:B------:R-:W0:Y:S02]  /*7bb0*/  F2F.F64.F32 R10, R10 ;  /* 0x0000000a000a7310 */ /* 0x000e240000201800 */
[----:B0-----:R-:W-:Y:S05]  /*7bc0*/  BRA `(.L_x_2757) ;  /* 0x0000000800fc7947 */ /* 0x001fea0003800000 */
.L_x_2761:
[----:B------:R-:W2:Y:S02]  /*7bd0*/  LDG.E.U16 R0, desc[UR36][R22.64] ;  /* 0x0000002416007981 */ /* 0x000ea4000c1e1500 */
[----:B--2---:R-:W-:-:S05]  /*7be0*/  HADD2.F32 R0, -RZ, R0.H0_H0 ;  /* 0x20000000ff007230 */ /* 0x004fca0000004100 */
[----:B------:R-:W-:-:S04]  /*7bf0*/  FMUL.FTZ R0, R0, 1 ;  /* 0x3f80000000007820 */ /* 0x000fc80000410000 */
[----:B-1-34-:R0:W1:Y:S02]  /*7c00*/  F2F.F64.F32 R10, R0 ;  /* 0x00000000000a7310 */ /* 0x01a0640000201800 */
[----:B01----:R-:W-:Y:S05]  /*7c10*/  BRA `(.L_x_2757) ;  /* 0x0000000800e87947 */ /* 0x003fea0003800000 */
.L_x_2760:
[----:B------:R-:W-:-:S09]  /*7c20*/  UISETP.NE.AND UP0, UPT, UR4, 0x7, UPT ;  /* 0x000000070400788c */ /* 0x000fd2000bf05270 */
[----:B------:R-:W-:Y:S05]  /*7c30*/  BRA.U !UP0, `(.L_x_2762) ;  /* 0x0000000108347547 */ /* 0x000fea000b800000 */
[----:B------:R-:W-:-:S09]  /*7c40*/  UISETP.NE.AND UP0, UPT, UR4, 0x8, UPT ;  /* 0x000000080400788c */ /* 0x000fd2000bf05270 */
[----:B------:R-:W-:Y:S05]  /*7c50*/  BRA.U !UP0, `(.L_x_2763) ;  /* 0x0000000108187547 */ /* 0x000fea000b800000 */
[----:B------:R-:W-:-:S09]  /*7c60*/  UISETP.NE.AND UP0, UPT, UR4, 0x9, UPT ;  /* 0x000000090400788c */ /* 0x000fd2000bf05270 */
[----:B------:R-:W-:Y:S05]  /*7c70*/  BRA.U UP0, `(.L_x_2756) ;  /* 0x0000000900747547 */ /* 0x000fea000b800000 */
[----:B------:R-:W1:Y:S02]  /*7c80*/  LDG.E R22, desc[UR36][R22.64] ;  /* 0x0000002416167981 */ /* 0x000e64000c1e1900 */
[----:B-1-34-:R-:W-:-:S06]  /*7c90*/  FMUL.FTZ R10, R22, 1 ;  /* 0x3f800000160a7820 */ /* 0x01afcc0000410000 */
[----:B------:R-:W1:Y:S02]  /*7ca0*/  F2F.F64.F32 R10, R10 ;  /* 0x0000000a000a7310 */ /* 0x000e640000201800 */
[----:B-1----:R-:W-:Y:S05]  /*7cb0*/  BRA `(.L_x_2757) ;  /* 0x0000000800c07947 */ /* 0x002fea0003800000 */
.L_x_2763:
[----:B------:R-:W2:Y:S02]  /*7cc0*/  LDG.E.U16 R22, desc[UR36][R22.64] ;  /* 0x0000002416167981 */ /* 0x000ea4000c1e1500 */
[----:B--2---:R-:W-:-:S05]  /*7cd0*/  HADD2.F32 R0, -RZ, R22.H0_H0 ;  /* 0x20000016ff007230 */ /* 0x004fca0000004100 */
[----:B------:R-:W-:-:S04]  /*7ce0*/  FMUL.FTZ R0, R0, 1 ;  /* 0x3f80000000007820 */ /* 0x000fc80000410000 */
[----:B-1-34-:R1:W3:Y:S02]  /*7cf0*/  F2F.F64.F32 R10, R0 ;  /* 0x00000000000a7310 */ /* 0x01a2e40000201800 */
[----:B-1-3--:R-:W-:Y:S05]  /*7d00*/  BRA `(.L_x_2757) ;  /* 0x0000000800ac7947 */ /* 0x00afea0003800000 */
.L_x_2762:
[----:B-1-34-:R0:W5:Y:S01]  /*7d10*/  LDG.E.64 R10, desc[UR36][R22.64] ;  /* 0x00000024160a7981 */ /* 0x01a162000c1e1b00 */
[----:B------:R-:W-:Y:S05]  /*7d20*/  BRA `(.L_x_2757) ;  /* 0x0000000800a47947 */ /* 0x000fea0003800000 */
.L_x_2752:
        /* <DEDUP_REMOVED lines=9> */
[----:B-1-34-:R-:W-:Y:S02]  /*7dc0*/  MOV R10, RZ ;  /* 0x000000ff000a7202 */ /* 0x01afe40000000f00 */
[----:B--2---:R-:W-:-:S04]  /*7dd0*/  ISETP.NE.AND P0, PT, R22, RZ, PT ;  /* 0x000000ff1600720c */ /* 0x004fc80003f05270 */
[----:B------:R-:W-:Y:S01]  /*7de0*/  FSEL R11, RZ, 1.875, !P0 ;  /* 0x3ff00000ff0b7808 */ /* 0x000fe20004000000 */
[----:B------:R-:W-:Y:S08]  /*7df0*/  BRA `(.L_x_2757) ;  /* 0x0000000800707947 */ /* 0x000ff00003800000 */
.L_x_2766:
[----:B-1-34-:R1:W5:Y:S01]  /*7e00*/  LDG.E.64 R10, desc[UR36][R22.64] ;  /* 0x00000024160a7981 */ /* 0x01a362000c1e1b00 */
[----:B------:R-:W-:Y:S05]  /*7e10*/  BRA `(.L_x_2757) ;  /* 0x0000000800687947 */ /* 0x000fea0003800000 */
.L_x_2765:
[----:B------:R-:W-:-:S09]  /*7e20*/  UISETP.NE.AND UP0, UPT, UR4, 0xf, UPT ;  /* 0x0000000f0400788c */ /* 0x000fd2000bf05270 */
[----:B------:R-:W-:Y:S05]  /*7e30*/  BRA.U !UP0, `(.L_x_2767) ;  /* 0x00000001089c7547 */ /* 0x000fea000b800000 */
[----:B------:R-:W-:-:S09]  /*7e40*/  UISETP.NE.AND UP0, UPT, UR4, 0x17, UPT ;  /* 0x000000170400788c */ /* 0x000fd2000bf05270 */
[----:B------:R-:W-:Y:S05]  /*7e50*/  BRA.U !UP0, `(.L_x_2768) ;  /* 0x00000001085c7547 */ /* 0x000fea000b800000 */
[----:B------:R-:W-:-:S09]  /*7e60*/  UISETP.NE.AND UP0, UPT, UR4, 0x18, UPT ;  /* 0x000000180400788c */ /* 0x000fd2000bf05270 */
[----:B------:R-:W-:Y:S05]  /*7e70*/  BRA.U UP0, `(.L_x_2756) ;  /* 0x0000000500f47547 */ /* 0x000fea000b800000 */
[----:B------:R-:W2:Y:S01]  /*7e80*/  LDG.E.U8 R0, desc[UR36][R22.64] ;  /* 0x0000002416007981 */ /* 0x000ea2000c1e1100 */
[----:B-1----:R-:W-:Y:S02]  /*7e90*/  IMAD.MOV.U32 R4, RZ, RZ, 0x1f ;  /* 0x0000001fff047424 */ /* 0x002fe400078e00ff */
[----:B--2---:R-:W-:-:S05]  /*7ea0*/  IMAD.SHL.U32 R0, R0, 0x1000000, RZ ;  /* 0x0100000000007824 */ /* 0x004fca00078e00ff */
[C---:B------:R-:W-:Y:S02]  /*7eb0*/  LOP3.LUT R2, R0.reuse, 0x7f000000, RZ, 0xc0, !PT ;  /* 0x7f00000000027812 */ /* 0x040fe400078ec0ff */
[----:B------:R-:W-:Y:S02]  /*7ec0*/  LOP3.LUT P0, RZ, R0, 0x7f000000, RZ, 0xc0, !PT ;  /* 0x7f00000000ff7812 */ /* 0x000fe4000780c0ff */
[----:B------:R-:W0:Y:S02]  /*7ed0*/  FLO.U32 R3, R2 ;  /* 0x0000000200037300 */ /* 0x000e2400000e0000 */
[----:B0-----:R-:W-:-:S04]  /*7ee0*/  IADD3 R3, PT, PT, -R3, RZ, RZ ;  /* 0x000000ff03037210 */ /* 0x001fc80007ffe1ff */
[----:B------:R-:W-:-:S05]  /*7ef0*/  VIADDMNMX.U32 R3, R3, R4, 0x4, !PT ;  /* 0x0000000403037446 */ /* 0x000fca0007800004 */
[----:B------:R-:W-:-:S04]  /*7f00*/  VIADD R3, R3, 0xfffffffc ;  /* 0xfffffffc03037836 */ /* 0x000fc80000000000 */
[----:B---34-:R-:W-:Y:S01]  /*7f10*/  IMAD.SHL.U32 R5, R3, 0x800000, RZ ;  /* 0x0080000003057824 */ /* 0x018fe200078e00ff */
        /* <DEDUP_REMOVED lines=10> */
[----:B-1-3--:R-:W-:Y:S05]  /*7fc0*/  BRA `(.L_x_2757) ;  /* 0x0000000400fc7947 */ /* 0x00afea0003800000 */
.L_x_2768:
        /* <DEDUP_REMOVED lines=12> */
[----:B-1-34-:R1:W3:Y:S02]  /*8090*/  F2F.F64.F32 R10, R0 ;  /* 0x00000000000a7310 */ /* 0x01a2e40000201800 */
[----:B-1-3--:R-:W-:Y:S05]  /*80a0*/  BRA `(.L_x_2757) ;  /* 0x0000000400c47947 */ /* 0x00afea0003800000 */
.L_x_2767:
[----:B------:R-:W2:Y:S02]  /*80b0*/  LDG.E.U16 R0, desc[UR36][R22.64] ;  /* 0x0000002416007981 */ /* 0x000ea4000c1e1500 */
[----:B--2---:R-:W-:-:S04]  /*80c0*/  IMAD.U32 R0, R0, 0x10000, RZ ;  /* 0x0001000000007824 */ /* 0x004fc800078e00ff */
[----:B------:R-:W-:-:S04]  /*80d0*/  FMUL.FTZ R0, R0, 1 ;  /* 0x3f80000000007820 */ /* 0x000fc80000410000 */
[----:B-1-34-:R1:W3:Y:S02]  /*80e0*/  F2F.F64.F32 R10, R0 ;  /* 0x00000000000a7310 */ /* 0x01a2e40000201800 */
[----:B-1-3--:R-:W-:Y:S05]  /*80f0*/  BRA `(.L_x_2757) ;  /* 0x0000000400b07947 */ /* 0x00afea0003800000 */
.L_x_2764:
        /* <DEDUP_REMOVED lines=8> */
[----:B-1-34-:R-:W3:Y:S02]  /*8180*/  LDG.E.U16 R10, desc[UR36][R22.64] ;  /* 0x00000024160a7981 */ /* 0x01aee4000c1e1500 */
[----:B---3--:R-:W4:Y:S02]  /*8190*/  I2F.F64.U16 R10, R10 ;  /* 0x0000000a000a7312 */ /* 0x008f240000101800 */
[----:B----4-:R-:W-:Y:S05]  /*81a0*/  BRA `(.L_x_2757) ;  /* 0x0000000400847947 */ /* 0x010fea0003800000 */
.L_x_2771:
[----:B------:R-:W2:Y:S01]  /*81b0*/  LDG.E.U8 R22, desc[UR36][R22.64] ;  /* 0x0000002416167981 */ /* 0x000ea2000c1e1100 */
[----:B-1-34-:R-:W-:Y:S02]  /*81c0*/  CS2R R10, SRZ ;  /* 0x00000000000a7805 */ /* 0x01afe4000001ff00 */
        /* <DEDUP_REMOVED lines=19> */
.L_x_2773:
[----:B------:R-:W-:Y:S05]  /*8300*/  BSYNC.RECONVERGENT B0 ;  /* 0x0000000000007941 */ /* 0x000fea0003800200 */
.L_x_2772:
[----:B------:R-:W-:Y:S02]  /*8310*/  SHF.L.U32 R0, R0, 0x14, RZ ;  /* 0x0000001400007819 */ /* 0x000fe400000006ff */
[----:B------:R-:W-:-:S04]  /*8320*/  LEA R2, R2, 0x3b800000, 0x17 ;  /* 0x3b80000002027811 */ /* 0x000fc800078eb8ff */
[----:B------:R-:W-:-:S05]  /*8330*/  LOP3.LUT R0, R2, R0, R7, 0xfe, !PT ;  /* 0x0000000002007212 */ /* 0x000fca00078efe07 */
[----:B------:R-:W-:-:S04]  /*8340*/  FMUL.FTZ R0, R0, 1 ;  /* 0x3f80000000007820 */ /* 0x000fc80000410000 */
[----:B------:R4:W0:Y:S02]  /*8350*/  F2F.F64.F32 R10, R0 ;  /* 0x00000000000a7310 */ /* 0x0008240000201800 */
[----:B0---4-:R-:W-:Y:S05]  /*8360*/  BRA `(.L_x_2757) ;  /* 0x0000000400147947 */ /* 0x011fea0003800000 */
.L_x_2770:
[----:B------:R-:W2:Y:S01]  /*8370*/  LDG.E.U8 R22, desc[UR36][R22.64] ;  /* 0x0000002416167981 */ /* 0x000ea2000c1e1100 */
[----:B-1-34-:R-:W-:Y:S02]  /*8380*/  CS2R R10, SRZ ;  /* 0x00000000000a7805 */ /* 0x01afe4000001ff00 */
        /* <DEDUP_REMOVED lines=19> */
.L_x_2775:
[----:B------:R-:W-:Y:S05]  /*84c0*/  BSYNC.RECONVERGENT B0 ;  /* 0x0000000000007941 */ /* 0x000fea0003800200 */
.L_x_2774:
[----:B------:R-:W-:Y:S01]  /*84d0*/  IMAD.SHL.U32 R0, R0, 0x200000, RZ ;  /* 0x0020000000007824 */ /* 0x000fe200078e00ff */
[----:B------:R-:W-:-:S04]  /*84e0*/  LEA R2, R2, 0x37800000, 0x17 ;  /* 0x3780000002027811 */ /* 0x000fc800078eb8ff */
[----:B------:R-:W-:-:S05]  /*84f0*/  LOP3.LUT R0, R2, R0, R7, 0xfe, !PT ;  /* 0x0000000002007212 */ /* 0x000fca00078efe07 */
[----:B------:R-:W-:-:S04]  /*8500*/  FMUL.FTZ R0, R0, 1 ;  /* 0x3f80000000007820 */ /* 0x000fc80000410000 */
[----:B------:R4:W0:Y:S02]  /*8510*/  F2F.F64.F32 R10, R0 ;  /* 0x00000000000a7310 */ /* 0x0008240000201800 */
[----:B0---4-:R-:W-:Y:S05]  /*8520*/  BRA `(.L_x_2757) ;  /* 0x0000000000a47947 */ /* 0x011fea0003800000 */
.L_x_2769:
[----:B------:R-:W-:-:S09]  /*8530*/  UISETP.NE.AND UP0, UPT, UR4, 0x1c, UPT ;  /* 0x0000001c0400788c */ /* 0x000fd2000bf05270 */
[----:B------:R-:W-:Y:S05]  /*8540*/  BRA.U !UP0, `(.L_x_2776) ;  /* 0x0000000108947547 */ /* 0x000fea000b800000 */
[----:B------:R-:W-:-:S09]  /*8550*/  UISETP.NE.AND UP0, UPT, UR4, 0x1d, UPT ;  /* 0x0000001d0400788c */ /* 0x000fd2000bf05270 */
[----:B------:R-:W-:Y:S05]  /*8560*/  BRA.U !UP0, `(.L_x_2777) ;  /* 0x0000000108807547 */ /* 0x000fea000b800000 */
[----:B------:R-:W-:-:S09]  /*8570*/  UISETP.NE.AND UP0, UPT, UR4, 0x2c, UPT ;  /* 0x0000002c0400788c */ /* 0x000fd2000bf05270 */
[----:B------:R-:W-:Y:S05]  /*8580*/  BRA.U UP0, `(.L_x_2756) ;  /* 0x0000000100307547 */ /* 0x000fea000b800000 */
[----:B------:R-:W2:Y:S01]  /*8590*/  LDG.E.U8 R0, desc[UR36][R22.64] ;  /* 0x0000002416007981 */ /* 0x000ea2000c1e1100 */
[----:B-1-34-:R-:W-:Y:S02]  /*85a0*/  HFMA2 R10, -RZ, RZ, 0, 0 ;  /* 0x00000000ff0a7431 */ /* 0x01afe400000001ff */
        /* <DEDUP_REMOVED lines=8> */
[----:B------:R3:W4:Y:S02]  /*8630*/  @P0 F2F.F64.F32 R10, R0 ;  /* 0x00000000000a0310 */ /* 0x0007240000201800 */
[----:B---34-:R-:W-:Y:S05]  /*8640*/  BRA `(.L_x_2757) ;  /* 0x00000000005c7947 */ /* 0x018fea0003800000 */
.L_x_2756:
[----:B--2---:R-:W-:Y:S01]  /*8650*/  MOV R2, 0x0 ;  /* 0x0000000000027802 */ /* 0x004fe20000000f00 */
[----:B------:R-:W1:Y:S01]  /*8660*/  LDCU.64 UR4, c[0x4][0x148] ;  /* 0x01002900ff0477ac */ /* 0x000e620008000a00 */
[----:B------:R-:W-:Y:S02]  /*8670*/  HFMA2 R12, -RZ, RZ, 0, 5.9604644775390625e-08 ;  /* 0x00000001ff0c7431 */ /* 0x000fe400000001ff */
[----:B------:R-:W-:Y:S01]  /*8680*/  IMAD.MOV.U32 R8, RZ, RZ, 0x4e ;  /* 0x0000004eff087424 */ /* 0x000fe200078e00ff */
[----:B------:R-:W0:Y:S01]  /*8690*/  LDCU.64 UR6, c[0x4][0x150] ;  /* 0x01002a00ff0677ac */ /* 0x000e220008000a00 */
[----:B------:R-:W2:Y:S01]  /*86a0*/  LDC.64 R2, c[0x4][R2] ;  /* 0x0100000002027b82 */ /* 0x000ea20000000a00 */
[----:B------:R-:W-:Y:S01]  /*86b0*/  IMAD.MOV.U32 R13, RZ, RZ, RZ ;  /* 0x000000ffff0d7224 */ /* 0x000fe200078e00ff */
[----:B------:R-:W0:Y:S01]  /*86c0*/  LDCU.64 UR8, c[0x4][0x8] ;  /* 0x01000100ff0877ac */ /* 0x000e220008000a00 */
[----:B-1----:R-:W-:Y:S01]  /*86d0*/  IMAD.U32 R4, RZ, RZ, UR4 ;  /* 0x00000004ff047e24 */ /* 0x002fe2000f8e00ff */
[----:B---34-:R-:W-:Y:S01]  /*86e0*/  MOV R5, UR5 ;  /* 0x0000000500057c02 */ /* 0x018fe20008000f00 */
[----:B0-----:R-:W-:-:S02]  /*86f0*/  IMAD.U32 R6, RZ, RZ, UR6 ;  /* 0x00000006ff067e24 */ /* 0x001fc4000f8e00ff */
[----:B------:R-:W-:Y:S01]  /*8700*/  IMAD.U32 R7, RZ, RZ, UR7 ;  /* 0x00000007ff077e24 */ /* 0x000fe2000f8e00ff */
[----:B------:R-:W-:Y:S01]  /*8710*/  MOV R10, UR8 ;  /* 0x00000008000a7c02 */ /* 0x000fe20008000f00 */
[----:B------:R-:W-:-:S07]  /*8720*/  IMAD.U32 R11, RZ, RZ, UR9 ;  /* 0x00000009ff0b7e24 */ /* 0x000fce000f8e00ff */
[----:B------:R-:W-:-:S07]  /*8730*/  LEPC R20, `(.L_x_2778) ;  /* 0x000000001014794e */ /* 0x000fce0000000000 */
[----:B--2--5:R-:W-:Y:S05]  /*8740*/  CALL.ABS.NOINC R2 ;  /* 0x0000000002007343 */ /* 0x024fea0003c00000 */
.L_x_2778:
[----:B------:R-:W-:Y:S01]  /*8750*/  CS2R R10, SRZ ;  /* 0x00000000000a7805 */ /* 0x000fe2000001ff00 */
[----:B------:R-:W-:Y:S06]  /*8760*/  BRA `(.L_x_2757) ;  /* 0x0000000000147947 */ /* 0x000fec0003800000 */
.L_x_2777:
[----:B-1-34-:R-:W3:Y:S02]  /*8770*/  LDG.E.64 R10, desc[UR36][R22.64] ;  /* 0x00000024160a7981 */ /* 0x01aee4000c1e1b00 */
[----:B---3--:R-:W3:Y:S02]  /*8780*/  I2F.F64.U64 R10, R10 ;  /* 0x0000000a000a7312 */ /* 0x008ee40000301800 */
[----:B---3--:R-:W-:Y:S05]  /*8790*/  BRA `(.L_x_2757) ;  /* 0x0000000000087947 */ /* 0x008fea0003800000 */
.L_x_2776:
[----:B-1-34-:R-:W3:Y:S02]  /*87a0*/  LDG.E R10, desc[UR36][R22.64] ;  /* 0x00000024160a7981 */ /* 0x01aee4000c1e1900 */
[----:B---3--:R-:W3:Y:S02]  /*87b0*/  I2F.F64.U32 R10, R10 ;  /* 0x0000000a000a7312 */ /* 0x008ee40000201800 */
.L_x_2757:
[----:B------:R-:W-:Y:S05]  /*87c0*/  BSYNC.RECONVERGENT B7 ;  /* 0x0000000000077941 */ /* 0x000fea0003800200 */
.L_x_2751:
[----:B--2---:R-:W-:Y:S01]  /*87d0*/  IMAD.MOV.U32 R2, RZ, RZ, 0x652b82fe ;  /* 0x652b82feff027424 */ /* 0x004fe200078e00ff */
[----:B------:R-:W-:Y:S01]  /*87e0*/  MOV R3, 0x3ff71547 ;  /* 0x3ff7154700037802 */ /* 0x000fe20000000f00 */
[----:B------:R-:W-:Y:S01]  /*87f0*/  UMOV UR4, 0xfefa39ef ;  /* 0xfefa39ef00047882 */ /* 0x000fe20000000000 */
[----:B------:R-:W-:Y:S01]  /*8800*/  UMOV UR5, 0x3fe62e42 ;  /* 0x3fe62e4200057882 */ /* 0x000fe20000000000 */
[----:B---3-5:R-:W2:Y:S01]  /*8810*/  DADD R4, -RZ, -R10 ;  /* 0x00000000ff047229 */ /* 0x028ea2000000090a */
[----:B------:R-:W-:Y:S01]  /*8820*/  BSSY.RECONVERGENT B0, `(.L_x_2779) ;  /* 0x0000077000007945 */ /* 0x000fe20003800200 */
[----:B--2---:R-:W-:-:S04]  /*8830*/  MOV R0, R5 ;  /* 0x0000000500007202 */ /* 0x004fc80000000f00 */
[----:B------:R-:W-:-:S15]  /*8840*/  FSETP.GEU.FTZ.AND P0, PT, |R0|, 4.1917929649353027344, PT ;  /* 0x4086232b0000780b */ /* 0x000fde0003f1e200 */
[----:B------:R-:W-:-:S15]  /*8850*/  NOP ;  /* 0x0000000000007918 */ /* 0x000fde0000000000 */
[----:B------:R-:W-:-:S15]  /*8860*/  NOP ;  /* 0x0000000000007918 */ /* 0x000fde0000000000 */
[----:B------:R-:W-:-:S13]  /*8870*/  NOP ;  /* 0x0000000000007918 */ /* 0x000fda0000000000 */
[----:B------:R-:W2:-:S15]  /*8880*/  DFMA R2, R10, -R2, 6.75539944105574400000e+15 ;  /* 0x433800000a02742b */ /* 0x000e9e0000000802 */
[----:B------:R-:W-:-:S15]  /*8890*/  NOP ;  /* 0x0000000000007918 */ /* 0x000fde0000000000 */
[----:B------:R-:W-:-:S15]  /*88a0*/  NOP ;  /* 0x0000000000007918 */ /* 0x000fde0000000000 */
[----:B------:R-:W-:-:S15]  /*88b0*/  NOP ;  /* 0x0000000000007918 */ /* 0x000fde0000000000 */
[----:B------:R-:W-:-:S04]  /*88c0*/  NOP ;  /* 0x0000000000007918 */ /* 0x000fc80000000000 */
[----:B--2---:R-:W2:-:S15]  /*88d0*/  DADD R6, R2, -6.75539944105574400000e+15 ;  /* 0xc338000002067429 */ /* 0x004e9e0000000000 */
[----:B------:R-:W-:-:S15]  /*88e0*/  NOP ;  /* 0x0000000000007918 */ /* 0x000fde0000000000 */
[----:B------:R-:W-:-:S15]  /*88f0*/  NOP ;  /* 0x0000000000007918 */ /* 0x000fde0000000000 */
[----:B------:R-:W-:-:S15]  /*8900*/  NOP ;  /* 0x0000000000007918 */ /* 0x000fde0000000000 */
[----:B------:R-:W-:-:S04]  /*8910*/  NOP ;  /* 0x0000000000007918 */ /* 0x000fc80000000000 */
[----:B--2---:R-:W2:Y:S01]  /*8920*/  DFMA R8, R6, -UR4, -R10 ;  /* 0x8000000406087c2b */ /* 0x004ea2000800080a */
[----:B------:R-:W-:Y:S01]  /*8930*/  UMOV UR4, 0x3b39803f ;  /* 0x3b39803f00047882 */ /* 0x000fe20000000000 */
[----:B------:R-:W-:-:S15]  /*8940*/  UMOV UR5, 0x3c7abc9e ;  /* 0x3c7abc9e00057882 */ /* 0x000fde0000000000 */
[----:B------:R-:W-:-:S15]  /*8950*/  NOP ;  /* 0x0000000000007918 */ /* 0x000fde0000000000 */
[----:B------:R-:W-:-:S15]  /*8960*/  NOP ;  /* 0x0000000000007918 */ /* 0x000fde0000000000 */
[----:B------:R-:W-:-:S15]  /*8970*/  NOP ;  /* 0x0000000000007918 */ /* 0x000fde0000000000 */
[----:B------:R-:W-:-:S02]  /*8980*/  NOP ;  /* 0x0000000000007918 */ /* 0x000fc40000000000 */
[----:B--2---:R2:W3:Y:S01]  /*8990*/  DFMA R6, R6, -UR4, R8 ;  /* 0x8000000406067c2b */ /* 0x0044e20008000008 */
[----:B------:R-:W-:Y:S01]  /*89a0*/  UMOV UR4, 0x69ce2bdf ;  /* 0x69ce2bdf00047882 */ /* 0x000fe20000000000 */
[----:B--2---:R-:W-:Y:S01]  /*89b0*/  IMAD.MOV.U32 R8, RZ, RZ, -0x35dec16 ;  /* 0xfca213eaff087424 */ /* 0x004fe200078e00ff */
[----:B------:R-:W-:Y:S01]  /*89c0*/  UMOV UR5, 0x3e5ade15 ;  /* 0x3e5ade1500057882 */ /* 0x000fe20000000000 */
[----:B------:R-:W-:-:S15]  /*89d0*/  IMAD.MOV.U32 R9, RZ, RZ, 0x3e928af3 ;  /* 0x3e928af3ff097424 */ /* 0x000fde00078e00ff */
[----:B------:R-:W-:-:S15]  /*89e0*/  NOP ;  /* 0x0000000000007918 */ /* 0x000fde0000000000 */
[----:B------:R-:W-:-:S15]  /*89f0*/  NOP ;  /* 0x0000000000007918 */ /* 0x000fde0000000000 */
[----:B------:R-:W-:-:S15]  /*8a00*/  NOP ;  /* 0x0000000000007918 */ /* 0x000fde0000000000 */
[----:B---3--:R-:W2:Y:S01]  /*8a10*/  DFMA R8, R6, UR4, R8 ;  /* 0x0000000406087c2b */ /* 0x008ea20008000008 */
[----:B------:R-:W-:Y:S01]  /*8a20*/  UMOV UR4, 0x62401315 ;  /* 0x6240131500047882 */ /* 0x000fe20000000000 */
[----:B------:R-:W-:-:S15]  /*8a30*/  UMOV UR5, 0x3ec71dee ;  /* 0x3ec71dee00057882 */ /* 0x000fde0000000000 */
[----:B------:R-:W-:-:S15]  /*8a40*/  NOP ;  /* 0x0000000000007918 */ /* 0x000fde0000000000 */
[----:B------:R-:W-:-:S15]  /*8a50*/  NOP ;  /* 0x0000000000007918 */ /* 0x000fde0000000000 */
[----:B------:R-:W-:-:S15]  /*8a60*/  NOP ;  /* 0x0000000000007918 */ /* 0x000fde0000000000 */
[----:B------:R-:W-:-:S02]  /*8a70*/  NOP ;  /* 0x0000000000007918 */ /* 0x000fc40000000000 */
[----:B--2---:R-:W2:Y:S01]  /*8a80*/  DFMA R8, R6, R8, UR4 ;  /* 0x0000000406087e2b */ /* 0x004ea20008000008 */
        /* <DEDUP_REMOVED lines=48> */
[----:B--2---:R-:W2:-:S15]  /*8d90*/  DFMA R8, R6, R8, UR4 ;  /* 0x0000000406087e2b */ /* 0x004e9e0008000008 */
[----:B------:R-:W-:-:S15]  /*8da0*/  NOP ;  /* 0x0000000000007918 */ /* 0x000fde0000000000 */
[----:B------:R-:W-:-:S15]  /*8db0*/  NOP ;  /* 0x0000000000007918 */ /* 0x000fde0000000000 */
[----:B------:R-:W-:-:S15]  /*8dc0*/  NOP ;  /* 0x0000000000007918 */ /* 0x000fde0000000000 */
[----:B------:R-:W-:-:S04]  /*8dd0*/  NOP ;  /* 0x0000000000007918 */ /* 0x000fc80000000000 */
[----:B--2---:R-:W2:-:S15]  /*8de0*/  DFMA R8, R6, R8, 1 ;  /* 0x3ff000000608742b */ /* 0x004e9e0000000008 */
[----:B------:R-:W-:-:S15]  /*8df0*/  NOP ;  /* 0x0000000000007918 */ /* 0x000fde0000000000 */
[----:B------:R-:W-:-:S15]  /*8e00*/  NOP ;  /* 0x0000000000007918 */ /* 0x000fde0000000000 */
[----:B------:R-:W-:-:S15]  /*8e10*/  NOP ;  /* 0x0000000000007918 */ /* 0x000fde0000000000 */
[----:B------:R-:W-:-:S04]  /*8e20*/  NOP ;  /* 0x0000000000007918 */ /* 0x000fc80000000000 */
[----:B--2---:R-:W2:Y:S02]  /*8e30*/  DFMA R8, R6, R8, 1 ;  /* 0x3ff000000608742b */ /* 0x004ea40000000008 */
[----:B--2---:R-:W-:Y:S02]  /*8e40*/  IMAD R5, R2, 0x100000, R9 ;  /* 0x0010000002057824 */ /* 0x004fe400078e0209 */
[----:B------:R-:W-:Y:S01]  /*8e50*/  IMAD.MOV.U32 R4, RZ, RZ, R8 ;  /* 0x000000ffff047224 */ /* 0x000fe200078e0008 */
[----:B------:R-:W-:Y:S06]  /*8e60*/  @!P0 BRA `(.L_x_2780) ;  /* 0x0000000000488947 */ /* 0x000fec0003800000 */
[----:B------:R-:W-:Y:S01]  /*8e70*/  FSETP.GEU.FTZ.AND P1, PT, |R0|, 4.2275390625, PT ;  /* 0x408748000000780b */ /* 0x000fe20003f3e200 */
[----:B------:R-:W-:-:S12]  /*8e80*/  DSETP.GT.AND P0, PT, R10, RZ, PT ;  /* 0x000000ff0a00722a */ /* 0x000fd80003f04000 */
[----:B------:R-:W-:Y:S02]  /*8e90*/  @!P1 LEA.HI R0, R2, R2, RZ, 0x1 ;  /* 0x0000000202009211 */ /* 0x000fe400078f08ff */
[----:B------:R-:W-:Y:S02]  /*8ea0*/  @!P1 MOV R6, RZ ;  /* 0x000000ff00069202 */ /* 0x000fe40000000f00 */
[----:B------:R-:W-:-:S04]  /*8eb0*/  @!P1 SHF.R.S32.HI R3, RZ, 0x1, R0 ;  /* 0x00000001ff039819 */ /* 0x000fc80000011400 */
[----:B------:R-:W-:Y:S01]  /*8ec0*/  @!P1 IADD3 R2, PT, PT, R2, -R3, RZ ;  /* 0x8000000302029210 */ /* 0x000fe20007ffe0ff */
[----:B------:R-:W-:-:S03]  /*8ed0*/  @!P1 IMAD R3, R3, 0x100000, R9 ;  /* 0x0010000003039824 */ /* 0x000fc600078e0209 */
[----:B------:R-:W-:Y:S01]  /*8ee0*/  @!P1 LEA R7, R2, 0x3ff00000, 0x14 ;  /* 0x3ff0000002079811 */ /* 0x000fe200078ea0ff */
[----:B------:R-:W-:-:S15]  /*8ef0*/  @!P1 IMAD.MOV.U32 R2, RZ, RZ, R8 ;  /* 0x000000ffff029224 */ /* 0x000fde00078e0008 */
[----:B------:R-:W-:-:S15]  /*8f00*/  NOP ;  /* 0x0000000000007918 */ /* 0x000fde0000000000 */
[----:B------:R-:W-:-:S09]  /*8f10*/  NOP ;  /* 0x0000000000007918 */ /* 0x000fd20000000000 */
[----:B------:R-:W2:Y:S02]  /*8f20*/  DADD R4, -R10, +INF ;  /* 0x7ff000000a047429 */ /* 0x000ea40000000100 */
[----:B--2---:R-:W-:Y:S02]  /*8f30*/  FSEL R4, R4, RZ, !P0 ;  /* 0x000000ff04047208 */ /* 0x004fe40004000000 */
[----:B------:R-:W-:-:S15]  /*8f40*/  FSEL R5, R5, RZ, !P0 ;  /* 0x000000ff05057208 */ /* 0x000fde0004000000 */
[----:B------:R-:W-:-:S15]  /*8f50*/  NOP ;  /* 0x0000000000007918 */ /* 0x000fde0000000000 */
[----:B------:R-:W-:-:S15]  /*8f60*/  NOP ;  /* 0x0000000000007918 */ /* 0x000fde0000000000 */
[----:B------:R-:W-:-:S15]  /*8f70*/  NOP ;  /* 0x0000000000007918 */ /* 0x000fde0000000000 */
[----:B------:R2:W3:Y:S02]  /*8f80*/  @!P1 DMUL R4, R2, R6 ;  /* 0x0000000602049228 */ /* 0x0004e40000000000 */
.L_x_2780:
[----:B------:R-:W-:Y:S05]  /*8f90*/  BSYNC.RECONVERGENT B0 ;  /* 0x0000000000007941 */ /* 0x000fea0003800200 */
.L_x_2779:
[----:B---3--:R-:W2:Y:S01]  /*8fa0*/  DADD R8, R4, 1 ;  /* 0x3ff0000004087429 */ /* 0x008ea20000000000 */
[----:B------:R-:W3:Y:S01]  /*8fb0*/  LDCU.64 UR4, c[0x0][0x5e8] ;  /* 0x0000bd00ff0477ac */ /* 0x000ee20008000a00 */
[----:B--2---:R-:W2:Y:S01]  /*8fc0*/  MUFU.RCP64H R3, R9 ;  /* 0x0000000900037308 */ /* 0x004ea20000001800 */
[----:B------:R-:W-:Y:S01]  /*8fd0*/  VIADD R2, R9, 0x300402 ;  /* 0x0030040209027836 */ /* 0x000fe20000000000 */
[----:B------:R-:W-:Y:S04]  /*8fe0*/  BSSY.RECONVERGENT B0, `(.L_x_2781) ;  /* 0x0000023000007945 */ /* 0x000fe80003800200 */
[----:B------:R-:W-:Y:S02]  /*8ff0*/  FSETP.GEU.AND P0, PT, |R2|, 5.8789094863358348022e-39, PT ;  /* 0x004004020200780b */ /* 0x000fe40003f0e200 */
[----:B---3--:R-:W-:-:S05]  /*9000*/  IADD3 R12, P1, PT, R18, UR4, RZ ;  /* 0x00000004120c7c10 */ /* 0x008fca000ff3e0ff */
[----:B------:R-:W-:-:S15]  /*9010*/  IMAD.X R13, RZ, RZ, UR5, P1 ;  /* 0x00000005ff0d7e24 */ /* 0x000fde00088e06ff */
[----:B------:R-:W-:-:S15]  /*9020*/  NOP ;  /* 0x0000000000007918 */ /* 0x000fde0000000000 */
[----:B------:R-:W-:-:S15]  /*9030*/  NOP ;  /* 0x0000000000007918 */ /* 0x000fde0000000000 */
[----:B------:R-:W-:-:S04]  /*9040*/  NOP ;  /* 0x0000000000007918 */ /* 0x000fc80000000000 */
[----:B--2---:R-:W2:-:S15]  /*9050*/  DFMA R4, -R8, R2, 1 ;  /* 0x3ff000000804742b */ /* 0x004e9e0000000102 */
[----:B------:R-:W-:-:S15]  /*9060*/  NOP ;  /* 0x0000000000007918 */ /* 0x000fde0000000000 */
[----:B------:R-:W-:-:S15]  /*9070*/  NOP ;  /* 0x0000000000007918 */ /* 0x000fde0000000000 */
[----:B------:R-:W-:-:S15]  /*9080*/  NOP ;  /* 0x0000000000007918 */ /* 0x000fde0000000000 */
[----:B------:R-:W-:-:S04]  /*9090*/  NOP ;  /* 0x0000000000007918 */ /* 0x000fc80000000000 */
[----:B--2---:R-:W2:-:S15]  /*90a0*/  DFMA R4, R4, R4, R4 ;  /* 0x000000040404722b */ /* 0x004e9e0000000004 */
        /* <DEDUP_REMOVED lines=14> */
[----:B--2---:R2:W3:Y:S02]  /*9190*/  DFMA R6, R4, R6, R4 ;  /* 0x000000060406722b */ /* 0x0044e40000000004 */
[----:B--23--:R-:W-:Y:S05]  /*91a0*/  @P0 BRA `(.L_x_2782) ;  /* 0x0000000000180947 */ /* 0x00cfea0003800000 */
[----:B------:R-:W-:Y:S01]  /*91b0*/  LOP3.LUT R2, R9, 0x7fffffff, RZ, 0xc0, !PT ;  /* 0x7fffffff09027812 */ /* 0x000fe200078ec0ff */
[----:B------:R-:W-:Y:S01]  /*91c0*/  IMAD.MOV.U32 R5, RZ, RZ, R9 ;  /* 0x000000ffff057224 */ /* 0x000fe200078e0009 */
[----:B------:R-:W-:Y:S02]  /*91d0*/  MOV R4, R8 ;  /* 0x0000000800047202 */ /* 0x000fe40000000f00 */
[----:B------:R-:W-:Y:S01]  /*91e0*/  MOV R0, 0x9210 ;  /* 0x0000921000007802 */ /* 0x000fe20000000f00 */
[----:B------:R-:W-:-:S07]  /*91f0*/  VIADD R2, R2, 0xfff00000 ;  /* 0xfff0000002027836 */ /* 0x000fce0000000000 */
[----:B01----:R-:W-:Y:S05]  /*9200*/  CALL.REL.NOINC `($__internal_0_$__cuda_sm20_dblrcp_rn_slowpath_v3) ;  /* 0x000000b800647944 */ /* 0x003fea0003c00000 */
.L_x_2782:
[----:B------:R-:W-:Y:S05]  /*9210*/  BSYNC.RECONVERGENT B0 ;  /* 0x0000000000007941 */ /* 0x000fea0003800200 */
.L_x_2781:
[----:B------:R-:W-:Y:S01]  /*9220*/  UPRMT UR4, UR43, 0x9910, URZ ;  /* 0x000099102b047896 */ /* 0x000fe200080000ff */
[----:B------:R-:W-:Y:S03]  /*9230*/  DMUL R4, R6, R16 ;  /* 0x0000001006047228 */ /* 0x000fe60000000000 */
[----:B------:R-:W-:-:S15]  /*9240*/  UISETP.GT.AND UP0, UPT, UR4, 0x9, UPT ;  /* 0x000000090400788c */ /* 0x000fde000bf04270 */
[----:B------:R-:W-:-:S15]  /*9250*/  NOP ;  /* 0x0000000000007918 */ /* 0x000fde0000000000 */
[----:B------:R-:W-:-:S15]  /*9260*/  NOP ;  /* 0x0000000000007918 */ /* 0x000fde0000000000 */
[----:B------:R-:W-:-:S15]  /*9270*/  NOP ;  /* 0x0000000000007918 */ /* 0x000fde0000000000 */
[----:B------:R-:W-:-:S01]  /*9280*/  NOP ;  /* 0x0000000000007918 */ /* 0x000fc20000000000 */
[----:B------:R-:W2:-:S15]  /*9290*/  DADD R6, -R6, 1 ;  /* 0x3ff0000006067429 */ /* 0x000e9e0000000100 */
        /* <DEDUP_REMOVED lines=9> */
[----:B--2---:R2:W3:Y:S02]  /*9330*/  DMUL R4, R4, R6 ;  /* 0x0000000604047228 */ /* 0x0044e40000000000 */
[----:B--23--:R-:W-:Y:S05]  /*9340*/  BRA.U UP0, `(.L_x_2783) ;  /* 0x0000000500707547 */ /* 0x00cfea000b800000 */
        /* <DEDUP_REMOVED lines=8> */
[----:B------:R-:W2:Y:S02]  /*93d0*/  F2I.F64.TRUNC R5, R4 ;  /* 0x0000000400057311 */ /* 0x000ea4000030d100 */
[----:B--2---:R2:W-:Y:S01]  /*93e0*/  STG.E.U8 desc[UR36][R12.64], R5 ;  /* 0x000000050c007986 */ /* 0x0045e2000c101124 */
[----:B------:R-:W-:Y:S05]  /*93f0*/  BRA `(.L_x_2788) ;  /* 0x0000001000907947 */ /* 0x000fea0003800000 */
.L_x_2786:
[----:B------:R-:W2:Y:S02]  /*9400*/  F2I.S64.F64.TRUNC R4, R4 ;  /* 0x0000000400047311 */ /* 0x000ea4000030d900 */
[----:B--2---:R-:W-:-:S05]  /*9410*/  MOV R3, R4 ;  /* 0x0000000400037202 */ /* 0x004fca0000000f00 */
[----:B------:R2:W-:Y:S01]  /*9420*/  STG.E.U8 desc[UR36][R12.64], R3 ;  /* 0x000000030c007986 */ /* 0x0005e2000c101124 */
[----:B------:R-:W-:Y:S05]  /*9430*/  BRA `(.L_x_2788) ;  /* 0x0000001000807947 */ /* 0x000fea0003800000 */
.L_x_2785:
[----:B------:R-:W-:-:S09]  /*9440*/  UISETP.NE.AND UP0, UPT, UR4, 0x2, UPT ;  /* 0x000000020400788c */ /* 0x000fd2000bf05270 */
[----:B------:R-:W-:Y:S05]  /*9450*/  BRA.U !UP0, `(.L_x_2789) ;  /* 0x0000000108287547 */ /* 0x000fea000b800000 */
[----:B------:R-:W-:-:S09]  /*9460*/  UISETP.NE.AND UP0, UPT, UR4, 0x3, UPT ;  /* 0x000000030400788c */ /* 0x000fd2000bf05270 */
[----:B------:R-:W-:Y:S05]  /*9470*/  BRA.U !UP0, `(.L_x_2790) ;  /* 0x0000000108147547 */ /* 0x000fea000b800000 */
[----:B------:R-:W-:-:S09]  /*9480*/  UISETP.NE.AND UP0, UPT, UR4, 0x4, UPT ;  /* 0x000000040400788c */ /* 0x000fd2000bf05270 */
[----:B------:R-:W-:Y:S05]  /*9490*/  BRA.U UP0, `(.L_x_2787) ;  /* 0x0000000d00247547 */ /* 0x000fea000b800000 */
[----:B------:R-:W2:Y:S02]  /*94a0*/  F2I.S64.F64.TRUNC R4, R4 ;  /* 0x0000000400047311 */ /* 0x000ea4000030d900 */
[----:B--2---:R3:W-:Y:S01]  /*94b0*/  STG.E.64 desc[UR36][R12.64], R4 ;  /* 0x000000040c007986 */ /* 0x0047e2000c101b24 */
[----:B------:R-:W-:Y:S05]  /*94c0*/  BRA `(.L_x_2788) ;  /* 0x00000010005c7947 */ /* 0x000fea0003800000 */
.L_x_2790:
[----:B------:R-:W2:Y:S02]  /*94d0*/  F2I.F64.TRUNC R5, R4 ;  /* 0x0000000400057311 */ /* 0x000ea4000030d100 */
[----:B--2---:R4:W-:Y:S01]  /*94e0*/  STG.E desc[UR36][R12.64], R5 ;  /* 0x000000050c007986 */ /* 0x0049e2000c101924 */
[----:B------:R-:W-:Y:S05]  /*94f0*/  BRA `(.L_x_2788) ;  /* 0x0000001000507947 */ /* 0x000fea0003800000 */
.L_x_2789:
[----:B------:R-:W2:Y:S02]  /*9500*/  F2I.F64.TRUNC R5, R4 ;  /* 0x0000000400057311 */ /* 0x000ea4000030d100 */
[----:B--2---:R2:W-:Y:S01]  /*9510*/  STG.E.U16 desc[UR36][R12.64], R5 ;  /* 0x000000050c007986 */ /* 0x0045e2000c101524 */
[----:B------:R-:W-:Y:S05]  /*9520*/  BRA `(.L_x_2788) ;  /* 0x0000001000447947 */ /* 0x000fea0003800000 */
.L_x_2784:
        /* <DEDUP_REMOVED lines=8> */
[----:B------:R-:W2:-:S15]  /*95b0*/  F2F.F32.F64 R3, R4 ;  /* 0x0000000400037310 */ /* 0x000e9e0000301000 */
[----:B------:R-:W-:-:S15]  /*95c0*/  NOP ;  /* 0x0000000000007918 */ /* 0x000fde0000000000 */
[----:B------:R-:W-:-:S15]  /*95d0*/  NOP ;  /* 0x0000000000007918 */ /* 0x000fde0000000000 */
[----:B------:R-:W-:-:S15]  /*95e0*/  NOP ;  /* 0x0000000000007918 */ /* 0x000fde0000000000 */
[----:B------:R-:W-:-:S04]  /*95f0*/  NOP ;  /* 0x0000000000007918 */ /* 0x000fc80000000000 */
[----:B------:R-:W2:Y:S02]  /*9600*/  DSETP.GEU.AND P0, PT, |R4|, UR4, PT ;  /* 0x0000000404007e2a */ /* 0x000ea4000bf0e200 */
[----:B--2---:R-:W-:-:S05]  /*9610*/  @!P0 FMUL R3, R3, 1.175494350822287508e-38 ;  /* 0x0080000003038820 */ /* 0x004fca0000400000 */
[----:B------:R2:W-:Y:S01]  /*9620*/  STG.E desc[UR36][R12.64], R3 ;  /* 0x000000030c007986 */ /* 0x0005e2000c101924 */
[----:B------:R-:W-:Y:S05]  /*9630*/  BRA `(.L_x_2788) ;  /* 0x0000001000007947 */ /* 0x000fea0003800000 */
.L_x_2792:
        /* <DEDUP_REMOVED lines=9> */
[----:B------:R-:W-:-:S05]  /*96d0*/  F2FP.F16.F32.PACK_AB R0, RZ, R0 ;  /* 0x00000000ff00723e */ /* 0x000fca00000000ff */
[----:B------:R2:W-:Y:S01]  /*96e0*/  STG.E.U16 desc[UR36][R12.64], R0 ;  /* 0x000000000c007986 */ /* 0x0005e2000c101524 */
[----:B------:R-:W-:Y:S05]  /*96f0*/  BRA `(.L_x_2788) ;  /* 0x0000000c00d07947 */ /* 0x000fea0003800000 */
.L_x_2791:
        /* <DEDUP_REMOVED lines=13> */
[----:B------:R-:W2:Y:S01]  /*97d0*/  DSETP.GEU.AND P0, PT, |R4|, UR4, PT ;  /* 0x0000000404007e2a */ /* 0x000ea2000bf0e200 */
[----:B------:R-:W-:Y:S02]  /*97e0*/  IMAD.MOV.U32 R3, RZ, RZ, RZ ;  /* 0x000000ffff037224 */ /* 0x000fe400078e00ff */
[----:B--2---:R-:W-:-:S05]  /*97f0*/  @!P0 FMUL R2, R2, 1.175494350822287508e-38 ;  /* 0x0080000002028820 */ /* 0x004fca0000400000 */
[----:B------:R2:W-:Y:S01]  /*9800*/  STG.E.64 desc[UR36][R12.64], R2 ;  /* 0x000000020c007986 */ /* 0x0005e2000c101b24 */
[----:B------:R-:W-:Y:S05]  /*9810*/  BRA `(.L_x_2788) ;  /* 0x0000000c00887947 */ /* 0x000fea0003800000 */
.L_x_2794:
        /* <DEDUP_REMOVED lines=9> */
[----:B------:R-:W-:-:S04]  /*98b0*/  F2FP.F16.F32.PACK_AB R3, RZ, R0 ;  /* 0x00000000ff03723e */ /* 0x000fc800000000ff */
[----:B------:R-:W-:-:S05]  /*98c0*/  PRMT R3, R3, 0x5410, RZ ;  /* 0x0000541003037816 */ /* 0x000fca00000000ff */
[----:B------:R2:W-:Y:S01]  /*98d0*/  STG.E desc[UR36][R12.64], R3 ;  /* 0x000000030c007986 */ /* 0x0005e2000c101924 */
[----:B------:R-:W-:Y:S05]  /*98e0*/  BRA `(.L_x_2788) ;  /* 0x0000000c00547947 */ /* 0x000fea0003800000 */
.L_x_2793:
[----:B------:R2:W-:Y:S01]  /*98f0*/  STG.E.64 desc[UR36][R12.64], R4 ;  /* 0x000000040c007986 */ /* 0x0005e2000c101b24 */
[----:B------:R-:W-:Y:S05]  /*9900*/  BRA `(.L_x_2788) ;  /* 0x0000000c004c7947 */ /* 0x000fea0003800000 */
.L_x_2783:
        /* <DEDUP_REMOVED lines=10> */
[----:B------:R-:W2:Y:S02]  /*99b0*/  F2I.U32.F64.TRUNC R5, R4 ;  /* 0x0000000400057311 */ /* 0x000ea4000030d000 */
[----:B--2---:R2:W-:Y:S01]  /*99c0*/  STG.E.U16 desc[UR36][R12.64], R5 ;  /* 0x000000050c007986 */ /* 0x0045e2000c101524 */
[----:B------:R-:W-:Y:S05]  /*99d0*/  BRA `(.L_x_2788) ;  /* 0x0000000c00187947 */ /* 0x000fea0003800000 */
.L_x_2798:
        /* <DEDUP_REMOVED lines=8> */
[----:B------:R-:W-:Y:S01]  /*9a60*/  BSSY.RECONVERGENT B0, `(.L_x_2799) ;  /* 0x0000014000007945 */ /* 0x000fe20003800200 */
[----:B--2---:R-:W-:Y:S01]  /*9a70*/  @!P0 FMUL R3, R3, 1.175494350822287508e-38 ;  /* 0x0080000003038820 */ /* 0x004fe20000400000 */
[----:B------:R-:W-:-:S04]  /*9a80*/  IMAD.MOV.U32 R6, RZ, RZ, 0x80 ;  /* 0x00000080ff067424 */ /* 0x000fc800078e00ff */
        /* <DEDUP_REMOVED lines=14> */
.L_x_2801:
[----:B------:R-:W-:-:S04]  /*9b70*/  SHF.R.U32.HI R3, RZ, 0x18, R3 ;  /* 0x00000018ff037819 */ /* 0x000fc80000011603 */
[----:B------:R-:W-:-:S04]  /*9b80*/  LOP3.LUT R0, R0, 0x80, R3, 0xf8, !PT ;  /* 0x0000008000007812 */ /* 0x000fc800078ef803 */
[----:B------:R-:W-:-:S07]  /*9b90*/  PRMT R6, R0, 0x7610, R6 ;  /* 0x0000761000067816 */ /* 0x000fce0000000006 */
.L_x_2800:
[----:B------:R-:W-:Y:S05]  /*9ba0*/  BSYNC.RECONVERGENT B0 ;  /* 0x0000000000007941 */ /* 0x000fea0003800200 */
.L_x_2799:
[----:B------:R2:W-:Y:S01]  /*9bb0*/  STG.E.U8 desc[UR36][R12.64], R6 ;  /* 0x000000060c007986 */ /* 0x0005e2000c101124 */
[----:B------:R-:W-:Y:S05]  /*9bc0*/  BRA `(.L_x_2788) ;  /* 0x00000008009c7947 */ /* 0x000fea0003800000 */
.L_x_2797:
        /* <DEDUP_REMOVED lines=10> */
[----:B------:R-:W-:-:S04]  /*9c70*/  MOV R6, 0x80 ;  /* 0x0000008000067802 */ /* 0x000fc80000000f00 */
        /* <DEDUP_REMOVED lines=14> */
.L_x_2804:
[----:B------:R-:W-:-:S04]  /*9d60*/  SHF.R.U32.HI R3, RZ, 0x18, R3 ;  /* 0x00000018ff037819 */ /* 0x000fc80000011603 */
[----:B------:R-:W-:-:S04]  /*9d70*/  LOP3.LUT R0, R0, 0x80, R3, 0xf8, !PT ;  /* 0x0000008000007812 */ /* 0x000fc800078ef803 */
[----:B------:R-:W-:-:S07]  /*9d80*/  PRMT R6, R0, 0x7610, R6 ;  /* 0x0000761000067816 */ /* 0x000fce0000000006 */
.L_x_2803:
[----:B------:R-:W-:Y:S05]  /*9d90*/  BSYNC.RECONVERGENT B0 ;  /* 0x0000000000007941 */ /* 0x000fea0003800200 */
.L_x_2802:
[----:B------:R2:W-:Y:S01]  /*9da0*/  STG.E.U8 desc[UR36][R12.64], R6 ;  /* 0x000000060c007986 */ /* 0x0005e2000c101124 */
[----:B------:R-:W-:Y:S05]  /*9db0*/  BRA `(.L_x_2788) ;  /* 0x0000000800207947 */ /* 0x000fea0003800000 */
.L_x_2796:
        /* <DEDUP_REMOVED lines=30> */
.L_x_2806:
[----:B------:R-:W2:Y:S02]  /*9fa0*/  F2I.U64.F64.TRUNC R4, R4 ;  /* 0x0000000400047311 */ /* 0x000ea4000030d800 */
[----:B--2---:R2:W-:Y:S01]  /*9fb0*/  STG.E.64 desc[UR36][R12.64], R4 ;  /* 0x000000040c007986 */ /* 0x0045e2000c101b24 */
[----:B------:R-:W-:Y:S05]  /*9fc0*/  BRA `(.L_x_2788) ;  /* 0x00000004009c7947 */ /* 0x000fea0003800000 */
.L_x_2805:
[----:B------:R-:W2:Y:S02]  /*9fd0*/  F2I.U32.F64.TRUNC R5, R4 ;  /* 0x0000000400057311 */ /* 0x000ea4000030d000 */
[----:B--2---:R2:W-:Y:S01]  /*9fe0*/  STG.E desc[UR36][R12.64], R5 ;  /* 0x000000050c007986 */ /* 0x0045e2000c101924 */
[----:B------:R-:W-:Y:S05]  /*9ff0*/  BRA `(.L_x_2788) ;  /* 0x0000000400907947 */ /* 0x000fea0003800000 */
.L_x_2795:
[----:B------:R-:W-:-:S09]  /*a000*/  UISETP.GT.AND UP0, UPT, UR4, 0xe, UPT ;  /* 0x0000000e0400788c */ /* 0x000fd2000bf04270 */
[----:B------:R-:W-:Y:S05]  /*a010*/  BRA.U UP0, `(.L_x_2807) ;  /* 0x00000001002c7547 */ /* 0x000fea000b800000 */
[----:B------:R-:W-:-:S09]  /*a020*/  UISETP.NE.AND UP0, UPT, UR4, 0xa, UPT ;  /* 0x0000000a0400788c */ /* 0x000fd2000bf05270 */
[----:B------:R-:W-:Y:S05]  /*a030*/  BRA.U !UP0, `(.L_x_2808) ;  /* 0x0000000108187547 */ /* 0x000fea000b800000 */
[----:B------:R-:W-:-:S09]  /*a040*/  UISETP.NE.AND UP0, UPT, UR4, 0xb, UPT ;  /* 0x0000000b0400788c */ /* 0x000fd2000bf05270 */
[----:B------:R-:W-:Y:S05]  /*a050*/  BRA.U UP0, `(.L_x_2787) ;  /* 0x0000000100347547 */ /* 0x000fea000b800000 */
[----:B------:R-:W2:Y:S02]  /*a060*/  DSETP.NEU.AND P0, PT, R4, RZ, PT ;  /* 0x000000ff0400722a */ /* 0x000ea40003f0d000 */
[----:B--2---:R-:W-:-:S05]  /*a070*/  SEL R3, RZ, 0x1, !P0 ;  /* 0x00000001ff037807 */ /* 0x004fca0004000000 */
[----:B------:R2:W-:Y:S01]  /*a080*/  STG.E.U8 desc[UR36][R12.64], R3 ;  /* 0x000000030c007986 */ /* 0x0005e2000c101124 */
[----:B------:R-:W-:Y:S05]  /*a090*/  BRA `(.L_x_2788) ;  /* 0x0000000400687947 */ /* 0x000fea0003800000 */
.L_x_2808:
[----:B------:R-:W-:-:S05]  /*a0a0*/  CS2R R6, SRZ ;  /* 0x0000000000067805 */ /* 0x000fca000001ff00 */
[----:B------:R2:W-:Y:S01]  /*a0b0*/  STG.E.128 desc[UR36][R12.64], R4 ;  /* 0x000000040c007986 */ /* 0x0005e2000c101d24 */
[----:B------:R-:W-:Y:S05]  /*a0c0*/  BRA `(.L_x_2788) ;  /* 0x00000004005c7947 */ /* 0x000fea0003800000 */
.L_x_2807:
[----:B------:R-:W-:-:S09]  /*a0d0*/  UISETP.NE.AND UP0, UPT, UR4, 0xf, UPT ;  /* 0x0000000f0400788c */ /* 0x000fd2000bf05270 */
[----:B------:R-:W-:Y:S05]  /*a0e0*/  BRA.U !UP0, `(.L_x_2809) ;  /* 0x0000000508287547 */ /* 0x000fea000b800000 */
[----:B------:R-:W-:-:S09]  /*a0f0*/  UISETP.NE.AND UP0, UPT, UR4, 0x17, UPT ;  /* 0x000000170400788c */ /* 0x000fd2000bf05270 */
[----:B------:R-:W-:Y:S05]  /*a100*/  BRA.U !UP0, `(.L_x_2810) ;  /* 0x0000000108b07547 */ /* 0x000fea000b800000 */
[----:B------:R-:W-:-:S09]  /*a110*/  UISETP.NE.AND UP0, UPT, UR4, 0x18, UPT ;  /* 0x000000180400788c */ /* 0x000fd2000bf05270 */
[----:B------:R-:W-:Y:S05]  /*a120*/  BRA.U !UP0, `(.L_x_2811) ;  /* 0x0000000108447547 */ /* 0x000fea000b800000 */
.L_x_2787:
[----:B------:R-:W-:Y:S01]  /*a130*/  MOV R0, 0x0 ;  /* 0x0000000000007802 */ /* 0x000fe20000000f00 */
[----:B------:R-:W2:Y:S01]  /*a140*/  LDCU.64 UR4, c[0x4][0x148] ;  /* 0x01002900ff0477ac */ /* 0x000ea20008000a00 */
[----:B------:R-:W-:Y:S02]  /*a150*/  HFMA2 R12, -RZ, RZ, 0, 5.9604644775390625e-08 ;  /* 0x00000001ff0c7431 */ /* 0x000fe400000001ff */
[----:B------:R-:W-:Y:S01]  /*a160*/  IMAD.MOV.U32 R8, RZ, RZ, 0x65 ;  /* 0x00000065ff087424 */ /* 0x000fe200078e00ff */
[----:B------:R3:W4:Y:S01]  /*a170*/  LDC.64 R2, c[0x4][R0] ;  /* 0x0100000000027b82 */ /* 0x0007220000000a00 */
[----:B------:R-:W5:Y:S01]  /*a180*/  LDCU.64 UR6, c[0x4][0x150] ;  /* 0x01002a00ff0677ac */ /* 0x000f620008000a00 */
[----:B------:R-:W-:Y:S01]  /*a190*/  IMAD.MOV.U32 R13, RZ, RZ, RZ ;  /* 0x000000ffff0d7224 */ /* 0x000fe200078e00ff */
[----:B------:R-:W0:Y:S01]  /*a1a0*/  LDCU.64 UR8, c[0x4][0x10] ;  /* 0x01000200ff0877ac */ /* 0x000e220008000a00 */
[----:B--2---:R-:W-:Y:S01]  /*a1b0*/  IMAD.U32 R4, RZ, RZ, UR4 ;  /* 0x00000004ff047e24 */ /* 0x004fe2000f8e00ff */
[----:B------:R-:W-:Y:S01]  /*a1c0*/  MOV R5, UR5 ;  /* 0x0000000500057c02 */ /* 0x000fe20008000f00 */
[----:B-----5:R-:W-:-:S02]  /*a1d0*/  IMAD.U32 R6, RZ, RZ, UR6 ;  /* 0x00000006ff067e24 */ /* 0x020fc4000f8e00ff */
[----:B------:R-:W-:Y:S01]  /*a1e0*/  IMAD.U32 R7, RZ, RZ, UR7 ;  /* 0x00000007ff077e24 */ /* 0x000fe2000f8e00ff */
[----:B0-----:R-:W-:Y:S01]  /*a1f0*/  MOV R10, UR8 ;  /* 0x00000008000a7c02 */ /* 0x001fe20008000f00 */
[----:B---3--:R-:W-:-:S07]  /*a200*/  IMAD.U32 R11, RZ, RZ, UR9 ;  /* 0x00000009ff0b7e24 */ /* 0x008fce000f8e00ff */
[----:B------:R-:W-:-:S07]  /*a210*/  LEPC R20, `(.L_x_2812) ;  /* 0x000000001014794e */ /* 0x000fce0000000000 */
[----:B-1--4-:R-:W-:Y:S05]  /*a220*/  CALL.ABS.NOINC R2 ;  /* 0x0000000002007343 */ /* 0x012fea0003c00000 */
.L_x_2812:
[----:B------:R-:W-:Y:S05]  /*a230*/  BRA `(.L_x_2788) ;  /* 0x0000000400007947 */ /* 0x000fea0003800000 */
.L_x_2811:
        /* <DEDUP_REMOVED lines=21> */
.L_x_2814:
[----:B------:R-:W-:Y:S05]  /*a390*/  BSYNC.RECONVERGENT B0 ;  /* 0x0000000000007941 */ /* 0x000fea0003800200 */
.L_x_2813:
[----:B------:R-:W-:-:S05]  /*a3a0*/  LOP3.LUT R3, R0, 0x80, R3, 0xf8, !PT ;  /* 0x0000008000037812 */ /* 0x000fca00078ef803 */
[----:B------:R2:W-:Y:S01]  /*a3b0*/  STG.E.U8 desc[UR36][R12.64], R3 ;  /* 0x000000030c007986 */ /* 0x0005e2000c101124 */
[----:B------:R-:W-:Y:S05]  /*a3c0*/  BRA `(.L_x_2788) ;  /* 0x00000000009c7947 */ /* 0x000fea0003800000 */
.L_x_2810:
        /* <DEDUP_REMOVED lines=9> */
[----:B--2---:R-:W-:-:S05]  /*a460*/  @!P0 FMUL R3, R3, 1.175494350822287508e-38 ;  /* 0x0080000003038820 */ /* 0x004fca0000400000 */
        /* <DEDUP_REMOVED lines=10> */
.L_x_2816:
[----:B------:R-:W-:Y:S02]  /*a510*/  ISETP.GT.U32.AND P0, PT, R2, 0x7f800000, PT ;  /* 0x7f8000000200780c */ /* 0x000fe40003f04070 */
[----:B------:R-:W-:-:S04]  /*a520*/  MOV R0, 0x7f ;  /* 0x0000007f00007802 */ /* 0x000fc80000000f00 */
[----:B------:R-:W-:-:S07]  /*a530*/  SEL R0, R0, 0x7c, P0 ;  /* 0x0000007c00007807 */ /* 0x000fce0000000000 */
.L_x_2817:
[----:B------:R-:W-:Y:S05]  /*a540*/  BSYNC.RECONVERGENT B0 ;  /* 0x0000000000007941 */ /* 0x000fea0003800200 */
.L_x_2815:
[----:B------:R-:W-:-:S04]  /*a550*/  SHF.R.U32.HI R3, RZ, 0x18, R3 ;  /* 0x00000018ff037819 */ /* 0x000fc80000011603 */
[----:B------:R-:W-:-:S05]  /*a560*/  LOP3.LUT R3, R0, 0x80, R3, 0xf8, !PT ;  /* 0x0000008000037812 */ /* 0x000fca00078ef803 */
[----:B------:R2:W-:Y:S01]  /*a570*/  STG.E.U8 desc[UR36][R12.64], R3 ;  /* 0x000000030c007986 */ /* 0x0005e2000c101124 */
[----:B------:R-:W-:Y:S05]  /*a580*/  BRA `(.L_x_2788) ;  /* 0x00000000002c7947 */ /* 0x000fea0003800000 */
.L_x_2809:
        /* <DEDUP_REMOVED lines=9> */
[----:B------:R-:W-:-:S05]  /*a620*/  F2FP.BF16.F32.PACK_AB R0, RZ, R0 ;  /* 0x00000000ff00723e */ /* 0x000fca00000010ff */
[----:B------:R2:W-:Y:S02]  /*a630*/  STG.E.U16 desc[UR36][R12.64], R0 ;  /* 0x000000000c007986 */ /* 0x0005e4000c101524 */
.L_x_2788:
[----:B------:R-:W-:-:S07]  /*a640*/  VIADD R19, R19, 0x80 ;  /* 0x0000008013137836 */ /* 0x000fce0000000000 */
.L_x_2721:
[----:B------:R-:W-:Y:S05]  /*a650*/  BSYNC.RECONVERGENT B6 ;  /* 0x0000000000067941 */ /* 0x000fea0003800200 */
.L_x_2720:
[----:B------:R-:W5:Y:S01]  /*a660*/  LDCU UR4, c[0x0][0x380] ;  /* 0x00007000ff0477ac */ /* 0x000f620008000800 */
[----:B------:R-:W-:Y:S01]  /*a670*/  BSSY.RECONVERGENT B6, `(.L_x_2818) ;  /* 0x0000529000067945 */ /* 0x000fe20003800200 */
[----:B-----5:R-:W-:-:S13]  /*a680*/  ISETP.GE.AND P0, PT, R19, UR4, PT ;  /* 0x0000000413007c0c */ /* 0x020fda000bf06270 */
[----:B------:R-:W-:Y:S05]  /*a690*/  @P0 BRA `(.L_x_2819) ;  /* 0x0000005000980947 */ /* 0x000fea0003800000 */
[----:B------:R-:W5:Y:S01]  /*a6a0*/  LDCU UR4, c[0x0][0x388] ;  /* 0x00007100ff0477ac */ /* 0x000f620008000800 */
[----:B01----:R-:W-:Y:S01]  /*a6b0*/  IMAD.MOV.U32 R22, RZ, RZ, RZ ;  /* 0x000000ffff167224 */ /* 0x003fe200078e00ff */
[----:B--2---:R-:W-:Y:S01]  /*a6c0*/  MOV R0, RZ ;  /* 0x000000ff00007202 */ /* 0x004fe20000000f00 */
[----:B------:R-:W-:Y:S01]  /*a6d0*/  IMAD.MOV.U32 R18, RZ, RZ, RZ ;  /* 0x000000ffff127224 */ /* 0x000fe200078e00ff */
[----:B-----5:R-:W-:-:S09]  /*a6e0*/  UISETP.NE.AND UP0, UPT, UR4, URZ, UPT ;  /* 0x000000ff0400728c */ /* 0x020fd2000bf05270 */
        /* <DEDUP_REMOVED lines=15> */
[----:B------:R-:W3:Y:S01]  /*a7e0*/  LDCU.64 UR6, c[0x0][0x398] ;  /* 0x00007300ff0677ac */ /* 0x000ee20008000a00 */
[----:B------:R-:W-:Y:S01]  /*a7f0*/  IMAD.MOV.U32 R2, RZ, RZ, RZ ;  /* 0x000000ffff027224 */ /* 0x000fe200078e00ff */
[----:B------:R-:W4:Y:S01]  /*a800*/  LDCU UR4, c[0x0][0x3a0] ;  /* 0x00007400ff0477ac */ /* 0x000f220008000800 */
[----:B------:R-:W0:Y:S01]  /*a810*/  LDCU UR5, c[0x0][0x4c4] ;  /* 0x00009880ff0577ac */ /* 0x000e220008000800 */
[----:B------:R-:W1:Y:S01]  /*a820*/  LDCU.64 UR8, c[0x0][0x4c8] ;  /* 0x00009900ff0877ac */ /* 0x000e620008000a00 */
[----:B------:R-:W-:Y:S01]  /*a830*/  UISETP.NE.AND UP0, UPT, UR38, 0x2, UPT ;  /* 0x000000022600788c */ /* 0x000fe2000bf05270 */
[----:B---3--:R-:W-:-:S05]  /*a840*/  IMAD.HI.U32 R4, R3, UR7, R2 ;  /* 0x0000000703047c27 */ /* 0x008fca000f8e0002 */
[----:B----4-:R-:W-:-:S05]  /*a850*/  SHF.R.U32.HI R5, RZ, UR4, R4 ;  /* 0x00000004ff057c19 */ /* 0x010fca0008011604 */
[----:B------:R-:W-:-:S04]  /*a860*/  IMAD.MOV R2, RZ, RZ, -R5 ;  /* 0x000000ffff027224 */ /* 0x000fc800078e0a05 */
[----:B------:R-:W-:-:S04]  /*a870*/  IMAD R3, R2, UR6, R3 ;  /* 0x0000000602037c24 */ /* 0x000fc8000f8e0203 */
[C---:B0-----:R-:W-:Y:S02]  /*a880*/  IMAD R18, R3.reuse, UR5, R18 ;  /* 0x0000000503127c24 */ /* 0x041fe4000f8e0212 */
[C---:B-1----:R-:W-:Y:S02]  /*a890*/  IMAD R0, R3.reuse, UR8, R0 ;  /* 0x0000000803007c24 */ /* 0x042fe4000f8e0200 */
        /* <DEDUP_REMOVED lines=322> */
.L_x_2820:
        /* <DEDUP_REMOVED lines=16> */
[----:B--2---:R0:W1:Y:S02]  /*bdc0*/  I2F.F64.S16 R16, R2 ;  /* 0x0000000200107312 */ /* 0x0040640000101c00 */
[----:B01----:R-:W-:Y:S05]  /*bdd0*/  BRA `(.L_x_2827) ;  /* 0x0000000c006c7947 */ /* 0x003fea0003800000 */
.L_x_2825:
[----:B------:R-:W2:Y:S02]  /*bde0*/  LDG.E.U8 R2, desc[UR36][R2.64] ;  /* 0x0000002402027981 */ /* 0x000ea4000c1e1100 */
[----:B--2---:R0:W1:Y:S02]  /*bdf0*/  I2F.F64.U16 R16, R2 ;  /* 0x0000000200107312 */ /* 0x0040640000101800 */
[----:B01----:R-:W-:Y:S05]  /*be00*/  BRA `(.L_x_2827) ;  /* 0x0000000c00607947 */ /* 0x003fea0003800000 */
.L_x_2824:
        /* <DEDUP_REMOVED lines=9> */
.L_x_2829:
[----:B------:R-:W2:Y:S02]  /*bea0*/  LDG.E R2, desc[UR36][R2.64] ;  /* 0x0000002402027981 */ /* 0x000ea4000c1e1900 */
[----:B--2---:R0:W1:Y:S02]  /*beb0*/  I2F.F64 R16, R2 ;  /* 0x0000000200107312 */ /* 0x0040640000201c00 */
[----:B01----:R-:W-:Y:S05]  /*bec0*/  BRA `(.L_x_2827) ;  /* 0x0000000c00307947 */ /* 0x003fea0003800000 */
.L_x_2828:
[----:B------:R-:W2:Y:S02]  /*bed0*/  LDG.E.U16 R2, desc[UR36][R2.64] ;  /* 0x0000002402027981 */ /* 0x000ea4000c1e1500 */
[----:B--2---:R0:W1:Y:S02]  /*bee0*/  I2F.F64.S16 R16, R2 ;  /* 0x0000000200107312 */ /* 0x0040640000101c00 */
[----:B01----:R-:W-:Y:S05]  /*bef0*/  BRA `(.L_x_2827) ;  /* 0x0000000c00247947 */ /* 0x003fea0003800000 */
.L_x_2823:
        /* <DEDUP_REMOVED lines=8> */
[----:B------:R-:W1:Y:S02]  /*bf80*/  F2F.F64.F32 R16, R16 ;  /* 0x0000001000107310 */ /* 0x000e640000201800 */
[----:B-1----:R-:W-:Y:S05]  /*bf90*/  BRA `(.L_x_2827) ;  /* 0x0000000800fc7947 */ /* 0x002fea0003800000 */
.L_x_2831:
[----:B------:R-:W2:Y:S02]  /*bfa0*/  LDG.E.U16 R0, desc[UR36][R2.64] ;  /* 0x0000002402007981 */ /* 0x000ea4000c1e1500 */
[----:B--2---:R-:W-:-:S05]  /*bfb0*/  HADD2.F32 R0, -RZ, R0.H0_H0 ;  /* 0x20000000ff007230 */ /* 0x004fca0000004100 */
[----:B------:R-:W-:-:S04]  /*bfc0*/  FMUL.FTZ R0, R0, 1 ;  /* 0x3f80000000007820 */ /* 0x000fc80000410000 */
[----:B------:R1:W2:Y:S02]  /*bfd0*/  F2F.F64.F32 R16, R0 ;  /* 0x0000000000107310 */ /* 0x0002a40000201800 */
[----:B-12---:R-:W-:Y:S05]  /*bfe0*/  BRA `(.L_x_2827) ;  /* 0x0000000800e87947 */ /* 0x006fea0003800000 */
.L_x_2830:
        /* <DEDUP_REMOVED lines=10> */
.L_x_2833:
[----:B------:R-:W2:Y:S02]  /*c090*/  LDG.E.U16 R2, desc[UR36][R2.64] ;  /* 0x0000002402027981 */ /* 0x000ea4000c1e1500 */
[----:B--2---:R-:W-:-:S05]  /*c0a0*/  HADD2.F32 R0, -RZ, R2.H0_H0 ;  /* 0x20000002ff007230 */ /* 0x004fca0000004100 */
[----:B------:R-:W-:-:S04]  /*c0b0*/  FMUL.FTZ R0, R0, 1 ;  /* 0x3f80000000007820 */ /* 0x000fc80000410000 */
[----:B------:R1:W2:Y:S02]  /*c0c0*/  F2F.F64.F32 R16, R0 ;  /* 0x0000000000107310 */ /* 0x0002a40000201800 */
[----:B-12---:R-:W-:Y:S05]  /*c0d0*/  BRA `(.L_x_2827) ;  /* 0x0000000800ac7947 */ /* 0x006fea0003800000 */
.L_x_2832:
[----:B------:R0:W5:Y:S01]  /*c0e0*/  LDG.E.64 R16, desc[UR36][R2.64] ;  /* 0x0000002402107981 */ /* 0x000162000c1e1b00 */
[----:B------:R-:W-:Y:S05]  /*c0f0*/  BRA `(.L_x_2827) ;  /* 0x0000000800a47947 */ /* 0x000fea0003800000 */
.L_x_2822:
        /* <DEDUP_REMOVED lines=13> */
.L_x_2836:
[----:B------:R0:W5:Y:S01]  /*c1d0*/  LDG.E.64 R16, desc[UR36][R2.64] ;  /* 0x0000002402107981 */ /* 0x000162000c1e1b00 */
[----:B------:R-:W-:Y:S05]  /*c1e0*/  BRA `(.L_x_2827) ;  /* 0x0000000800687947 */ /* 0x000fea0003800000 */
.L_x_2835:
        /* <DEDUP_REMOVED lines=9> */
[C---:B---3--:R-:W-:Y:S02]  /*c280*/  LOP3.LUT R4, R0.reuse, 0x7f000000, RZ, 0xc0, !PT ;  /* 0x7f00000000047812 */ /* 0x048fe400078ec0ff */
[----:B------:R-:W-:Y:S02]  /*c290*/  LOP3.LUT P0, RZ, R0, 0x7f000000, RZ, 0xc0, !PT ;  /* 0x7f00000000ff7812 */ /* 0x000fe4000780c0ff */
[----:B----4-:R-:W0:Y:S02]  /*c2a0*/  FLO.U32 R5, R4 ;  /* 0x0000000400057300 */ /* 0x010e2400000e0000 */
        /* <DEDUP_REMOVED lines=11> */
[----:B------:R-:W-:-:S05]  /*c360*/  LOP3.LUT R5, R5, 0x80000000, R0, 0xf8, !PT ;  /* 0x8000000005057812 */ /* 0x000fca00078ef800 */
[----:B------:R-:W-:-:S04]  /*c370*/  FMUL.FTZ R5, R5, 1 ;  /* 0x3f80000005057820 */ /* 0x000fc80000410000 */
[----:B------:R0:W1:Y:S02]  /*c380*/  F2F.F64.F32 R16, R5 ;  /* 0x0000000500107310 */ /* 0x0000640000201800 */
[----:B01----:R-:W-:Y:S05]  /*c390*/  BRA `(.L_x_2827) ;  /* 0x0000000400fc7947 */ /* 0x003fea0003800000 */
.L_x_2838:
[----:B------:R-:W2:Y:S02]  /*c3a0*/  LDG.E.U8 R2, desc[UR36][R2.64] ;  /* 0x0000002402027981 */ /* 0x000ea4000c1e1100 */
[C---:B--2---:R-:W-:Y:S02]  /*c3b0*/  IMAD.SHL.U32 R0, R2.reuse, 0x2000000, RZ ;  /* 0x0200000002007824 */ /* 0x044fe400078e00ff */
[----:B---34-:R-:W-:-:S03]  /*c3c0*/  IMAD.SHL.U32 R5, R2, 0x100, RZ ;  /* 0x0000010002057824 */ /* 0x018fc600078e00ff */
        /* <DEDUP_REMOVED lines=9> */
[----:B------:R0:W1:Y:S02]  /*c460*/  F2F.F64.F32 R16, R0 ;  /* 0x0000000000107310 */ /* 0x0000640000201800 */
[----:B01----:R-:W-:Y:S05]  /*c470*/  BRA `(.L_x_2827) ;  /* 0x0000000400c47947 */ /* 0x003fea0003800000 */
.L_x_2837:
[----:B------:R-:W2:Y:S02]  /*c480*/  LDG.E.U16 R0, desc[UR36][R2.64] ;  /* 0x0000002402007981 */ /* 0x000ea4000c1e1500 */
[----:B--2---:R-:W-:-:S05]  /*c490*/  SHF.L.U32 R0, R0, 0x10, RZ ;  /* 0x0000001000007819 */ /* 0x004fca00000006ff */
[----:B------:R-:W-:-:S04]  /*c4a0*/  FMUL.FTZ R0, R0, 1 ;  /* 0x3f80000000007820 */ /* 0x000fc80000410000 */
[----:B------:R0:W1:Y:S02]  /*c4b0*/  F2F.F64.F32 R16, R0 ;  /* 0x0000000000107310 */ /* 0x0000640000201800 */
[----:B01----:R-:W-:Y:S05]  /*c4c0*/  BRA `(.L_x_2827) ;  /* 0x0000000400b07947 */ /* 0x003fea0003800000 */
.L_x_2834:
        /* <DEDUP_REMOVED lines=9> */
[----:B--2---:R0:W1:Y:S02]  /*c560*/  I2F.F64.U16 R16, R2 ;  /* 0x0000000200107312 */ /* 0x0040640000101800 */
[----:B01----:R-:W-:Y:S05]  /*c570*/  BRA `(.L_x_2827) ;  /* 0x0000000400847947 */ /* 0x003fea0003800000 */
.L_x_2841:
        /* <DEDUP_REMOVED lines=18> */
[----:B---34-:R-:W-:-:S05]  /*c6a0*/  VIADD R5, R3, 0xffffffe4 ;  /* 0xffffffe403057836 */ /* 0x018fca0000000000 */
[----:B------:R-:W-:-:S04]  /*c6b0*/  SHF.L.U32 R5, R0, R5, RZ ;  /* 0x0000000500057219 */ /* 0x000fc800000006ff */
[----:B------:R-:W-:-:S07]  /*c6c0*/  LOP3.LUT R0, R5, 0x7, RZ, 0xc0, !PT ;  /* 0x0000000705007812 */ /* 0x000fce00078ec0ff */
.L_x_2843:
[----:B------:R-:W-:Y:S05]  /*c6d0*/  BSYNC.RECONVERGENT B0 ;  /* 0x0000000000007941 */ /* 0x000fea0003800200 */
.L_x_2842:
[----:B------:R-:W-:Y:S02]  /*c6e0*/  SHF.L.U32 R0, R0, 0x14, RZ ;  /* 0x0000001400007819 */ /* 0x000fe400000006ff */
[----:B------:R-:W-:-:S04]  /*c6f0*/  LEA R2, R2, 0x3b800000, 0x17 ;  /* 0x3b80000002027811 */ /* 0x000fc800078eb8ff */
[----:B------:R-:W-:-:S05]  /*c700*/  LOP3.LUT R0, R2, R0, R7, 0xfe, !PT ;  /* 0x0000000002007212 */ /* 0x000fca00078efe07 */
[----:B------:R-:W-:-:S04]  /*c710*/  FMUL.FTZ R0, R0, 1 ;  /* 0x3f80000000007820 */ /* 0x000fc80000410000 */
[----:B------:R0:W1:Y:S02]  /*c720*/  F2F.F64.F32 R16, R0 ;  /* 0x0000000000107310 */ /* 0x0000640000201800 */
[----:B01----:R-:W-:Y:S05]  /*c730*/  BRA `(.L_x_2827) ;  /* 0x0000000400147947 */ /* 0x003fea0003800000 */
.L_x_2840:
        /* <DEDUP_REMOVED lines=17> */
[----:B---34-:R-:W-:Y:S02]  /*c850*/  IADD3 R5, PT, PT, R3, -0x1d, RZ ;  /* 0xffffffe303057810 */ /* 0x018fe40007ffe0ff */
[----:B------:R-:W-:Y:S02]  /*c860*/  IADD3 R2, PT, PT, R2, 0x1e, -R3 ;  /* 0x0000001e02027810 */ /* 0x000fe40007ffe803 */
[----:B------:R-:W-:-:S04]  /*c870*/  SHF.L.U32 R5, R0, R5, RZ ;  /* 0x0000000500057219 */ /* 0x000fc800000006ff */
[----:B------:R-:W-:-:S07]  /*c880*/  LOP3.LUT R0, R5, 0x3, RZ, 0xc0, !PT ;  /* 0x0000000305007812 */ /* 0x000fce00078ec0ff */
.L_x_2845:
[----:B------:R-:W-:Y:S05]  /*c890*/  BSYNC.RECONVERGENT B0 ;  /* 0x0000000000007941 */ /* 0x000fea0003800200 */
.L_x_2844:
[----:B------:R-:W-:Y:S01]  /*c8a0*/  IMAD.SHL.U32 R0, R0, 0x200000, RZ ;  /* 0x0020000000007824 */ /* 0x000fe200078e00ff */
[----:B------:R-:W-:-:S04]  /*c8b0*/  LEA R2, R2, 0x37800000, 0x17 ;  /* 0x3780000002027811 */ /* 0x000fc800078eb8ff */
[----:B------:R-:W-:-:S05]  /*c8c0*/  LOP3.LUT R0, R2, R0, R7, 0xfe, !PT ;  /* 0x0000000002007212 */ /* 0x000fca00078efe07 */
[----:B------:R-:W-:-:S04]  /*c8d0*/  FMUL.FTZ R0, R0, 1 ;  /* 0x3f80000000007820 */ /* 0x000fc80000410000 */
[----:B------:R0:W1:Y:S02]  /*c8e0*/  F2F.F64.F32 R16, R0 ;  /* 0x0000000000107310 */ /* 0x0000640000201800 */
[----:B01----:R-:W-:Y:S05]  /*c8f0*/  BRA `(.L_x_2827) ;  /* 0x0000000000a47947 */ /* 0x003fea0003800000 */
.L_x_2839:
        /* <DEDUP_REMOVED lines=12> */
[----:B------:R-:W-:Y:S01]  /*c9c0*/  @P0 SHF.L.U32 R0, R0, 0x17, RZ ;  /* 0x0000001700000819 */ /* 0x000fe200000006ff */
[----:B------:R-:W-:Y:S01]  /*c9d0*/  @!P0 IMAD.MOV.U32 R16, RZ, RZ, 0x20000000 ;  /* 0x20000000ff108424 */ /* 0x000fe200078e00ff */
[----:B------:R-:W-:-:S03]  /*c9e0*/  @!P0 MOV R17, 0x7ff80000 ;  /* 0x7ff8000000118802 */ /* 0x000fc60000000f00 */
[----:B------:R-:W-:-:S04]  /*c9f0*/  @P0 FMUL.FTZ R0, R0, 1 ;  /* 0x3f80000000000820 */ /* 0x000fc80000410000 */
[----:B------:R0:W1:Y:S02]  /*ca00*/  @P0 F2F.F64.F32 R16, R0 ;  /* 0x0000000000100310 */ /* 0x0000640000201800 */
[----:B01----:R-:W-:Y:S05]  /*ca10*/  BRA `(.L_x_2827) ;  /* 0x00000000005c7947 */ /* 0x003fea0003800000 */
.L_x_2826:
[----:B------:R-:W-:Y:S01]  /*ca20*/  MOV R2, 0x0 ;  /* 0x0000000000027802 */ /* 0x000fe20000000f00 */
[----:B------:R-:W0:Y:S01]  /*ca30*/  LDCU.64 UR4, c[0x4][0x148] ;  /* 0x01002900ff0477ac */ /* 0x000e220008000a00 */
[----:B---34-:R-:W-:Y:S02]  /*ca40*/  HFMA2 R12, -RZ, RZ, 0, 5.9604644775390625e-08 ;  /* 0x00000001ff0c7431 */ /* 0x018fe400000001ff */
[----:B------:R-:W-:Y:S01]  /*ca50*/  IMAD.MOV.U32 R8, RZ, RZ, 0x4e ;  /* 0x0000004eff087424 */ /* 0x000fe200078e00ff */
[----:B------:R-:W1:Y:S01]  /*ca60*/  LDCU.64 UR6, c[0x4][0x150] ;  /* 0x01002a00ff0677ac */ /* 0x000e620008000a00 */
[----:B------:R-:W2:Y:S01]  /*ca70*/  LDC.64 R2, c[0x4][R2] ;  /* 0x0100000002027b82 */ /* 0x000ea20000000a00 */
[----:B------:R-:W-:Y:S01]  /*ca80*/  IMAD.MOV.U32 R13, RZ, RZ, RZ ;  /* 0x000000ffff0d7224 */ /* 0x000fe200078e00ff */
[----:B------:R-:W3:Y:S01]  /*ca90*/  LDCU.64 UR8, c[0x4][0x8] ;  /* 0x01000100ff0877ac */ /* 0x000ee20008000a00 */
[----:B0-----:R-:W-:Y:S01]  /*caa0*/  IMAD.U32 R4, RZ, RZ, UR4 ;  /* 0x00000004ff047e24 */ /* 0x001fe2000f8e00ff */
[----:B------:R-:W-:Y:S01]  /*cab0*/  MOV R5, UR5 ;  /* 0x0000000500057c02 */ /* 0x000fe20008000f00 */
[----:B-1----:R-:W-:Y:S01]  /*cac0*/  IMAD.U32 R6, RZ, RZ, UR6 ;  /* 0x00000006ff067e24 */ /* 0x002fe2000f8e00ff */
[----:B------:R-:W-:Y:S01]  /*cad0*/  MOV R7, UR7 ;  /* 0x0000000700077c02 */ /* 0x000fe20008000f00 */
[----:B---3--:R-:W-:Y:S01]  /*cae0*/  IMAD.U32 R10, RZ, RZ, UR8 ;  /* 0x00000008ff0a7e24 */ /* 0x008fe2000f8e00ff */
[----:B------:R-:W-:-:S07]  /*caf0*/  MOV R11, UR9 ;  /* 0x00000009000b7c02 */ /* 0x000fce0008000f00 */
[----:B------:R-:W-:-:S07]  /*cb00*/  LEPC R20, `(.L_x_2848) ;  /* 0x000000001014794e */ /* 0x000fce0000000000 */
[----:B--2---:R-:W-:Y:S05]  /*cb10*/  CALL.ABS.NOINC R2 ;  /* 0x0000000002007343 */ /* 0x004fea0003c00000 */
.L_x_2848:
[----:B------:R-:W-:Y:S01]  /*cb20*/  CS2R R16, SRZ ;  /* 0x0000000000107805 */ /* 0x000fe2000001ff00 */
[----:B------:R-:W-:Y:S06]  /*cb30*/  BRA `(.L_x_2827) ;  /* 0x0000000000147947 */ /* 0x000fec0003800000 */
.L_x_2847:
[----:B------:R-:W2:Y:S02]  /*cb40*/  LDG.E.64 R16, desc[UR36][R2.64] ;  /* 0x0000002402107981 */ /* 0x000ea4000c1e1b00 */
[----:B--2---:R-:W0:Y:S02]  /*cb50*/  I2F.F64.U64 R16, R16 ;  /* 0x0000001000107312 */ /* 0x004e240000301800 */
[----:B0-----:R-:W-:Y:S05]  /*cb60*/  BRA `(.L_x_2827) ;  /* 0x0000000000087947 */ /* 0x001fea0003800000 */
.L_x_2846:
[----:B------:R-:W2:Y:S02]  /*cb70*/  LDG.E R2, desc[UR36][R2.64] ;  /* 0x0000002402027981 */ /* 0x000ea4000c1e1900 */
[----:B--2---:R1:W2:Y:S02]  /*cb80*/  I2F.F64.U32 R16, R2 ;  /* 0x0000000200107312 */ /* 0x0042a40000201800 */
.L_x_2827:
[----:B------:R-:W-:Y:S05]  /*cb90*/  BSYNC.RECONVERGENT B7 ;  /* 0x0000000000077941 */ /* 0x000fea0003800200 */
.L_x_2821:
        /* <DEDUP_REMOVED lines=15> */
[----:B---34-:R-:W3:Y:S02]  /*cc90*/  LDG.E.S8 R10, desc[UR36][R22.64] ;  /* 0x00000024160a7981 */ /* 0x018ee4000c1e1300 */
[----:B---3--:R-:W3:Y:S02]  /*cca0*/  I2F.F64.S16 R10, R10 ;  /* 0x0000000a000a7312 */ /* 0x008ee40000101c00 */
[----:B---3--:R-:W-:Y:S05]  /*ccb0*/  BRA `(.L_x_2855) ;  /* 0x0000000c006c7947 */ /* 0x008fea0003800000 */
.L_x_2853:
[----:B---34-:R-:W3:Y:S02]  /*ccc0*/  LDG.E.U8 R10, desc[UR36][R22.64] ;  /* 0x00000024160a7981 */ /* 0x018ee4000c1e1100 */
[----:B---3--:R-:W3:Y:S02]  /*ccd0*/  I2F.F64.U16 R10, R10 ;  /* 0x0000000a000a7312 */ /* 0x008ee40000101800 */
[----:B---3--:R-:W-:Y:S05]  /*cce0*/  BRA `(.L_x_2855) ;  /* 0x0000000c00607947 */ /* 0x008fea0003800000 */
.L_x_2852:
[----:B------:R-:W-:-:S09]  /*ccf0*/  UISETP.NE.AND UP0, UPT, UR4, 0x2, UPT ;  /* 0x000000020400788c */ /* 0x000fd2000bf05270 */
[----:B------:R-:W-:Y:S05]  /*cd00*/  BRA.U !UP0, `(.L_x_2856) ;  /* 0x0000000108287547 */ /* 0x000fea000b800000 */
[----:B------:R-:W-:-:S09]  /*cd10*/  UISETP.NE.AND UP0, UPT, UR4, 0x3, UPT ;  /* 0x000000030400788c */ /* 0x000fd2000bf05270 */
[----:B------:R-:W-:Y:S05]  /*cd20*/  BRA.U !UP0, `(.L_x_2857) ;  /* 0x0000000108147547 */ /* 0x000fea000b800000 */
[----:B------:R-:W-:-:S09]  /*cd30*/  UISETP.NE.AND UP0, UPT, UR4, 0x4, UPT ;  /* 0x000000040400788c */ /* 0x000fd2000bf05270 */
[----:B------:R-:W-:Y:S05]  /*cd40*/  BRA.U UP0, `(.L_x_2854) ;  /* 0x0000000900ec7547 */ /* 0x000fea000b800000 */
[----:B---34-:R-:W3:Y:S02]  /*cd50*/  LDG.E.64 R10, desc[UR36][R22.64] ;  /* 0x00000024160a7981 */ /* 0x018ee4000c1e1b00 */
[----:B---3--:R-:W3:Y:S02]  /*cd60*/  I2F.F64.S64 R10, R10 ;  /* 0x0000000a000a7312 */ /* 0x008ee40000301c00 */
[----:B---3--:R-:W-:Y:S05]  /*cd70*/  BRA `(.L_x_2855) ;  /* 0x0000000c003c7947 */ /* 0x008fea0003800000 */
.L_x_2857:
[----:B---34-:R-:W3:Y:S02]  /*cd80*/  LDG.E R10, desc[UR36][R22.64] ;  /* 0x00000024160a7981 */ /* 0x018ee4000c1e1900 */
[----:B---3--:R-:W3:Y:S02]  /*cd90*/  I2F.F64 R10, R10 ;  /* 0x0000000a000a7312 */ /* 0x008ee40000201c00 */
[----:B---3--:R-:W-:Y:S05]  /*cda0*/  BRA `(.L_x_2855) ;  /* 0x0000000c00307947 */ /* 0x008fea0003800000 */
.L_x_2856:
[----:B---34-:R-:W3:Y:S02]  /*cdb0*/  LDG.E.U16 R10, desc[UR36][R22.64] ;  /* 0x00000024160a7981 */ /* 0x018ee4000c1e1500 */
[----:B---3--:R-:W3:Y:S02]  /*cdc0*/  I2F.F64.S16 R10, R10 ;  /* 0x0000000a000a7312 */ /* 0x008ee40000101c00 */
[----:B---3--:R-:W-:Y:S05]  /*cdd0*/  BRA `(.L_x_2855) ;  /* 0x0000000c00247947 */ /* 0x008fea0003800000 */
.L_x_2851:
[----:B------:R-:W-:-:S09]  /*cde0*/  UISETP.GT.AND UP0, UPT, UR4, 0x6, UPT ;  /* 0x000000060400788c */ /* 0x000fd2000bf04270 */
[----:B------:R-:W-:Y:S05]  /*cdf0*/  BRA.U UP0, `(.L_x_2858) ;  /* 0x0000000100347547 */ /* 0x000fea000b800000 */
[----:B------:R-:W-:-:S09]  /*ce00*/  UISETP.NE.AND UP0, UPT, UR4, 0x5, UPT ;  /* 0x000000050400788c */ /* 0x000fd2000bf05270 */
[----:B------:R-:W-:Y:S05]  /*ce10*/  BRA.U !UP0, `(.L_x_2859) ;  /* 0x0000000108187547 */ /* 0x000fea000b800000 */
[----:B------:R-:W-:-:S09]  /*ce20*/  UISETP.NE.AND UP0, UPT, UR4, 0x6, UPT ;  /* 0x000000060400788c */ /* 0x000fd2000bf05270 */
[----:B------:R-:W-:Y:S05]  /*ce30*/  BRA.U UP0, `(.L_x_2854) ;  /* 0x0000000900b07547 */ /* 0x000fea000b800000 */
[----:B---34-:R-:W3:Y:S02]  /*ce40*/  LDG.E R10, desc[UR36][R22.64] ;  /* 0x00000024160a7981 */ /* 0x018ee4000c1e1900 */
[----:B---3--:R-:W-:-:S06]  /*ce50*/  FMUL.FTZ R10, R10, 1 ;  /* 0x3f8000000a0a7820 */ /* 0x008fcc0000410000 */
[----:B------:R-:W0:Y:S02]  /*ce60*/  F2F.F64.F32 R10, R10 ;  /* 0x0000000a000a7310 */ /* 0x000e240000201800 */
[----:B0-----:R-:W-:Y:S05]  /*ce70*/  BRA `(.L_x_2855) ;  /* 0x0000000800fc7947 */ /* 0x001fea0003800000 */
.L_x_2859:
[----:B------:R-:W2:Y:S02]  /*ce80*/  LDG.E.U16 R0, desc[UR36][R22.64] ;  /* 0x0000002416007981 */ /* 0x000ea4000c1e1500 */
[----:B--2---:R-:W-:-:S05]  /*ce90*/  HADD2.F32 R0, -RZ, R0.H0_H0 ;  /* 0x20000000ff007230 */ /* 0x004fca0000004100 */
[----:B------:R-:W-:-:S04]  /*cea0*/  FMUL.FTZ R0, R0, 1 ;  /* 0x3f80000000007820 */ /* 0x000fc80000410000 */
[----:B---34-:R0:W2:Y:S02]  /*ceb0*/  F2F.F64.F32 R10, R0 ;  /* 0x00000000000a7310 */ /* 0x0180a40000201800 */
[----:B0-2---:R-:W-:Y:S05]  /*cec0*/  BRA `(.L_x_2855) ;  /* 0x0000000800e87947 */ /* 0x005fea0003800000 */
.L_x_2858:
[----:B------:R-:W-:-:S09]  /*ced0*/  UISETP.NE.AND UP0, UPT, UR4, 0x7, UPT ;  /* 0x000000070400788c */ /* 0x000fd2000bf05270 */
[----:B------:R-:W-:Y:S05]  /*cee0*/  BRA.U !UP0, `(.L_x_2860) ;  /* 0x0000000108347547 */ /* 0x000fea000b800000 */
[----:B------:R-:W-:-:S09]  /*cef0*/  UISETP.NE.AND UP0, UPT, UR4, 0x8, UPT ;  /* 0x000000080400788c */ /* 0x000fd2000bf05270 */
[----:B------:R-:W-:Y:S05]  /*cf00*/  BRA.U !UP0, `(.L_x_2861) ;  /* 0x0000000108187547 */ /* 0x000fea000b800000 */
[----:B------:R-:W-:-:S09]  /*cf10*/  UISETP.NE.AND UP0, UPT, UR4, 0x9, UPT ;  /* 0x000000090400788c */ /* 0x000fd2000bf05270 */
[----:B------:R-:W-:Y:S05]  /*cf20*/  BRA.U UP0, `(.L_x_2854) ;  /* 0x0000000900747547 */ /* 0x000fea000b800000 */
[----:B------:R-:W3:Y:S02]  /*cf30*/  LDG.E R22, desc[UR36][R22.64] ;  /* 0x0000002416167981 */ /* 0x000ee4000c1e1900 */
[----:B---34-:R-:W-:-:S06]  /*cf40*/  FMUL.FTZ R10, R22, 1 ;  /* 0x3f800000160a7820 */ /* 0x018fcc0000410000 */
[----:B------:R-:W0:Y:S02]  /*cf50*/  F2F.F64.F32 R10, R10 ;  /* 0x0000000a000a7310 */ /* 0x000e240000201800 */
[----:B0-----:R-:W-:Y:S05]  /*cf60*/  BRA `(.L_x_2855) ;  /* 0x0000000800c07947 */ /* 0x001fea0003800000 */
.L_x_2861:
[----:B------:R-:W2:Y:S02]  /*cf70*/  LDG.E.U16 R22, desc[UR36][R22.64] ;  /* 0x0000002416167981 */ /* 0x000ea4000c1e1500 */
[----:B--2---:R-:W-:-:S05]  /*cf80*/  HADD2.F32 R0, -RZ, R22.H0_H0 ;  /* 0x20000016ff007230 */ /* 0x004fca0000004100 */
[----:B------:R-:W-:-:S04]  /*cf90*/  FMUL.FTZ R0, R0, 1 ;  /* 0x3f80000000007820 */ /* 0x000fc80000410000 */
[----:B---34-:R0:W3:Y:S02]  /*cfa0*/  F2F.F64.F32 R10, R0 ;  /* 0x00000000000a7310 */ /* 0x0180e40000201800 */
[----:B0--3--:R-:W-:Y:S05]  /*cfb0*/  BRA `(.L_x_2855) ;  /* 0x0000000800ac7947 */ /* 0x009fea0003800000 */
.L_x_2860:
[----:B---34-:R0:W5:Y:S01]  /*cfc0*/  LDG.E.64 R10, desc[UR36][R22.64] ;  /* 0x00000024160a7981 */ /* 0x018162000c1e1b00 */
[----:B------:R-:W-:Y:S05]  /*cfd0*/  BRA `(.L_x_2855) ;  /* 0x0000000800a47947 */ /* 0x000fea0003800000 */
.L_x_2850:
        /* <DEDUP_REMOVED lines=9> */
[----:B---34-:R-:W-:Y:S01]  /*d070*/  IMAD.MOV.U32 R10, RZ, RZ, RZ ;  /* 0x000000ffff0a7224 */ /* 0x018fe200078e00ff */
[----:B--2---:R-:W-:-:S04]  /*d080*/  ISETP.NE.AND P0, PT, R22, RZ, PT ;  /* 0x000000ff1600720c */ /* 0x004fc80003f05270 */
[----:B------:R-:W-:Y:S01]  /*d090*/  FSEL R11, RZ, 1.875, !P0 ;  /* 0x3ff00000ff0b7808 */ /* 0x000fe20004000000 */
[----:B------:R-:W-:Y:S08]  /*d0a0*/  BRA `(.L_x_2855) ;  /* 0x0000000800707947 */ /* 0x000ff00003800000 */
.L_x_2864:
[----:B---34-:R3:W5:Y:S01]  /*d0b0*/  LDG.E.64 R10, desc[UR36][R22.64] ;  /* 0x00000024160a7981 */ /* 0x018762000c1e1b00 */
[----:B------:R-:W-:Y:S05]  /*d0c0*/  BRA `(.L_x_2855) ;  /* 0x0000000800687947 */ /* 0x000fea0003800000 */
.L_x_2863:
[----:B------:R-:W-:-:S09]  /*d0d0*/  UISETP.NE.AND UP0, UPT, UR4, 0xf, UPT ;  /* 0x0000000f0400788c */ /* 0x000fd2000bf05270 */
[----:B------:R-:W-:Y:S05]  /*d0e0*/  BRA.U !UP0, `(.L_x_2865) ;  /* 0x00000001089c7547 */ /* 0x000fea000b800000 */
[----:B------:R-:W-:-:S09]  /*d0f0*/  UISETP.NE.AND UP0, UPT, UR4, 0x17, UPT ;  /* 0x000000170400788c */ /* 0x000fd2000bf05270 */
[----:B------:R-:W-:Y:S05]  /*d100*/  BRA.U !UP0, `(.L_x_2866) ;  /* 0x00000001085c7547 */ /* 0x000fea000b800000 */
[----:B------:R-:W-:-:S09]  /*d110*/  UISETP.NE.AND UP0, UPT, UR4, 0x18, UPT ;  /* 0x000000180400788c */ /* 0x000fd2000bf05270 */
[----:B------:R-:W-:Y:S05]  /*d120*/  BRA.U UP0, `(.L_x_2854) ;  /* 0x0000000500f47547 */ /* 0x000fea000b800000 */
[----:B------:R-:W2:Y:S01]  /*d130*/  LDG.E.U8 R0, desc[UR36][R22.64] ;  /* 0x0000002416007981 */ /* 0x000ea2000c1e1100 */
[----:B---3--:R-:W-:Y:S01]  /*d140*/  IMAD.MOV.U32 R4, RZ, RZ, 0x1f ;  /* 0x0000001fff047424 */ /* 0x008fe200078e00ff */
[----:B--2---:R-:W-:-:S04]  /*d150*/  SHF.L.U32 R0, R0, 0x18, RZ ;  /* 0x0000001800007819 */ /* 0x004fc800000006ff */
[C---:B-1----:R-:W-:Y:S02]  /*d160*/  LOP3.LUT R2, R0.reuse, 0x7f000000, RZ, 0xc0, !PT ;  /* 0x7f00000000027812 */ /* 0x042fe400078ec0ff */
[----:B------:R-:W-:Y:S02]  /*d170*/  LOP3.LUT P0, RZ, R0, 0x7f000000, RZ, 0xc0, !PT ;  /* 0x7f00000000ff7812 */ /* 0x000fe4000780c0ff */
[----:B------:R-:W0:Y:S02]  /*d180*/  FLO.U32 R3, R2 ;  /* 0x0000000200037300 */ /* 0x000e2400000e0000 */
[----:B0-----:R-:W-:-:S04]  /*d190*/  IADD3 R3, PT, PT, -R3, RZ, RZ ;  /* 0x000000ff03037210 */ /* 0x001fc80007ffe1ff */
[----:B------:R-:W-:-:S05]  /*d1a0*/  VIADDMNMX.U32 R3, R3, R4, 0x4, !PT ;  /* 0x0000000403037446 */ /* 0x000fca0007800004 */
[----:B------:R-:W-:-:S05]  /*d1b0*/  VIADD R3, R3, 0xfffffffc ;  /* 0xfffffffc03037836 */ /* 0x000fca0000000000 */
[C---:B------:R-:W-:Y:S02]  /*d1c0*/  SHF.L.U32 R4, R2.reuse, R3, RZ ;  /* 0x0000000302047219 */ /* 0x040fe400000006ff */
[----:B----4-:R-:W-:Y:S01]  /*d1d0*/  SHF.L.U32 R5, R3, 0x17, RZ ;  /* 0x0000001703057819 */ /* 0x010fe200000006ff */
        /* <DEDUP_REMOVED lines=8> */
[----:B------:R3:W4:Y:S02]  /*d260*/  F2F.F64.F32 R10, R3 ;  /* 0x00000003000a7310 */ /* 0x0007240000201800 */
[----:B---34-:R-:W-:Y:S05]  /*d270*/  BRA `(.L_x_2855) ;  /* 0x0000000400fc7947 */ /* 0x018fea0003800000 */
.L_x_2866:
[----:B------:R-:W2:Y:S02]  /*d280*/  LDG.E.U8 R3, desc[UR36][R22.64] ;  /* 0x0000002416037981 */ /* 0x000ea4000c1e1100 */
[C---:B--2---:R-:W-:Y:S01]  /*d290*/  IMAD.SHL.U32 R0, R3.reuse, 0x2000000, RZ ;  /* 0x0200000003007824 */ /* 0x044fe200078e00ff */
[----:B------:R-:W-:-:S04]  /*d2a0*/  SHF.L.U32 R3, R3, 0x8, RZ ;  /* 0x0000000803037819 */ /* 0x000fc800000006ff */
[----:B------:R-:W-:-:S13]  /*d2b0*/  ISETP.GE.U32.AND P0, PT, R0, 0x8000000, PT ;  /* 0x080000000000780c */ /* 0x000fda0003f06070 */
[C---:B-1----:R-:W-:Y:S02]  /*d2c0*/  @!P0 LOP3.LUT R2, R3.reuse, 0x7f00, RZ, 0xc0, !PT ;  /* 0x00007f0003028812 */ /* 0x042fe400078ec0ff */
[----:B------:R-:W-:Y:S02]  /*d2d0*/  @P0 LEA.HI R0, R0, 0x70000000, RZ, 0x1c ;  /* 0x7000000000000811 */ /* 0x000fe400078fe0ff */
[----:B------:R-:W-:Y:S02]  /*d2e0*/  @!P0 LOP3.LUT R2, R2, 0x3f000000, RZ, 0xfc, !PT ;  /* 0x3f00000002028812 */ /* 0x000fe400078efcff */
[----:B------:R-:W-:Y:S01]  /*d2f0*/  PRMT R3, R3, 0x9910, RZ ;  /* 0x0000991003037816 */ /* 0x000fe200000000ff */
[----:B------:R-:W-:Y:S02]  /*d300*/  @P0 FMUL.FTZ R0, R0, 1.9259299443872358531e-34 ;  /* 0x0780000000000820 */ /* 0x000fe40000410000 */
[----:B------:R-:W-:-:S05]  /*d310*/  @!P0 FADD.FTZ R0, R2, -0.5 ;  /* 0xbf00000002008421 */ /* 0x000fca0000010000 */
[----:B------:R-:W-:-:S05]  /*d320*/  LOP3.LUT R0, R0, 0x80000000, R3, 0xf8, !PT ;  /* 0x8000000000007812 */ /* 0x000fca00078ef803 */
[----:B------:R-:W-:-:S04]  /*d330*/  FMUL.FTZ R0, R0, 1 ;  /* 0x3f80000000007820 */ /* 0x000fc80000410000 */
[----:B---34-:R3:W4:Y:S02]  /*d340*/  F2F.F64.F32 R10, R0 ;  /* 0x00000000000a7310 */ /* 0x0187240000201800 */
[----:B---34-:R-:W-:Y:S05]  /*d350*/  BRA `(.L_x_2855) ;  /* 0x0000000400c47947 */ /* 0x018fea0003800000 */
.L_x_2865:
[----:B------:R-:W2:Y:S02]  /*d360*/  LDG.E.U16 R0, desc[UR36][R22.64] ;  /* 0x0000002416007981 */ /* 0x000ea4000c1e1500 */
[----:B--2---:R-:W-:-:S04]  /*d370*/  IMAD.U32 R0, R0, 0x10000, RZ ;  /* 0x0001000000007824 */ /* 0x004fc800078e00ff */
[----:B------:R-:W-:-:S04]  /*d380*/  FMUL.FTZ R0, R0, 1 ;  /* 0x3f80000000007820 */ /* 0x000fc80000410000 */
[----:B---34-:R3:W4:Y:S02]  /*d390*/  F2F.F64.F32 R10, R0 ;  /* 0x00000000000a7310 */ /* 0x0187240000201800 */
[----:B---34-:R-:W-:Y:S05]  /*d3a0*/  BRA `(.L_x_2855) ;  /* 0x0000000400b07947 */ /* 0x018fea0003800000 */
.L_x_2862:
        /* <DEDUP_REMOVED lines=8> */
[----:B---34-:R-:W3:Y:S02]  /*d430*/  LDG.E.U16 R10, desc[UR36][R22.64] ;  /* 0x00000024160a7981 */ /* 0x018ee4000c1e1500 */
[----:B---3--:R-:W0:Y:S02]  /*d440*/  I2F.F64.U16 R10, R10 ;  /* 0x0000000a000a7312 */ /* 0x008e240000101800 */
[----:B0-----:R-:W-:Y:S05]  /*d450*/  BRA `(.L_x_2855) ;  /* 0x0000000400847947 */ /* 0x001fea0003800000 */
.L_x_2869:
[----:B------:R-:W2:Y:S01]  /*d460*/  LDG.E.U8 R22, desc[UR36][R22.64] ;  /* 0x0000002416167981 */ /* 0x000ea2000c1e1100 */
[----:B---34-:R-:W-:Y:S02]  /*d470*/  CS2R R10, SRZ ;  /* 0x00000000000a7805 */ /* 0x018fe4000001ff00 */
        /* <DEDUP_REMOVED lines=8> */
[----:B-1----:R-:W-:Y:S02]  /*d500*/  LOP3.LUT P0, R2, R0, 0xf, RZ, 0xc0, !PT ;  /* 0x0000000f00027812 */ /* 0x002fe4000780c0ff */
        /* <DEDUP_REMOVED lines=10> */
.L_x_2871:
[----:B------:R-:W-:Y:S05]  /*d5b0*/  BSYNC.RECONVERGENT B0 ;  /* 0x0000000000007941 */ /* 0x000fea0003800200 */
.L_x_2870:
[----:B------:R-:W-:Y:S02]  /*d5c0*/  SHF.L.U32 R0, R0, 0x14, RZ ;  /* 0x0000001400007819 */ /* 0x000fe400000006ff */
[----:B------:R-:W-:-:S04]  /*d5d0*/  LEA R2, R2, 0x3b800000, 0x17 ;  /* 0x3b80000002027811 */ /* 0x000fc800078eb8ff */
[----:B------:R-:W-:-:S05]  /*d5e0*/  LOP3.LUT R0, R2, R0, R7, 0xfe, !PT ;  /* 0x0000000002007212 */ /* 0x000fca00078efe07 */
[----:B------:R-:W-:-:S04]  /*d5f0*/  FMUL.FTZ R0, R0, 1 ;  /* 0x3f80000000007820 */ /* 0x000fc80000410000 */
[----:B------:R0:W1:Y:S02]  /*d600*/  F2F.F64.F32 R10, R0 ;  /* 0x00000000000a7310 */ /* 0x0000640000201800 */
[----:B01----:R-:W-:Y:S05]  /*d610*/  BRA `(.L_x_2855) ;  /* 0x0000000400147947 */ /* 0x003fea0003800000 */
.L_x_2868:
[----:B------:R-:W2:Y:S01]  /*d620*/  LDG.E.U8 R22, desc[UR36][R22.64] ;  /* 0x0000002416167981 */ /* 0x000ea2000c1e1100 */
[----:B---34-:R-:W-:Y:S02]  /*d630*/  CS2R R10, SRZ ;  /* 0x00000000000a7805 */ /* 0x018fe4000001ff00 */
        /* <DEDUP_REMOVED lines=8> */
[----:B-1----:R-:W-:Y:S02]  /*d6c0*/  LOP3.LUT P0, R2, R0, 0x1f, RZ, 0xc0, !PT ;  /* 0x0000001f00027812 */ /* 0x002fe4000780c0ff */
        /* <DEDUP_REMOVED lines=10> */
.L_x_2873:
[----:B------:R-:W-:Y:S05]  /*d770*/  BSYNC.RECONVERGENT B0 ;  /* 0x0000000000007941 */ /* 0x000fea0003800200 */
.L_x_2872:
[----:B------:R-:W-:Y:S01]  /*d780*/  IMAD.SHL.U32 R0, R0, 0x200000, RZ ;  /* 0x0020000000007824 */ /* 0x000fe200078e00ff */
[----:B------:R-:W-:-:S04]  /*d790*/  LEA R2, R2, 0x37800000, 0x17 ;  /* 0x3780000002027811 */ /* 0x000fc800078eb8ff */
[----:B------:R-:W-:-:S05]  /*d7a0*/  LOP3.LUT R0, R2, R0, R7, 0xfe, !PT ;  /* 0x0000000002007212 */ /* 0x000fca00078efe07 */
[----:B------:R-:W-:-:S04]  /*d7b0*/  FMUL.FTZ R0, R0, 1 ;  /* 0x3f80000000007820 */ /* 0x000fc80000410000 */
[----:B------:R0:W1:Y:S02]  /*d7c0*/  F2F.F64.F32 R10, R0 ;  /* 0x00000000000a7310 */ /* 0x0000640000201800 */
[----:B01----:R-:W-:Y:S05]  /*d7d0*/  BRA `(.L_x_2855) ;  /* 0x0000000000a47947 */ /* 0x003fea0003800000 */
.L_x_2867:
[----:B------:R-:W-:-:S09]  /*d7e0*/  UISETP.NE.AND UP0, UPT, UR4, 0x1c, UPT ;  /* 0x0000001c0400788c */ /* 0x000fd2000bf05270 */
[----:B------:R-:W-:Y:S05]  /*d7f0*/  BRA.U !UP0, `(.L_x_2874) ;  /* 0x0000000108947547 */ /* 0x000fea000b800000 */
[----:B------:R-:W-:-:S09]  /*d800*/  UISETP.NE.AND UP0, UPT, UR4, 0x1d, UPT ;  /* 0x0000001d0400788c */ /* 0x000fd2000bf05270 */
[----:B------:R-:W-:Y:S05]  /*d810*/  BRA.U !UP0, `(.L_x_2875) ;  /* 0x0000000108807547 */ /* 0x000fea000b800000 */
[----:B------:R-:W-:-:S09]  /*d820*/  UISETP.NE.AND UP0, UPT, UR4, 0x2c, UPT ;  /* 0x0000002c0400788c */ /* 0x000fd2000bf05270 */
[----:B------:R-:W-:Y:S05]  /*d830*/  BRA.U UP0, `(.L_x_2854) ;  /* 0x0000000100307547 */ /* 0x000fea000b800000 */
[----:B------:R-:W2:Y:S01]  /*d840*/  LDG.E.U8 R0, desc[UR36][R22.64] ;  /* 0x0000002416007981 */ /* 0x000ea2000c1e1100 */
[----:B---34-:R-:W-:Y:S02]  /*d850*/  HFMA2 R10, -RZ, RZ, 0, 0 ;  /* 0x00000000ff0a7431 */ /* 0x018fe400000001ff */
        /* <DEDUP_REMOVED lines=8> */
[----:B------:R4:W0:Y:S02]  /*d8e0*/  @P0 F2F.F64.F32 R10, R0 ;  /* 0x00000000000a0310 */ /* 0x0008240000201800 */
[----:B0---4-:R-:W-:Y:S05]  /*d8f0*/  BRA `(.L_x_2855) ;  /* 0x00000000005c7947 */ /* 0x011fea0003800000 */
.L_x_2854:
[----:B-1----:R-:W-:Y:S01]  /*d900*/  MOV R2, 0x0 ;  /* 0x0000000000027802 */ /* 0x002fe20000000f00 */
[----:B------:R-:W0:Y:S01]  /*d910*/  LDCU.64 UR4, c[0x4][0x148] ;  /* 0x01002900ff0477ac */ /* 0x000e220008000a00 */
[----:B---34-:R-:W-:Y:S02]  /*d920*/  HFMA2 R12, -RZ, RZ, 0, 5.9604644775390625e-08 ;  /* 0x00000001ff0c7431 */ /* 0x018fe400000001ff */
[----:B------:R-:W-:Y:S01]  /*d930*/  IMAD.MOV.U32 R8, RZ, RZ, 0x4e ;  /* 0x0000004eff087424 */ /* 0x000fe200078e00ff */
[----:B------:R-:W1:Y:S01]  /*d940*/  LDCU.64 UR6, c[0x4][0x150] ;  /* 0x01002a00ff0677ac */ /* 0x000e620008000a00 */
[----:B------:R-:W3:Y:S01]  /*d950*/  LDC.64 R2, c[0x4][R2] ;  /* 0x0100000002027b82 */ /* 0x000ee20000000a00 */
[----:B------:R-:W-:Y:S01]  /*d960*/  IMAD.MOV.U32 R13, RZ, RZ, RZ ;  /* 0x000000ffff0d7224 */ /* 0x000fe200078e00ff */
[----:B------:R-:W4:Y:S01]  /*d970*/  LDCU.64 UR8, c[0x4][0x8] ;  /* 0x01000100ff0877ac */ /* 0x000f220008000a00 */
[----:B0-----:R-:W-:Y:S01]  /*d980*/  IMAD.U32 R4, RZ, RZ, UR4 ;  /* 0x00000004ff047e24 */ /* 0x001fe2000f8e00ff */
[----:B------:R-:W-:Y:S01]  /*d990*/  MOV R5, UR5 ;  /* 0x0000000500057c02 */ /* 0x000fe20008000f00 */
[----:B-1----:R-:W-:Y:S01]  /*d9a0*/  IMAD.U32 R6, RZ, RZ, UR6 ;  /* 0x00000006ff067e24 */ /* 0x002fe2000f8e00ff */
[----:B------:R-:W-:Y:S01]  /*d9b0*/  MOV R7, UR7 ;  /* 0x0000000700077c02 */ /* 0x000fe20008000f00 */
[----:B----4-:R-:W-:Y:S01]  /*d9c0*/  IMAD.U32 R10, RZ, RZ, UR8 ;  /* 0x00000008ff0a7e24 */ /* 0x010fe2000f8e00ff */
[----:B------:R-:W-:-:S07]  /*d9d0*/  MOV R11, UR9 ;  /* 0x00000009000b7c02 */ /* 0x000fce0008000f00 */
[----:B------:R-:W-:-:S07]  /*d9e0*/  LEPC R20, `(.L_x_2876) ;  /* 0x000000001014794e */ /* 0x000fce0000000000 */
[----:B--23-5:R-:W-:Y:S05]  /*d9f0*/  CALL.ABS.NOINC R2 ;  /* 0x0000000002007343 */ /* 0x02cfea0003c00000 */
.L_x_2876:
[----:B------:R-:W-:Y:S01]  /*da00*/  CS2R R10, SRZ ;  /* 0x00000000000a7805 */ /* 0x000fe2000001ff00 */
[----:B------:R-:W-:Y:S06]  /*da10*/  BRA `(.L_x_2855) ;  /* 0x0000000000147947 */ /* 0x000fec0003800000 */
.L_x_2875:
[----:B---34-:R-:W3:Y:S02]  /*da20*/  LDG.E.64 R10, desc[UR36][R22.64] ;  /* 0x00000024160a7981 */ /* 0x018ee4000c1e1b00 */
[----:B---3--:R-:W4:Y:S02]  /*da30*/  I2F.F64.U64 R10, R10 ;  /* 0x0000000a000a7312 */ /* 0x008f240000301800 */
[----:B----4-:R-:W-:Y:S05]  /*da40*/  BRA `(.L_x_2855) ;  /* 0x0000000000087947 */ /* 0x010fea0003800000 */
.L_x_2874:
[----:B---34-:R-:W3:Y:S02]  /*da50*/  LDG.E R10, desc[UR36][R22.64] ;  /* 0x00000024160a7981 */ /* 0x018ee4000c1e1900 */
[----:B---3--:R-:W4:Y:S02]  /*da60*/  I2F.F64.U32 R10, R10 ;  /* 0x0000000a000a7312 */ /* 0x008f240000201800 */
.L_x_2855:
[----:B------:R-:W-:Y:S05]  /*da70*/  BSYNC.RECONVERGENT B7 ;  /* 0x0000000000077941 */ /* 0x000fea0003800200 */
.L_x_2849:
[----:B-1----:R-:W-:Y:S01]  /*da80*/  MOV R2, 0x652b82fe ;  /* 0x652b82fe00027802 */ /* 0x002fe20000000f00 */
[----:B------:R-:W-:Y:S01]  /*da90*/  IMAD.MOV.U32 R3, RZ, RZ, 0x3ff71547 ;  /* 0x3ff71547ff037424 */ /* 0x000fe200078e00ff */
[----:B------:R-:W-:Y:S01]  /*daa0*/  UMOV UR4, 0xfefa39ef ;  /* 0xfefa39ef00047882 */ /* 0x000fe20000000000 */
[----:B------:R-:W-:Y:S01]  /*dab0*/  UMOV UR5, 0x3fe62e42 ;  /* 0x3fe62e4200057882 */ /* 0x000fe20000000000 */
[----:B----45:R-:W1:Y:S01]  /*dac0*/  DADD R4, -RZ, -R10 ;  /* 0x00000000ff047229 */ /* 0x030e62000000090a */
[----:B------:R-:W-:Y:S01]  /*dad0*/  BSSY.RECONVERGENT B0, `(.L_x_2877) ;  /* 0x0000077000007945 */ /* 0x000fe20003800200 */
[----:B-1----:R-:W-:-:S04]  /*dae0*/  MOV R0, R5 ;  /* 0x0000000500007202 */ /* 0x002fc80000000f00 */
[----:B------:R-:W-:-:S15]  /*daf0*/  FSETP.GEU.FTZ.AND P0, PT, |R0|, 4.1917929649353027344, PT ;  /* 0x4086232b0000780b */ /* 0x000fde0003f1e200 */
[----:B------:R-:W-:-:S15]  /*db00*/  NOP ;  /* 0x0000000000007918 */ /* 0x000fde0000000000 */
[----:B------:R-:W-:-:S15]  /*db10*/  NOP ;  /* 0x0000000000007918 */ /* 0x000fde0000000000 */
[----:B------:R-:W-:-:S13]  /*db20*/  NOP ;  /* 0x0000000000007918 */ /* 0x000fda0000000000 */
[----:B------:R-:W1:-:S15]  /*db30*/  DFMA R2, R10, -R2, 6.75539944105574400000e+15 ;  /* 0x433800000a02742b */ /* 0x000e5e0000000802 */
[----:B------:R-:W-:-:S15]  /*db40*/  NOP ;  /* 0x0000000000007918 */ /* 0x000fde0000000000 */
[----:B------:R-:W-:-:S15]  /*db50*/  NOP ;  /* 0x0000000000007918 */ /* 0x000fde0000000000 */
[----:B------:R-:W-:-:S15]  /*db60*/  NOP ;  /* 0x0000000000007918 */ /* 0x000fde0000000000 */
[----:B------:R-:W-:-:S04]  /*db70*/  NOP ;  /* 0x0000000000007918 */ /* 0x000fc80000000000 */
[----:B-1----:R-:W1:-:S15]  /*db80*/  DADD R6, R2, -6.75539944105574400000e+15 ;  /* 0xc338000002067429 */ /* 0x002e5e0000000000 */
[----:B------:R-:W-:-:S15]  /*db90*/  NOP ;  /* 0x0000000000007918 */ /* 0x000fde0000000000 */
[----:B------:R-:W-:-:S15]  /*dba0*/  NOP ;  /* 0x0000000000007918 */ /* 0x000fde0000000000 */
[----:B------:R-:W-:-:S15]  /*dbb0*/  NOP ;  /* 0x0000000000007918 */ /* 0x000fde0000000000 */
[----:B------:R-:W-:-:S04]  /*dbc0*/  NOP ;  /* 0x0000000000007918 */ /* 0x000fc80000000000 */
[----:B-1----:R-:W1:Y:S01]  /*dbd0*/  DFMA R8, R6, -UR4, -R10 ;  /* 0x8000000406087c2b */ /* 0x002e62000800080a */
[----:B------:R-:W-:Y:S01]  /*dbe0*/  UMOV UR4, 0x3b39803f ;  /* 0x3b39803f00047882 */ /* 0x000fe20000000000 */
[----:B------:R-:W-:-:S15]  /*dbf0*/  UMOV UR5, 0x3c7abc9e ;  /* 0x3c7abc9e00057882 */ /* 0x000fde0000000000 */
[----:B------:R-:W-:-:S15]  /*dc00*/  NOP ;  /* 0x0000000000007918 */ /* 0x000fde0000000000 */
[----:B------:R-:W-:-:S15]  /*dc10*/  NOP ;  /* 0x0000000000007918 */ /* 0x000fde0000000000 */
[----:B------:R-:W-:-:S15]  /*dc20*/  NOP ;  /* 0x0000000000007918 */ /* 0x000fde0000000000 */
[----:B------:R-:W-:-:S02]  /*dc30*/  NOP ;  /* 0x0000000000007918 */ /* 0x000fc40000000000 */
[----:B-1----:R1:W4:Y:S01]  /*dc40*/  DFMA R6, R6, -UR4, R8 ;  /* 0x8000000406067c2b */ /* 0x0023220008000008 */
[----:B------:R-:W-:Y:S01]  /*dc50*/  UMOV UR4, 0x69ce2bdf ;  /* 0x69ce2bdf00047882 */ /* 0x000fe20000000000 */
[----:B-1----:R-:W-:Y:S01]  /*dc60*/  MOV R8, 0xfca213ea ;  /* 0xfca213ea00087802 */ /* 0x002fe20000000f00 */
[----:B------:R-:W-:Y:S01]  /*dc70*/  IMAD.MOV.U32 R9, RZ, RZ, 0x3e928af3 ;  /* 0x3e928af3ff097424 */ /* 0x000fe200078e00ff */
[----:B------:R-:W-:-:S15]  /*dc80*/  UMOV UR5, 0x3e5ade15 ;  /* 0x3e5ade1500057882 */ /* 0x000fde0000000000 */
[----:B------:R-:W-:-:S15]  /*dc90*/  NOP ;  /* 0x0000000000007918 */ /* 0x000fde0000000000 */
[----:B------:R-:W-:-:S15]  /*dca0*/  NOP ;  /* 0x0000000000007918 */ /* 0x000fde0000000000 */
[----:B------:R-:W-:-:S15]  /*dcb0*/  NOP ;  /* 0x0000000000007918 */ /* 0x000fde0000000000 */
[----:B----4-:R-:W1:Y:S01]  /*dcc0*/  DFMA R8, R6, UR4, R8 ;  /* 0x0000000406087c2b */ /* 0x010e620008000008 */
[----:B------:R-:W-:Y:S01]  /*dcd0*/  UMOV UR4, 0x62401315 ;  /* 0x6240131500047882 */ /* 0x000fe20000000000 */
[----:B------:R-:W-:-:S15]  /*dce0*/  UMOV UR5, 0x3ec71dee ;  /* 0x3ec71dee00057882 */ /* 0x000fde0000000000 */
[----:B------:R-:W-:-:S15]  /*dcf0*/  NOP ;  /* 0x0000000000007918 */ /* 0x000fde0000000000 */
[----:B------:R-:W-:-:S15]  /*dd00*/  NOP ;  /* 0x0000000000007918 */ /* 0x000fde0000000000 */
[----:B------:R-:W-:-:S15]  /*dd10*/  NOP ;  /* 0x0000000000007918 */ /* 0x000fde0000000000 */
[----:B------:R-:W-:-:S02]  /*dd20*/  NOP ;  /* 0x0000000000007918 */ /* 0x000fc40000000000 */
[----:B-1----:R-:W1:Y:S01]  /*dd30*/  DFMA R8, R6, R8, UR4 ;  /* 0x0000000406087e2b */ /* 0x002e620008000008 */
        /* <DEDUP_REMOVED lines=48> */
[----:B-1----:R-:W1:-:S15]  /*e040*/  DFMA R8, R6, R8, UR4 ;  /* 0x0000000406087e2b */ /* 0x002e5e0008000008 */
[----:B------:R-:W-:-:S15]  /*e050*/  NOP ;  /* 0x0000000000007918 */ /* 0x000fde0000000000 */
[----:B------:R-:W-:-:S15]  /*e060*/  NOP ;  /* 0x0000000000007918 */ /* 0x000fde0000000000 */
[----:B------:R-:W-:-:S15]  /*e070*/  NOP ;  /* 0x0000000000007918 */ /* 0x000fde0000000000 */
[----:B------:R-:W-:-:S04]  /*e080*/  NOP ;  /* 0x0000000000007918 */ /* 0x000fc80000000000 */
[----:B-1----:R-:W1:-:S15]  /*e090*/  DFMA R8, R6, R8, 1 ;  /* 0x3ff000000608742b */ /* 0x002e5e0000000008 */
[----:B------:R-:W-:-:S15]  /*e0a0*/  NOP ;  /* 0x0000000000007918 */ /* 0x000fde0000000000 */
[----:B------:R-:W-:-:S15]  /*e0b0*/  NOP ;  /* 0x0000000000007918 */ /* 0x000fde0000000000 */
[----:B------:R-:W-:-:S15]  /*e0c0*/  NOP ;  /* 0x0000000000007918 */ /* 0x000fde0000000000 */
[----:B------:R-:W-:-:S04]  /*e0d0*/  NOP ;  /* 0x0000000000007918 */ /* 0x000fc80000000000 */
[----:B-1----:R-:W1:Y:S02]  /*e0e0*/  DFMA R8, R6, R8, 1 ;  /* 0x3ff000000608742b */ /* 0x002e640000000008 */
[----:B-1----:R-:W-:Y:S01]  /*e0f0*/  IMAD R5, R2, 0x100000, R9 ;  /* 0x0010000002057824 */ /* 0x002fe200078e0209 */
[----:B------:R-:W-:Y:S01]  /*e100*/  MOV R4, R8 ;  /* 0x0000000800047202 */ /* 0x000fe20000000f00 */
[----:B------:R-:W-:Y:S06]  /*e110*/  @!P0 BRA `(.L_x_2878) ;  /* 0x0000000000488947 */ /* 0x000fec0003800000 */
[----:B------:R-:W-:Y:S01]  /*e120*/  FSETP.GEU.FTZ.AND P1, PT, |R0|, 4.2275390625, PT ;  /* 0x408748000000780b */ /* 0x000fe20003f3e200 */
[----:B------:R-:W-:-:S12]  /*e130*/  DSETP.GT.AND P0, PT, R10, RZ, PT ;  /* 0x000000ff0a00722a */ /* 0x000fd80003f04000 */
[----:B------:R-:W-:Y:S02]  /*e140*/  @!P1 LEA.HI R0, R2, R2, RZ, 0x1 ;  /* 0x0000000202009211 */ /* 0x000fe400078f08ff */
[----:B------:R-:W-:Y:S02]  /*e150*/  @!P1 MOV R6, RZ ;  /* 0x000000ff00069202 */ /* 0x000fe40000000f00 */
[----:B------:R-:W-:-:S05]  /*e160*/  @!P1 SHF.R.S32.HI R3, RZ, 0x1, R0 ;  /* 0x00000001ff039819 */ /* 0x000fca0000011400 */
[----:B------:R-:W-:Y:S01]  /*e170*/  @!P1 IMAD.IADD R2, R2, 0x1, -R3 ;  /* 0x0000000102029824 */ /* 0x000fe200078e0a03 */
[----:B------:R-:W-:-:S04]  /*e180*/  @!P1 LEA R3, R3, R9, 0x14 ;  /* 0x0000000903039211 */ /* 0x000fc800078ea0ff */
[----:B------:R-:W-:Y:S01]  /*e190*/  @!P1 LEA R7, R2, 0x3ff00000, 0x14 ;  /* 0x3ff0000002079811 */ /* 0x000fe200078ea0ff */
[----:B------:R-:W-:-:S15]  /*e1a0*/  @!P1 IMAD.MOV.U32 R2, RZ, RZ, R8 ;  /* 0x000000ffff029224 */ /* 0x000fde00078e0008 */
[----:B------:R-:W-:-:S15]  /*e1b0*/  NOP ;  /* 0x0000000000007918 */ /* 0x000fde0000000000 */
[----:B------:R-:W-:-:S07]  /*e1c0*/  NOP ;  /* 0x0000000000007918 */ /* 0x000fce0000000000 */
[----:B------:R-:W1:Y:S02]  /*e1d0*/  DADD R4, -R10, +INF ;  /* 0x7ff000000a047429 */ /* 0x000e640000000100 */
[----:B-1----:R-:W-:Y:S02]  /*e1e0*/  FSEL R4, R4, RZ, !P0 ;  /* 0x000000ff04047208 */ /* 0x002fe40004000000 */
[----:B------:R-:W-:-:S15]  /*e1f0*/  FSEL R5, R5, RZ, !P0 ;  /* 0x000000ff05057208 */ /* 0x000fde0004000000 */
[----:B------:R-:W-:-:S15]  /*e200*/  NOP ;  /* 0x0000000000007918 */ /* 0x000fde0000000000 */
[----:B------:R-:W-:-:S15]  /*e210*/  NOP ;  /* 0x0000000000007918 */ /* 0x000fde0000000000 */
[----:B------:R-:W-:-:S15]  /*e220*/  NOP ;  /* 0x0000000000007918 */ /* 0x000fde0000000000 */
[----:B------:R1:W4:Y:S02]  /*e230*/  @!P1 DMUL R4, R2, R6 ;  /* 0x0000000602049228 */ /* 0x0003240000000000 */
.L_x_2878:
[----:B------:R-:W-:Y:S05]  /*e240*/  BSYNC.RECONVERGENT B0 ;  /* 0x0000000000007941 */ /* 0x000fea0003800200 */
.L_x_2877:
[----:B----4-:R-:W1:Y:S01]  /*e250*/  DADD R8, R4, 1 ;  /* 0x3ff0000004087429 */ /* 0x010e620000000000 */
[----:B------:R-:W4:Y:S01]  /*e260*/  LDCU.64 UR4, c[0x0][0x5e8] ;  /* 0x0000bd00ff0477ac */ /* 0x000f220008000a00 */
[----:B-1----:R-:W1:Y:S01]  /*e270*/  MUFU.RCP64H R3, R9 ;  /* 0x0000000900037308 */ /* 0x002e620000001800 */
[----:B------:R-:W-:Y:S01]  /*e280*/  VIADD R2, R9, 0x300402 ;  /* 0x0030040209027836 */ /* 0x000fe20000000000 */
[----:B------:R-:W-:Y:S04]  /*e290*/  BSSY.RECONVERGENT B0, `(.L_x_2879) ;  /* 0x0000023000007945 */ /* 0x000fe80003800200 */
[----:B------:R-:W-:Y:S02]  /*e2a0*/  FSETP.GEU.AND P0, PT, |R2|, 5.8789094863358348022e-39, PT ;  /* 0x004004020200780b */ /* 0x000fe40003f0e200 */
[----:B----4-:R-:W-:-:S04]  /*e2b0*/  IADD3 R12, P1, PT, R18, UR4, RZ ;  /* 0x00000004120c7c10 */ /* 0x010fc8000ff3e0ff */
[----:B------:R-:W-:-:S15]  /*e2c0*/  IADD3.X R13, PT, PT, RZ, UR5, RZ, P1, !PT ;  /* 0x00000005ff0d7c10 */ /* 0x000fde0008ffe4ff */
[----:B------:R-:W-:-:S15]  /*e2d0*/  NOP ;  /* 0x0000000000007918 */ /* 0x000fde0000000000 */
[----:B------:R-:W-:-:S15]  /*e2e0*/  NOP ;  /* 0x0000000000007918 */ /* 0x000fde0000000000 */
[----:B------:R-:W-:-:S05]  /*e2f0*/  NOP ;  /* 0x0000000000007918 */ /* 0x000fca0000000000 */
[----:B-1----:R-:W1:-:S15]  /*e300*/  DFMA R4, -R8, R2, 1 ;  /* 0x3ff000000804742b */ /* 0x002e5e0000000102 */
[----:B------:R-:W-:-:S15]  /*e310*/  NOP ;  /* 0x0000000000007918 */ /* 0x000fde0000000000 */
[----:B------:R-:W-:-:S15]  /*e320*/  NOP ;  /* 0x0000000000007918 */ /* 0x000fde0000000000 */
[----:B------:R-:W-:-:S15]  /*e330*/  NOP ;  /* 0x0000000000007918 */ /* 0x000fde0000000000 */
[----:B------:R-:W-:-:S04]  /*e340*/  NOP ;  /* 0x0000000000007918 */ /* 0x000fc80000000000 */
[----:B-1----:R-:W1:-:S15]  /*e350*/  DFMA R4, R4, R4, R4 ;  /* 0x000000040404722b */ /* 0x002e5e0000000004 */
        /* <DEDUP_REMOVED lines=9> */
[----:B-1----:R-:W1:-:S15]  /*e3f0*/  DFMA R6, -R8, R4, 1 ;  /* 0x3ff000000806742b */ /* 0x002e5e0000000104 */
[----:B------:R-:W-:-:S15]  /*e400*/  NOP ;  /* 0x0000000000007918 */ /* 0x000fde0000000000 */
[----:B------:R-:W-:-:S15]  /*e410*/  NOP ;  /* 0x0000000000007918 */ /* 0x000fde0000000000 */
[----:B------:R-:W-:-:S15]  /*e420*/  NOP ;  /* 0x0000000000007918 */ /* 0x000fde0000000000 */
[----:B------:R-:W-:-:S04]  /*e430*/  NOP ;  /* 0x0000000000007918 */ /* 0x000fc80000000000 */
[----:B-1----:R1:W4:Y:S02]  /*e440*/  DFMA R6, R4, R6, R4 ;  /* 0x000000060406722b */ /* 0x0023240000000004 */
[----:B-1--4-:R-:W-:Y:S05]  /*e450*/  @P0 BRA `(.L_x_2880) ;  /* 0x0000000000180947 */ /* 0x012fea0003800000 */
[----:B------:R-:W-:Y:S01]  /*e460*/  LOP3.LUT R2, R9, 0x7fffffff, RZ, 0xc0, !PT ;  /* 0x7fffffff09027812 */ /* 0x000fe200078ec0ff */
[----:B------:R-:W-:Y:S01]  /*e470*/  IMAD.MOV.U32 R4, RZ, RZ, R8 ;  /* 0x000000ffff047224 */ /* 0x000fe200078e0008 */
[----:B------:R-:W-:Y:S02]  /*e480*/  MOV R5, R9 ;  /* 0x0000000900057202 */ /* 0x000fe40000000f00 */
[----:B------:R-:W-:Y:S01]  /*e490*/  MOV R0, 0xe4c0 ;  /* 0x0000e4c000007802 */ /* 0x000fe20000000f00 */
[----:B------:R-:W-:-:S07]  /*e4a0*/  VIADD R2, R2, 0xfff00000 ;  /* 0xfff0000002027836 */ /* 0x000fce0000000000 */
[----:B0-23--:R-:W-:Y:S05]  /*e4b0*/  CALL.REL.NOINC `($__internal_0_$__cuda_sm20_dblrcp_rn_slowpath_v3) ;  /* 0x0000006400b87944 */ /* 0x00dfea0003c00000 */
.L_x_2880:
[----:B------:R-:W-:Y:S05]  /*e4c0*/  BSYNC.RECONVERGENT B0 ;  /* 0x0000000000007941 */ /* 0x000fea0003800200 */
.L_x_2879:
[----:B------:R-:W-:Y:S01]  /*e4d0*/  UPRMT UR4, UR43, 0x9910, URZ ;  /* 0x000099102b047896 */ /* 0x000fe200080000ff */
[----:B--2---:R-:W-:Y:S03]  /*e4e0*/  DMUL R4, R6, R16 ;  /* 0x0000001006047228 */ /* 0x004fe60000000000 */
[----:B------:R-:W-:-:S15]  /*e4f0*/  UISETP.GT.AND UP0, UPT, UR4, 0x9, UPT ;  /* 0x000000090400788c */ /* 0x000fde000bf04270 */
[----:B------:R-:W-:-:S15]  /*e500*/  NOP ;  /* 0x0000000000007918 */ /* 0x000fde0000000000 */
[----:B------:R-:W-:-:S15]  /*e510*/  NOP ;  /* 0x0000000000007918 */ /* 0x000fde0000000000 */
[----:B------:R-:W-:-:S15]  /*e520*/  NOP ;  /* 0x0000000000007918 */ /* 0x000fde0000000000 */
[----:B------:R-:W-:-:S01]  /*e530*/  NOP ;  /* 0x0000000000007918 */ /* 0x000fc20000000000 */
[----:B------:R-:W1:-:S15]  /*e540*/  DADD R6, -R6, 1 ;  /* 0x3ff0000006067429 */ /* 0x000e5e0000000100 */
        /* <DEDUP_REMOVED lines=9> */
[----:B-1----:R1:W2:Y:S02]  /*e5e0*/  DMUL R4, R4, R6 ;  /* 0x0000000604047228 */ /* 0x0022a40000000000 */
[----:B-12---:R-:W-:Y:S05]  /*e5f0*/  BRA.U UP0, `(.L_x_2881) ;  /* 0x0000000500707547 */ /* 0x006fea000b800000 */
        /* <DEDUP_REMOVED lines=8> */
[----:B------:R-:W1:Y:S02]  /*e680*/  F2I.F64.TRUNC R5, R4 ;  /* 0x0000000400057311 */ /* 0x000e64000030d100 */
[----:B-1----:R1:W-:Y:S01]  /*e690*/  STG.E.U8 desc[UR36][R12.64], R5 ;  /* 0x000000050c007986 */ /* 0x0023e2000c101124 */
[----:B------:R-:W-:Y:S05]  /*e6a0*/  BRA `(.L_x_2886) ;  /* 0x0000001000907947 */ /* 0x000fea0003800000 */
.L_x_2884:
[----:B------:R-:W1:Y:S02]  /*e6b0*/  F2I.S64.F64.TRUNC R4, R4 ;  /* 0x0000000400047311 */ /* 0x000e64000030d900 */
[----:B-1----:R-:W-:-:S05]  /*e6c0*/  MOV R3, R4 ;  /* 0x0000000400037202 */ /* 0x002fca0000000f00 */
[----:B------:R1:W-:Y:S01]  /*e6d0*/  STG.E.U8 desc[UR36][R12.64], R3 ;  /* 0x000000030c007986 */ /* 0x0003e2000c101124 */
[----:B------:R-:W-:Y:S05]  /*e6e0*/  BRA `(.L_x_2886) ;  /* 0x0000001000807947 */ /* 0x000fea0003800000 */
.L_x_2883:
[----:B------:R-:W-:-:S09]  /*e6f0*/  UISETP.NE.AND UP0, UPT, UR4, 0x2, UPT ;  /* 0x000000020400788c */ /* 0x000fd2000bf05270 */
[----:B------:R-:W-:Y:S05]  /*e700*/  BRA.U !UP0, `(.L_x_2887) ;  /* 0x0000000108287547 */ /* 0x000fea000b800000 */
[----:B------:R-:W-:-:S09]  /*e710*/  UISETP.NE.AND UP0, UPT, UR4, 0x3, UPT ;  /* 0x000000030400788c */ /* 0x000fd2000bf05270 */
[----:B------:R-:W-:Y:S05]  /*e720*/  BRA.U !UP0, `(.L_x_2888) ;  /* 0x0000000108147547 */ /* 0x000fea000b800000 */
[----:B------:R-:W-:-:S09]  /*e730*/  UISETP.NE.AND UP0, UPT, UR4, 0x4, UPT ;  /* 0x000000040400788c */ /* 0x000fd2000bf05270 */
[----:B------:R-:W-:Y:S05]  /*e740*/  BRA.U UP0, `(.L_x_2885) ;  /* 0x0000000d00247547 */ /* 0x000fea000b800000 */
[----:B------:R-:W1:Y:S02]  /*e750*/  F2I.S64.F64.TRUNC R4, R4 ;  /* 0x0000000400047311 */ /* 0x000e64000030d900 */
[----:B-1----:R1:W-:Y:S01]  /*e760*/  STG.E.64 desc[UR36][R12.64], R4 ;  /* 0x000000040c007986 */ /* 0x0023e2000c101b24 */
[----:B------:R-:W-:Y:S05]  /*e770*/  BRA `(.L_x_2886) ;  /* 0x00000010005c7947 */ /* 0x000fea0003800000 */
.L_x_2888:
[----:B------:R-:W1:Y:S02]  /*e780*/  F2I.F64.TRUNC R5, R4 ;  /* 0x0000000400057311 */ /* 0x000e64000030d100 */
[----:B-1----:R1:W-:Y:S01]  /*e790*/  STG.E desc[UR36][R12.64], R5 ;  /* 0x000000050c007986 */ /* 0x0023e2000c101924 */
[----:B------:R-:W-:Y:S05]  /*e7a0*/  BRA `(.L_x_2886) ;  /* 0x0000001000507947 */ /* 0x000fea0003800000 */
.L_x_2887:
[----:B------:R-:W1:Y:S02]  /*e7b0*/  F2I.F64.TRUNC R5, R4 ;  /* 0x0000000400057311 */ /* 0x000e64000030d100 */
[----:B-1----:R1:W-:Y:S01]  /*e7c0*/  STG.E.U16 desc[UR36][R12.64], R5 ;  /* 0x000000050c007986 */ /* 0x0023e2000c101524 */
[----:B------:R-:W-:Y:S05]  /*e7d0*/  BRA `(.L_x_2886) ;  /* 0x0000001000447947 */ /* 0x000fea0003800000 */
.L_x_2882:
        /* <DEDUP_REMOVED lines=8> */
[----:B------:R-:W1:-:S15]  /*e860*/  F2F.F32.F64 R3, R4 ;  /* 0x0000000400037310 */ /* 0x000e5e0000301000 */
[----:B------:R-:W-:-:S15]  /*e870*/  NOP ;  /* 0x0000000000007918 */ /* 0x000fde0000000000 */
[----:B------:R-:W-:-:S15]  /*e880*/  NOP ;  /* 0x0000000000007918 */ /* 0x000fde0000000000 */
[----:B------:R-:W-:-:S15]  /*e890*/  NOP ;  /* 0x0000000000007918 */ /* 0x000fde0000000000 */
[----:B------:R-:W-:-:S04]  /*e8a0*/  NOP ;  /* 0x0000000000007918 */ /* 0x000fc80000000000 */
[----:B------:R-:W1:Y:S02]  /*e8b0*/  DSETP.GEU.AND P0, PT, |R4|, UR4, PT ;  /* 0x0000000404007e2a */ /* 0x000e64000bf0e200 */
[----:B-1----:R-:W-:-:S05]  /*e8c0*/  @!P0 FMUL R3, R3, 1.175494350822287508e-38 ;  /* 0x0080000003038820 */ /* 0x002fca0000400000 */
[----:B------:R2:W-:Y:S01]  /*e8d0*/  STG.E desc[UR36][R12.64], R3 ;  /* 0x000000030c007986 */ /* 0x0005e2000c101924 */
[----:B------:R-:W-:Y:S05]  /*e8e0*/  BRA `(.L_x_2886) ;  /* 0x0000001000007947 */ /* 0x000fea0003800000 */
.L_x_2890:
        /* <DEDUP_REMOVED lines=9> */
[----:B------:R-:W-:-:S05]  /*e980*/  F2FP.F16.F32.PACK_AB R0, RZ, R0 ;  /* 0x00000000ff00723e */ /* 0x000fca00000000ff */
[----:B------:R1:W-:Y:S01]  /*e990*/  STG.E.U16 desc[UR36][R12.64], R0 ;  /* 0x000000000c007986 */ /* 0x0003e2000c101524 */
[----:B------:R-:W-:Y:S05]  /*e9a0*/  BRA `(.L_x_2886) ;  /* 0x0000000c00d07947 */ /* 0x000fea0003800000 */
.L_x_2889:
        /* <DEDUP_REMOVED lines=13> */
[----:B------:R-:W1:Y:S01]  /*ea80*/  DSETP.GEU.AND P0, PT, |R4|, UR4, PT ;  /* 0x0000000404007e2a */ /* 0x000e62000bf0e200 */
[----:B------:R-:W-:Y:S02]  /*ea90*/  IMAD.MOV.U32 R3, RZ, RZ, RZ ;  /* 0x000000ffff037224 */ /* 0x000fe400078e00ff */
[----:B-1----:R-:W-:-:S05]  /*eaa0*/  @!P0 FMUL R2, R2, 1.175494350822287508e-38 ;  /* 0x0080000002028820 */ /* 0x002fca0000400000 */
[----:B------:R1:W-:Y:S01]  /*eab0*/  STG.E.64 desc[UR36][R12.64], R2 ;  /* 0x000000020c007986 */ /* 0x0003e2000c101b24 */
[----:B------:R-:W-:Y:S05]  /*eac0*/  BRA `(.L_x_2886) ;  /* 0x0000000c00887947 */ /* 0x000fea0003800000 */
.L_x_2892:
        /* <DEDUP_REMOVED lines=9> */
[----:B------:R-:W-:-:S04]  /*eb60*/  F2FP.F16.F32.PACK_AB R3, RZ, R0 ;  /* 0x00000000ff03723e */ /* 0x000fc800000000ff */
[----:B------:R-:W-:-:S05]  /*eb70*/  PRMT R3, R3, 0x5410, RZ ;  /* 0x0000541003037816 */ /* 0x000fca00000000ff */
[----:B------:R4:W-:Y:S01]  /*eb80*/  STG.E desc[UR36][R12.64], R3 ;  /* 0x000000030c007986 */ /* 0x0009e2000c101924 */
[----:B------:R-:W-:Y:S05]  /*eb90*/  BRA `(.L_x_2886) ;  /* 0x0000000c00547947 */ /* 0x000fea0003800000 */
.L_x_2891:
[----:B------:R1:W-:Y:S01]  /*eba0*/  STG.E.64 desc[UR36][R12.64], R4 ;  /* 0x000000040c007986 */ /* 0x0003e2000c101b24 */
[----:B------:R-:W-:Y:S05]  /*ebb0*/  BRA `(.L_x_2886) ;  /* 0x0000000c004c7947 */ /* 0x000fea0003800000 */
.L_x_2881:
        /* <DEDUP_REMOVED lines=10> */
[----:B------:R-:W1:Y:S02]  /*ec60*/  F2I.U32.F64.TRUNC R5, R4 ;  /* 0x0000000400057311 */ /* 0x000e64000030d000 */
[----:B-1----:R1:W-:Y:S01]  /*ec70*/  STG.E.U16 desc[UR36][R12.64], R5 ;  /* 0x000000050c007986 */ /* 0x0023e2000c101524 */
[----:B------:R-:W-:Y:S05]  /*ec80*/  BRA `(.L_x_2886) ;  /* 0x0000000c00187947 */ /* 0x000fea0003800000 */
.L_x_2896:
        /* <DEDUP_REMOVED lines=8> */
[----:B------:R-:W-:Y:S01]  /*ed10*/  BSSY.RECONVERGENT B0, `(.L_x_2897) ;  /* 0x0000014000007945 */ /* 0x000fe20003800200 */
[----:B-1----:R-:W-:Y:S01]  /*ed20*/  @!P0 FMUL R3, R3, 1.175494350822287508e-38 ;  /* 0x0080000003038820 */ /* 0x002fe20000400000 */
        /* <DEDUP_REMOVED lines=15> */
.L_x_2899:
[----:B------:R-:W-:-:S04]  /*ee20*/  SHF.R.U32.HI R3, RZ, 0x18, R3 ;  /* 0x00000018ff037819 */ /* 0x000fc80000011603 */
[----:B------:R-:W-:-:S04]  /*ee30*/  LOP3.LUT R0, R0, 0x80, R3, 0xf8, !PT ;  /* 0x0000008000007812 */ /* 0x000fc800078ef803 */
[----:B------:R-:W-:-:S07]  /*ee40*/  PRMT R6, R0, 0x7610, R6 ;  /* 0x0000761000067816 */ /* 0x000fce0000000006 */
.L_x_2898:
[----:B------:R-:W-:Y:S05]  /*ee50*/  BSYNC.RECONVERGENT B0 ;  /* 0x0000000000007941 */ /* 0x000fea0003800200 */
.L_x_2897:
[----:B------:R1:W-:Y:S01]  /*ee60*/  STG.E.U8 desc[UR36][R12.64], R6 ;  /* 0x000000060c007986 */ /* 0x0003e2000c101124 */
[----:B------:R-:W-:Y:S05]  /*ee70*/  BRA `(.L_x_2886) ;  /* 0x00000008009c7947 */ /* 0x000fea0003800000 */
.L_x_2895:
        /* <DEDUP_REMOVED lines=25> */
.L_x_2902:
[----:B------:R-:W-:-:S04]  /*f010*/  SHF.R.U32.HI R3, RZ, 0x18, R3 ;  /* 0x00000018ff037819 */ /* 0x000fc80000011603 */
[----:B------:R-:W-:-:S04]  /*f020*/  LOP3.LUT R0, R0, 0x80, R3, 0xf8, !PT ;  /* 0x0000008000007812 */ /* 0x000fc800078ef803 */
[----:B------:R-:W-:-:S07]  /*f030*/  PRMT R6, R0, 0x7610, R6 ;  /* 0x0000761000067816 */ /* 0x000fce0000000006 */
.L_x_2901:
[----:B------:R-:W-:Y:S05]  /*f040*/  BSYNC.RECONVERGENT B0 ;  /* 0x0000000000007941 */ /* 0x000fea0003800200 */
.L_x_2900:
[----:B------:R1:W-:Y:S01]  /*f050*/  STG.E.U8 desc[UR36][R12.64], R6 ;  /* 0x000000060c007986 */ /* 0x0003e2000c101124 */
[----:B------:R-:W-:Y:S05]  /*f060*/  BRA `(.L_x_2886) ;  /* 0x0000000800207947 */ /* 0x000fea0003800000 */
.L_x_2894:
        /* <DEDUP_REMOVED lines=30> */
.L_x_2904:
[----:B------:R-:W1:Y:S02]  /*f250*/  F2I.U64.F64.TRUNC R4, R4 ;  /* 0x0000000400047311 */ /* 0x000e64000030d800 */
[----:B-1----:R1:W-:Y:S01]  /*f260*/  STG.E.64 desc[UR36][R12.64], R4 ;  /* 0x000000040c007986 */ /* 0x0023e2000c101b24 */
[----:B------:R-:W-:Y:S05]  /*f270*/  BRA `(.L_x_2886) ;  /* 0x00000004009c7947 */ /* 0x000fea0003800000 */
.L_x_2903:
[----:B------:R-:W1:Y:S02]  /*f280*/  F2I.U32.F64.TRUNC R5, R4 ;  /* 0x0000000400057311 */ /* 0x000e64000030d000 */
[----:B-1----:R1:W-:Y:S01]  /*f290*/  STG.E desc[UR36][R12.64], R5 ;  /* 0x000000050c007986 */ /* 0x0023e2000c101924 */
[----:B------:R-:W-:Y:S05]  /*f2a0*/  BRA `(.L_x_2886) ;  /* 0x0000000400907947 */ /* 0x000fea0003800000 */
.L_x_2893:
[----:B------:R-:W-:-:S09]  /*f2b0*/  UISETP.GT.AND UP0, UPT, UR4, 0xe, UPT ;  /* 0x0000000e0400788c */ /* 0x000fd2000bf04270 */
[----:B------:R-:W-:Y:S05]  /*f2c0*/  BRA.U UP0, `(.L_x_2905) ;  /* 0x00000001002c7547 */ /* 0x000fea000b800000 */
[----:B------:R-:W-:-:S09]  /*f2d0*/  UISETP.NE.AND UP0, UPT, UR4, 0xa, UPT ;  /* 0x0000000a0400788c */ /* 0x000fd2000bf05270 */
[----:B------:R-:W-:Y:S05]  /*f2e0*/  BRA.U !UP0, `(.L_x_2906) ;  /* 0x0000000108187547 */ /* 0x000fea000b800000 */
[----:B------:R-:W-:-:S09]  /*f2f0*/  UISETP.NE.AND UP0, UPT, UR4, 0xb, UPT ;  /* 0x0000000b0400788c */ /* 0x000fd2000bf05270 */
[----:B------:R-:W-:Y:S05]  /*f300*/  BRA.U UP0, `(.L_x_2885) ;  /* 0x0000000100347547 */ /* 0x000fea000b800000 */
[----:B------:R-:W1:Y:S02]  /*f310*/  DSETP.NEU.AND P0, PT, R4, RZ, PT ;  /* 0x000000ff0400722a */ /* 0x000e640003f0d000 */
[----:B-1----:R-:W-:-:S05]  /*f320*/  SEL R3, RZ, 0x1, !P0 ;  /* 0x00000001ff037807 */ /* 0x002fca0004000000 */
[----:B------:R1:W-:Y:S01]  /*f330*/  STG.E.U8 desc[UR36][R12.64], R3 ;  /* 0x000000030c007986 */ /* 0x0003e2000c101124 */
[----:B------:R-:W-:Y:S05]  /*f340*/  BRA `(.L_x_2886) ;  /* 0x0000000400687947 */ /* 0x000fea0003800000 */
.L_x_2906:
[----:B------:R-:W-:-:S05]  /*f350*/  CS2R R6, SRZ ;  /* 0x0000000000067805 */ /* 0x000fca000001ff00 */
[----:B------:R1:W-:Y:S01]  /*f360*/  STG.E.128 desc[UR36][R12.64], R4 ;  /* 0x000000040c007986 */ /* 0x0003e2000c101d24 */
[----:B------:R-:W-:Y:S05]  /*f370*/  BRA `(.L_x_2886) ;  /* 0x00000004005c7947 */ /* 0x000fea0003800000 */
.L_x_2905:
[----:B------:R-:W-:-:S09]  /*f380*/  UISETP.NE.AND UP0, UPT, UR4, 0xf, UPT ;  /* 0x0000000f0400788c */ /* 0x000fd2000bf05270 */
[----:B------:R-:W-:Y:S05]  /*f390*/  BRA.U !UP0, `(.L_x_2907) ;  /* 0x0000000508287547 */ /* 0x000fea000b800000 */
[----:B------:R-:W-:-:S09]  /*f3a0*/  UISETP.NE.AND UP0, UPT, UR4, 0x17, UPT ;  /* 0x000000170400788c */ /* 0x000fd2000bf05270 */
[----:B------:R-:W-:Y:S05]  /*f3b0*/  BRA.U !UP0, `(.L_x_2908) ;  /* 0x0000000108b07547 */ /* 0x000fea000b800000 */
[----:B------:R-:W-:-:S09]  /*f3c0*/  UISETP.NE.AND UP0, UPT, UR4, 0x18, UPT ;  /* 0x000000180400788c */ /* 0x000fd2000bf05270 */
[----:B------:R-:W-:Y:S05]  /*f3d0*/  BRA.U !UP0, `(.L_x_2909) ;  /* 0x0000000108447547 */ /* 0x000fea000b800000 */
.L_x_2885:
[----:B------:R-:W-:Y:S01]  /*f3e0*/  MOV R0, 0x0 ;  /* 0x0000000000007802 */ /* 0x000fe20000000f00 */
[----:B------:R-:W1:Y:S01]  /*f3f0*/  LDCU.64 UR4, c[0x4][0x148] ;  /* 0x01002900ff0477ac */ /* 0x000e620008000a00 */
[----:B------:R-:W-:Y:S02]  /*f400*/  HFMA2 R8, -RZ, RZ, 0, 6.020069122314453125e-06 ;  /* 0x00000065ff087431 */ /* 0x000fe400000001ff */
[----:B------:R-:W-:Y:S01]  /*f410*/  IMAD.MOV.U32 R12, RZ, RZ, 0x1 ;  /* 0x00000001ff0c7424 */ /* 0x000fe200078e00ff */
[----:B------:R2:W4:Y:S01]  /*f420*/  LDC.64 R2, c[0x4][R0] ;  /* 0x0100000000027b82 */ /* 0x0005220000000a00 */
[----:B------:R-:W5:Y:S01]  /*f430*/  LDCU.64 UR6, c[0x4][0x150] ;  /* 0x01002a00ff0677ac */ /* 0x000f620008000a00 */
[----:B------:R-:W-:Y:S01]  /*f440*/  MOV R13, RZ ;  /* 0x000000ff000d7202 */ /* 0x000fe20000000f00 */
[----:B------:R-:W0:Y:S01]  /*f450*/  LDCU.64 UR8, c[0x4][0x10] ;  /* 0x01000200ff0877ac */ /* 0x000e220008000a00 */
[----:B-1----:R-:W-:Y:S01]  /*f460*/  MOV R4, UR4 ;  /* 0x0000000400047c02 */ /* 0x002fe20008000f00 */
[----:B------:R-:W-:Y:S01]  /*f470*/  IMAD.U32 R5, RZ, RZ, UR5 ;  /* 0x00000005ff057e24 */ /* 0x000fe2000f8e00ff */
[----:B-----5:R-:W-:Y:S01]  /*f480*/  MOV R6, UR6 ;  /* 0x0000000600067c02 */ /* 0x020fe20008000f00 */
[----:B------:R-:W-:Y:S01]  /*f490*/  IMAD.U32 R7, RZ, RZ, UR7 ;  /* 0x00000007ff077e24 */ /* 0x000fe2000f8e00ff */
[----:B0-----:R-:W-:Y:S01]  /*f4a0*/  MOV R10, UR8 ;  /* 0x00000008000a7c02 */ /* 0x001fe20008000f00 */
[----:B--2---:R-:W-:-:S07]  /*f4b0*/  IMAD.U32 R11, RZ, RZ, UR9 ;  /* 0x00000009ff0b7e24 */ /* 0x004fce000f8e00ff */
[----:B------:R-:W-:-:S07]  /*f4c0*/  LEPC R20, `(.L_x_2910) ;  /* 0x000000001014794e */ /* 0x000fce0000000000 */
[----:B---34-:R-:W-:Y:S05]  /*f4d0*/  CALL.ABS.NOINC R2 ;  /* 0x0000000002007343 */ /* 0x018fea0003c00000 */
.L_x_2910:
[----:B------:R-:W-:Y:S05]  /*f4e0*/  BRA `(.L_x_2886) ;  /* 0x0000000400007947 */ /* 0x000fea0003800000 */
.L_x_2909:
        /* <DEDUP_REMOVED lines=21> */
.L_x_2912:
[----:B------:R-:W-:Y:S05]  /*f640*/  BSYNC.RECONVERGENT B0 ;  /* 0x0000000000007941 */ /* 0x000fea0003800200 */
.L_x_2911:
[----:B------:R-:W-:-:S05]  /*f650*/  LOP3.LUT R3, R0, 0x80, R3, 0xf8, !PT ;  /* 0x0000008000037812 */ /* 0x000fca00078ef803 */
[----:B------:R1:W-:Y:S01]  /*f660*/  STG.E.U8 desc[UR36][R12.64], R3 ;  /* 0x000000030c007986 */ /* 0x0003e2000c101124 */
[----:B------:R-:W-:Y:S05]  /*f670*/  BRA `(.L_x_2886) ;  /* 0x00000000009c7947 */ /* 0x000fea0003800000 */
.L_x_2908:
        /* <DEDUP_REMOVED lines=9> */
[----:B-1----:R-:W-:-:S05]  /*f710*/  @!P0 FMUL R3, R3, 1.175494350822287508e-38 ;  /* 0x0080000003038820 */ /* 0x002fca0000400000 */
        /* <DEDUP_REMOVED lines=10> */
.L_x_2914:
[----:B------:R-:W-:Y:S02]  /*f7c0*/  ISETP.GT.U32.AND P0, PT, R2, 0x7f800000, PT ;  /* 0x7f8000000200780c */ /* 0x000fe40003f04070 */
[----:B------:R-:W-:-:S04]  /*f7d0*/  MOV R0, 0x7f ;  /* 0x0000007f00007802 */ /* 0x000fc80000000f00 */
[----:B------:R-:W-:-:S07]  /*f7e0*/  SEL R0, R0, 0x7c, P0 ;  /* 0x0000007c00007807 */ /* 0x000fce0000000000 */
.L_x_2915:
[----:B------:R-:W-:Y:S05]  /*f7f0*/  BSYNC.RECONVERGENT B0 ;  /* 0x0000000000007941 */ /* 0x000fea0003800200 */
.L_x_2913:
[----:B------:R-:W-:-:S04]  /*f800*/  SHF.R.U32.HI R3, RZ, 0x18, R3 ;  /* 0x00000018ff037819 */ /* 0x000fc80000011603 */
[----:B------:R-:W-:-:S05]  /*f810*/  LOP3.LUT R3, R0, 0x80, R3, 0xf8, !PT ;  /* 0x0000008000037812 */ /* 0x000fca00078ef803 */
[----:B------:R1:W-:Y:S01]  /*f820*/  STG.E.U8 desc[UR36][R12.64], R3 ;  /* 0x000000030c007986 */ /* 0x0003e2000c101124 */
[----:B------:R-:W-:Y:S05]  /*f830*/  BRA `(.L_x_2886) ;  /* 0x00000000002c7947 */ /* 0x000fea0003800000 */
.L_x_2907:
        /* <DEDUP_REMOVED lines=9> */
[----:B------:R-:W-:-:S05]  /*f8d0*/  F2FP.BF16.F32.PACK_AB R0, RZ, R0 ;  /* 0x00000000ff00723e */ /* 0x000fca00000010ff */
[----:B------:R1:W-:Y:S02]  /*f8e0*/  STG.E.U16 desc[UR36][R12.64], R0 ;  /* 0x000000000c007986 */ /* 0x0003e4000c101524 */
.L_x_2886:
[----:B------:R-:W-:-:S07]  /*f8f0*/  VIADD R19, R19, 0x80 ;  /* 0x0000008013137836 */ /* 0x000fce0000000000 */
.L_x_2819:
[----:B------:R-:W-:Y:S05]  /*f900*/  BSYNC.RECONVERGENT B6 ;  /* 0x0000000000067941 */ /* 0x000fea0003800200 */
.L_x_2818:
[----:B------:R-:W5:Y:S02]  /*f910*/  LDCU UR4, c[0x0][0x380] ;  /* 0x00007000ff0477ac */ /* 0x000f640008000800 */
[----:B-----5:R-:W-:-:S13]  /*f920*/  ISETP.GE.AND P0, PT, R19, UR4, PT ;  /* 0x0000000413007c0c */ /* 0x020fda000bf06270 */
[----:B------:R-:W-:Y:S05]  /*f930*/  @P0 EXIT ;  /* 0x000000000000094d */ /* 0x000fea0003800000 */
[----:B------:R-:W5:Y:S01]  /*f940*/  LDCU UR4, c[0x0][0x388] ;  /* 0x00007100ff0477ac */ /* 0x000f620008000800 */
[----:B------:R-:W-:Y:S01]  /*f950*/  HFMA2 R16, -RZ, RZ, 0, 0 ;  /* 0x00000000ff107431 */ /* 0x000fe200000001ff */
[----:B01-3--:R-:W-:Y:S01]  /*f960*/  MOV R22, RZ ;  /* 0x000000ff00167202 */ /* 0x00bfe20000000f00 */
[----:B--2---:R-:W-:Y:S01]  /*f970*/  IMAD.MOV.U32 R0, RZ, RZ, RZ ;  /* 0x000000ffff007224 */ /* 0x004fe200078e00ff */
        /* <DEDUP_REMOVED lines=9> */
[----:B----4-:R-:W-:-:S04]  /*fa10*/  SHF.R.U32.HI R3, RZ, UR5, R2 ;  /* 0x00000005ff037c19 */ /* 0x010fc80008011602 */
        /* <DEDUP_REMOVED lines=340> */
.L_x_2916:
[----:B------:R-:W0:Y:S01]  /*10f60*/  LDCU.64 UR6, c[0x0][0x5e8] ;  /* 0x0000bd00ff0677ac */ /* 0x000e220008000a00 */
[----:B------:R-:W-:Y:S01]  /*10f70*/  BSSY.RECONVERGENT B6, `(.L_x_2917) ;  /* 0x00000ef000067945 */ /* 0x000fe20003800200 */
[----:B------:R-:W1:Y:S01]  /*10f80*/  LDCU.64 UR8, c[0x0][0x5f0] ;  /* 0x0000be00ff0877ac */ /* 0x000e620008000a00 */
[----:B------:R-:W-:-:S04]  /*10f90*/  UPRMT UR4, UR39, 0x9910, URZ ;  /* 0x0000991027047896 */ /* 0x000fc800080000ff */
[----:B------:R-:W-:Y:S01]  /*10fa0*/  UISETP.GT.AND UP0, UPT, UR4, 0x9, UPT ;  /* 0x000000090400788c */ /* 0x000fe2000bf04270 */
[----:B0-----:R-:W-:Y:S02]  /*10fb0*/  IADD3 R16, P0, PT, R16, UR6, RZ ;  /* 0x0000000610107c10 */ /* 0x001fe4000ff1e0ff */
[----:B-1----:R-:W-:-:S03]  /*10fc0*/  IADD3 R2, P1, PT, R0, UR8, RZ ;  /* 0x0000000800027c10 */ /* 0x002fc6000ff3e0ff */
[----:B------:R-:W-:Y:S01]  /*10fd0*/  IMAD.X R17, RZ, RZ, UR7, P0 ;  /* 0x00000007ff117e24 */ /* 0x000fe200080e06ff */
[----:B----4-:R-:W-:Y:S02]  /*10fe0*/  IADD3.X R3, PT, PT, RZ, UR9, RZ, P1, !PT ;  /* 0x00000009ff037c10 */ /* 0x010fe40008ffe4ff */
        /* <DEDUP_REMOVED lines=12> */
.L_x_2921:
[----:B------:R-:W2:Y:S02]  /*110b0*/  LDG.E.U8 R2, desc[UR36][R2.64] ;  /* 0x0000002402027981 */ /* 0x000ea4000c1e1100 */
[----:B--2---:R4:W0:Y:S02]  /*110c0*/  I2F.F64.U16 R18, R2 ;  /* 0x0000000200127312 */ /* 0x0048240000101800 */
[----:B0---4-:R-:W-:Y:S05]  /*110d0*/  BRA `(.L_x_2923) ;  /* 0x0000000c00607947 */ /* 0x011fea0003800000 */
.L_x_2920:
        /* <DEDUP_REMOVED lines=9> */
.L_x_2925:
[----:B------:R-:W2:Y:S02]  /*11170*/  LDG.E R2, desc[UR36][R2.64] ;  /* 0x0000002402027981 */ /* 0x000ea4000c1e1900 */
[----:B--2---:R4:W0:Y:S02]  /*11180*/  I2F.F64 R18, R2 ;  /* 0x0000000200127312 */ /* 0x0048240000201c00 */
[----:B0---4-:R-:W-:Y:S05]  /*11190*/  BRA `(.L_x_2923) ;  /* 0x0000000c00307947 */ /* 0x011fea0003800000 */
.L_x_2924:
[----:B------:R-:W2:Y:S02]  /*111a0*/  LDG.E.U16 R2, desc[UR36][R2.64] ;  /* 0x0000002402027981 */ /* 0x000ea4000c1e1500 */
[----:B--2---:R4:W0:Y:S02]  /*111b0*/  I2F.F64.S16 R18, R2 ;  /* 0x0000000200127312 */ /* 0x0048240000101c00 */
[----:B0---4-:R-:W-:Y:S05]  /*111c0*/  BRA `(.L_x_2923) ;  /* 0x0000000c00247947 */ /* 0x011fea0003800000 */
.L_x_2919:
        /* <DEDUP_REMOVED lines=10> */
.L_x_2927:
[----:B------:R-:W2:Y:S02]  /*11270*/  LDG.E.U16 R0, desc[UR36][R2.64] ;  /* 0x0000002402007981 */ /* 0x000ea4000c1e1500 */
[----:B--2---:R-:W-:-:S05]  /*11280*/  HADD2.F32 R0, -RZ, R0.H0_H0 ;  /* 0x20000000ff007230 */ /* 0x004fca0000004100 */
[----:B------:R-:W-:-:S04]  /*11290*/  FMUL.FTZ R0, R0, 1 ;  /* 0x3f80000000007820 */ /* 0x000fc80000410000 */
[----:B------:R3:W4:Y:S02]  /*112a0*/  F2F.F64.F32 R18, R0 ;  /* 0x0000000000127310 */ /* 0x0007240000201800 */
[----:B---34-:R-:W-:Y:S05]  /*112b0*/  BRA `(.L_x_2923) ;  /* 0x0000000800e87947 */ /* 0x018fea0003800000 */
.L_x_2926:
        /* <DEDUP_REMOVED lines=10> */
.L_x_2929:
[----:B------:R-:W2:Y:S02]  /*11360*/  LDG.E.U16 R2, desc[UR36][R2.64] ;  /* 0x0000002402027981 */ /* 0x000ea4000c1e1500 */
[----:B--2---:R-:W-:-:S05]  /*11370*/  HADD2.F32 R0, -RZ, R2.H0_H0 ;  /* 0x20000002ff007230 */ /* 0x004fca0000004100 */
[----:B------:R-:W-:-:S04]  /*11380*/  FMUL.FTZ R0, R0, 1 ;  /* 0x3f80000000007820 */ /* 0x000fc80000410000 */
[----:B------:R3:W4:Y:S02]  /*11390*/  F2F.F64.F32 R18, R0 ;  /* 0x0000000000127310 */ /* 0x0007240000201800 */
[----:B---34-:R-:W-:Y:S05]  /*113a0*/  BRA `(.L_x_2923) ;  /* 0x0000000800ac7947 */ /* 0x018fea0003800000 */
.L_x_2928:
[----:B------:R3:W5:Y:S01]  /*113b0*/  LDG.E.64 R18, desc[UR36][R2.64] ;  /* 0x0000002402127981 */ /* 0x000762000c1e1b00 */
[----:B------:R-:W-:Y:S05]  /*113c0*/  BRA `(.L_x_2923) ;  /* 0x0000000800a47947 */ /* 0x000fea0003800000 */
.L_x_2918:
        /* <DEDUP_REMOVED lines=13> */
.L_x_2932:
[----:B------:R2:W5:Y:S01]  /*114a0*/  LDG.E.64 R18, desc[UR36][R2.64] ;  /* 0x0000002402127981 */ /* 0x000562000c1e1b00 */
[----:B------:R-:W-:Y:S05]  /*114b0*/  BRA `(.L_x_2923) ;  /* 0x0000000800687947 */ /* 0x000fea0003800000 */
.L_x_2931:
        /* <DEDUP_REMOVED lines=12> */
[----:B0-----:R-:W-:-:S04]  /*11580*/  IADD3 R5, PT, PT, -R5, RZ, RZ ;  /* 0x000000ff05057210 */ /* 0x001fc80007ffe1ff */
[----:B------:R-:W-:-:S05]  /*11590*/  VIADDMNMX.U32 R5, R5, R6, 0x4, !PT ;  /* 0x0000000405057446 */ /* 0x000fca0007800006 */
[----:B------:R-:W-:-:S05]  /*115a0*/  VIADD R5, R5, 0xfffffffc ;  /* 0xfffffffc05057836 */ /* 0x000fca0000000000 */
[C---:B------:R-:W-:Y:S02]  /*115b0*/  SHF.L.U32 R6, R4.reuse, R5, RZ ;  /* 0x0000000504067219 */ /* 0x040fe400000006ff */
[----:B------:R-:W-:Y:S01]  /*115c0*/  SHF.L.U32 R7, R5, 0x17, RZ ;  /* 0x0000001705077819 */ /* 0x000fe200000006ff */
        /* <DEDUP_REMOVED lines=8> */
[----:B------:R2:W3:Y:S02]  /*11650*/  F2F.F64.F32 R18, R5 ;  /* 0x0000000500127310 */ /* 0x0004e40000201800 */
[----:B--23--:R-:W-:Y:S05]  /*11660*/  BRA `(.L_x_2923) ;  /* 0x0000000400fc7947 */ /* 0x00cfea0003800000 */
.L_x_2934:
        /* <DEDUP_REMOVED lines=12> */
[----:B------:R2:W3:Y:S02]  /*11730*/  F2F.F64.F32 R18, R0 ;  /* 0x0000000000127310 */ /* 0x0004e40000201800 */
[----:B--23--:R-:W-:Y:S05]  /*11740*/  BRA `(.L_x_2923) ;  /* 0x0000000400c47947 */ /* 0x00cfea0003800000 */
.L_x_2933:
[----:B------:R-:W2:Y:S02]  /*11750*/  LDG.E.U16 R0, desc[UR36][R2.64] ;  /* 0x0000002402007981 */ /* 0x000ea4000c1e1500 */
[----:B--2---:R-:W-:-:S04]  /*11760*/  IMAD.U32 R0, R0, 0x10000, RZ ;  /* 0x0001000000007824 */ /* 0x004fc800078e00ff */
[----:B------:R-:W-:-:S04]  /*11770*/  FMUL.FTZ R0, R0, 1 ;  /* 0x3f80000000007820 */ /* 0x000fc80000410000 */
[----:B------:R2:W3:Y:S02]  /*11780*/  F2F.F64.F32 R18, R0 ;  /* 0x0000000000127310 */ /* 0x0004e40000201800 */
[----:B--23--:R-:W-:Y:S05]  /*11790*/  BRA `(.L_x_2923) ;  /* 0x0000000400b07947 */ /* 0x00cfea0003800000 */
.L_x_2930:
        /* <DEDUP_REMOVED lines=11> */
.L_x_2937:
        /* <DEDUP_REMOVED lines=21> */
.L_x_2939:
[----:B------:R-:W-:Y:S05]  /*119a0*/  BSYNC.RECONVERGENT B0 ;  /* 0x0000000000007941 */ /* 0x000fea0003800200 */
.L_x_2938:
[----:B------:R-:W-:Y:S02]  /*119b0*/  SHF.L.U32 R0, R0, 0x14, RZ ;  /* 0x0000001400007819 */ /* 0x000fe400000006ff */
[----:B------:R-:W-:-:S04]  /*119c0*/  LEA R2, R2, 0x3b800000, 0x17 ;  /* 0x3b80000002027811 */ /* 0x000fc800078eb8ff */
[----:B------:R-:W-:-:S05]  /*119d0*/  LOP3.LUT R0, R2, R0, R7, 0xfe, !PT ;  /* 0x0000000002007212 */ /* 0x000fca00078efe07 */
[----:B------:R-:W-:-:S04]  /*119e0*/  FMUL.FTZ R0, R0, 1 ;  /* 0x3f80000000007820 */ /* 0x000fc80000410000 */
[----:B------:R2:W3:Y:S02]  /*119f0*/  F2F.F64.F32 R18, R0 ;  /* 0x0000000000127310 */ /* 0x0004e40000201800 */
[----:B--23--:R-:W-:Y:S05]  /*11a00*/  BRA `(.L_x_2923) ;  /* 0x0000000400147947 */ /* 0x00cfea0003800000 */
.L_x_2936:
        /* <DEDUP_REMOVED lines=21> */
.L_x_2941:
[----:B------:R-:W-:Y:S05]  /*11b60*/  BSYNC.RECONVERGENT B0 ;  /* 0x0000000000007941 */ /* 0x000fea0003800200 */
.L_x_2940:
[----:B------:R-:W-:Y:S01]  /*11b70*/  IMAD.SHL.U32 R0, R0, 0x200000, RZ ;  /* 0x0020000000007824 */ /* 0x000fe200078e00ff */
[----:B------:R-:W-:-:S04]  /*11b80*/  LEA R2, R2, 0x37800000, 0x17 ;  /* 0x3780000002027811 */ /* 0x000fc800078eb8ff */
[----:B------:R-:W-:-:S05]  /*11b90*/  LOP3.LUT R0, R2, R0, R7, 0xfe, !PT ;  /* 0x0000000002007212 */ /* 0x000fca00078efe07 */
[----:B------:R-:W-:-:S04]  /*11ba0*/  FMUL.FTZ R0, R0, 1 ;  /* 0x3f80000000007820 */ /* 0x000fc80000410000 */
[----:B------:R2:W3:Y:S02]  /*11bb0*/  F2F.F64.F32 R18, R0 ;  /* 0x0000000000127310 */ /* 0x0004e40000201800 */
[----:B--23--:R-:W-:Y:S05]  /*11bc0*/  BRA `(.L_x_2923) ;  /* 0x0000000000a47947 */ /* 0x00cfea0003800000 */
.L_x_2935:
        /* <DEDUP_REMOVED lines=16> */
[----:B------:R2:W3:Y:S02]  /*11cd0*/  @P0 F2F.F64.F32 R18, R0 ;  /* 0x0000000000120310 */ /* 0x0004e40000201800 */
[----:B--23--:R-:W-:Y:S05]  /*11ce0*/  BRA `(.L_x_2923) ;  /* 0x00000000005c7947 */ /* 0x00cfea0003800000 */
.L_x_2922:
        /* <DEDUP_REMOVED lines=16> */
.L_x_2944:
[----:B------:R-:W-:Y:S01]  /*11df0*/  CS2R R18, SRZ ;  /* 0x0000000000127805 */ /* 0x000fe2000001ff00 */
[----:B------:R-:W-:Y:S06]  /*11e00*/  BRA `(.L_x_2923) ;  /* 0x0000000000147947 */ /* 0x000fec0003800000 */
.L_x_2943:
[----:B------:R-:W2:Y:S02]  /*11e10*/  LDG.E.64 R18, desc[UR36][R2.64] ;  /* 0x0000002402127981 */ /* 0x000ea4000c1e1b00 */
[----:B--2---:R-:W2:Y:S02]  /*11e20*/  I2F.F64.U64 R18, R18 ;  /* 0x0000001200127312 */ /* 0x004ea40000301800 */
[----:B--2---:R-:W-:Y:S05]  /*11e30*/  BRA `(.L_x_2923) ;  /* 0x0000000000087947 */ /* 0x004fea0003800000 */
.L_x_2942:
[----:B------:R-:W2:Y:S02]  /*11e40*/  LDG.E R2, desc[UR36][R2.64] ;  /* 0x0000002402027981 */ /* 0x000ea4000c1e1900 */
[----:B--2---:R0:W1:Y:S02]  /*11e50*/  I2F.F64.U32 R18, R2 ;  /* 0x0000000200127312 */ /* 0x0040640000201800 */
.L_x_2923:
[----:B------:R-:W-:Y:S05]  /*11e60*/  BSYNC.RECONVERGENT B6 ;  /* 0x0000000000067941 */ /* 0x000fea0003800200 */
.L_x_2917:
        /* <DEDUP_REMOVED lines=18> */
.L_x_2949:
[----:B------:R-:W4:Y:S02]  /*11f90*/  LDG.E.U8 R10, desc[UR36][R22.64] ;  /* 0x00000024160a7981 */ /* 0x000f24000c1e1100 */
[----:B----4-:R-:W4:Y:S02]  /*11fa0*/  I2F.F64.U16 R10, R10 ;  /* 0x0000000a000a7312 */ /* 0x010f240000101800 */
[----:B----4-:R-:W-:Y:S05]  /*11fb0*/  BRA `(.L_x_2951) ;  /* 0x0000000c00607947 */ /* 0x010fea0003800000 */
.L_x_2948:
        /* <DEDUP_REMOVED lines=9> */
.L_x_2953:
[----:B------:R-:W4:Y:S02]  /*12050*/  LDG.E R10, desc[UR36][R22.64] ;  /* 0x00000024160a7981 */ /* 0x000f24000c1e1900 */
[----:B----4-:R-:W4:Y:S02]  /*12060*/  I2F.F64 R10, R10 ;  /* 0x0000000a000a7312 */ /* 0x010f240000201c00 */
[----:B----4-:R-:W-:Y:S05]  /*12070*/  BRA `(.L_x_2951) ;  /* 0x0000000c00307947 */ /* 0x010fea0003800000 */
.L_x_2952:
[----:B------:R-:W4:Y:S02]  /*12080*/  LDG.E.U16 R10, desc[UR36][R22.64] ;  /* 0x00000024160a7981 */ /* 0x000f24000c1e1500 */
[----:B----4-:R-:W4:Y:S02]  /*12090*/  I2F.F64.S16 R10, R10 ;  /* 0x0000000a000a7312 */ /* 0x010f240000101c00 */
[----:B----4-:R-:W-:Y:S05]  /*120a0*/  BRA `(.L_x_2951) ;  /* 0x0000000c00247947 */ /* 0x010fea0003800000 */
.L_x_2947:
        /* <DEDUP_REMOVED lines=10> */
.L_x_2955:
[----:B------:R-:W4:Y:S02]  /*12150*/  LDG.E.U16 R0, desc[UR36][R22.64] ;  /* 0x0000002416007981 */ /* 0x000f24000c1e1500 */
[----:B----4-:R-:W-:-:S05]  /*12160*/  HADD2.F32 R0, -RZ, R0.H0_H0 ;  /* 0x20000000ff007230 */ /* 0x010fca0000004100 */
[----:B------:R-:W-:-:S04]  /*12170*/  FMUL.FTZ R0, R0, 1 ;  /* 0x3f80000000007820 */ /* 0x000fc80000410000 */
[----:B------:R4:W0:Y:S02]  /*12180*/  F2F.F64.F32 R10, R0 ;  /* 0x00000000000a7310 */ /* 0x0008240000201800 */
[----:B0---4-:R-:W-:Y:S05]  /*12190*/  BRA `(.L_x_2951) ;  /* 0x0000000800e87947 */ /* 0x011fea0003800000 */
.L_x_2954:
        /* <DEDUP_REMOVED lines=10> */
.L_x_2957:
[----:B------:R-:W4:Y:S02]  /*12240*/  LDG.E.U16 R22, desc[UR36][R22.64] ;  /* 0x0000002416167981 */ /* 0x000f24000c1e1500 */
[----:B----4-:R-:W-:-:S05]  /*12250*/  HADD2.F32 R0, -RZ, R22.H0_H0 ;  /* 0x20000016ff007230 */ /* 0x010fca0000004100 */
[----:B------:R-:W-:-:S04]  /*12260*/  FMUL.FTZ R0, R0, 1 ;  /* 0x3f80000000007820 */ /* 0x000fc80000410000 */
[----:B------:R4:W0:Y:S02]  /*12270*/  F2F.F64.F32 R10, R0 ;  /* 0x00000000000a7310 */ /* 0x0008240000201800 */
[----:B0---4-:R-:W-:Y:S05]  /*12280*/  BRA `(.L_x_2951) ;  /* 0x0000000800ac7947 */ /* 0x011fea0003800000 */
.L_x_2956:
[----:B------:R4:W5:Y:S01]  /*12290*/  LDG.E.64 R10, desc[UR36][R22.64] ;  /* 0x00000024160a7981 */ /* 0x000962000c1e1b00 */
[----:B------:R-:W-:Y:S05]  /*122a0*/  BRA `(.L_x_2951) ;  /* 0x0000000800a47947 */ /* 0x000fea0003800000 */
.L_x_2946:
        /* <DEDUP_REMOVED lines=13> */
.L_x_2960:
[----:B------:R4:W5:Y:S01]  /*12380*/  LDG.E.64 R10, desc[UR36][R22.64] ;  /* 0x00000024160a7981 */ /* 0x000962000c1e1b00 */
[----:B------:R-:W-:Y:S05]  /*12390*/  BRA `(.L_x_2951) ;  /* 0x0000000800687947 */ /* 0x000fea0003800000 */
.L_x_2959:
        /* <DEDUP_REMOVED lines=8> */
[----:B----4-:R-:W-:-:S04]  /*12420*/  SHF.L.U32 R0, R0, 0x18, RZ ;  /* 0x0000001800007819 */ /* 0x010fc800000006ff */
[C---:B0-23--:R-:W-:Y:S02]  /*12430*/  LOP3.LUT R2, R0.reuse, 0x7f000000, RZ, 0xc0, !PT ;  /* 0x7f00000000027812 */ /* 0x04dfe400078ec0ff */
        /* <DEDUP_REMOVED lines=15> */
[----:B------:R0:W2:Y:S02]  /*12530*/  F2F.F64.F32 R10, R3 ;  /* 0x00000003000a7310 */ /* 0x0000a40000201800 */
[----:B0-2---:R-:W-:Y:S05]  /*12540*/  BRA `(.L_x_2951) ;  /* 0x0000000400fc7947 */ /* 0x005fea0003800000 */
.L_x_2962:
[----:B--23--:R-:W2:Y:S02]  /*12550*/  LDG.E.U8 R3, desc[UR36][R22.64] ;  /* 0x0000002416037981 */ /* 0x00cea4000c1e1100 */
[C---:B--2---:R-:W-:Y:S01]  /*12560*/  IMAD.SHL.U32 R0, R3.reuse, 0x2000000, RZ ;  /* 0x0200000003007824 */ /* 0x044fe200078e00ff */
[----:B------:R-:W-:-:S04]  /*12570*/  SHF.L.U32 R3, R3, 0x8, RZ ;  /* 0x0000000803037819 */ /* 0x000fc800000006ff */
[----:B------:R-:W-:-:S13]  /*12580*/  ISETP.GE.U32.AND P0, PT, R0, 0x8000000, PT ;  /* 0x080000000000780c */ /* 0x000fda0003f06070 */
[C---:B0-----:R-:W-:Y:S02]  /*12590*/  @!P0 LOP3.LUT R2, R3.reuse, 0x7f00, RZ, 0xc0, !PT ;  /* 0x00007f0003028812 */ /* 0x041fe400078ec0ff */
[----:B------:R-:W-:Y:S02]  /*125a0*/  @P0 LEA.HI R0, R0, 0x70000000, RZ, 0x1c ;  /* 0x7000000000000811 */ /* 0x000fe400078fe0ff */
[----:B------:R-:W-:Y:S02]  /*125b0*/  @!P0 LOP3.LUT R2, R2, 0x3f000000, RZ, 0xfc, !PT ;  /* 0x3f00000002028812 */ /* 0x000fe400078efcff */
[----:B------:R-:W-:Y:S01]  /*125c0*/  PRMT R3, R3, 0x9910, RZ ;  /* 0x0000991003037816 */ /* 0x000fe200000000ff */
[----:B------:R-:W-:Y:S02]  /*125d0*/  @P0 FMUL.FTZ R0, R0, 1.9259299443872358531e-34 ;  /* 0x0780000000000820 */ /* 0x000fe40000410000 */
[----:B------:R-:W-:-:S05]  /*125e0*/  @!P0 FADD.FTZ R0, R2, -0.5 ;  /* 0xbf00000002008421 */ /* 0x000fca0000010000 */
[----:B------:R-:W-:-:S05]  /*125f0*/  LOP3.LUT R0, R0, 0x80000000, R3, 0xf8, !PT ;  /* 0x8000000000007812 */ /* 0x000fca00078ef803 */
[----:B------:R-:W-:-:S04]  /*12600*/  FMUL.FTZ R0, R0, 1 ;  /* 0x3f80000000007820 */ /* 0x000fc80000410000 */
[----:B------:R0:W2:Y:S02]  /*12610*/  F2F.F64.F32 R10, R0 ;  /* 0x00000000000a7310 */ /* 0x0000a40000201800 */
[----:B0-2---:R-:W-:Y:S05]  /*12620*/  BRA `(.L_x_2951) ;  /* 0x0000000400c47947 */ /* 0x005fea0003800000 */
.L_x_2961:
[----:B------:R-:W4:Y:S02]  /*12630*/  LDG.E.U16 R0, desc[UR36][R22.64] ;  /* 0x0000002416007981 */ /* 0x000f24000c1e1500 */
[----:B----4-:R-:W-:-:S04]  /*12640*/  IMAD.U32 R0, R0, 0x10000, RZ ;  /* 0x0001000000007824 */ /* 0x010fc800078e00ff */
[----:B------:R-:W-:-:S04]  /*12650*/  FMUL.FTZ R0, R0, 1 ;  /* 0x3f80000000007820 */ /* 0x000fc80000410000 */
[----:B------:R4:W0:Y:S02]  /*12660*/  F2F.F64.F32 R10, R0 ;  /* 0x00000000000a7310 */ /* 0x0008240000201800 */
[----:B0---4-:R-:W-:Y:S05]  /*12670*/  BRA `(.L_x_2951) ;  /* 0x0000000400b07947 */ /* 0x011fea0003800000 */
.L_x_2958:
        /* <DEDUP_REMOVED lines=11> */
.L_x_2965:
        /* <DEDUP_REMOVED lines=21> */
.L_x_2967:
[----:B------:R-:W-:Y:S05]  /*12880*/  BSYNC.RECONVERGENT B0 ;  /* 0x0000000000007941 */ /* 0x000fea0003800200 */
.L_x_2966:
[----:B------:R-:W-:Y:S02]  /*12890*/  SHF.L.U32 R0, R0, 0x14, RZ ;  /* 0x0000001400007819 */ /* 0x000fe400000006ff */
[----:B------:R-:W-:-:S04]  /*128a0*/  LEA R2, R2, 0x3b800000, 0x17 ;  /* 0x3b80000002027811 */ /* 0x000fc800078eb8ff */
[----:B------:R-:W-:-:S05]  /*128b0*/  LOP3.LUT R0, R2, R0, R7, 0xfe, !PT ;  /* 0x0000000002007212 */ /* 0x000fca00078efe07 */
[----:B------:R-:W-:-:S04]  /*128c0*/  FMUL.FTZ R0, R0, 1 ;  /* 0x3f80000000007820 */ /* 0x000fc80000410000 */
[----:B------:R0:W2:Y:S02]  /*128d0*/  F2F.F64.F32 R10, R0 ;  /* 0x00000000000a7310 */ /* 0x0000a40000201800 */
[----:B0-2---:R-:W-:Y:S05]  /*128e0*/  BRA `(.L_x_2951) ;  /* 0x0000000400147947 */ /* 0x005fea0003800000 */
.L_x_2964:
        /* <DEDUP_REMOVED lines=21> */
.L_x_2969:
[----:B------:R-:W-:Y:S05]  /*12a40*/  BSYNC.RECONVERGENT B0 ;  /* 0x0000000000007941 */ /* 0x000fea0003800200 */
.L_x_2968:
[----:B------:R-:W-:Y:S01]  /*12a50*/  IMAD.SHL.U32 R0, R0, 0x200000, RZ ;  /* 0x0020000000007824 */ /* 0x000fe200078e00ff */
[----:B------:R-:W-:-:S04]  /*12a60*/  LEA R2, R2, 0x37800000, 0x17 ;  /* 0x3780000002027811 */ /* 0x000fc800078eb8ff */
[----:B------:R-:W-:-:S05]  /*12a70*/  LOP3.LUT R0, R2, R0, R7, 0xfe, !PT ;  /* 0x0000000002007212 */ /* 0x000fca00078efe07 */
[----:B------:R-:W-:-:S04]  /*12a80*/  FMUL.FTZ R0, R0, 1 ;  /* 0x3f80000000007820 */ /* 0x000fc80000410000 */
[----:B------:R0:W2:Y:S02]  /*12a90*/  F2F.F64.F32 R10, R0 ;  /* 0x00000000000a7310 */ /* 0x0000a40000201800 */
[----:B0-2---:R-:W-:Y:S05]  /*12aa0*/  BRA `(.L_x_2951) ;  /* 0x0000000000a47947 */ /* 0x005fea0003800000 */
.L_x_2963:
[----:B------:R-:W-:-:S09]  /*12ab0*/  UISETP.NE.AND UP0, UPT, UR4, 0x1c, UPT ;  /* 0x0000001c0400788c */ /* 0x000fd2000bf05270 */
[----:B------:R-:W-:Y:S05]  /*12ac0*/  BRA.U !UP0, `(.L_x_2970) ;  /* 0x0000000108947547 */ /* 0x000fea000b800000 */
[----:B------:R-:W-:-:S09]  /*12ad0*/  UISETP.NE.AND UP0, UPT, UR4, 0x1d, UPT ;  /* 0x0000001d0400788c */ /* 0x000fd2000bf05270 */
[----:B------:R-:W-:Y:S05]  /*12ae0*/  BRA.U !UP0, `(.L_x_2971) ;  /* 0x0000000108807547 */ /* 0x000fea000b800000 */
[----:B------:R-:W-:-:S09]  /*12af0*/  UISETP.NE.AND UP0, UPT, UR4, 0x2c, UPT ;  /* 0x0000002c0400788c */ /* 0x000fd2000bf05270 */
[----:B------:R-:W-:Y:S05]  /*12b00*/  BRA.U UP0, `(.L_x_2950) ;  /* 0x0000000100307547 */ /* 0x000fea000b800000 */
[----:B------:R-:W4:Y:S01]  /*12b10*/  LDG.E.U8 R0, desc[UR36][R22.64] ;  /* 0x0000002416007981 */ /* 0x000f22000c1e1100 */
[----:B------:R-:W-:Y:S02]  /*12b20*/  HFMA2 R10, -RZ, RZ, 0, 0 ;  /* 0x00000000ff0a7431 */ /* 0x000fe400000001ff */
[----:B------:R-:W-:Y:S01]  /*12b30*/  IMAD.MOV.U32 R11, RZ, RZ, 0x38000000 ;  /* 0x38000000ff0b7424 */ /* 0x000fe200078e00ff */
[----:B----4-:R-:W-:-:S13]  /*12b40*/  ISETP.NE.AND P0, PT, R0, RZ, PT ;  /* 0x000000ff0000720c */ /* 0x010fda0003f05270 */
        /* <DEDUP_REMOVED lines=8> */
.L_x_2950:
[----:B0-23--:R-:W-:Y:S01]  /*12bd0*/  MOV R2, 0x0 ;  /* 0x0000000000027802 */ /* 0x00dfe20000000f00 */
[----:B------:R-:W0:Y:S01]  /*12be0*/  LDCU.64 UR4, c[0x4][0x148] ;  /* 0x01002900ff0477ac */ /* 0x000e220008000a00 */
[----:B------:R-:W-:Y:S02]  /*12bf0*/  HFMA2 R12, -RZ, RZ, 0, 5.9604644775390625e-08 ;  /* 0x00000001ff0c7431 */ /* 0x000fe400000001ff */
[----:B------:R-:W-:Y:S01]  /*12c00*/  IMAD.MOV.U32 R8, RZ, RZ, 0x4e ;  /* 0x0000004eff087424 */ /* 0x000fe200078e00ff */
[----:B------:R-:W2:Y:S01]  /*12c10*/  LDCU.64 UR6, c[0x4][0x150] ;  /* 0x01002a00ff0677ac */ /* 0x000ea20008000a00 */
[----:B------:R-:W3:Y:S01]  /*12c20*/  LDC.64 R2, c[0x4][R2] ;  /* 0x0100000002027b82 */ /* 0x000ee20000000a00 */
[----:B------:R-:W-:Y:S01]  /*12c30*/  IMAD.MOV.U32 R13, RZ, RZ, RZ ;  /* 0x000000ffff0d7224 */ /* 0x000fe200078e00ff */
[----:B------:R-:W4:Y:S01]  /*12c40*/  LDCU.64 UR8, c[0x4][0x8] ;  /* 0x01000100ff0877ac */ /* 0x000f220008000a00 */
[----:B0-----:R-:W-:Y:S01]  /*12c50*/  IMAD.U32 R4, RZ, RZ, UR4 ;  /* 0x00000004ff047e24 */ /* 0x001fe2000f8e00ff */
[----:B------:R-:W-:Y:S01]  /*12c60*/  MOV R5, UR5 ;  /* 0x0000000500057c02 */ /* 0x000fe20008000f00 */
[----:B--2---:R-:W-:Y:S01]  /*12c70*/  IMAD.U32 R6, RZ, RZ, UR6 ;  /* 0x00000006ff067e24 */ /* 0x004fe2000f8e00ff */
[----:B------:R-:W-:Y:S01]  /*12c80*/  MOV R7, UR7 ;  /* 0x0000000700077c02 */ /* 0x000fe20008000f00 */
[----:B----4-:R-:W-:Y:S01]  /*12c90*/  IMAD.U32 R10, RZ, RZ, UR8 ;  /* 0x00000008ff0a7e24 */ /* 0x010fe2000f8e00ff */
[----:B------:R-:W-:-:S07]  /*12ca0*/  MOV R11, UR9 ;  /* 0x00000009000b7c02 */ /* 0x000fce0008000f00 */
[----:B------:R-:W-:-:S07]  /*12cb0*/  LEPC R20, `(.L_x_2972) ;  /* 0x000000001014794e */ /* 0x000fce0000000000 */
[----:B-1-3-5:R-:W-:Y:S05]  /*12cc0*/  CALL.ABS.NOINC R2 ;  /* 0x0000000002007343 */ /* 0x02afea0003c00000 */
.L_x_2972:
[----:B------:R-:W-:Y:S01]  /*12cd0*/  CS2R R10, SRZ ;  /* 0x00000000000a7805 */ /* 0x000fe2000001ff00 */
[----:B------:R-:W-:Y:S06]  /*12ce0*/  BRA `(.L_x_2951) ;  /* 0x0000000000147947 */ /* 0x000fec0003800000 */
.L_x_2971:
[----:B------:R-:W4:Y:S02]  /*12cf0*/  LDG.E.64 R10, desc[UR36][R22.64] ;  /* 0x00000024160a7981 */ /* 0x000f24000c1e1b00 */
[----:B----4-:R-:W4:Y:S02]  /*12d00*/  I2F.F64.U64 R10, R10 ;  /* 0x0000000a000a7312 */ /* 0x010f240000301800 */
[----:B----4-:R-:W-:Y:S05]  /*12d10*/  BRA `(.L_x_2951) ;  /* 0x0000000000087947 */ /* 0x010fea0003800000 */
.L_x_2970:
[----:B------:R-:W4:Y:S02]  /*12d20*/  LDG.E R10, desc[UR36][R22.64] ;  /* 0x00000024160a7981 */ /* 0x000f24000c1e1900 */
[----:B----4-:R-:W4:Y:S02]  /*12d30*/  I2F.F64.U32 R10, R10 ;  /* 0x0000000a000a7312 */ /* 0x010f240000201800 */
.L_x_2951:
[----:B------:R-:W-:Y:S05]  /*12d40*/  BSYNC.RECONVERGENT B6 ;  /* 0x0000000000067941 */ /* 0x000fea0003800200 */
.L_x_2945:
[----:B0-23--:R-:W-:Y:S01]  /*12d50*/  MOV R2, 0x652b82fe ;  /* 0x652b82fe00027802 */ /* 0x00dfe20000000f00 */
[----:B------:R-:W-:Y:S01]  /*12d60*/  IMAD.MOV.U32 R3, RZ, RZ, 0x3ff71547 ;  /* 0x3ff71547ff037424 */ /* 0x000fe200078e00ff */
[----:B------:R-:W-:Y:S01]  /*12d70*/  UMOV UR4, 0xfefa39ef ;  /* 0xfefa39ef00047882 */ /* 0x000fe20000000000 */
[----:B------:R-:W-:Y:S01]  /*12d80*/  UMOV UR5, 0x3fe62e42 ;  /* 0x3fe62e4200057882 */ /* 0x000fe20000000000 */
[----:B----45:R-:W0:Y:S01]  /*12d90*/  DADD R4, -RZ, -R10 ;  /* 0x00000000ff047229 */ /* 0x030e22000000090a */
[----:B------:R-:W-:Y:S01]  /*12da0*/  BSSY.RECONVERGENT B0, `(.L_x_2973) ;  /* 0x0000077000007945 */ /* 0x000fe20003800200 */
[----:B0-----:R-:W-:-:S04]  /*12db0*/  MOV R0, R5 ;  /* 0x0000000500007202 */ /* 0x001fc80000000f00 */
[----:B------:R-:W-:-:S15]  /*12dc0*/  FSETP.GEU.FTZ.AND P0, PT, |R0|, 4.1917929649353027344, PT ;  /* 0x4086232b0000780b */ /* 0x000fde0003f1e200 */
[----:B------:R-:W-:-:S15]  /*12dd0*/  NOP ;  /* 0x0000000000007918 */ /* 0x000fde0000000000 */
[----:B------:R-:W-:-:S15]  /*12de0*/  NOP ;  /* 0x0000000000007918 */ /* 0x000fde0000000000 */
[----:B------:R-:W-:-:S13]  /*12df0*/  NOP ;  /* 0x0000000000007918 */ /* 0x000fda0000000000 */
        /* <DEDUP_REMOVED lines=19> */
[----:B0-----:R-:W-:Y:S01]  /*12f30*/  MOV R8, 0xfca213ea ;  /* 0xfca213ea00087802 */ /* 0x001fe20000000f00 */
[----:B------:R-:W-:Y:S01]  /*12f40*/  IMAD.MOV.U32 R9, RZ, RZ, 0x3e928af3 ;  /* 0x3e928af3ff097424 */ /* 0x000fe200078e00ff */
        /* <DEDUP_REMOVED lines=85> */
[----:B------:R-:W0:Y:S02]  /*134a0*/  DADD R4, -R10, +INF ;  /* 0x7ff000000a047429 */ /* 0x000e240000000100 */
[----:B0-----:R-:W-:Y:S02]  /*134b0*/  FSEL R4, R4, RZ, !P0 ;  /* 0x000000ff04047208 */ /* 0x001fe40004000000 */
[----:B------:R-:W-:-:S15]  /*134c0*/  FSEL R5, R5, RZ, !P0 ;  /* 0x000000ff05057208 */ /* 0x000fde0004000000 */
[----:B------:R-:W-:-:S15]  /*134d0*/  NOP ;  /* 0x0000000000007918 */ /* 0x000fde0000000000 */
[----:B------:R-:W-:-:S15]  /*134e0*/  NOP ;  /* 0x0000000000007918 */ /* 0x000fde0000000000 */
[----:B------:R-:W-:-:S15]  /*134f0*/  NOP ;  /* 0x0000000000007918 */ /* 0x000fde0000000000 */
[----:B------:R0:W2:Y:S02]  /*13500*/  @!P1 DMUL R4, R2, R6 ;  /* 0x0000000602049228 */ /* 0x0000a40000000000 */
.L_x_2974:
[----:B------:R-:W-:Y:S05]  /*13510*/  BSYNC.RECONVERGENT B0 ;  /* 0x0000000000007941 */ /* 0x000fea0003800200 */
.L_x_2973:
[----:B--2---:R-:W0:Y:S01]  /*13520*/  DADD R8, R4, 1 ;  /* 0x3ff0000004087429 */ /* 0x004e220000000000 */
[----:B------:R-:W-:Y:S01]  /*13530*/  BSSY.RECONVERGENT B0, `(.L_x_2975) ;  /* 0x0000023000007945 */ /* 0x000fe20003800200 */
[----:B0-----:R-:W0:Y:S01]  /*13540*/  MUFU.RCP64H R3, R9 ;  /* 0x0000000900037308 */ /* 0x001e220000001800 */
[----:B------:R-:W-:-:S05]  /*13550*/  VIADD R2, R9, 0x300402 ;  /* 0x0030040209027836 */ /* 0x000fca0000000000 */
[----:B------:R-:W-:-:S15]  /*13560*/  FSETP.GEU.AND P0, PT, |R2|, 5.8789094863358348022e-39, PT ;  /* 0x004004020200780b */ /* 0x000fde0003f0e200 */
[----:B------:R-:W-:-:S15]  /*13570*/  NOP ;  /* 0x0000000000007918 */ /* 0x000fde0000000000 */
[----:B------:R-:W-:-:S15]  /*13580*/  NOP ;  /* 0x0000000000007918 */ /* 0x000fde0000000000 */
[----:B------:R-:W-:-:S11]  /*13590*/  NOP ;  /* 0x0000000000007918 */ /* 0x000fd60000000000 */
        /* <DEDUP_REMOVED lines=24> */
[----:B------:R-:W-:Y:S02]  /*13720*/  MOV R4, R8 ;  /* 0x0000000800047202 */ /* 0x000fe40000000f00 */
[----:B------:R-:W-:Y:S02]  /*13730*/  IADD3 R2, PT, PT, R2, -0x100000, RZ ;  /* 0xfff0000002027810 */ /* 0x000fe40007ffe0ff */
[----:B------:R-:W-:-:S07]  /*13740*/  MOV R0, 0x13760 ;  /* 0x0001376000007802 */ /* 0x000fce0000000f00 */
[----:B-1----:R-:W-:Y:S05]  /*13750*/  CALL.REL.NOINC `($__internal_0_$__cuda_sm20_dblrcp_rn_slowpath_v3) ;  /* 0x0000001400107944 */ /* 0x002fea0003c00000 */
.L_x_2976:
[----:B------:R-:W-:Y:S05]  /*13760*/  BSYNC.RECONVERGENT B0 ;  /* 0x0000000000007941 */ /* 0x000fea0003800200 */
.L_x_2975:
        /* <DEDUP_REMOVED lines=28> */
[----:B0-----:R-:W-:Y:S01]  /*13930*/  STG.E.U8 desc[UR36][R16.64], R5 ;  /* 0x0000000510007986 */ /* 0x001fe2000c101124 */
[----:B------:R-:W-:Y:S05]  /*13940*/  EXIT ;  /* 0x000000000000794d */ /* 0x000fea0003800000 */
.L_x_2980:
[----:B------:R-:W0:Y:S02]  /*13950*/  F2I.S64.F64.TRUNC R4, R4 ;  /* 0x0000000400047311 */ /* 0x000e24000030d900 */
[----:B0-----:R-:W-:-:S05]  /*13960*/  IMAD.MOV.U32 R3, RZ, RZ, R4 ;  /* 0x000000ffff037224 */ /* 0x001fca00078e0004 */
[----:B------:R-:W-:Y:S01]  /*13970*/  STG.E.U8 desc[UR36][R16.64], R3 ;  /* 0x0000000310007986 */ /* 0x000fe2000c101124 */
[----:B------:R-:W-:Y:S05]  /*13980*/  EXIT ;  /* 0x000000000000794d */ /* 0x000fea0003800000 */
.L_x_2979:
[----:B------:R-:W-:-:S09]  /*13990*/  UISETP.NE.AND UP0, UPT, UR4, 0x2, UPT ;  /* 0x000000020400788c */ /* 0x000fd2000bf05270 */
[----:B------:R-:W-:Y:S05]  /*139a0*/  BRA.U !UP0, `(.L_x_2982) ;  /* 0x0000000108287547 */ /* 0x000fea000b800000 */
[----:B------:R-:W-:-:S09]  /*139b0*/  UISETP.NE.AND UP0, UPT, UR4, 0x3, UPT ;  /* 0x000000030400788c */ /* 0x000fd2000bf05270 */
[----:B------:R-:W-:Y:S05]  /*139c0*/  BRA.U !UP0, `(.L_x_2983) ;  /* 0x0000000108147547 */ /* 0x000fea000b800000 */
[----:B------:R-:W-:-:S09]  /*139d0*/  UISETP.NE.AND UP0, UPT, UR4, 0x4, UPT ;  /* 0x000000040400788c */ /* 0x000fd2000bf05270 */
[----:B------:R-:W-:Y:S05]  /*139e0*/  BRA.U UP0, `(.L_x_2981) ;  /* 0x0000000d00247547 */ /* 0x000fea000b800000 */
[----:B------:R-:W0:Y:S02]  /*139f0*/  F2I.S64.F64.TRUNC R4, R4 ;  /* 0x0000000400047311 */ /* 0x000e24000030d900 */
[----:B0-----:R-:W-:Y:S01]  /*13a00*/  STG.E.64 desc[UR36][R16.64], R4 ;  /* 0x0000000410007986 */ /* 0x001fe2000c101b24 */
[----:B------:R-:W-:Y:S05]  /*13a10*/  EXIT ;  /* 0x000000000000794d */ /* 0x000fea0003800000 */
.L_x_2983:
[----:B------:R-:W0:Y:S02]  /*13a20*/  F2I.F64.TRUNC R5, R4 ;  /* 0x0000000400057311 */ /* 0x000e24000030d100 */
[----:B0-----:R-:W-:Y:S01]  /*13a30*/  STG.E desc[UR36][R16.64], R5 ;  /* 0x0000000510007986 */ /* 0x001fe2000c101924 */
[----:B------:R-:W-:Y:S05]  /*13a40*/  EXIT ;  /* 0x000000000000794d */ /* 0x000fea0003800000 */
.L_x_2982:
[----:B------:R-:W0:Y:S02]  /*13a50*/  F2I.F64.TRUNC R5, R4 ;  /* 0x0000000400057311 */ /* 0x000e24000030d100 */
[----:B0-----:R-:W-:Y:S01]  /*13a60*/  STG.E.U16 desc[UR36][R16.64], R5 ;  /* 0x0000000510007986 */ /* 0x001fe2000c101524 */
[----:B------:R-:W-:Y:S05]  /*13a70*/  EXIT ;  /* 0x000000000000794d */ /* 0x000fea0003800000 */
.L_x_2978:
        /* <DEDUP_REMOVED lines=15> */
[----:B------:R-:W-:Y:S01]  /*13b70*/  STG.E desc[UR36][R16.64], R3 ;  /* 0x0000000310007986 */ /* 0x000fe2000c101924 */
[----:B------:R-:W-:Y:S05]  /*13b80*/  EXIT ;  /* 0x000000000000794d */ /* 0x000fea0003800000 */
.L_x_2985:
        /* <DEDUP_REMOVED lines=10> */
[----:B------:R-:W-:Y:S01]  /*13c30*/  STG.E.U16 desc[UR36][R16.64], R0 ;  /* 0x0000000010007986 */ /* 0x000fe2000c101524 */
[----:B------:R-:W-:Y:S05]  /*13c40*/  EXIT ;  /* 0x000000000000794d */ /* 0x000fea0003800000 */
.L_x_2984:
        /* <DEDUP_REMOVED lines=14> */
[----:B------:R-:W-:Y:S01]  /*13d30*/  MOV R3, RZ ;  /* 0x000000ff00037202 */ /* 0x000fe20000000f00 */
[----:B0-----:R-:W-:-:S05]  /*13d40*/  @!P0 FMUL R2, R2, 1.175494350822287508e-38 ;  /* 0x0080000002028820 */ /* 0x001fca0000400000 */
[----:B------:R-:W-:Y:S01]  /*13d50*/  STG.E.64 desc[UR36][R16.64], R2 ;  /* 0x0000000210007986 */ /* 0x000fe2000c101b24 */
[----:B------:R-:W-:Y:S05]  /*13d60*/  EXIT ;  /* 0x000000000000794d */ /* 0x000fea0003800000 */
.L_x_2987:
        /* <DEDUP_REMOVED lines=11> */
[----:B------:R-:W-:Y:S01]  /*13e20*/  STG.E desc[UR36][R16.64], R3 ;  /* 0x0000000310007986 */ /* 0x000fe2000c101924 */
[----:B------:R-:W-:Y:S05]  /*13e30*/  EXIT ;  /* 0x000000000000794d */ /* 0x000fea0003800000 */
.L_x_2986:
[----:B------:R-:W-:Y:S01]  /*13e40*/  STG.E.64 desc[UR36][R16.64], R4 ;  /* 0x0000000410007986 */ /* 0x000fe2000c101b24 */
[----:B------:R-:W-:Y:S05]  /*13e50*/  EXIT ;  /* 0x000000000000794d */ /* 0x000fea0003800000 */
.L_x_2977:
        /* <DEDUP_REMOVED lines=11> */
[----:B0-----:R-:W-:Y:S01]  /*13f10*/  STG.E.U16 desc[UR36][R16.64], R5 ;  /* 0x0000000510007986 */ /* 0x001fe2000c101524 */
[----:B------:R-:W-:Y:S05]  /*13f20*/  EXIT ;  /* 0x000000000000794d */ /* 0x000fea0003800000 */
.L_x_2991:
        /* <DEDUP_REMOVED lines=25> */
.L_x_2994:
[----:B------:R-:W-:-:S04]  /*140c0*/  SHF.R.U32.HI R3, RZ, 0x18, R3 ;  /* 0x00000018ff037819 */ /* 0x000fc80000011603 */
[----:B------:R-:W-:-:S04]  /*140d0*/  LOP3.LUT R0, R0, 0x80, R3, 0xf8, !PT ;  /* 0x0000008000007812 */ /* 0x000fc800078ef803 */
[----:B------:R-:W-:-:S07]  /*140e0*/  PRMT R8, R0, 0x7610, R8 ;  /* 0x0000761000087816 */ /* 0x000fce0000000008 */
.L_x_2993:
[----:B------:R-:W-:Y:S05]  /*140f0*/  BSYNC.RECONVERGENT B0 ;  /* 0x0000000000007941 */ /* 0x000fea0003800200 */
.L_x_2992:
[----:B------:R-:W-:Y:S01]  /*14100*/  STG.E.U8 desc[UR36][R16.64], R8 ;  /* 0x0000000810007986 */ /* 0x000fe2000c101124 */
[----:B------:R-:W-:Y:S05]  /*14110*/  EXIT ;  /* 0x000000000000794d */ /* 0x000fea0003800000 */
.L_x_2990:
        /* <DEDUP_REMOVED lines=25> */
.L_x_2997:
[----:B------:R-:W-:-:S04]  /*142b0*/  SHF.R.U32.HI R3, RZ, 0x18, R3 ;  /* 0x00000018ff037819 */ /* 0x000fc80000011603 */
[----:B------:R-:W-:-:S04]  /*142c0*/  LOP3.LUT R0, R0, 0x80, R3, 0xf8, !PT ;  /* 0x0000008000007812 */ /* 0x000fc800078ef803 */
[----:B------:R-:W-:-:S07]  /*142d0*/  PRMT R8, R0, 0x7610, R8 ;  /* 0x0000761000087816 */ /* 0x000fce0000000008 */
.L_x_2996:
[----:B------:R-:W-:Y:S05]  /*142e0*/  BSYNC.RECONVERGENT B0 ;  /* 0x0000000000007941 */ /* 0x000fea0003800200 */
.L_x_2995:
[----:B------:R-:W-:Y:S01]  /*142f0*/  STG.E.U8 desc[UR36][R16.64], R8 ;  /* 0x0000000810007986 */ /* 0x000fe2000c101124 */
[----:B------:R-:W-:Y:S05]  /*14300*/  EXIT ;  /* 0x000000000000794d */ /* 0x000fea0003800000 */
.L_x_2989:
        /* <DEDUP_REMOVED lines=26> */
[----:B------:R-:W-:-:S05]  /*144b0*/  @!P0 IMAD.MOV R0, RZ, RZ, R2 ;  /* 0x000000ffff008224 */ /* 0x000fca00078e0202 */
[----:B------:R-:W-:-:S05]  /*144c0*/  @P1 MOV R3, R0 ;  /* 0x0000000000031202 */ /* 0x000fca0000000f00 */
[----:B------:R-:W-:Y:S01]  /*144d0*/  STG.E.U8 desc[UR36][R16.64], R3 ;  /* 0x0000000310007986 */ /* 0x000fe2000c101124 */
[----:B------:R-:W-:Y:S05]  /*144e0*/  EXIT ;  /* 0x000000000000794d */ /* 0x000fea0003800000 */
.L_x_2999:
[----:B------:R-:W0:Y:S02]  /*144f0*/  F2I.U64.F64.TRUNC R4, R4 ;  /* 0x0000000400047311 */ /* 0x000e24000030d800 */
[----:B0-----:R-:W-:Y:S01]  /*14500*/  STG.E.64 desc[UR36][R16.64], R4 ;  /* 0x0000000410007986 */ /* 0x001fe2000c101b24 */
[----:B------:R-:W-:Y:S05]  /*14510*/  EXIT ;  /* 0x000000000000794d */ /* 0x000fea0003800000 */
.L_x_2998:
[----:B------:R-:W0:Y:S02]  /*14520*/  F2I.U32.F64.TRUNC R5, R4 ;  /* 0x0000000400057311 */ /* 0x000e24000030d000 */
[----:B0-----:R-:W-:Y:S01]  /*14530*/  STG.E desc[UR36][R16.64], R5 ;  /* 0x0000000510007986 */ /* 0x001fe2000c101924 */
[----:B------:R-:W-:Y:S05]  /*14540*/  EXIT ;  /* 0x000000000000794d */ /* 0x000fea0003800000 */
.L_x_2988:
        /* <DEDUP_REMOVED lines=8> */
[----:B------:R-:W-:Y:S01]  /*145d0*/  STG.E.U8 desc[UR36][R16.64], R3 ;  /* 0x0000000310007986 */ /* 0x000fe2000c101124 */
[----:B------:R-:W-:Y:S05]  /*145e0*/  EXIT ;  /* 0x000000000000794d */ /* 0x000fea0003800000 */
.L_x_3001:
[----:B------:R-:W-:-:S05]  /*145f0*/  CS2R R6, SRZ ;  /* 0x0000000000067805 */ /* 0x000fca000001ff00 */
[----:B------:R-:W-:Y:S01]  /*14600*/  STG.E.128 desc[UR36][R16.64], R4 ;  /* 0x0000000410007986 */ /* 0x000fe2000c101d24 */
[----:B------:R-:W-:Y:S05]  /*14610*/  EXIT ;  /* 0x000000000000794d */ /* 0x000fea0003800000 */
.L_x_3000:
[----:B------:R-:W-:-:S09]  /*14620*/  UISETP.NE.AND UP0, UPT, UR4, 0xf, UPT ;  /* 0x0000000f0400788c */ /* 0x000fd2000bf05270 */
[----:B------:R-:W-:Y:S05]  /*14630*/  BRA.U !UP0, `(.L_x_3002) ;  /* 0x0000000508287547 */ /* 0x000fea000b800000 */
[----:B------:R-:W-:-:S09]  /*14640*/  UISETP.NE.AND UP0, UPT, UR4, 0x17, UPT ;  /* 0x000000170400788c */ /* 0x000fd2000bf05270 */
[----:B------:R-:W-:Y:S05]  /*14650*/  BRA.U !UP0, `(.L_x_3003) ;  /* 0x0000000108b07547 */ /* 0x000fea000b800000 */
[----:B------:R-:W-:-:S09]  /*14660*/  UISETP.NE.AND UP0, UPT, UR4, 0x18, UPT ;  /* 0x000000180400788c */ /* 0x000fd2000bf05270 */
[----:B------:R-:W-:Y:S05]  /*14670*/  BRA.U !UP0, `(.L_x_3004) ;  /* 0x0000000108447547 */ /* 0x000fea000b800000 */
.L_x_2981:
[----:B------:R-:W-:Y:S01]  /*14680*/  MOV R0, 0x0 ;  /* 0x0000000000007802 */ /* 0x000fe20000000f00 */
[----:B------:R-:W0:Y:S01]  /*14690*/  LDCU.64 UR4, c[0x4][0x148] ;  /* 0x01002900ff0477ac */ /* 0x000e220008000a00 */
[----:B------:R-:W-:Y:S02]  /*146a0*/  HFMA2 R12, -RZ, RZ, 0, 5.9604644775390625e-08 ;  /* 0x00000001ff0c7431 */ /* 0x000fe400000001ff */
[----:B------:R-:W-:Y:S01]  /*146b0*/  IMAD.MOV.U32 R8, RZ, RZ, 0x65 ;  /* 0x00000065ff087424 */ /* 0x000fe200078e00ff */
[----:B------:R1:W2:Y:S01]  /*146c0*/  LDC.64 R2, c[0x4][R0] ;  /* 0x0100000000027b82 */ /* 0x0002a20000000a00 */
[----:B------:R-:W3:Y:S01]  /*146d0*/  LDCU.64 UR6, c[0x4][0x150] ;  /* 0x01002a00ff0677ac */ /* 0x000ee20008000a00 */
[----:B------:R-:W-:Y:S01]  /*146e0*/  IMAD.MOV.U32 R13, RZ, RZ, RZ ;  /* 0x000000ffff0d7224 */ /* 0x000fe200078e00ff */
[----:B------:R-:W4:Y:S01]  /*146f0*/  LDCU.64 UR8, c[0x4][0x10] ;  /* 0x01000200ff0877ac */ /* 0x000f220008000a00 */
[----:B0-----:R-:W-:Y:S01]  /*14700*/  IMAD.U32 R4, RZ, RZ, UR4 ;  /* 0x00000004ff047e24 */ /* 0x001fe2000f8e00ff */
[----:B------:R-:W-:Y:S01]  /*14710*/  MOV R5, UR5 ;  /* 0x0000000500057c02 */ /* 0x000fe20008000f00 */
[----:B---3--:R-:W-:Y:S01]  /*14720*/  IMAD.U32 R6, RZ, RZ, UR6 ;  /* 0x00000006ff067e24 */ /* 0x008fe2000f8e00ff */
[----:B------:R-:W-:Y:S01]  /*14730*/  MOV R7, UR7 ;  /* 0x0000000700077c02 */ /* 0x000fe20008000f00 */
[----:B----4-:R-:W-:Y:S01]  /*14740*/  IMAD.U32 R10, RZ, RZ, UR8 ;  /* 0x00000008ff0a7e24 */ /* 0x010fe2000f8e00ff */
[----:B-1----:R-:W-:-:S07]  /*14750*/  MOV R11, UR9 ;  /* 0x00000009000b7c02 */ /* 0x002fce0008000f00 */
[----:B------:R-:W-:-:S07]  /*14760*/  LEPC R20, `(.L_x_3005) ;  /* 0x000000001014794e */ /* 0x000fce0000000000 */
[----:B--2---:R-:W-:Y:S05]  /*14770*/  CALL.ABS.NOINC R2 ;  /* 0x0000000002007343 */ /* 0x004fea0003c00000 */
.L_x_3005:
[----:B------:R-:W-:Y:S05]  /*14780*/  EXIT ;  /* 0x000000000000794d */ /* 0x000fea0003800000 */
.L_x_3004:
        /* <DEDUP_REMOVED lines=21> */
.L_x_3007:
[----:B------:R-:W-:Y:S05]  /*148e0*/  BSYNC.RECONVERGENT B0 ;  /* 0x0000000000007941 */ /* 0x000fea0003800200 */
.L_x_3006:
[----:B------:R-:W-:-:S05]  /*148f0*/  LOP3.LUT R3, R0, 0x80, R3, 0xf8, !PT ;  /* 0x0000008000037812 */ /* 0x000fca00078ef803 */
[----:B------:R-:W-:Y:S01]  /*14900*/  STG.E.U8 desc[UR36][R16.64], R3 ;  /* 0x0000000310007986 */ /* 0x000fe2000c101124 */
[----:B------:R-:W-:Y:S05]  /*14910*/  EXIT ;  /* 0x000000000000794d */ /* 0x000fea0003800000 */
.L_x_3003:
        /* <DEDUP_REMOVED lines=20> */
.L_x_3009:
[----:B------:R-:W-:Y:S01]  /*14a60*/  IMAD.MOV.U32 R0, RZ, RZ, 0x7f ;  /* 0x0000007fff007424 */ /* 0x000fe200078e00ff */
[----:B------:R-:W-:-:S04]  /*14a70*/  ISETP.GT.U32.AND P0, PT, R2, 0x7f800000, PT ;  /* 0x7f8000000200780c */ /* 0x000fc80003f04070 */
[----:B------:R-:W-:-:S09]  /*14a80*/  SEL R0, R0, 0x7c, P0 ;  /* 0x0000007c00007807 */ /* 0x000fd20000000000 */
.L_x_3010:
[----:B------:R-:W-:Y:S05]  /*14a90*/  BSYNC.RECONVERGENT B0 ;  /* 0x0000000000007941 */ /* 0x000fea0003800200 */
.L_x_3008:
[----:B------:R-:W-:-:S04]  /*14aa0*/  SHF.R.U32.HI R3, RZ, 0x18, R3 ;  /* 0x00000018ff037819 */ /* 0x000fc80000011603 */
[----:B------:R-:W-:-:S05]  /*14ab0*/  LOP3.LUT R3, R0, 0x80, R3, 0xf8, !PT ;  /* 0x0000008000037812 */ /* 0x000fca00078ef803 */
[----:B------:R-:W-:Y:S01]  /*14ac0*/  STG.E.U8 desc[UR36][R16.64], R3 ;  /* 0x0000000310007986 */ /* 0x000fe2000c101124 */
[----:B------:R-:W-:Y:S05]  /*14ad0*/  EXIT ;  /* 0x000000000000794d */ /* 0x000fea0003800000 */
.L_x_3002:
        /* <DEDUP_REMOVED lines=10> */
[----:B------:R-:W-:Y:S01]  /*14b80*/  STG.E.U16 desc[UR36][R16.64], R0 ;  /* 0x0000000010007986 */ /* 0x000fe2000c101524 */
[----:B------:R-:W-:Y:S05]  /*14b90*/  EXIT ;  /* 0x000000000000794d */ /* 0x000fea0003800000 */
        .weak           $__internal_0_$__cuda_sm20_dblrcp_rn_slowpath_v3
        .type           $__internal_0_$__cuda_sm20_dblrcp_rn_slowpath_v3,@function
        .size           $__internal_0_$__cuda_sm20_dblrcp_rn_slowpath_v3,(.L_x_10122 - $__internal_0_$__cuda_sm20_dblrcp_rn_slowpath_v3)
$__internal_0_$__cuda_sm20_dblrcp_rn_slowpath_v3:
[----:B------:R-:W0:Y:S01]  /*14ba0*/  DSETP.GTU.AND P0, PT, |R4|, +INF , PT ;  /* 0x7ff000000400742a */ /* 0x000e220003f0c200 */
[----:B------:R-:W-:Y:S04]  /*14bb0*/  BSSY.RECONVERGENT B1, `(.L_x_3011) ;  /* 0x000005a000017945 */ /* 0x000fe80003800200 */
[----:B0-----:R-:W-:Y:S05]  /*14bc0*/  @P0 BRA `(.L_x_3012) ;  /* 0x0000000400580947 */ /* 0x001fea0003800000 */
[----:B------:R-:W-:-:S04]  /*14bd0*/  LOP3.LUT R3, R5, 0x7fffffff, RZ, 0xc0, !PT ;  /* 0x7fffffff05037812 */ /* 0x000fc800078ec0ff */
[----:B------:R-:W-:-:S04]  /*14be0*/  IADD3 R6, PT, PT, R3, -0x1, RZ ;  /* 0xffffffff03067810 */ /* 0x000fc80007ffe0ff */
[----:B------:R-:W-:-:S13]  /*14bf0*/  ISETP.GE.U32.AND P0, PT, R6, 0x7fefffff, PT ;  /* 0x7fefffff0600780c */ /* 0x000fda0003f06070 */
[----:B------:R-:W-:Y:S01]  /*14c00*/  @P0 LOP3.LUT R7, R5, 0x7ff00000, RZ, 0x3c, !PT ;  /* 0x7ff0000005070812 */ /* 0x000fe200078e3cff */
[----:B------:R-:W-:Y:S01]  /*14c10*/  @P0 IMAD.MOV.U32 R6, RZ, RZ, RZ ;  /* 0x000000ffff060224 */ /* 0x000fe200078e00ff */
[----:B------:R-:W-:Y:S06]  /*14c20*/  @P0 BRA `(.L_x_3013) ;  /* 0x0000000400480947 */ /* 0x000fec0003800000 */
[----:B------:R-:W-:-:S13]  /*14c30*/  ISETP.GE.U32.AND P0, PT, R3, 0x1000001, PT ;  /* 0x010000010300780c */ /* 0x000fda0003f06070 */
[----:B------:R-:W-:Y:S05]  /*14c40*/  @!P0 BRA `(.L_x_3014) ;  /* 0x0000000000b48947 */ /* 0x000fea0003800000 */
[----:B------:R-:W-:Y:S01]  /*14c50*/  IADD3 R7, PT, PT, R5, -0x3fe00000, RZ ;  /* 0xc020000005077810 */ /* 0x000fe20007ffe0ff */
[----:B------:R-:W-:-:S03]  /*14c60*/  IMAD.MOV.U32 R6, RZ, RZ, R4 ;  /* 0x000000ffff067224 */ /* 0x000fc600078e0004 */
[----:B------:R-:W0:Y:S03]  /*14c70*/  MUFU.RCP64H R3, R7 ;  /* 0x0000000700037308 */ /* 0x000e260000001800 */
        /* <DEDUP_REMOVED lines=25> */
[----:B0-----:R-:W0:-:S15]  /*14e10*/  DMUL R2, R2, 2.2250738585072013831e-308 ;  /* 0x0010000002027828 */ /* 0x001e1e0000000000 */
        /* <DEDUP_REMOVED lines=14> */
[----:B0-----:R0:W1:Y:S02]  /*14f00*/  DFMA R6, R2, R4, R2 ;  /* 0x000000040206722b */ /* 0x0010640000000002 */
[----:B01----:R-:W-:Y:S05]  /*14f10*/  BRA `(.L_x_3013) ;  /* 0x00000000008c7947 */ /* 0x003fea0003800000 */
.L_x_3014:
[----:B------:R-:W0:Y:S02]  /*14f20*/  DMUL R4, R4, 8.11296384146066816958e+31 ;  /* 0x4690000004047828 */ /* 0x000e240000000000 */
[----:B0-----:R-:W0:-:S15]  /*14f30*/  MUFU.RCP64H R3, R5 ;  /* 0x0000000500037308 */ /* 0x001e1e0000001800 */
[----:B------:R-:W-:-:S15]  /*14f40*/  NOP ;  /* 0x0000000000007918 */ /* 0x000fde0000000000 */
[----:B------:R-:W-:-:S15]  /*14f50*/  NOP ;  /* 0x0000000000007918 */ /* 0x000fde0000000000 */
[----:B------:R-:W-:-:S15]  /*14f60*/  NOP ;  /* 0x0000000000007918 */ /* 0x000fde0000000000 */
[----:B------:R-:W-:-:S02]  /*14f70*/  NOP ;  /* 0x0000000000007918 */ /* 0x000fc40000000000 */
        /* <DEDUP_REMOVED lines=25> */
[----:B0-----:R0:W1:Y:S02]  /*15110*/  DMUL R6, R2, 8.11296384146066816958e+31 ;  /* 0x4690000002067828 */ /* 0x0010640000000000 */
[----:B01----:R-:W-:Y:S05]  /*15120*/  BRA `(.L_x_3013) ;  /* 0x0000000000087947 */ /* 0x003fea0003800000 */
.L_x_3012:
[----:B------:R-:W-:Y:S02]  /*15130*/  LOP3.LUT R7, R5, 0x80000, RZ, 0xfc, !PT ;  /* 0x0008000005077812 */ /* 0x000fe400078efcff */
[----:B------:R-:W-:-:S07]  /*15140*/  MOV R6, R4 ;  /* 0x0000000400067202 */ /* 0x000fce0000000f00 */
.L_x_3013:
[----:B------:R-:W-:Y:S05]  /*15150*/  BSYNC.RECONVERGENT B1 ;  /* 0x0000000000017941 */ /* 0x000fea0003800200 */
.L_x_3011:
[----:B------:R-:W-:Y:S01]  /*15160*/  IMAD.MOV.U32 R2, RZ, RZ, R0 ;  /* 0x000000ffff027224 */ /* 0x000fe200078e0000 */
[----:B------:R-:W-:-:S04]  /*15170*/  MOV R3, 0x0 ;  /* 0x0000000000037802 */ /* 0x000fc80000000f00 */
[----:B------:R-:W-:Y:S05]  /*15180*/  RET.REL.NODEC R2 `(_ZN2at6native18elementwise_kernelILi128ELi4EZNS0_15gpu_kernel_implIZZZNS0_61_GLOBAL__N__132982cb_23_ActivationSiluKernel_cu_1520ed90_293320silu_backward_kernelERNS_18TensorIteratorBaseEENKUlvE_clEvENKUlvE_clEvEUlddE_EEvS5_RKT_EUliE_EEviT1_) ;  /* 0xfffffeac029c7950 */ /* 0x000fea0003c3ffff */
.L_x_3015:
        /* <DEDUP_REMOVED lines=15> */
.L_x_10122:


//--------------------- .text._ZN2at6native27unrolled_elementwise_kernelIZZZNS0_61_GLOBAL__N__132982cb_23_ActivationSiluKernel_cu_1520ed90_293320silu_backward_kernelERNS_18TensorIteratorBaseEENKUlvE_clEvENKUlvE_clEvEUlddE_St5arrayIPcLm3EELi4E23TrivialOffsetCalculatorILi2EjESB_ILi1EjENS0_6memory12LoadWithCastILi2EEENSE_13StoreWithCastILi1EEEEEviT_T0_T2_T3_T4_T5_ --------------------------
	.section	.text._ZN2at6native27unrolled_elementwise_kernelIZZZNS0_61_GLOBAL__N__132982cb_23_ActivationSiluKernel_cu_1520ed90_293320silu_backward_kernelERNS_18TensorIteratorBaseEENKUlvE_clEvENKUlvE_clEvEUlddE_St5arrayIPcLm3EELi4E23TrivialOffsetCalculatorILi2EjESB_ILi1EjENS0_6memory12LoadWithCastILi2EEENSE_13StoreWithCastILi1EEEEEviT_T0_T2_T3_T4_T5_,"ax",@progbits
	.align	128
        .global         _ZN2at6native27unrolled_elementwise_kernelIZZZNS0_61_GLOBAL__N__132982cb_23_ActivationSiluKernel_cu_1520ed90_293320silu_backward_kernelERNS_18TensorIteratorBaseEENKUlvE_clEvENKUlvE_clEvEUlddE_St5arrayIPcLm3EELi4E23TrivialOffsetCalculatorILi2EjESB_ILi1EjENS0_6memory12LoadWithCastILi2EEENSE_13StoreWithCastILi1EEEEEviT_T0_T2_T3_T4_T5_
        .type           _ZN2at6native27unrolled_elementwise_kernelIZZZNS0_61_GLOBAL__N__132982cb_23_ActivationSiluKernel_cu_1520ed90_293320silu_backward_kernelERNS_18TensorIteratorBaseEENKUlvE_clEvENKUlvE_clEvEUlddE_St5arrayIPcLm3EELi4E23TrivialOffsetCalculatorILi2EjESB_ILi1EjENS0_6memory12LoadWithCastILi2EEENSE_13StoreWithCastILi1EEEEEviT_T0_T2_T3_T4_T5_,@function
        .size           _ZN2at6native27unrolled_elementwise_kernelIZZZNS0_61_GLOBAL__N__132982cb_23_ActivationSiluKernel_cu_1520ed90_293320silu_backward_kernelERNS_18TensorIteratorBaseEENKUlvE_clEvENKUlvE_clEvEUlddE_St5arrayIPcLm3EELi4E23TrivialOffsetCalculatorILi2EjESB_ILi1EjENS0_6memory12LoadWithCastILi2EEENSE_13StoreWithCastILi1EEEEEviT_T0_T2_T3_T4_T5_,(.L_x_10123 - _ZN2at6native27unrolled_elementwise_kernelIZZZNS0_61_GLOBAL__N__132982cb_23_ActivationSiluKernel_cu_1520ed90_293320silu_backward_kernelERNS_18TensorIteratorBaseEENKUlvE_clEvENKUlvE_clEvEUlddE_St5arrayIPcLm3EELi4E23TrivialOffsetCalculatorILi2EjESB_ILi1EjENS0_6memory12LoadWithCastILi2EEENSE_13StoreWithCastILi1EEEEEviT_T0_T2_T3_T4_T5_)
        .other          _ZN2at6native27unrolled_elementwise_kernelIZZZNS0_61_GLOBAL__N__132982cb_23_ActivationSiluKernel_cu_1520ed90_293320silu_backward_kernelERNS_18TensorIteratorBaseEENKUlvE_clEvENKUlvE_clEvEUlddE_St5arrayIPcLm3EELi4E23TrivialOffsetCalculatorILi2EjESB_ILi1EjENS0_6memory12LoadWithCastILi2EEENSE_13StoreWithCastILi1EEEEEviT_T0_T2_T3_T4_T5_,@"STO_CUDA_ENTRY STV_DEFAULT"
_ZN2at6native27unrolled_elementwise_kernelIZZZNS0_61_GLOBAL__N__132982cb_23_ActivationSiluKernel_cu_1520ed90_293320silu_backward_kernelERNS_18TensorIteratorBaseEENKUlvE_clEvENKUlvE_clEvEUlddE_St5arrayIPcLm3EELi4E23TrivialOffsetCalculatorILi2EjESB_ILi1EjENS0_6memory12LoadWithCastILi2EEENSE_13StoreWithCastILi1EEEEEviT_T0_T2_T3_T4_T5_:
.text._ZN2at6native27unrolled_elementwise_kernelIZZZNS0_61_GLOBAL__N__132982cb_23_ActivationSiluKernel_cu_1520ed90_293320silu_backward_kernelERNS_18TensorIteratorBaseEENKUlvE_clEvENKUlvE_clEvEUlddE_St5arrayIPcLm3EELi4E23TrivialOffsetCalculatorILi2EjESB_ILi1EjENS0_6memory12LoadWithCastILi2EEENSE_13StoreWithCastILi1EEEEEviT_T0_T2_T3_T4_T5_:
        /* <DEDUP_REMOVED lines=8> */
[----:B------:R-:W-:Y:S01]  /*0080*/  CS2R R26, SRZ ;  /* 0x00000000001a7805 */ /* 0x000fe2000001ff00 */
        /* <DEDUP_REMOVED lines=26> */
.L_x_3022:
[----:B------:R-:W2:Y:S02]  /*0230*/  LDG.E.U8 R4, desc[UR36][R4.64] ;  /* 0x0000002404047981 */ /* 0x000ea4000c1e1100 */
[----:B--2---:R0:W1:Y:S02]  /*0240*/  I2F.F64.U16 R36, R4 ;  /* 0x0000000400247312 */ /* 0x0040640000101800 */
[----:B01----:R-:W-:Y:S05]  /*0250*/  BRA `(.L_x_3024) ;  /* 0x0000000c00647947 */ /* 0x003fea0003800000 */
.L_x_3021:
        /* <DEDUP_REMOVED lines=9> */
.L_x_3026:
[----:B------:R-:W2:Y:S02]  /*02f0*/  LDG.E R4, desc[UR36][R4.64] ;  /* 0x0000002404047981 */ /* 0x000ea4000c1e1900 */
[----:B--2---:R0:W1:Y:S02]  /*0300*/  I2F.F64 R36, R4 ;  /* 0x0000000400247312 */ /* 0x0040640000201c00 */
[----:B01----:R-:W-:Y:S05]  /*0310*/  BRA `(.L_x_3024) ;  /* 0x0000000c00347947 */ /* 0x003fea0003800000 */
.L_x_3025:
[----:B------:R-:W2:Y:S02]  /*0320*/  LDG.E.U16 R4, desc[UR36][R4.64] ;  /* 0x0000002404047981 */ /* 0x000ea4000c1e1500 */
[----:B--2---:R0:W1:Y:S02]  /*0330*/  I2F.F64.S16 R36, R4 ;  /* 0x0000000400247312 */ /* 0x0040640000101c00 */
[----:B01----:R-:W-:Y:S05]  /*0340*/  BRA `(.L_x_3024) ;  /* 0x0000000c00287947 */ /* 0x003fea0003800000 */
.L_x_3020:
        /* <DEDUP_REMOVED lines=10> */
.L_x_3028:
[----:B------:R-:W2:Y:S02]  /*03f0*/  LDG.E.U16 R0, desc[UR36][R4.64] ;  /* 0x0000002404007981 */ /* 0x000ea4000c1e1500 */
[----:B--2---:R-:W-:-:S05]  /*0400*/  HADD2.F32 R0, -RZ, R0.H0_H0 ;  /* 0x20000000ff007230 */ /* 0x004fca0000004100 */
[----:B------:R-:W-:-:S04]  /*0410*/  FMUL.FTZ R0, R0, 1 ;  /* 0x3f80000000007820 */ /* 0x000fc80000410000 */
[----:B------:R1:W2:Y:S02]  /*0420*/  F2F.F64.F32 R36, R0 ;  /* 0x0000000000247310 */ /* 0x0002a40000201800 */
[----:B-12---:R-:W-:Y:S05]  /*0430*/  BRA `(.L_x_3024) ;  /* 0x0000000800ec7947 */ /* 0x006fea0003800000 */
.L_x_3027:
        /* <DEDUP_REMOVED lines=10> */
.L_x_3030:
[----:B------:R-:W2:Y:S02]  /*04e0*/  LDG.E.U16 R4, desc[UR36][R4.64] ;  /* 0x0000002404047981 */ /* 0x000ea4000c1e1500 */
[----:B--2---:R-:W-:-:S05]  /*04f0*/  HADD2.F32 R0, -RZ, R4.H0_H0 ;  /* 0x20000004ff007230 */ /* 0x004fca0000004100 */
[----:B------:R-:W-:-:S04]  /*0500*/  FMUL.FTZ R0, R0, 1 ;  /* 0x3f80000000007820 */ /* 0x000fc80000410000 */
[----:B------:R1:W2:Y:S02]  /*0510*/  F2F.F64.F32 R36, R0 ;  /* 0x0000000000247310 */ /* 0x0002a40000201800 */
[----:B-12---:R-:W-:Y:S05]  /*0520*/  BRA `(.L_x_3024) ;  /* 0x0000000800b07947 */ /* 0x006fea0003800000 */
.L_x_3029:
[----:B------:R0:W5:Y:S01]  /*0530*/  LDG.E.64 R36, desc[UR36][R4.64] ;  /* 0x0000002404247981 */ /* 0x000162000c1e1b00 */
[----:B------:R-:W-:Y:S05]  /*0540*/  BRA `(.L_x_3024) ;  /* 0x0000000800a87947 */ /* 0x000fea0003800000 */
.L_x_3019:
        /* <DEDUP_REMOVED lines=13> */
.L_x_3033:
[----:B------:R1:W5:Y:S01]  /*0620*/  LDG.E.64 R36, desc[UR36][R4.64] ;  /* 0x0000002404247981 */ /* 0x000362000c1e1b00 */
[----:B------:R-:W-:Y:S05]  /*0630*/  BRA `(.L_x_3024) ;  /* 0x00000008006c7947 */ /* 0x000fea0003800000 */
.L_x_3032:
        /* <DEDUP_REMOVED lines=27> */
.L_x_3035:
        /* <DEDUP_REMOVED lines=11> */
[----:B------:R-:W-:-:S05]  /*08a0*/  LOP3.LUT R0, R0, 0x80000000, R3, 0xf8, !PT ;  /* 0x8000000000007812 */ /* 0x000fca00078ef803 */
[----:B------:R-:W-:-:S04]  /*08b0*/  FMUL.FTZ R0, R0, 1 ;  /* 0x3f80000000007820 */ /* 0x000fc80000410000 */
[----:B------:R2:W3:Y:S02]  /*08c0*/  F2F.F64.F32 R36, R0 ;  /* 0x0000000000247310 */ /* 0x0004e40000201800 */
[----:B--23--:R-:W-:Y:S05]  /*08d0*/  BRA `(.L_x_3024) ;  /* 0x0000000400c47947 */ /* 0x00cfea0003800000 */
.L_x_3034:
[----:B------:R-:W2:Y:S02]  /*08e0*/  LDG.E.U16 R0, desc[UR36][R4.64] ;  /* 0x0000002404007981 */ /* 0x000ea4000c1e1500 */
[----:B--2---:R-:W-:-:S04]  /*08f0*/  IMAD.U32 R0, R0, 0x10000, RZ ;  /* 0x0001000000007824 */ /* 0x004fc800078e00ff */
[----:B------:R-:W-:-:S04]  /*0900*/  FMUL.FTZ R0, R0, 1 ;  /* 0x3f80000000007820 */ /* 0x000fc80000410000 */
[----:B------:R2:W3:Y:S02]  /*0910*/  F2F.F64.F32 R36, R0 ;  /* 0x0000000000247310 */ /* 0x0004e40000201800 */
[----:B--23--:R-:W-:Y:S05]  /*0920*/  BRA `(.L_x_3024) ;  /* 0x0000000400b07947 */ /* 0x00cfea0003800000 */
.L_x_3031:
        /* <DEDUP_REMOVED lines=9> */
[----:B--2---:R4:W0:Y:S02]  /*09c0*/  I2F.F64.U16 R36, R4 ;  /* 0x0000000400247312 */ /* 0x0048240000101800 */
[----:B0---4-:R-:W-:Y:S05]  /*09d0*/  BRA `(.L_x_3024) ;  /* 0x0000000400847947 */ /* 0x011fea0003800000 */
.L_x_3038:
        /* <DEDUP_REMOVED lines=21> */
.L_x_3040:
[----:B------:R-:W-:Y:S05]  /*0b30*/  BSYNC.RECONVERGENT B0 ;  /* 0x0000000000007941 */ /* 0x000fea0003800200 */
.L_x_3039:
[----:B------:R-:W-:Y:S01]  /*0b40*/  IMAD.SHL.U32 R0, R0, 0x100000, RZ ;  /* 0x0010000000007824 */ /* 0x000fe200078e00ff */
[----:B------:R-:W-:-:S04]  /*0b50*/  LEA R3, R3, 0x3b800000, 0x17 ;  /* 0x3b80000003037811 */ /* 0x000fc800078eb8ff */
[----:B------:R-:W-:-:S05]  /*0b60*/  LOP3.LUT R0, R3, R0, R7, 0xfe, !PT ;  /* 0x0000000003007212 */ /* 0x000fca00078efe07 */
[----:B------:R-:W-:-:S04]  /*0b70*/  FMUL.FTZ R0, R0, 1 ;  /* 0x3f80000000007820 */ /* 0x000fc80000410000 */
[----:B------:R4:W0:Y:S02]  /*0b80*/  F2F.F64.F32 R36, R0 ;  /* 0x0000000000247310 */ /* 0x0008240000201800 */
[----:B0---4-:R-:W-:Y:S05]  /*0b90*/  BRA `(.L_x_3024) ;  /* 0x0000000400147947 */ /* 0x011fea0003800000 */
.L_x_3037:
        /* <DEDUP_REMOVED lines=21> */
.L_x_3042:
[----:B------:R-:W-:Y:S05]  /*0cf0*/  BSYNC.RECONVERGENT B0 ;  /* 0x0000000000007941 */ /* 0x000fea0003800200 */
.L_x_3041:
[----:B------:R-:W-:Y:S01]  /*0d00*/  IMAD.SHL.U32 R0, R0, 0x200000, RZ ;  /* 0x0020000000007824 */ /* 0x000fe200078e00ff */
[----:B------:R-:W-:-:S04]  /*0d10*/  LEA R3, R3, 0x37800000, 0x17 ;  /* 0x3780000003037811 */ /* 0x000fc800078eb8ff */
[----:B------:R-:W-:-:S05]  /*0d20*/  LOP3.LUT R0, R3, R0, R7, 0xfe, !PT ;  /* 0x0000000003007212 */ /* 0x000fca00078efe07 */
[----:B------:R-:W-:-:S04]  /*0d30*/  FMUL.FTZ R0, R0, 1 ;  /* 0x3f80000000007820 */ /* 0x000fc80000410000 */
[----:B------:R4:W0:Y:S02]  /*0d40*/  F2F.F64.F32 R36, R0 ;  /* 0x0000000000247310 */ /* 0x0008240000201800 */
[----:B0---4-:R-:W-:Y:S05]  /*0d50*/  BRA `(.L_x_3024) ;  /* 0x0000000000a47947 */ /* 0x011fea0003800000 */
.L_x_3036:
[----:B------:R-:W-:-:S09]  /*0d60*/  UISETP.NE.AND UP0, UPT, UR4, 0x1c, UPT ;  /* 0x0000001c0400788c */ /* 0x000fd2000bf05270 */
[----:B------:R-:W-:Y:S05]  /*0d70*/  BRA.U !UP0, `(.L_x_3043) ;  /* 0x0000000108947547 */ /* 0x000fea000b800000 */
[----:B------:R-:W-:-:S09]  /*0d80*/  UISETP.NE.AND UP0, UPT, UR4, 0x1d, UPT ;  /* 0x0000001d0400788c */ /* 0x000fd2000bf05270 */
[----:B------:R-:W-:Y:S05]  /*0d90*/  BRA.U !UP0, `(.L_x_3044) ;  /* 0x0000000108807547 */ /* 0x000fea000b800000 */
[----:B------:R-:W-:-:S09]  /*0da0*/  UISETP.NE.AND UP0, UPT, UR4, 0x2c, UPT ;  /* 0x0000002c0400788c */ /* 0x000fd2000bf05270 */
[----:B------:R-:W-:Y:S05]  /*0db0*/  BRA.U !UP0, `(.L_x_3045) ;  /* 0x0000000108487547 */ /* 0x000fea000b800000 */
.L_x_3023:
        /* <DEDUP_REMOVED lines=16> */
.L_x_3046:
[----:B------:R-:W-:Y:S01]  /*0ec0*/  CS2R R36, SRZ ;  /* 0x0000000000247805 */ /* 0x000fe2000001ff00 */
[----:B------:R-:W-:Y:S06]  /*0ed0*/  BRA `(.L_x_3024) ;  /* 0x0000000000447947 */ /* 0x000fec0003800000 */
.L_x_3045:
[----:B------:R-:W2:Y:S01]  /*0ee0*/  LDG.E.U8 R0, desc[UR36][R4.64] ;  /* 0x0000002404007981 */ /* 0x000ea2000c1e1100 */
[----:B------:R-:W-:Y:S02]  /*0ef0*/  IMAD.MOV.U32 R36, RZ, RZ, 0x0 ;  /* 0x00000000ff247424 */ /* 0x000fe400078e00ff */
[----:B------:R-:W-:Y:S01]  /*0f00*/  IMAD.MOV.U32 R37, RZ, RZ, 0x38000000 ;  /* 0x38000000ff257424 */ /* 0x000fe200078e00ff */
[----:B--2---:R-:W-:-:S13]  /*0f10*/  ISETP.NE.AND P0, PT, R0, RZ, PT ;  /* 0x000000ff0000720c */ /* 0x004fda0003f05270 */
[----:B------:R-:W-:Y:S05]  /*0f20*/  @!P0 BRA `(.L_x_3024) ;  /* 0x0000000000308947 */ /* 0x000fea0003800000 */
[----:B------:R-:W-:-:S13]  /*0f30*/  ISETP.NE.AND P0, PT, R0, 0xff, PT ;  /* 0x000000ff0000780c */ /* 0x000fda0003f05270 */
[----:B------:R-:W-:Y:S02]  /*0f40*/  @P0 IMAD.SHL.U32 R0, R0, 0x800000, RZ ;  /* 0x0080000000000824 */ /* 0x000fe400078e00ff */
[----:B------:R-:W-:Y:S02]  /*0f50*/  @!P0 IMAD.MOV.U32 R36, RZ, RZ, 0x20000000 ;  /* 0x20000000ff248424 */ /* 0x000fe400078e00ff */
[----:B------:R-:W-:Y:S02]  /*0f60*/  @!P0 IMAD.MOV.U32 R37, RZ, RZ, 0x7ff80000 ;  /* 0x7ff80000ff258424 */ /* 0x000fe400078e00ff */
[----:B------:R-:W-:-:S04]  /*0f70*/  @P0 FMUL.FTZ R0, R0, 1 ;  /* 0x3f80000000000820 */ /* 0x000fc80000410000 */
[----:B------:R4:W0:Y:S02]  /*0f80*/  @P0 F2F.F64.F32 R36, R0 ;  /* 0x0000000000240310 */ /* 0x0008240000201800 */
[----:B0---4-:R-:W-:Y:S05]  /*0f90*/  BRA `(.L_x_3024) ;  /* 0x0000000000147947 */ /* 0x011fea0003800000 */
.L_x_3044:
[----:B------:R-:W2:Y:S02]  /*0fa0*/  LDG.E.64 R36, desc[UR36][R4.64] ;  /* 0x0000002404247981 */ /* 0x000ea4000c1e1b00 */
[----:B--2---:R-:W4:Y:S02]  /*0fb0*/  I2F.F64.U64 R36, R36 ;  /* 0x0000002400247312 */ /* 0x004f240000301800 */
[----:B----4-:R-:W-:Y:S05]  /*0fc0*/  BRA `(.L_x_3024) ;  /* 0x0000000000087947 */ /* 0x010fea0003800000 */
.L_x_3043:
[----:B------:R-:W2:Y:S02]  /*0fd0*/  LDG.E R4, desc[UR36][R4.64] ;  /* 0x0000002404047981 */ /* 0x000ea4000c1e1900 */
[----:B--2---:R2:W3:Y:S02]  /*0fe0*/  I2F.F64.U32 R36, R4 ;  /* 0x0000000400247312 */ /* 0x0044e40000201800 */
.L_x_3024:
[----:B------:R-:W-:Y:S05]  /*0ff0*/  BSYNC.RECONVERGENT B7 ;  /* 0x0000000000077941 */ /* 0x000fea0003800200 */
.L_x_3018:
[----:B012---:R-:W0:Y:S01]  /*1000*/  LDC.64 R4, c[0x0][0x398] ;  /* 0x0000e600ff047b82 */ /* 0x007e220000000a00 */
[----:B------:R-:W1:Y:S01]  /*1010*/  LDCU UR5, c[0x0][0x3ac] ;  /* 0x00007580ff0577ac */ /* 0x000e620008000800 */
        /* <DEDUP_REMOVED lines=18> */
.L_x_3051:
[----:B------:R-:W2:Y:S02]  /*1140*/  LDG.E.U8 R4, desc[UR36][R4.64] ;  /* 0x0000002404047981 */ /* 0x000ea4000c1e1100 */
[----:B--2---:R0:W1:Y:S02]  /*1150*/  I2F.F64.U16 R26, R4 ;  /* 0x00000004001a7312 */ /* 0x0040640000101800 */
[----:B01----:R-:W-:Y:S05]  /*1160*/  BRA `(.L_x_3053) ;  /* 0x0000000c00647947 */ /* 0x003fea0003800000 */
.L_x_3050:
        /* <DEDUP_REMOVED lines=9> */
.L_x_3055:
[----:B------:R-:W2:Y:S02]  /*1200*/  LDG.E R4, desc[UR36][R4.64] ;  /* 0x0000002404047981 */ /* 0x000ea4000c1e1900 */
[----:B--2---:R0:W1:Y:S02]  /*1210*/  I2F.F64 R26, R4 ;  /* 0x00000004001a7312 */ /* 0x0040640000201c00 */
[----:B01----:R-:W-:Y:S05]  /*1220*/  BRA `(.L_x_3053) ;  /* 0x0000000c00347947 */ /* 0x003fea0003800000 */
.L_x_3054:
[----:B------:R-:W2:Y:S02]  /*1230*/  LDG.E.U16 R4, desc[UR36][R4.64] ;  /* 0x0000002404047981 */ /* 0x000ea4000c1e1500 */
[----:B--2---:R0:W1:Y:S02]  /*1240*/  I2F.F64.S16 R26, R4 ;  /* 0x00000004001a7312 */ /* 0x0040640000101c00 */
[----:B01----:R-:W-:Y:S05]  /*1250*/  BRA `(.L_x_3053) ;  /* 0x0000000c00287947 */ /* 0x003fea0003800000 */
.L_x_3049:
        /* <DEDUP_REMOVED lines=10> */
.L_x_3057:
[----:B------:R-:W2:Y:S02]  /*1300*/  LDG.E.U16 R0, desc[UR36][R4.64] ;  /* 0x0000002404007981 */ /* 0x000ea4000c1e1500 */
[----:B--2---:R-:W-:-:S05]  /*1310*/  HADD2.F32 R0, -RZ, R0.H0_H0 ;  /* 0x20000000ff007230 */ /* 0x004fca0000004100 */
[----:B------:R-:W-:-:S04]  /*1320*/  FMUL.FTZ R0, R0, 1 ;  /* 0x3f80000000007820 */ /* 0x000fc80000410000 */
[----:B------:R4:W0:Y:S02]  /*1330*/  F2F.F64.F32 R26, R0 ;  /* 0x00000000001a7310 */ /* 0x0008240000201800 */
[----:B0---4-:R-:W-:Y:S05]  /*1340*/  BRA `(.L_x_3053) ;  /* 0x0000000800ec7947 */ /* 0x011fea0003800000 */
.L_x_3056:
        /* <DEDUP_REMOVED lines=10> */
.L_x_3059:
[----:B------:R-:W2:Y:S02]  /*13f0*/  LDG.E.U16 R4, desc[UR36][R4.64] ;  /* 0x0000002404047981 */ /* 0x000ea4000c1e1500 */
[----:B--2---:R-:W-:-:S05]  /*1400*/  HADD2.F32 R0, -RZ, R4.H0_H0 ;  /* 0x20000004ff007230 */ /* 0x004fca0000004100 */
[----:B------:R-:W-:-:S04]  /*1410*/  FMUL.FTZ R0, R0, 1 ;  /* 0x3f80000000007820 */ /* 0x000fc80000410000 */
[----:B------:R0:W1:Y:S02]  /*1420*/  F2F.F64.F32 R26, R0 ;  /* 0x00000000001a7310 */ /* 0x0000640000201800 */
[----:B01----:R-:W-:Y:S05]  /*1430*/  BRA `(.L_x_3053) ;  /* 0x0000000800b07947 */ /* 0x003fea0003800000 */
.L_x_3058:
[----:B------:R4:W5:Y:S01]  /*1440*/  LDG.E.64 R26, desc[UR36][R4.64] ;  /* 0x00000024041a7981 */ /* 0x000962000c1e1b00 */
[----:B------:R-:W-:Y:S05]  /*1450*/  BRA `(.L_x_3053) ;  /* 0x0000000800a87947 */ /* 0x000fea0003800000 */
.L_x_3048:
        /* <DEDUP_REMOVED lines=13> */
.L_x_3062:
[----:B------:R0:W5:Y:S01]  /*1530*/  LDG.E.64 R26, desc[UR36][R4.64] ;  /* 0x00000024041a7981 */ /* 0x000162000c1e1b00 */
[----:B------:R-:W-:Y:S05]  /*1540*/  BRA `(.L_x_3053) ;  /* 0x00000008006c7947 */ /* 0x000fea0003800000 */
.L_x_3061:
        /* <DEDUP_REMOVED lines=25> */
[----:B------:R0:W1:Y:S02]  /*16e0*/  F2F.F64.F32 R26, R3 ;  /* 0x00000003001a7310 */ /* 0x0000640000201800 */
[----:B01----:R-:W-:Y:S05]  /*16f0*/  BRA `(.L_x_3053) ;  /* 0x0000000800007947 */ /* 0x003fea0003800000 */
.L_x_3064:
        /* <DEDUP_REMOVED lines=13> */
[----:B------:R0:W1:Y:S02]  /*17d0*/  F2F.F64.F32 R26, R0 ;  /* 0x00000000001a7310 */ /* 0x0000640000201800 */
[----:B01----:R-:W-:Y:S05]  /*17e0*/  BRA `(.L_x_3053) ;  /* 0x0000000400c47947 */ /* 0x003fea0003800000 */
.L_x_3063:
[----:B------:R-:W2:Y:S02]  /*17f0*/  LDG.E.U16 R0, desc[UR36][R4.64] ;  /* 0x0000002404007981 */ /* 0x000ea4000c1e1500 */
[----:B--2---:R-:W-:-:S04]  /*1800*/  IMAD.U32 R0, R0, 0x10000, RZ ;  /* 0x0001000000007824 */ /* 0x004fc800078e00ff */
[----:B------:R-:W-:-:S04]  /*1810*/  FMUL.FTZ R0, R0, 1 ;  /* 0x3f80000000007820 */ /* 0x000fc80000410000 */
[----:B------:R0:W1:Y:S02]  /*1820*/  F2F.F64.F32 R26, R0 ;  /* 0x00000000001a7310 */ /* 0x0000640000201800 */
[----:B01----:R-:W-:Y:S05]  /*1830*/  BRA `(.L_x_3053) ;  /* 0x0000000400b07947 */ /* 0x003fea0003800000 */
.L_x_3060:
        /* <DEDUP_REMOVED lines=11> */
.L_x_3067:
        /* <DEDUP_REMOVED lines=21> */
.L_x_3069:
[----:B------:R-:W-:Y:S05]  /*1a40*/  BSYNC.RECONVERGENT B0 ;  /* 0x0000000000007941 */ /* 0x000fea0003800200 */
.L_x_3068:
[----:B------:R-:W-:Y:S01]  /*1a50*/  IMAD.SHL.U32 R0, R0, 0x100000, RZ ;  /* 0x0010000000007824 */ /* 0x000fe200078e00ff */
[----:B------:R-:W-:-:S04]  /*1a60*/  LEA R3, R3, 0x3b800000, 0x17 ;  /* 0x3b80000003037811 */ /* 0x000fc800078eb8ff */
[----:B------:R-:W-:-:S05]  /*1a70*/  LOP3.LUT R0, R3, R0, R7, 0xfe, !PT ;  /* 0x0000000003007212 */ /* 0x000fca00078efe07 */
[----:B------:R-:W-:-:S04]  /*1a80*/  FMUL.FTZ R0, R0, 1 ;  /* 0x3f80000000007820 */ /* 0x000fc80000410000 */
[----:B------:R4:W0:Y:S02]  /*1a90*/  F2F.F64.F32 R26, R0 ;  /* 0x00000000001a7310 */ /* 0x0008240000201800 */
[----:B0---4-:R-:W-:Y:S05]  /*1aa0*/  BRA `(.L_x_3053) ;  /* 0x0000000400147947 */ /* 0x011fea0003800000 */
.L_x_3066:
        /* <DEDUP_REMOVED lines=21> */
.L_x_3071:
[----:B------:R-:W-:Y:S05]  /*1c00*/  BSYNC.RECONVERGENT B0 ;  /* 0x0000000000007941 */ /* 0x000fea0003800200 */
.L_x_3070:
[----:B------:R-:W-:Y:S01]  /*1c10*/  IMAD.SHL.U32 R0, R0, 0x200000, RZ ;  /* 0x0020000000007824 */ /* 0x000fe200078e00ff */
[----:B------:R-:W-:-:S04]  /*1c20*/  LEA R3, R3, 0x37800000, 0x17 ;  /* 0x3780000003037811 */ /* 0x000fc800078eb8ff */
[----:B------:R-:W-:-:S05]  /*1c30*/  LOP3.LUT R0, R3, R0, R7, 0xfe, !PT ;  /* 0x0000000003007212 */ /* 0x000fca00078efe07 */
[----:B------:R-:W-:-:S04]  /*1c40*/  FMUL.FTZ R0, R0, 1 ;  /* 0x3f80000000007820 */ /* 0x000fc80000410000 */
[----:B------:R4:W0:Y:S02]  /*1c50*/  F2F.F64.F32 R26, R0 ;  /* 0x00000000001a7310 */ /* 0x0008240000201800 */
[----:B0---4-:R-:W-:Y:S05]  /*1c60*/  BRA `(.L_x_3053) ;  /* 0x0000000000a47947 */ /* 0x011fea0003800000 */
.L_x_3065:
[----:B------:R-:W-:-:S09]  /*1c70*/  UISETP.NE.AND UP0, UPT, UR4, 0x1c, UPT ;  /* 0x0000001c0400788c */ /* 0x000fd2000bf05270 */
[----:B------:R-:W-:Y:S05]  /*1c80*/  BRA.U !UP0, `(.L_x_3072) ;  /* 0x0000000108947547 */ /* 0x000fea000b800000 */
[----:B------:R-:W-:-:S09]  /*1c90*/  UISETP.NE.AND UP0, UPT, UR4, 0x1d, UPT ;  /* 0x0000001d0400788c */ /* 0x000fd2000bf05270 */
[----:B------:R-:W-:Y:S05]  /*1ca0*/  BRA.U !UP0, `(.L_x_3073) ;  /* 0x0000000108807547 */ /* 0x000fea000b800000 */
[----:B------:R-:W-:-:S09]  /*1cb0*/  UISETP.NE.AND UP0, UPT, UR4, 0x2c, UPT ;  /* 0x0000002c0400788c */ /* 0x000fd2000bf05270 */
[----:B------:R-:W-:Y:S05]  /*1cc0*/  BRA.U !UP0, `(.L_x_3074) ;  /* 0x0000000108487547 */ /* 0x000fea000b800000 */
.L_x_3052:
[----:B------:R-:W-:Y:S01]  /*1cd0*/  MOV R0, 0x0 ;  /* 0x0000000000007802 */ /* 0x000fe20000000f00 */
[----:B------:R-:W0:Y:S01]  /*1ce0*/  LDCU.64 UR4, c[0x4][0x148] ;  /* 0x01002900ff0477ac */ /* 0x000e220008000a00 */
[----:B------:R-:W-:Y:S02]  /*1cf0*/  IMAD.MOV.U32 R8, RZ, RZ, 0x4e ;  /* 0x0000004eff087424 */ /* 0x000fe400078e00ff */
[----:B------:R1:W2:Y:S01]  /*1d00*/  LDC.64 R14, c[0x4][R0] ;  /* 0x01000000000e7b82 */ /* 0x0002a20000000a00 */
[----:B------:R-:W4:Y:S01]  /*1d10*/  LDCU.64 UR6, c[0x4][0x150] ;  /* 0x01002a00ff0677ac */ /* 0x000f220008000a00 */
[----:B------:R-:W-:Y:S02]  /*1d20*/  IMAD.MOV.U32 R12, RZ, RZ, 0x1 ;  /* 0x00000001ff0c7424 */ /* 0x000fe400078e00ff */
[----:B------:R-:W-:Y:S01]  /*1d30*/  IMAD.MOV.U32 R13, RZ, RZ, RZ ;  /* 0x000000ffff0d7224 */ /* 0x000fe200078e00ff */
[----:B------:R-:W3:Y:S01]  /*1d40*/  LDCU.64 UR8, c[0x4][0x8] ;  /* 0x01000100ff0877ac */ /* 0x000ee20008000a00 */
[----:B0-----:R-:W-:-:S02]  /*1d50*/  IMAD.U32 R4, RZ, RZ, UR4 ;  /* 0x00000004ff047e24 */ /* 0x001fc4000f8e00ff */
[----:B------:R-:W-:Y:S02]  /*1d60*/  IMAD.U32 R5, RZ, RZ, UR5 ;  /* 0x00000005ff057e24 */ /* 0x000fe4000f8e00ff */
[----:B----4-:R-:W-:Y:S02]  /*1d70*/  IMAD.U32 R6, RZ, RZ, UR6 ;  /* 0x00000006ff067e24 */ /* 0x010fe4000f8e00ff */
[----:B------:R-:W-:Y:S02]  /*1d80*/  IMAD.U32 R7, RZ, RZ, UR7 ;  /* 0x00000007ff077e24 */ /* 0x000fe4000f8e00ff */
[----:B---3--:R-:W-:Y:S02]  /*1d90*/  IMAD.U32 R10, RZ, RZ, UR8 ;  /* 0x00000008ff0a7e24 */ /* 0x008fe4000f8e00ff */
[----:B-1----:R-:W-:-:S07]  /*1da0*/  IMAD.U32 R11, RZ, RZ, UR9 ;  /* 0x00000009ff0b7e24 */ /* 0x002fce000f8e00ff */
[----:B------:R-:W-:-:S07]  /*1db0*/  LEPC R20, `(.L_x_3075) ;  /* 0x000000001014794e */ /* 0x000fce0000000000 */
[----:B--2--5:R-:W-:Y:S05]  /*1dc0*/  CALL.ABS.NOINC R14 ;  /* 0x000000000e007343 */ /* 0x024fea0003c00000 */
.L_x_3075:
[----:B------:R-:W-:Y:S01]  /*1dd0*/  CS2R R26, SRZ ;  /* 0x00000000001a7805 */ /* 0x000fe2000001ff00 */
[----:B------:R-:W-:Y:S06]  /*1de0*/  BRA `(.L_x_3053) ;  /* 0x0000000000447947 */ /* 0x000fec0003800000 */
.L_x_3074:
        /* <DEDUP_REMOVED lines=10> */
[----:B------:R1:W2:Y:S02]  /*1e90*/  @P0 F2F.F64.F32 R26, R0 ;  /* 0x00000000001a0310 */ /* 0x0002a40000201800 */
[----:B-12---:R-:W-:Y:S05]  /*1ea0*/  BRA `(.L_x_3053) ;  /* 0x0000000000147947 */ /* 0x006fea0003800000 */
.L_x_3073:
[----:B------:R-:W2:Y:S02]  /*1eb0*/  LDG.E.64 R26, desc[UR36][R4.64] ;  /* 0x00000024041a7981 */ /* 0x000ea4000c1e1b00 */
[----:B--2---:R-:W1:Y:S02]  /*1ec0*/  I2F.F64.U64 R26, R26 ;  /* 0x0000001a001a7312 */ /* 0x004e640000301800 */
[----:B-1----:R-:W-:Y:S05]  /*1ed0*/  BRA `(.L_x_3053) ;  /* 0x0000000000087947 */ /* 0x002fea0003800000 */
.L_x_3072:
[----:B------:R-:W2:Y:S02]  /*1ee0*/  LDG.E R4, desc[UR36][R4.64] ;  /* 0x0000002404047981 */ /* 0x000ea4000c1e1900 */
[----:B--2---:R1:W2:Y:S02]  /*1ef0*/  I2F.F64.U32 R26, R4 ;  /* 0x00000004001a7312 */ /* 0x0042a40000201800 */
.L_x_3053:
[----:B------:R-:W-:Y:S05]  /*1f00*/  BSYNC.RECONVERGENT B7 ;  /* 0x0000000000077941 */ /* 0x000fea0003800200 */
.L_x_3047:
[----:B------:R-:W-:-:S07]  /*1f10*/  VIADD R35, R23, 0x80 ;  /* 0x0000008017237836 */ /* 0x000fce0000000000 */
.L_x_3017:
[----:B------:R-:W-:Y:S05]  /*1f20*/  BSYNC.RECONVERGENT B6 ;  /* 0x0000000000067941 */ /* 0x000fea0003800200 */
.L_x_3016:
[----:B------:R-:W-:Y:S01]  /*1f30*/  ISETP.GE.AND P0, PT, R35, R2, PT ;  /* 0x000000022300720c */ /* 0x000fe20003f06270 */
[----:B------:R-:W-:Y:S01]  /*1f40*/  BSSY.RECONVERGENT B6, `(.L_x_3076) ;  /* 0x00001e8000067945 */ /* 0x000fe20003800200 */
[----:B------:R-:W-:Y:S02]  /*1f50*/  CS2R R32, SRZ ;  /* 0x0000000000207805 */ /* 0x000fe4000001ff00 */
[----:B------:R-:W-:-:S09]  /*1f60*/  CS2R R28, SRZ ;  /* 0x00000000001c7805 */ /* 0x000fd2000001ff00 */
[----:B------:R-:W-:Y:S05]  /*1f70*/  @P0 BRA `(.L_x_3077) ;  /* 0x0000001c00900947 */ /* 0x000fea0003800000 */
[----:B01--4-:R-:W0:Y:S01]  /*1f80*/  LDC.64 R4, c[0x0][0x390] ;  /* 0x0000e400ff047b82 */ /* 0x013e220000000a00 */
        /* <DEDUP_REMOVED lines=18> */
[----:B----4-:R0:W1:Y:S02]  /*20b0*/  I2F.F64.S16 R32, R4 ;  /* 0x0000000400207312 */ /* 0x0100640000101c00 */
[----:B01----:R-:W-:Y:S05]  /*20c0*/  BRA `(.L_x_3084) ;  /* 0x0000000c00707947 */ /* 0x003fea0003800000 */
.L_x_3082:
[----:B------:R-:W4:Y:S02]  /*20d0*/  LDG.E.U8 R4, desc[UR36][R4.64] ;  /* 0x0000002404047981 */ /* 0x000f24000c1e1100 */
[----:B----4-:R0:W1:Y:S02]  /*20e0*/  I2F.F64.U16 R32, R4 ;  /* 0x0000000400207312 */ /* 0x0100640000101800 */
[----:B01----:R-:W-:Y:S05]  /*20f0*/  BRA `(.L_x_3084) ;  /* 0x0000000c00647947 */ /* 0x003fea0003800000 */
.L_x_3081:
[----:B------:R-:W-:-:S09]  /*2100*/  UISETP.NE.AND UP0, UPT, UR4, 0x2, UPT ;  /* 0x000000020400788c */ /* 0x000fd2000bf05270 */
[----:B------:R-:W-:Y:S05]  /*2110*/  BRA.U !UP0, `(.L_x_3085) ;  /* 0x0000000108287547 */ /* 0x000fea000b800000 */
[----:B------:R-:W-:-:S09]  /*2120*/  UISETP.NE.AND UP0, UPT, UR4, 0x3, UPT ;  /* 0x000000030400788c */ /* 0x000fd2000bf05270 */
[----:B------:R-:W-:Y:S05]  /*2130*/  BRA.U !UP0, `(.L_x_3086) ;  /* 0x0000000108147547 */ /* 0x000fea000b800000 */
[----:B------:R-:W-:-:S09]  /*2140*/  UISETP.NE.AND UP0, UPT, UR4, 0x4, UPT ;  /* 0x000000040400788c */ /* 0x000fd2000bf05270 */
[----:B------:R-:W-:Y:S05]  /*2150*/  BRA.U UP0, `(.L_x_3083) ;  /* 0x0000000900f07547 */ /* 0x000fea000b800000 */
[----:B------:R-:W4:Y:S02]  /*2160*/  LDG.E.64 R32, desc[UR36][R4.64] ;  /* 0x0000002404207981 */ /* 0x000f24000c1e1b00 */
[----:B----4-:R-:W0:Y:S02]  /*2170*/  I2F.F64.S64 R32, R32 ;  /* 0x0000002000207312 */ /* 0x010e240000301c00 */
[----:B0-----:R-:W-:Y:S05]  /*2180*/  BRA `(.L_x_3084) ;  /* 0x0000000c00407947 */ /* 0x001fea0003800000 */
.L_x_3086:
[----:B------:R-:W4:Y:S02]  /*2190*/  LDG.E R4, desc[UR36][R4.64] ;  /* 0x0000002404047981 */ /* 0x000f24000c1e1900 */
[----:B----4-:R0:W1:Y:S02]  /*21a0*/  I2F.F64 R32, R4 ;  /* 0x0000000400207312 */ /* 0x0100640000201c00 */
[----:B01----:R-:W-:Y:S05]  /*21b0*/  BRA `(.L_x_3084) ;  /* 0x0000000c00347947 */ /* 0x003fea0003800000 */
.L_x_3085:
[----:B------:R-:W4:Y:S02]  /*21c0*/  LDG.E.U16 R4, desc[UR36][R4.64] ;  /* 0x0000002404047981 */ /* 0x000f24000c1e1500 */
[----:B----4-:R0:W1:Y:S02]  /*21d0*/  I2F.F64.S16 R32, R4 ;  /* 0x0000000400207312 */ /* 0x0100640000101c00 */
[----:B01----:R-:W-:Y:S05]  /*21e0*/  BRA `(.L_x_3084) ;  /* 0x0000000c00287947 */ /* 0x003fea0003800000 */
.L_x_3080:
        /* <DEDUP_REMOVED lines=8> */
[----:B------:R-:W0:Y:S02]  /*2270*/  F2F.F64.F32 R32, R32 ;  /* 0x0000002000207310 */ /* 0x000e240000201800 */
[----:B0-----:R-:W-:Y:S05]  /*2280*/  BRA `(.L_x_3084) ;  /* 0x0000000c00007947 */ /* 0x001fea0003800000 */
.L_x_3088:
[----:B------:R-:W4:Y:S02]  /*2290*/  LDG.E.U16 R0, desc[UR36][R4.64] ;  /* 0x0000002404007981 */ /* 0x000f24000c1e1500 */
[----:B----4-:R-:W-:-:S05]  /*22a0*/  HADD2.F32 R0, -RZ, R0.H0_H0 ;  /* 0x20000000ff007230 */ /* 0x010fca0000004100 */
[----:B------:R-:W-:-:S04]  /*22b0*/  FMUL.FTZ R0, R0, 1 ;  /* 0x3f80000000007820 */ /* 0x000fc80000410000 */
[----:B------:R0:W1:Y:S02]  /*22c0*/  F2F.F64.F32 R32, R0 ;  /* 0x0000000000207310 */ /* 0x0000640000201800 */
[----:B01----:R-:W-:Y:S05]  /*22d0*/  BRA `(.L_x_3084) ;  /* 0x0000000800ec7947 */ /* 0x003fea0003800000 */
.L_x_3087:
        /* <DEDUP_REMOVED lines=10> */
.L_x_3090:
[----:B------:R-:W4:Y:S02]  /*2380*/  LDG.E.U16 R4, desc[UR36][R4.64] ;  /* 0x0000002404047981 */ /* 0x000f24000c1e1500 */
[----:B----4-:R-:W-:-:S05]  /*2390*/  HADD2.F32 R0, -RZ, R4.H0_H0 ;  /* 0x20000004ff007230 */ /* 0x010fca0000004100 */
[----:B------:R-:W-:-:S04]  /*23a0*/  FMUL.FTZ R0, R0, 1 ;  /* 0x3f80000000007820 */ /* 0x000fc80000410000 */
[----:B------:R0:W1:Y:S02]  /*23b0*/  F2F.F64.F32 R32, R0 ;  /* 0x0000000000207310 */ /* 0x0000640000201800 */
[----:B01----:R-:W-:Y:S05]  /*23c0*/  BRA `(.L_x_3084) ;  /* 0x0000000800b07947 */ /* 0x003fea0003800000 */
.L_x_3089:
[----:B------:R0:W5:Y:S01]  /*23d0*/  LDG.E.64 R32, desc[UR36][R4.64] ;  /* 0x0000002404207981 */ /* 0x000162000c1e1b00 */
[----:B------:R-:W-:Y:S05]  /*23e0*/  BRA `(.L_x_3084) ;  /* 0x0000000800a87947 */ /* 0x000fea0003800000 */
.L_x_3079:
        /* <DEDUP_REMOVED lines=13> */
.L_x_3093:
[----:B------:R4:W5:Y:S01]  /*24c0*/  LDG.E.64 R32, desc[UR36][R4.64] ;  /* 0x0000002404207981 */ /* 0x000962000c1e1b00 */
[----:B------:R-:W-:Y:S05]  /*24d0*/  BRA `(.L_x_3084) ;  /* 0x00000008006c7947 */ /* 0x000fea0003800000 */
.L_x_3092:
        /* <DEDUP_REMOVED lines=27> */
.L_x_3095:
        /* <DEDUP_REMOVED lines=11> */
[----:B------:R-:W-:-:S05]  /*2740*/  LOP3.LUT R0, R0, 0x80000000, R3, 0xf8, !PT ;  /* 0x8000000000007812 */ /* 0x000fca00078ef803 */
[----:B------:R-:W-:-:S04]  /*2750*/  FMUL.FTZ R0, R0, 1 ;  /* 0x3f80000000007820 */ /* 0x000fc80000410000 */
[----:B------:R0:W1:Y:S02]  /*2760*/  F2F.F64.F32 R32, R0 ;  /* 0x0000000000207310 */ /* 0x0000640000201800 */
[----:B01----:R-:W-:Y:S05]  /*2770*/  BRA `(.L_x_3084) ;  /* 0x0000000400c47947 */ /* 0x003fea0003800000 */
.L_x_3094:
[----:B------:R-:W4:Y:S02]  /*2780*/  LDG.E.U16 R0, desc[UR36][R4.64] ;  /* 0x0000002404007981 */ /* 0x000f24000c1e1500 */
[----:B----4-:R-:W-:-:S04]  /*2790*/  IMAD.U32 R0, R0, 0x10000, RZ ;  /* 0x0001000000007824 */ /* 0x010fc800078e00ff */
[----:B------:R-:W-:-:S04]  /*27a0*/  FMUL.FTZ R0, R0, 1 ;  /* 0x3f80000000007820 */ /* 0x000fc80000410000 */
[----:B------:R0:W1:Y:S02]  /*27b0*/  F2F.F64.F32 R32, R0 ;  /* 0x0000000000207310 */ /* 0x0000640000201800 */
[----:B01----:R-:W-:Y:S05]  /*27c0*/  BRA `(.L_x_3084) ;  /* 0x0000000400b07947 */ /* 0x003fea0003800000 */
.L_x_3091:
        /* <DEDUP_REMOVED lines=9> */
[----:B----4-:R4:W0:Y:S02]  /*2860*/  I2F.F64.U16 R32, R4 ;  /* 0x0000000400207312 */ /* 0x0108240000101800 */
[----:B0---4-:R-:W-:Y:S05]  /*2870*/  BRA `(.L_x_3084) ;  /* 0x0000000400847947 */ /* 0x011fea0003800000 */
.L_x_3098:
[----:B------:R-:W4:Y:S01]  /*2880*/  LDG.E.U8 R4, desc[UR36][R4.64] ;  /* 0x0000002404047981 */ /* 0x000f22000c1e1100 */
[----:B------:R-:W-:Y:S02]  /*2890*/  CS2R R32, SRZ ;  /* 0x0000000000207805 */ /* 0x000fe4000001ff00 */
[----:B----4-:R-:W-:-:S13]  /*28a0*/  ISETP.NE.AND P0, PT, R4, RZ, PT ;  /* 0x000000ff0400720c */ /* 0x010fda0003f05270 */
        /* <DEDUP_REMOVED lines=18> */
.L_x_3100:
[----:B------:R-:W-:Y:S05]  /*29d0*/  BSYNC.RECONVERGENT B0 ;  /* 0x0000000000007941 */ /* 0x000fea0003800200 */
.L_x_3099:
[----:B------:R-:W-:Y:S01]  /*29e0*/  IMAD.SHL.U32 R0, R0, 0x100000, RZ ;  /* 0x0010000000007824 */ /* 0x000fe200078e00ff */
[----:B------:R-:W-:-:S04]  /*29f0*/  LEA R3, R3, 0x3b800000, 0x17 ;  /* 0x3b80000003037811 */ /* 0x000fc800078eb8ff */
[----:B------:R-:W-:-:S05]  /*2a00*/  LOP3.LUT R0, R3, R0, R7, 0xfe, !PT ;  /* 0x0000000003007212 */ /* 0x000fca00078efe07 */
[----:B------:R-:W-:-:S04]  /*2a10*/  FMUL.FTZ R0, R0, 1 ;  /* 0x3f80000000007820 */ /* 0x000fc80000410000 */
[----:B------:R4:W0:Y:S02]  /*2a20*/  F2F.F64.F32 R32, R0 ;  /* 0x0000000000207310 */ /* 0x0008240000201800 */
[----:B0---4-:R-:W-:Y:S05]  /*2a30*/  BRA `(.L_x_3084) ;  /* 0x0000000400147947 */ /* 0x011fea0003800000 */
.L_x_3097:
        /* <DEDUP_REMOVED lines=21> */
.L_x_3102:
[----:B------:R-:W-:Y:S05]  /*2b90*/  BSYNC.RECONVERGENT B0 ;  /* 0x0000000000007941 */ /* 0x000fea0003800200 */
.L_x_3101:
[----:B------:R-:W-:Y:S01]  /*2ba0*/  IMAD.SHL.U32 R0, R0, 0x200000, RZ ;  /* 0x0020000000007824 */ /* 0x000fe200078e00ff */
[----:B------:R-:W-:-:S04]  /*2bb0*/  LEA R3, R3, 0x37800000, 0x17 ;  /* 0x3780000003037811 */ /* 0x000fc800078eb8ff */
[----:B------:R-:W-:-:S05]  /*2bc0*/  LOP3.LUT R0, R3, R0, R7, 0xfe, !PT ;  /* 0x0000000003007212 */ /* 0x000fca00078efe07 */
[----:B------:R-:W-:-:S04]  /*2bd0*/  FMUL.FTZ R0, R0, 1 ;  /* 0x3f80000000007820 */ /* 0x000fc80000410000 */
[----:B------:R4:W0:Y:S02]  /*2be0*/  F2F.F64.F32 R32, R0 ;  /* 0x0000000000207310 */ /* 0x0008240000201800 */
[----:B0---4-:R-:W-:Y:S05]  /*2bf0*/  BRA `(.L_x_3084) ;  /* 0x0000000000a47947 */ /* 0x011fea0003800000 */
.L_x_3096:
        /* <DEDUP_REMOVED lines=8> */
[----:B------:R-:W-:Y:S01]  /*2c80*/  IMAD.MOV.U32 R33, RZ, RZ, 0x38000000 ;  /* 0x38000000ff217424 */ /* 0x000fe200078e00ff */
[----:B----4-:R-:W-:-:S13]  /*2c90*/  ISETP.NE.AND P0, PT, R0, RZ, PT ;  /* 0x000000ff0000720c */ /* 0x010fda0003f05270 */
[----:B------:R-:W-:Y:S05]  /*2ca0*/  @!P0 BRA `(.L_x_3084) ;  /* 0x0000000000788947 */ /* 0x000fea0003800000 */
[----:B------:R-:W-:-:S13]  /*2cb0*/  ISETP.NE.AND P0, PT, R0, 0xff, PT ;  /* 0x000000ff0000780c */ /* 0x000fda0003f05270 */
[----:B------:R-:W-:Y:S02]  /*2cc0*/  @P0 IMAD.SHL.U32 R0, R0, 0x800000, RZ ;  /* 0x0080000000000824 */ /* 0x000fe400078e00ff */
[----:B------:R-:W-:Y:S02]  /*2cd0*/  @!P0 IMAD.MOV.U32 R32, RZ, RZ, 0x20000000 ;  /* 0x20000000ff208424 */ /* 0x000fe400078e00ff */
[----:B------:R-:W-:Y:S02]  /*2ce0*/  @!P0 IMAD.MOV.U32 R33, RZ, RZ, 0x7ff80000 ;  /* 0x7ff80000ff218424 */ /* 0x000fe400078e00ff */
[----:B------:R-:W-:-:S04]  /*2cf0*/  @P0 FMUL.FTZ R0, R0, 1 ;  /* 0x3f80000000000820 */ /* 0x000fc80000410000 */
[----:B------:R0:W1:Y:S02]  /*2d00*/  @P0 F2F.F64.F32 R32, R0 ;  /* 0x0000000000200310 */ /* 0x0000640000201800 */
[----:B01----:R-:W-:Y:S05]  /*2d10*/  BRA `(.L_x_3084) ;  /* 0x00000000005c7947 */ /* 0x003fea0003800000 */
.L_x_3083:
        /* <DEDUP_REMOVED lines=16> */
.L_x_3105:
[----:B------:R-:W-:Y:S01]  /*2e20*/  CS2R R32, SRZ ;  /* 0x0000000000207805 */ /* 0x000fe2000001ff00 */
[----:B------:R-:W-:Y:S06]  /*2e30*/  BRA `(.L_x_3084) ;  /* 0x0000000000147947 */ /* 0x000fec0003800000 */
.L_x_3104:
[----:B------:R-:W4:Y:S02]  /*2e40*/  LDG.E.64 R32, desc[UR36][R4.64] ;  /* 0x0000002404207981 */ /* 0x000f24000c1e1b00 */
[----:B----4-:R-:W0:Y:S02]  /*2e50*/  I2F.F64.U64 R32, R32 ;  /* 0x0000002000207312 */ /* 0x010e240000301800 */
[----:B0-----:R-:W-:Y:S05]  /*2e60*/  BRA `(.L_x_3084) ;  /* 0x0000000000087947 */ /* 0x001fea0003800000 */
.L_x_3103:
[----:B------:R-:W4:Y:S02]  /*2e70*/  LDG.E R4, desc[UR36][R4.64] ;  /* 0x0000002404047981 */ /* 0x000f24000c1e1900 */
[----:B----4-:R0:W1:Y:S02]  /*2e80*/  I2F.F64.U32 R32, R4 ;  /* 0x0000000400207312 */ /* 0x0100640000201800 */
.L_x_3084:
[----:B------:R-:W-:Y:S05]  /*2e90*/  BSYNC.RECONVERGENT B7 ;  /* 0x0000000000077941 */ /* 0x000fea0003800200 */
.L_x_3078:
        /* <DEDUP_REMOVED lines=18> */
[----:B----4-:R0:W4:Y:S02]  /*2fc0*/  I2F.F64.S16 R28, R4 ;  /* 0x00000004001c7312 */ /* 0x0101240000101c00 */
[----:B0---4-:R-:W-:Y:S05]  /*2fd0*/  BRA `(.L_x_3112) ;  /* 0x0000000c00707947 */ /* 0x011fea0003800000 */
.L_x_3110:
[----:B------:R-:W4:Y:S02]  /*2fe0*/  LDG.E.U8 R4, desc[UR36][R4.64] ;  /* 0x0000002404047981 */ /* 0x000f24000c1e1100 */
[----:B----4-:R0:W4:Y:S02]  /*2ff0*/  I2F.F64.U16 R28, R4 ;  /* 0x00000004001c7312 */ /* 0x0101240000101800 */
[----:B0---4-:R-:W-:Y:S05]  /*3000*/  BRA `(.L_x_3112) ;  /* 0x0000000c00647947 */ /* 0x011fea0003800000 */
.L_x_3109:
        /* <DEDUP_REMOVED lines=9> */
.L_x_3114:
[----:B------:R-:W4:Y:S02]  /*30a0*/  LDG.E R4, desc[UR36][R4.64] ;  /* 0x0000002404047981 */ /* 0x000f24000c1e1900 */
[----:B----4-:R0:W4:Y:S02]  /*30b0*/  I2F.F64 R28, R4 ;  /* 0x00000004001c7312 */ /* 0x0101240000201c00 */
[----:B0---4-:R-:W-:Y:S05]  /*30c0*/  BRA `(.L_x_3112) ;  /* 0x0000000c00347947 */ /* 0x011fea0003800000 */
.L_x_3113:
[----:B------:R-:W4:Y:S02]  /*30d0*/  LDG.E.U16 R4, desc[UR36][R4.64] ;  /* 0x0000002404047981 */ /* 0x000f24000c1e1500 */
[----:B----4-:R0:W4:Y:S02]  /*30e0*/  I2F.F64.S16 R28, R4 ;  /* 0x00000004001c7312 */ /* 0x0101240000101c00 */
[----:B0---4-:R-:W-:Y:S05]  /*30f0*/  BRA `(.L_x_3112) ;  /* 0x0000000c00287947 */ /* 0x011fea0003800000 */
.L_x_3108:
        /* <DEDUP_REMOVED lines=10> */
.L_x_3116:
[----:B------:R-:W4:Y:S02]  /*31a0*/  LDG.E.U16 R0, desc[UR36][R4.64] ;  /* 0x0000002404007981 */ /* 0x000f24000c1e1500 */
[----:B----4-:R-:W-:-:S05]  /*31b0*/  HADD2.F32 R0, -RZ, R0.H0_H0 ;  /* 0x20000000ff007230 */ /* 0x010fca0000004100 */
[----:B------:R-:W-:-:S04]  /*31c0*/  FMUL.FTZ R0, R0, 1 ;  /* 0x3f80000000007820 */ /* 0x000fc80000410000 */
[----:B------:R4:W0:Y:S02]  /*31d0*/  F2F.F64.F32 R28, R0 ;  /* 0x00000000001c7310 */ /* 0x0008240000201800 */
[----:B0---4-:R-:W-:Y:S05]  /*31e0*/  BRA `(.L_x_3112) ;  /* 0x0000000800ec7947 */ /* 0x011fea0003800000 */
.L_x_3115:
        /* <DEDUP_REMOVED lines=10> */
.L_x_3118:
[----:B------:R-:W4:Y:S02]  /*3290*/  LDG.E.U16 R4, desc[UR36][R4.64] ;  /* 0x0000002404047981 */ /* 0x000f24000c1e1500 */
[----:B----4-:R-:W-:-:S05]  /*32a0*/  HADD2.F32 R0, -RZ, R4.H0_H0 ;  /* 0x20000004ff007230 */ /* 0x010fca0000004100 */
[----:B------:R-:W-:-:S04]  /*32b0*/  FMUL.FTZ R0, R0, 1 ;  /* 0x3f80000000007820 */ /* 0x000fc80000410000 */
[----:B------:R0:W4:Y:S02]  /*32c0*/  F2F.F64.F32 R28, R0 ;  /* 0x00000000001c7310 */ /* 0x0001240000201800 */
[----:B0---4-:R-:W-:Y:S05]  /*32d0*/  BRA `(.L_x_3112) ;  /* 0x0000000800b07947 */ /* 0x011fea0003800000 */
.L_x_3117:
[----:B------:R0:W5:Y:S01]  /*32e0*/  LDG.E.64 R28, desc[UR36][R4.64] ;  /* 0x00000024041c7981 */ /* 0x000162000c1e1b00 */
[----:B------:R-:W-:Y:S05]  /*32f0*/  BRA `(.L_x_3112) ;  /* 0x0000000800a87947 */ /* 0x000fea0003800000 */
.L_x_3107:
        /* <DEDUP_REMOVED lines=13> */
.L_x_3121:
[----:B------:R0:W5:Y:S01]  /*33d0*/  LDG.E.64 R28, desc[UR36][R4.64] ;  /* 0x00000024041c7981 */ /* 0x000162000c1e1b00 */
[----:B------:R-:W-:Y:S05]  /*33e0*/  BRA `(.L_x_3112) ;  /* 0x00000008006c7947 */ /* 0x000fea0003800000 */
.L_x_3120:
        /* <DEDUP_REMOVED lines=25> */
[----:B------:R0:W4:Y:S02]  /*3580*/  F2F.F64.F32 R28, R3 ;  /* 0x00000003001c7310 */ /* 0x0001240000201800 */
[----:B0---4-:R-:W-:Y:S05]  /*3590*/  BRA `(.L_x_3112) ;  /* 0x0000000800007947 */ /* 0x011fea0003800000 */
.L_x_3123:
        /* <DEDUP_REMOVED lines=13> */
[----:B------:R0:W4:Y:S02]  /*3670*/  F2F.F64.F32 R28, R0 ;  /* 0x00000000001c7310 */ /* 0x0001240000201800 */
[----:B0---4-:R-:W-:Y:S05]  /*3680*/  BRA `(.L_x_3112) ;  /* 0x0000000400c47947 */ /* 0x011fea0003800000 */
.L_x_3122:
[----:B------:R-:W4:Y:S02]  /*3690*/  LDG.E.U16 R0, desc[UR36][R4.64] ;  /* 0x0000002404007981 */ /* 0x000f24000c1e1500 */
[----:B----4-:R-:W-:-:S04]  /*36a0*/  IMAD.U32 R0, R0, 0x10000, RZ ;  /* 0x0001000000007824 */ /* 0x010fc800078e00ff */
[----:B------:R-:W-:-:S04]  /*36b0*/  FMUL.FTZ R0, R0, 1 ;  /* 0x3f80000000007820 */ /* 0x000fc80000410000 */
[----:B------:R0:W4:Y:S02]  /*36c0*/  F2F.F64.F32 R28, R0 ;  /* 0x00000000001c7310 */ /* 0x0001240000201800 */
[----:B0---4-:R-:W-:Y:S05]  /*36d0*/  BRA `(.L_x_3112) ;  /* 0x0000000400b07947 */ /* 0x011fea0003800000 */
.L_x_3119:
        /* <DEDUP_REMOVED lines=9> */
[----:B----4-:R0:W4:Y:S02]  /*3770*/  I2F.F64.U16 R28, R4 ;  /* 0x00000004001c7312 */ /* 0x0101240000101800 */
[----:B0---4-:R-:W-:Y:S05]  /*3780*/  BRA `(.L_x_3112) ;  /* 0x0000000400847947 */ /* 0x011fea0003800000 */
.L_x_3126:
        /* <DEDUP_REMOVED lines=21> */
.L_x_3128:
[----:B------:R-:W-:Y:S05]  /*38e0*/  BSYNC.RECONVERGENT B0 ;  /* 0x0000000000007941 */ /* 0x000fea0003800200 */
.L_x_3127:
[----:B------:R-:W-:Y:S01]  /*38f0*/  IMAD.SHL.U32 R0, R0, 0x100000, RZ ;  /* 0x0010000000007824 */ /* 0x000fe200078e00ff */
[----:B------:R-:W-:-:S04]  /*3900*/  LEA R3, R3, 0x3b800000, 0x17 ;  /* 0x3b80000003037811 */ /* 0x000fc800078eb8ff */
[----:B------:R-:W-:-:S05]  /*3910*/  LOP3.LUT R0, R3, R0, R7, 0xfe, !PT ;  /* 0x0000000003007212 */ /* 0x000fca00078efe07 */
[----:B------:R-:W-:-:S04]  /*3920*/  FMUL.FTZ R0, R0, 1 ;  /* 0x3f80000000007820 */ /* 0x000fc80000410000 */
[----:B------:R0:W4:Y:S02]  /*3930*/  F2F.F64.F32 R28, R0 ;  /* 0x00000000001c7310 */ /* 0x0001240000201800 */
[----:B0---4-:R-:W-:Y:S05]  /*3940*/  BRA `(.L_x_3112) ;  /* 0x0000000400147947 */ /* 0x011fea0003800000 */
.L_x_3125:
        /* <DEDUP_REMOVED lines=21> */
.L_x_3130:
[----:B------:R-:W-:Y:S05]  /*3aa0*/  BSYNC.RECONVERGENT B0 ;  /* 0x0000000000007941 */ /* 0x000fea0003800200 */
.L_x_3129:
[----:B------:R-:W-:Y:S01]  /*3ab0*/  IMAD.SHL.U32 R0, R0, 0x200000, RZ ;  /* 0x0020000000007824 */ /* 0x000fe200078e00ff */
[----:B------:R-:W-:-:S04]  /*3ac0*/  LEA R3, R3, 0x37800000, 0x17 ;  /* 0x3780000003037811 */ /* 0x000fc800078eb8ff */
[----:B------:R-:W-:-:S05]  /*3ad0*/  LOP3.LUT R0, R3, R0, R7, 0xfe, !PT ;  /* 0x0000000003007212 */ /* 0x000fca00078efe07 */
[----:B------:R-:W-:-:S04]  /*3ae0*/  FMUL.FTZ R0, R0, 1 ;  /* 0x3f80000000007820 */ /* 0x000fc80000410000 */
[----:B------:R0:W4:Y:S02]  /*3af0*/  F2F.F64.F32 R28, R0 ;  /* 0x00000000001c7310 */ /* 0x0001240000201800 */
[----:B0---4-:R-:W-:Y:S05]  /*3b00*/  BRA `(.L_x_3112) ;  /* 0x0000000000a47947 */ /* 0x011fea0003800000 */
.L_x_3124:
        /* <DEDUP_REMOVED lines=16> */
[----:B------:R0:W4:Y:S02]  /*3c10*/  @P0 F2F.F64.F32 R28, R0 ;  /* 0x00000000001c0310 */ /* 0x0001240000201800 */
[----:B0---4-:R-:W-:Y:S05]  /*3c20*/  BRA `(.L_x_3112) ;  /* 0x00000000005c7947 */ /* 0x011fea0003800000 */
.L_x_3111:
        /* <DEDUP_REMOVED lines=16> */
.L_x_3133:
[----:B------:R-:W-:Y:S01]  /*3d30*/  CS2R R28, SRZ ;  /* 0x00000000001c7805 */ /* 0x000fe2000001ff00 */
[----:B------:R-:W-:Y:S06]  /*3d40*/  BRA `(.L_x_3112) ;  /* 0x0000000000147947 */ /* 0x000fec0003800000 */
.L_x_3132:
[----:B------:R-:W4:Y:S02]  /*3d50*/  LDG.E.64 R28, desc[UR36][R4.64] ;  /* 0x00000024041c7981 */ /* 0x000f24000c1e1b00 */
[----:B----4-:R-:W0:Y:S02]  /*3d60*/  I2F.F64.U64 R28, R28 ;  /* 0x0000001c001c7312 */ /* 0x010e240000301800 */
[----:B0-----:R-:W-:Y:S05]  /*3d70*/  BRA `(.L_x_3112) ;  /* 0x0000000000087947 */ /* 0x001fea0003800000 */
.L_x_3131:
[----:B------:R-:W4:Y:S02]  /*3d80*/  LDG.E R4, desc[UR36][R4.64] ;  /* 0x0000002404047981 */ /* 0x000f24000c1e1900 */
[----:B----4-:R4:W0:Y:S02]  /*3d90*/  I2F.F64.U32 R28, R4 ;  /* 0x00000004001c7312 */ /* 0x0108240000201800 */
.L_x_3112:
[----:B------:R-:W-:Y:S05]  /*3da0*/  BSYNC.RECONVERGENT B7 ;  /* 0x0000000000077941 */ /* 0x000fea0003800200 */
.L_x_3106:
[----:B------:R-:W-:-:S07]  /*3db0*/  VIADD R35, R35, 0x80 ;  /* 0x0000008023237836 */ /* 0x000fce0000000000 */
.L_x_3077:
[----:B------:R-:W-:Y:S05]  /*3dc0*/  BSYNC.RECONVERGENT B6 ;  /* 0x0000000000067941 */ /* 0x000fea0003800200 */
.L_x_3076:
        /* <DEDUP_REMOVED lines=26> */
.L_x_3140:
[----:B------:R-:W4:Y:S02]  /*3f70*/  LDG.E.U8 R4, desc[UR36][R4.64] ;  /* 0x0000002404047981 */ /* 0x000f24000c1e1100 */
[----:B----4-:R0:W1:Y:S02]  /*3f80*/  I2F.F64.U16 R30, R4 ;  /* 0x00000004001e7312 */ /* 0x0100640000101800 */
[----:B01----:R-:W-:Y:S05]  /*3f90*/  BRA `(.L_x_3142) ;  /* 0x0000000c00647947 */ /* 0x003fea0003800000 */
.L_x_3139:
        /* <DEDUP_REMOVED lines=9> */
.L_x_3144:
[----:B------:R-:W4:Y:S02]  /*4030*/  LDG.E R4, desc[UR36][R4.64] ;  /* 0x0000002404047981 */ /* 0x000f24000c1e1900 */
[----:B----4-:R0:W1:Y:S02]  /*4040*/  I2F.F64 R30, R4 ;  /* 0x00000004001e7312 */ /* 0x0100640000201c00 */
[----:B01----:R-:W-:Y:S05]  /*4050*/  BRA `(.L_x_3142) ;  /* 0x0000000c00347947 */ /* 0x003fea0003800000 */
.L_x_3143:
[----:B------:R-:W4:Y:S02]  /*4060*/  LDG.E.U16 R4, desc[UR36][R4.64] ;  /* 0x0000002404047981 */ /* 0x000f24000c1e1500 */
[----:B----4-:R0:W1:Y:S02]  /*4070*/  I2F.F64.S16 R30, R4 ;  /* 0x00000004001e7312 */ /* 0x0100640000101c00 */
[----:B01----:R-:W-:Y:S05]  /*4080*/  BRA `(.L_x_3142) ;  /* 0x0000000c00287947 */ /* 0x003fea0003800000 */
.L_x_3138:
        /* <DEDUP_REMOVED lines=10> */
.L_x_3146:
[----:B------:R-:W4:Y:S02]  /*4130*/  LDG.E.U16 R0, desc[UR36][R4.64] ;  /* 0x0000002404007981 */ /* 0x000f24000c1e1500 */
[----:B----4-:R-:W-:-:S05]  /*4140*/  HADD2.F32 R0, -RZ, R0.H0_H0 ;  /* 0x20000000ff007230 */ /* 0x010fca0000004100 */
[----:B------:R-:W-:-:S04]  /*4150*/  FMUL.FTZ R0, R0, 1 ;  /* 0x3f80000000007820 */ /* 0x000fc80000410000 */
[----:B------:R0:W1:Y:S02]  /*4160*/  F2F.F64.F32 R30, R0 ;  /* 0x00000000001e7310 */ /* 0x0000640000201800 */
[----:B01----:R-:W-:Y:S05]  /*4170*/  BRA `(.L_x_3142) ;  /* 0x0000000800ec7947 */ /* 0x003fea0003800000 */
.L_x_3145:
        /* <DEDUP_REMOVED lines=8> */
[----:B------:R-:W1:Y:S02]  /*4200*/  F2F.F64.F32 R30, R30 ;  /* 0x0000001e001e7310 */ /* 0x000e640000201800 */
[----:B-1----:R-:W-:Y:S05]  /*4210*/  BRA `(.L_x_3142) ;  /* 0x0000000800c47947 */ /* 0x002fea0003800000 */
.L_x_3148:
[----:B------:R-:W4:Y:S02]  /*4220*/  LDG.E.U16 R4, desc[UR36][R4.64] ;  /* 0x0000002404047981 */ /* 0x000f24000c1e1500 */
[----:B----4-:R-:W-:-:S05]  /*4230*/  HADD2.F32 R0, -RZ, R4.H0_H0 ;  /* 0x20000004ff007230 */ /* 0x010fca0000004100 */
[----:B------:R-:W-:-:S04]  /*4240*/  FMUL.FTZ R0, R0, 1 ;  /* 0x3f80000000007820 */ /* 0x000fc80000410000 */
[----:B------:R1:W4:Y:S02]  /*4250*/  F2F.F64.F32 R30, R0 ;  /* 0x00000000001e7310 */ /* 0x0003240000201800 */
[----:B-1--4-:R-:W-:Y:S05]  /*4260*/  BRA `(.L_x_3142) ;  /* 0x0000000800b07947 */ /* 0x012fea0003800000 */
.L_x_3147:
[----:B------:R0:W5:Y:S01]  /*4270*/  LDG.E.64 R30, desc[UR36][R4.64] ;  /* 0x00000024041e7981 */ /* 0x000162000c1e1b00 */
[----:B------:R-:W-:Y:S05]  /*4280*/  BRA `(.L_x_3142) ;  /* 0x0000000800a87947 */ /* 0x000fea0003800000 */
.L_x_3137:
        /* <DEDUP_REMOVED lines=13> */
.L_x_3151:
[----:B------:R1:W5:Y:S01]  /*4360*/  LDG.E.64 R30, desc[UR36][R4.64] ;  /* 0x00000024041e7981 */ /* 0x000362000c1e1b00 */
[----:B------:R-:W-:Y:S05]  /*4370*/  BRA `(.L_x_3142) ;  /* 0x00000008006c7947 */ /* 0x000fea0003800000 */
.L_x_3150:
        /* <DEDUP_REMOVED lines=26> */
[----:B-1--4-:R-:W-:Y:S05]  /*4520*/  BRA `(.L_x_3142) ;  /* 0x0000000800007947 */ /* 0x012fea0003800000 */
.L_x_3153:
        /* <DEDUP_REMOVED lines=14> */
[----:B-1--4-:R-:W-:Y:S05]  /*4610*/  BRA `(.L_x_3142) ;  /* 0x0000000400c47947 */ /* 0x012fea0003800000 */
.L_x_3152:
[----:B------:R-:W4:Y:S02]  /*4620*/  LDG.E.U16 R0, desc[UR36][R4.64] ;  /* 0x0000002404007981 */ /* 0x000f24000c1e1500 */
[----:B----4-:R-:W-:-:S04]  /*4630*/  IMAD.U32 R0, R0, 0x10000, RZ ;  /* 0x0001000000007824 */ /* 0x010fc800078e00ff */
[----:B------:R-:W-:-:S04]  /*4640*/  FMUL.FTZ R0, R0, 1 ;  /* 0x3f80000000007820 */ /* 0x000fc80000410000 */
[----:B------:R1:W4:Y:S02]  /*4650*/  F2F.F64.F32 R30, R0 ;  /* 0x00000000001e7310 */ /* 0x0003240000201800 */
[----:B-1--4-:R-:W-:Y:S05]  /*4660*/  BRA `(.L_x_3142) ;  /* 0x0000000400b07947 */ /* 0x012fea0003800000 */
.L_x_3149:
        /* <DEDUP_REMOVED lines=9> */
[----:B----4-:R0:W1:Y:S02]  /*4700*/  I2F.F64.U16 R30, R4 ;  /* 0x00000004001e7312 */ /* 0x0100640000101800 */
[----:B01----:R-:W-:Y:S05]  /*4710*/  BRA `(.L_x_3142) ;  /* 0x0000000400847947 */ /* 0x003fea0003800000 */
.L_x_3156:
        /* <DEDUP_REMOVED lines=21> */
.L_x_3158:
[----:B------:R-:W-:Y:S05]  /*4870*/  BSYNC.RECONVERGENT B0 ;  /* 0x0000000000007941 */ /* 0x000fea0003800200 */
.L_x_3157:
[----:B------:R-:W-:Y:S01]  /*4880*/  IMAD.SHL.U32 R0, R0, 0x100000, RZ ;  /* 0x0010000000007824 */ /* 0x000fe200078e00ff */
[----:B------:R-:W-:-:S04]  /*4890*/  LEA R3, R3, 0x3b800000, 0x17 ;  /* 0x3b80000003037811 */ /* 0x000fc800078eb8ff */
[----:B------:R-:W-:-:S05]  /*48a0*/  LOP3.LUT R0, R3, R0, R7, 0xfe, !PT ;  /* 0x0000000003007212 */ /* 0x000fca00078efe07 */
[----:B------:R-:W-:-:S04]  /*48b0*/  FMUL.FTZ R0, R0, 1 ;  /* 0x3f80000000007820 */ /* 0x000fc80000410000 */
[----:B------:R0:W1:Y:S02]  /*48c0*/  F2F.F64.F32 R30, R0 ;  /* 0x00000000001e7310 */ /* 0x0000640000201800 */
[----:B01----:R-:W-:Y:S05]  /*48d0*/  BRA `(.L_x_3142) ;  /* 0x0000000400147947 */ /* 0x003fea0003800000 */
.L_x_3155:
        /* <DEDUP_REMOVED lines=21> */
.L_x_3160:
[----:B------:R-:W-:Y:S05]  /*4a30*/  BSYNC.RECONVERGENT B0 ;  /* 0x0000000000007941 */ /* 0x000fea0003800200 */
.L_x_3159:
[----:B------:R-:W-:Y:S01]  /*4a40*/  IMAD.SHL.U32 R0, R0, 0x200000, RZ ;  /* 0x0020000000007824 */ /* 0x000fe200078e00ff */
[----:B------:R-:W-:-:S04]  /*4a50*/  LEA R3, R3, 0x37800000, 0x17 ;  /* 0x3780000003037811 */ /* 0x000fc800078eb8ff */
[----:B------:R-:W-:-:S05]  /*4a60*/  LOP3.LUT R0, R3, R0, R7, 0xfe, !PT ;  /* 0x0000000003007212 */ /* 0x000fca00078efe07 */
[----:B------:R-:W-:-:S04]  /*4a70*/  FMUL.FTZ R0, R0, 1 ;  /* 0x3f80000000007820 */ /* 0x000fc80000410000 */
[----:B------:R0:W1:Y:S02]  /*4a80*/  F2F.F64.F32 R30, R0 ;  /* 0x00000000001e7310 */ /* 0x0000640000201800 */
[----:B01----:R-:W-:Y:S05]  /*4a90*/  BRA `(.L_x_3142) ;  /* 0x0000000000a47947 */ /* 0x003fea0003800000 */
.L_x_3154:
        /* <DEDUP_REMOVED lines=18> */
.L_x_3141:
        /* <DEDUP_REMOVED lines=16> */
.L_x_3163:
[----:B------:R-:W-:Y:S01]  /*4cc0*/  CS2R R30, SRZ ;  /* 0x00000000001e7805 */ /* 0x000fe2000001ff00 */
[----:B------:R-:W-:Y:S06]  /*4cd0*/  BRA `(.L_x_3142) ;  /* 0x0000000000147947 */ /* 0x000fec0003800000 */
.L_x_3162:
[----:B------:R-:W4:Y:S02]  /*4ce0*/  LDG.E.64 R30, desc[UR36][R4.64] ;  /* 0x00000024041e7981 */ /* 0x000f24000c1e1b00 */
[----:B----4-:R-:W4:Y:S02]  /*4cf0*/  I2F.F64.U64 R30, R30 ;  /* 0x0000001e001e7312 */ /* 0x010f240000301800 */
[----:B----4-:R-:W-:Y:S05]  /*4d00*/  BRA `(.L_x_3142) ;  /* 0x0000000000087947 */ /* 0x010fea0003800000 */
.L_x_3161:
[----:B------:R-:W4:Y:S02]  /*4d10*/  LDG.E R4, desc[UR36][R4.64] ;  /* 0x0000002404047981 */ /* 0x000f24000c1e1900 */
[----:B----4-:R4:W0:Y:S02]  /*4d20*/  I2F.F64.U32 R30, R4 ;  /* 0x00000004001e7312 */ /* 0x0108240000201800 */
.L_x_3142:
[----:B------:R-:W-:Y:S05]  /*4d30*/  BSYNC.RECONVERGENT B7 ;  /* 0x0000000000077941 */ /* 0x000fea0003800200 */
.L_x_3136:
[----:B01--4-:R-:W0:Y:S01]  /*4d40*/  LDC.64 R4, c[0x0][0x398] ;  /* 0x0000e600ff047b82 */ /* 0x013e220000000a00 */
        /* <DEDUP_REMOVED lines=19> */
.L_x_3168:
[----:B------:R-:W4:Y:S02]  /*4e80*/  LDG.E.U8 R4, desc[UR36][R4.64] ;  /* 0x0000002404047981 */ /* 0x000f24000c1e1100 */
[----:B----4-:R0:W1:Y:S02]  /*4e90*/  I2F.F64.U16 R24, R4 ;  /* 0x0000000400187312 */ /* 0x0100640000101800 */
[----:B01----:R-:W-:Y:S05]  /*4ea0*/  BRA `(.L_x_3170) ;  /* 0x0000000c00647947 */ /* 0x003fea0003800000 */
.L_x_3167:
        /* <DEDUP_REMOVED lines=9> */
.L_x_3172:
[----:B------:R-:W4:Y:S02]  /*4f40*/  LDG.E R4, desc[UR36][R4.64] ;  /* 0x0000002404047981 */ /* 0x000f24000c1e1900 */
[----:B----4-:R0:W1:Y:S02]  /*4f50*/  I2F.F64 R24, R4 ;  /* 0x0000000400187312 */ /* 0x0100640000201c00 */
[----:B01----:R-:W-:Y:S05]  /*4f60*/  BRA `(.L_x_3170) ;  /* 0x0000000c00347947 */ /* 0x003fea0003800000 */
.L_x_3171:
[----:B------:R-:W4:Y:S02]  /*4f70*/  LDG.E.U16 R4, desc[UR36][R4.64] ;  /* 0x0000002404047981 */ /* 0x000f24000c1e1500 */
[----:B----4-:R0:W1:Y:S02]  /*4f80*/  I2F.F64.S16 R24, R4 ;  /* 0x0000000400187312 */ /* 0x0100640000101c00 */
[----:B01----:R-:W-:Y:S05]  /*4f90*/  BRA `(.L_x_3170) ;  /* 0x0000000c00287947 */ /* 0x003fea0003800000 */
.L_x_3166:
        /* <DEDUP_REMOVED lines=10> */
.L_x_3174:
[----:B------:R-:W4:Y:S02]  /*5040*/  LDG.E.U16 R0, desc[UR36][R4.64] ;  /* 0x0000002404007981 */ /* 0x000f24000c1e1500 */
[----:B----4-:R-:W-:-:S05]  /*5050*/  HADD2.F32 R0, -RZ, R0.H0_H0 ;  /* 0x20000000ff007230 */ /* 0x010fca0000004100 */
[----:B------:R-:W-:-:S04]  /*5060*/  FMUL.FTZ R0, R0, 1 ;  /* 0x3f80000000007820 */ /* 0x000fc80000410000 */
[----:B------:R0:W1:Y:S02]  /*5070*/  F2F.F64.F32 R24, R0 ;  /* 0x0000000000187310 */ /* 0x0000640000201800 */
[----:B01----:R-:W-:Y:S05]  /*5080*/  BRA `(.L_x_3170) ;  /* 0x0000000800ec7947 */ /* 0x003fea0003800000 */
.L_x_3173:
        /* <DEDUP_REMOVED lines=10> */
.L_x_3176:
[----:B------:R-:W4:Y:S02]  /*5130*/  LDG.E.U16 R4, desc[UR36][R4.64] ;  /* 0x0000002404047981 */ /* 0x000f24000c1e1500 */
[----:B----4-:R-:W-:-:S05]  /*5140*/  HADD2.F32 R0, -RZ, R4.H0_H0 ;  /* 0x20000004ff007230 */ /* 0x010fca0000004100 */
[----:B------:R-:W-:-:S04]  /*5150*/  FMUL.FTZ R0, R0, 1 ;  /* 0x3f80000000007820 */ /* 0x000fc80000410000 */
[----:B------:R0:W1:Y:S02]  /*5160*/  F2F.F64.F32 R24, R0 ;  /* 0x0000000000187310 */ /* 0x0000640000201800 */
[----:B01----:R-:W-:Y:S05]  /*5170*/  BRA `(.L_x_3170) ;  /* 0x0000000800b07947 */ /* 0x003fea0003800000 */
.L_x_3175:
[----:B------:R0:W5:Y:S01]  /*5180*/  LDG.E.64 R24, desc[UR36][R4.64] ;  /* 0x0000002404187981 */ /* 0x000162000c1e1b00 */
[----:B------:R-:W-:Y:S05]  /*5190*/  BRA `(.L_x_3170) ;  /* 0x0000000800a87947 */ /* 0x000fea0003800000 */
.L_x_3165:
        /* <DEDUP_REMOVED lines=13> */
.L_x_3179:
[----:B------:R0:W5:Y:S01]  /*5270*/  LDG.E.64 R24, desc[UR36][R4.64] ;  /* 0x0000002404187981 */ /* 0x000162000c1e1b00 */
[----:B------:R-:W-:Y:S05]  /*5280*/  BRA `(.L_x_3170) ;  /* 0x00000008006c7947 */ /* 0x000fea0003800000 */
.L_x_3178:
        /* <DEDUP_REMOVED lines=27> */
.L_x_3181:
        /* <DEDUP_REMOVED lines=15> */
.L_x_3180:
[----:B------:R-:W4:Y:S02]  /*5530*/  LDG.E.U16 R0, desc[UR36][R4.64] ;  /* 0x0000002404007981 */ /* 0x000f24000c1e1500 */
[----:B----4-:R-:W-:-:S04]  /*5540*/  IMAD.U32 R0, R0, 0x10000, RZ ;  /* 0x0001000000007824 */ /* 0x010fc800078e00ff */
[----:B------:R-:W-:-:S04]  /*5550*/  FMUL.FTZ R0, R0, 1 ;  /* 0x3f80000000007820 */ /* 0x000fc80000410000 */
[----:B------:R0:W1:Y:S02]  /*5560*/  F2F.F64.F32 R24, R0 ;  /* 0x0000000000187310 */ /* 0x0000640000201800 */
[----:B01----:R-:W-:Y:S05]  /*5570*/  BRA `(.L_x_3170) ;  /* 0x0000000400b07947 */ /* 0x003fea0003800000 */
.L_x_3177:
        /* <DEDUP_REMOVED lines=11> */
.L_x_3184:
        /* <DEDUP_REMOVED lines=21> */
.L_x_3186:
[----:B------:R-:W-:Y:S05]  /*5780*/  BSYNC.RECONVERGENT B0 ;  /* 0x0000000000007941 */ /* 0x000fea0003800200 */
.L_x_3185:
[----:B------:R-:W-:Y:S01]  /*5790*/  IMAD.SHL.U32 R0, R0, 0x100000, RZ ;  /* 0x0010000000007824 */ /* 0x000fe200078e00ff */
[----:B------:R-:W-:-:S04]  /*57a0*/  LEA R3, R3, 0x3b800000, 0x17 ;  /* 0x3b80000003037811 */ /* 0x000fc800078eb8ff */
[----:B------:R-:W-:-:S05]  /*57b0*/  LOP3.LUT R0, R3, R0, R7, 0xfe, !PT ;  /* 0x0000000003007212 */ /* 0x000fca00078efe07 */
[----:B------:R-:W-:-:S04]  /*57c0*/  FMUL.FTZ R0, R0, 1 ;  /* 0x3f80000000007820 */ /* 0x000fc80000410000 */
[----:B------:R0:W1:Y:S02]  /*57d0*/  F2F.F64.F32 R24, R0 ;  /* 0x0000000000187310 */ /* 0x0000640000201800 */
[----:B01----:R-:W-:Y:S05]  /*57e0*/  BRA `(.L_x_3170) ;  /* 0x0000000400147947 */ /* 0x003fea0003800000 */
.L_x_3183:
        /* <DEDUP_REMOVED lines=21> */
.L_x_3188:
[----:B------:R-:W-:Y:S05]  /*5940*/  BSYNC.RECONVERGENT B0 ;  /* 0x0000000000007941 */ /* 0x000fea0003800200 */
.L_x_3187:
[----:B------:R-:W-:Y:S01]  /*5950*/  IMAD.SHL.U32 R0, R0, 0x200000, RZ ;  /* 0x0020000000007824 */ /* 0x000fe200078e00ff */
[----:B------:R-:W-:-:S04]  /*5960*/  LEA R3, R3, 0x37800000, 0x17 ;  /* 0x3780000003037811 */ /* 0x000fc800078eb8ff */
[----:B------:R-:W-:-:S05]  /*5970*/  LOP3.LUT R0, R3, R0, R7, 0xfe, !PT ;  /* 0x0000000003007212 */ /* 0x000fca00078efe07 */
[----:B------:R-:W-:-:S04]  /*5980*/  FMUL.FTZ R0, R0, 1 ;  /* 0x3f80000000007820 */ /* 0x000fc80000410000 */
[----:B------:R0:W1:Y:S02]  /*5990*/  F2F.F64.F32 R24, R0 ;  /* 0x0000000000187310 */ /* 0x0000640000201800 */
[----:B01----:R-:W-:Y:S05]  /*59a0*/  BRA `(.L_x_3170) ;  /* 0x0000000000a47947 */ /* 0x003fea0003800000 */
.L_x_3182:
        /* <DEDUP_REMOVED lines=17> */
[----:B-1--4-:R-:W-:Y:S05]  /*5ac0*/  BRA `(.L_x_3170) ;  /* 0x00000000005c7947 */ /* 0x012fea0003800000 */
.L_x_3169:
        /* <DEDUP_REMOVED lines=16> */
.L_x_3191:
[----:B------:R-:W-:Y:S01]  /*5bd0*/  CS2R R24, SRZ ;  /* 0x0000000000187805 */ /* 0x000fe2000001ff00 */
[----:B------:R-:W-:Y:S06]  /*5be0*/  BRA `(.L_x_3170) ;  /* 0x0000000000147947 */ /* 0x000fec0003800000 */
.L_x_3190:
[----:B------:R-:W4:Y:S02]  /*5bf0*/  LDG.E.64 R24, desc[UR36][R4.64] ;  /* 0x0000002404187981 */ /* 0x000f24000c1e1b00 */
[----:B----4-:R-:W1:Y:S02]  /*5c00*/  I2F.F64.U64 R24, R24 ;  /* 0x0000001800187312 */ /* 0x010e640000301800 */
[----:B-1----:R-:W-:Y:S05]  /*5c10*/  BRA `(.L_x_3170) ;  /* 0x0000000000087947 */ /* 0x002fea0003800000 */
.L_x_3189:
[----:B------:R-:W4:Y:S02]  /*5c20*/  LDG.E R4, desc[UR36][R4.64] ;  /* 0x0000002404047981 */ /* 0x000f24000c1e1900 */
[----:B----4-:R1:W4:Y:S02]  /*5c30*/  I2F.F64.U32 R24, R4 ;  /* 0x0000000400187312 */ /* 0x0103240000201800 */
.L_x_3170:
[----:B------:R-:W-:Y:S05]  /*5c40*/  BSYNC.RECONVERGENT B7 ;  /* 0x0000000000077941 */ /* 0x000fea0003800200 */
.L_x_3164:
[----:B------:R-:W-:-:S07]  /*5c50*/  VIADD R35, R35, 0x80 ;  /* 0x0000008023237836 */ /* 0x000fce0000000000 */
.L_x_3135:
[----:B------:R-:W-:Y:S05]  /*5c60*/  BSYNC.RECONVERGENT B6 ;  /* 0x0000000000067941 */ /* 0x000fea0003800200 */
.L_x_3134:
        /* <DEDUP_REMOVED lines=26> */
.L_x_3198:
[----:B------:R-:W4:Y:S02]  /*5e10*/  LDG.E.U8 R4, desc[UR36][R4.64] ;  /* 0x0000002404047981 */ /* 0x000f24000c1e1100 */
[----:B----4-:R0:W1:Y:S02]  /*5e20*/  I2F.F64.U16 R16, R4 ;  /* 0x0000000400107312 */ /* 0x0100640000101800 */
[----:B01----:R-:W-:Y:S05]  /*5e30*/  BRA `(.L_x_3200) ;  /* 0x0000000c00647947 */ /* 0x003fea0003800000 */
.L_x_3197:
        /* <DEDUP_REMOVED lines=9> */
.L_x_3202:
[----:B------:R-:W4:Y:S02]  /*5ed0*/  LDG.E R4, desc[UR36][R4.64] ;  /* 0x0000002404047981 */ /* 0x000f24000c1e1900 */
[----:B----4-:R0:W1:Y:S02]  /*5ee0*/  I2F.F64 R16, R4 ;  /* 0x0000000400107312 */ /* 0x0100640000201c00 */
[----:B01----:R-:W-:Y:S05]  /*5ef0*/  BRA `(.L_x_3200) ;  /* 0x0000000c00347947 */ /* 0x003fea0003800000 */
.L_x_3201:
[----:B------:R-:W4:Y:S02]  /*5f00*/  LDG.E.U16 R4, desc[UR36][R4.64] ;  /* 0x0000002404047981 */ /* 0x000f24000c1e1500 */
[----:B----4-:R0:W1:Y:S02]  /*5f10*/  I2F.F64.S16 R16, R4 ;  /* 0x0000000400107312 */ /* 0x0100640000101c00 */
[----:B01----:R-:W-:Y:S05]  /*5f20*/  BRA `(.L_x_3200) ;  /* 0x0000000c00287947 */ /* 0x003fea0003800000 */
.L_x_3196:
        /* <DEDUP_REMOVED lines=10> */
.L_x_3204:
[----:B------:R-:W4:Y:S02]  /*5fd0*/  LDG.E.U16 R0, desc[UR36][R4.64] ;  /* 0x0000002404007981 */ /* 0x000f24000c1e1500 */
[----:B----4-:R-:W-:-:S05]  /*5fe0*/  HADD2.F32 R0, -RZ, R0.H0_H0 ;  /* 0x20000000ff007230 */ /* 0x010fca0000004100 */
[----:B------:R-:W-:-:S04]  /*5ff0*/  FMUL.FTZ R0, R0, 1 ;  /* 0x3f80000000007820 */ /* 0x000fc80000410000 */
[----:B------:R1:W4:Y:S02]  /*6000*/  F2F.F64.F32 R16, R0 ;  /* 0x0000000000107310 */ /* 0x0003240000201800 */
[----:B-1--4-:R-:W-:Y:S05]  /*6010*/  BRA `(.L_x_3200) ;  /* 0x0000000800ec7947 */ /* 0x012fea0003800000 */
.L_x_3203:
        /* <DEDUP_REMOVED lines=10> */
.L_x_3206:
[----:B------:R-:W4:Y:S02]  /*60c0*/  LDG.E.U16 R4, desc[UR36][R4.64] ;  /* 0x0000002404047981 */ /* 0x000f24000c1e1500 */
[----:B----4-:R-:W-:-:S05]  /*60d0*/  HADD2.F32 R0, -RZ, R4.H0_H0 ;  /* 0x20000004ff007230 */ /* 0x010fca0000004100 */
[----:B------:R-:W-:-:S04]  /*60e0*/  FMUL.FTZ R0, R0, 1 ;  /* 0x3f80000000007820 */ /* 0x000fc80000410000 */
[----:B------:R1:W4:Y:S02]  /*60f0*/  F2F.F64.F32 R16, R0 ;  /* 0x0000000000107310 */ /* 0x0003240000201800 */
[----:B-1--4-:R-:W-:Y:S05]  /*6100*/  BRA `(.L_x_3200) ;  /* 0x0000000800b07947 */ /* 0x012fea0003800000 */
.L_x_3205:
[----:B------:R0:W5:Y:S01]  /*6110*/  LDG.E.64 R16, desc[UR36][R4.64] ;  /* 0x0000002404107981 */ /* 0x000162000c1e1b00 */
[----:B------:R-:W-:Y:S05]  /*6120*/  BRA `(.L_x_3200) ;  /* 0x0000000800a87947 */ /* 0x000fea0003800000 */
.L_x_3195:
        /* <DEDUP_REMOVED lines=13> */
.L_x_3209:
[----:B------:R1:W5:Y:S01]  /*6200*/  LDG.E.64 R16, desc[UR36][R4.64] ;  /* 0x0000002404107981 */ /* 0x000362000c1e1b00 */
[----:B------:R-:W-:Y:S05]  /*6210*/  BRA `(.L_x_3200) ;  /* 0x00000008006c7947 */ /* 0x000fea0003800000 */
.L_x_3208:
        /* <DEDUP_REMOVED lines=26> */
[----:B0---4-:R-:W-:Y:S05]  /*63c0*/  BRA `(.L_x_3200) ;  /* 0x0000000800007947 */ /* 0x011fea0003800000 */
.L_x_3211:
        /* <DEDUP_REMOVED lines=13> */
[----:B------:R4:W0:Y:S02]  /*64a0*/  F2F.F64.F32 R16, R0 ;  /* 0x0000000000107310 */ /* 0x0008240000201800 */
[----:B0---4-:R-:W-:Y:S05]  /*64b0*/  BRA `(.L_x_3200) ;  /* 0x0000000400c47947 */ /* 0x011fea0003800000 */
.L_x_3210:
[----:B------:R-:W4:Y:S02]  /*64c0*/  LDG.E.U16 R0, desc[UR36][R4.64] ;  /* 0x0000002404007981 */ /* 0x000f24000c1e1500 */
[----:B----4-:R-:W-:-:S04]  /*64d0*/  IMAD.U32 R0, R0, 0x10000, RZ ;  /* 0x0001000000007824 */ /* 0x010fc800078e00ff */
[----:B------:R-:W-:-:S04]  /*64e0*/  FMUL.FTZ R0, R0, 1 ;  /* 0x3f80000000007820 */ /* 0x000fc80000410000 */
[----:B------:R4:W0:Y:S02]  /*64f0*/  F2F.F64.F32 R16, R0 ;  /* 0x0000000000107310 */ /* 0x0008240000201800 */
[----:B0---4-:R-:W-:Y:S05]  /*6500*/  BRA `(.L_x_3200) ;  /* 0x0000000400b07947 */ /* 0x011fea0003800000 */
.L_x_3207:
        /* <DEDUP_REMOVED lines=11> */
.L_x_3214:
        /* <DEDUP_REMOVED lines=21> */
.L_x_3216:
[----:B------:R-:W-:Y:S05]  /*6710*/  BSYNC.RECONVERGENT B0 ;  /* 0x0000000000007941 */ /* 0x000fea0003800200 */
.L_x_3215:
[----:B------:R-:W-:Y:S01]  /*6720*/  IMAD.SHL.U32 R0, R0, 0x100000, RZ ;  /* 0x0010000000007824 */ /* 0x000fe200078e00ff */
[----:B------:R-:W-:-:S04]  /*6730*/  LEA R3, R3, 0x3b800000, 0x17 ;  /* 0x3b80000003037811 */ /* 0x000fc800078eb8ff */
[----:B------:R-:W-:-:S05]  /*6740*/  LOP3.LUT R0, R3, R0, R7, 0xfe, !PT ;  /* 0x0000000003007212 */ /* 0x000fca00078efe07 */
[----:B------:R-:W-:-:S04]  /*6750*/  FMUL.FTZ R0, R0, 1 ;  /* 0x3f80000000007820 */ /* 0x000fc80000410000 */
[----:B------:R0:W1:Y:S02]  /*6760*/  F2F.F64.F32 R16, R0 ;  /* 0x0000000000107310 */ /* 0x0000640000201800 */
[----:B01----:R-:W-:Y:S05]  /*6770*/  BRA `(.L_x_3200) ;  /* 0x0000000400147947 */ /* 0x003fea0003800000 */
.L_x_3213:
        /* <DEDUP_REMOVED lines=21> */
.L_x_3218:
[----:B------:R-:W-:Y:S05]  /*68d0*/  BSYNC.RECONVERGENT B0 ;  /* 0x0000000000007941 */ /* 0x000fea0003800200 */
.L_x_3217:
[----:B------:R-:W-:Y:S01]  /*68e0*/  IMAD.SHL.U32 R0, R0, 0x200000, RZ ;  /* 0x0020000000007824 */ /* 0x000fe200078e00ff */
[----:B------:R-:W-:-:S04]  /*68f0*/  LEA R3, R3, 0x37800000, 0x17 ;  /* 0x3780000003037811 */ /* 0x000fc800078eb8ff */
[----:B------:R-:W-:-:S05]  /*6900*/  LOP3.LUT R0, R3, R0, R7, 0xfe, !PT ;  /* 0x0000000003007212 */ /* 0x000fca00078efe07 */
[----:B------:R-:W-:-:S04]  /*6910*/  FMUL.FTZ R0, R0, 1 ;  /* 0x3f80000000007820 */ /* 0x000fc80000410000 */
[----:B------:R0:W1:Y:S02]  /*6920*/  F2F.F64.F32 R16, R0 ;  /* 0x0000000000107310 */ /* 0x0000640000201800 */
[----:B01----:R-:W-:Y:S05]  /*6930*/  BRA `(.L_x_3200) ;  /* 0x0000000000a47947 */ /* 0x003fea0003800000 */
.L_x_3212:
        /* <DEDUP_REMOVED lines=18> */
.L_x_3199:
        /* <DEDUP_REMOVED lines=16> */
.L_x_3221:
[----:B------:R-:W-:Y:S01]  /*6b60*/  CS2R R16, SRZ ;  /* 0x0000000000107805 */ /* 0x000fe2000001ff00 */
[----:B------:R-:W-:Y:S06]  /*6b70*/  BRA `(.L_x_3200) ;  /* 0x0000000000147947 */ /* 0x000fec0003800000 */
.L_x_3220:
[----:B------:R-:W4:Y:S02]  /*6b80*/  LDG.E.64 R16, desc[UR36][R4.64] ;  /* 0x0000002404107981 */ /* 0x000f24000c1e1b00 */
[----:B----4-:R-:W0:Y:S02]  /*6b90*/  I2F.F64.U64 R16, R16 ;  /* 0x0000001000107312 */ /* 0x010e240000301800 */
[----:B0-----:R-:W-:Y:S05]  /*6ba0*/  BRA `(.L_x_3200) ;  /* 0x0000000000087947 */ /* 0x001fea0003800000 */
.L_x_3219:
[----:B------:R-:W4:Y:S02]  /*6bb0*/  LDG.E R4, desc[UR36][R4.64] ;  /* 0x0000002404047981 */ /* 0x000f24000c1e1900 */
[----:B----4-:R4:W0:Y:S02]  /*6bc0*/  I2F.F64.U32 R16, R4 ;  /* 0x0000000400107312 */ /* 0x0108240000201800 */
.L_x_3200:
[----:B------:R-:W-:Y:S05]  /*6bd0*/  BSYNC.RECONVERGENT B6 ;  /* 0x0000000000067941 */ /* 0x000fea0003800200 */
.L_x_3194:
[----:B01--4-:R-:W0:Y:S01]  /*6be0*/  LDC.64 R4, c[0x0][0x398] ;  /* 0x0000e600ff047b82 */ /* 0x013e220000000a00 */
        /* <DEDUP_REMOVED lines=18> */
.L_x_3225:
[----:B------:R-:W4:Y:S02]  /*6d10*/  LDG.E.U8 R4, desc[UR36][R4.64] ;  /* 0x0000002404047981 */ /* 0x000f24000c1e1100 */
[----:B----4-:R0:W1:Y:S02]  /*6d20*/  I2F.F64.U16 R18, R4 ;  /* 0x0000000400127312 */ /* 0x0100640000101800 */
[----:B01----:R-:W-:Y:S05]  /*6d30*/  BRA `(.L_x_3193) ;  /* 0x0000000c00587947 */ /* 0x003fea0003800000 */
.L_x_3224:
        /* <DEDUP_REMOVED lines=9> */
.L_x_3228:
[----:B------:R-:W4:Y:S02]  /*6dd0*/  LDG.E R4, desc[UR36][R4.64] ;  /* 0x0000002404047981 */ /* 0x000f24000c1e1900 */
[----:B----4-:R0:W1:Y:S02]  /*6de0*/  I2F.F64 R18, R4 ;  /* 0x0000000400127312 */ /* 0x0100640000201c00 */
[----:B01----:R-:W-:Y:S05]  /*6df0*/  BRA `(.L_x_3193) ;  /* 0x0000000c00287947 */ /* 0x003fea0003800000 */
.L_x_3227:
[----:B------:R-:W4:Y:S02]  /*6e00*/  LDG.E.U16 R4, desc[UR36][R4.64] ;  /* 0x0000002404047981 */ /* 0x000f24000c1e1500 */
[----:B----4-:R0:W1:Y:S02]  /*6e10*/  I2F.F64.S16 R18, R4 ;  /* 0x0000000400127312 */ /* 0x0100640000101c00 */
[----:B01----:R-:W-:Y:S05]  /*6e20*/  BRA `(.L_x_3193) ;  /* 0x0000000c001c7947 */ /* 0x003fea0003800000 */
.L_x_3223:
        /* <DEDUP_REMOVED lines=10> */
.L_x_3230:
[----:B------:R-:W4:Y:S02]  /*6ed0*/  LDG.E.U16 R0, desc[UR36][R4.64] ;  /* 0x0000002404007981 */ /* 0x000f24000c1e1500 */
[----:B----4-:R-:W-:-:S05]  /*6ee0*/  HADD2.F32 R0, -RZ, R0.H0_H0 ;  /* 0x20000000ff007230 */ /* 0x010fca0000004100 */
[----:B------:R-:W-:-:S04]  /*6ef0*/  FMUL.FTZ R0, R0, 1 ;  /* 0x3f80000000007820 */ /* 0x000fc80000410000 */
[----:B------:R0:W1:Y:S02]  /*6f00*/  F2F.F64.F32 R18, R0 ;  /* 0x0000000000127310 */ /* 0x0000640000201800 */
[----:B01----:R-:W-:Y:S05]  /*6f10*/  BRA `(.L_x_3193) ;  /* 0x0000000800e07947 */ /* 0x003fea0003800000 */
.L_x_3229:
        /* <DEDUP_REMOVED lines=10> */
.L_x_3232:
[----:B------:R-:W4:Y:S02]  /*6fc0*/  LDG.E.U16 R4, desc[UR36][R4.64] ;  /* 0x0000002404047981 */ /* 0x000f24000c1e1500 */
[----:B----4-:R-:W-:-:S05]  /*6fd0*/  HADD2.F32 R0, -RZ, R4.H0_H0 ;  /* 0x20000004ff007230 */ /* 0x010fca0000004100 */
[----:B------:R-:W-:-:S04]  /*6fe0*/  FMUL.FTZ R0, R0, 1 ;  /* 0x3f80000000007820 */ /* 0x000fc80000410000 */
[----:B------:R0:W1:Y:S02]  /*6ff0*/  F2F.F64.F32 R18, R0 ;  /* 0x0000000000127310 */ /* 0x0000640000201800 */
[----:B01----:R-:W-:Y:S05]  /*7000*/  BRA `(.L_x_3193) ;  /* 0x0000000800a47947 */ /* 0x003fea0003800000 */
.L_x_3231:
[----:B------:R0:W5:Y:S01]  /*7010*/  LDG.E.64 R18, desc[UR36][R4.64] ;  /* 0x0000002404127981 */ /* 0x000162000c1e1b00 */
[----:B------:R-:W-:Y:S05]  /*7020*/  BRA `(.L_x_3193) ;  /* 0x00000008009c7947 */ /* 0x000fea0003800000 */
.L_x_3222:
        /* <DEDUP_REMOVED lines=13> */
.L_x_3235:
[----:B------:R0:W5:Y:S01]  /*7100*/  LDG.E.64 R18, desc[UR36][R4.64] ;  /* 0x0000002404127981 */ /* 0x000162000c1e1b00 */
[----:B------:R-:W-:Y:S05]  /*7110*/  BRA `(.L_x_3193) ;  /* 0x0000000800607947 */ /* 0x000fea0003800000 */
.L_x_3234:
        /* <DEDUP_REMOVED lines=27> */
.L_x_3237:
        /* <DEDUP_REMOVED lines=15> */
.L_x_3236:
[----:B------:R-:W4:Y:S02]  /*73c0*/  LDG.E.U16 R0, desc[UR36][R4.64] ;  /* 0x0000002404007981 */ /* 0x000f24000c1e1500 */
[----:B----4-:R-:W-:-:S04]  /*73d0*/  IMAD.U32 R0, R0, 0x10000, RZ ;  /* 0x0001000000007824 */ /* 0x010fc800078e00ff */
[----:B------:R-:W-:-:S04]  /*73e0*/  FMUL.FTZ R0, R0, 1 ;  /* 0x3f80000000007820 */ /* 0x000fc80000410000 */
[----:B------:R0:W1:Y:S02]  /*73f0*/  F2F.F64.F32 R18, R0 ;  /* 0x0000000000127310 */ /* 0x0000640000201800 */
[----:B01----:R-:W-:Y:S05]  /*7400*/  BRA `(.L_x_3193) ;  /* 0x0000000400a47947 */ /* 0x003fea0003800000 */
.L_x_3233:
        /* <DEDUP_REMOVED lines=11> */
.L_x_3240:
[----:B------:R-:W4:Y:S02]  /*74c0*/  LDG.E.U8 R4, desc[UR36][R4.64] ;  /* 0x0000002404047981 */ /* 0x000f24000c1e1100 */
        /* <DEDUP_REMOVED lines=19> */
.L_x_3242:
[----:B------:R-:W-:Y:S05]  /*7600*/  BSYNC.RECONVERGENT B0 ;  /* 0x0000000000007941 */ /* 0x000fea0003800200 */
.L_x_3241:
[----:B------:R-:W-:Y:S01]  /*7610*/  IMAD.SHL.U32 R0, R0, 0x100000, RZ ;  /* 0x0010000000007824 */ /* 0x000fe200078e00ff */
[----:B------:R-:W-:-:S04]  /*7620*/  LEA R3, R3, 0x3b800000, 0x17 ;  /* 0x3b80000003037811 */ /* 0x000fc800078eb8ff */
[----:B------:R-:W-:-:S05]  /*7630*/  LOP3.LUT R0, R3, R0, R7, 0xfe, !PT ;  /* 0x0000000003007212 */ /* 0x000fca00078efe07 */
[----:B------:R-:W-:-:S04]  /*7640*/  FMUL.FTZ R0, R0, 1 ;  /* 0x3f80000000007820 */ /* 0x000fc80000410000 */
[----:B------:R0:W1:Y:S02]  /*7650*/  F2F.F64.F32 R18, R0 ;  /* 0x0000000000127310 */ /* 0x0000640000201800 */
[----:B01----:R-:W-:Y:S05]  /*7660*/  BRA `(.L_x_3193) ;  /* 0x00000004000c7947 */ /* 0x003fea0003800000 */
.L_x_3239:
        /* <DEDUP_REMOVED lines=20> */
.L_x_3244:
[----:B------:R-:W-:Y:S05]  /*77b0*/  BSYNC.RECONVERGENT B0 ;  /* 0x0000000000007941 */ /* 0x000fea0003800200 */
.L_x_3243:
[----:B------:R-:W-:Y:S01]  /*77c0*/  IMAD.SHL.U32 R0, R0, 0x200000, RZ ;  /* 0x0020000000007824 */ /* 0x000fe200078e00ff */
[----:B------:R-:W-:-:S04]  /*77d0*/  LEA R3, R3, 0x37800000, 0x17 ;  /* 0x3780000003037811 */ /* 0x000fc800078eb8ff */
[----:B------:R-:W-:-:S05]  /*77e0*/  LOP3.LUT R0, R3, R0, R7, 0xfe, !PT ;  /* 0x0000000003007212 */ /* 0x000fca00078efe07 */
[----:B------:R-:W-:-:S04]  /*77f0*/  FMUL.FTZ R0, R0, 1 ;  /* 0x3f80000000007820 */ /* 0x000fc80000410000 */
[----:B------:R0:W1:Y:S02]  /*7800*/  F2F.F64.F32 R18, R0 ;  /* 0x0000000000127310 */ /* 0x0000640000201800 */
[----:B01----:R-:W-:Y:S05]  /*7810*/  BRA `(.L_x_3193) ;  /* 0x0000000000a07947 */ /* 0x003fea0003800000 */
.L_x_3238:
        /* <DEDUP_REMOVED lines=18> */
.L_x_3226:
        /* <DEDUP_REMOVED lines=16> */
.L_x_3247:
[----:B------:R-:W-:Y:S05]  /*7a40*/  BRA `(.L_x_3193) ;  /* 0x0000000000147947 */ /* 0x000fea0003800000 */
.L_x_3246:
[----:B------:R-:W4:Y:S02]  /*7a50*/  LDG.E.64 R18, desc[UR36][R4.64] ;  /* 0x0000002404127981 */ /* 0x000f24000c1e1b00 */
[----:B----4-:R-:W0:Y:S02]  /*7a60*/  I2F.F64.U64 R18, R18 ;  /* 0x0000001200127312 */ /* 0x010e240000301800 */
[----:B0-----:R-:W-:Y:S05]  /*7a70*/  BRA `(.L_x_3193) ;  /* 0x0000000000087947 */ /* 0x001fea0003800000 */
.L_x_3245:
[----:B------:R-:W4:Y:S02]  /*7a80*/  LDG.E R4, desc[UR36][R4.64] ;  /* 0x0000002404047981 */ /* 0x000f24000c1e1900 */
[----:B----4-:R0:W1:Y:S02]  /*7a90*/  I2F.F64.U32 R18, R4 ;  /* 0x0000000400127312 */ /* 0x0100640000201800 */
.L_x_3193:
[----:B------:R-:W-:Y:S05]  /*7aa0*/  BSYNC.RECONVERGENT B7 ;  /* 0x0000000000077941 */ /* 0x000fea0003800200 */
.L_x_3192:
[----:B------:R-:W-:Y:S01]  /*7ab0*/  ISETP.GE.AND P0, PT, R23, R2, PT ;  /* 0x000000021700720c */ /* 0x000fe20003f06270 */
[----:B------:R-:W-:-:S12]  /*7ac0*/  BSSY.RECONVERGENT B0, `(.L_x_3248) ;  /* 0x00000b5000007945 */ /* 0x000fd80003800200 */
[----:B------:R-:W-:Y:S05]  /*7ad0*/  @P0 BRA `(.L_x_3249) ;  /* 0x0000000800cc0947 */ /* 0x000fea0003800000 */
[----:B01--4-:R-:W-:Y:S01]  /*7ae0*/  IMAD.MOV.U32 R4, RZ, RZ, 0x652b82fe ;  /* 0x652b82feff047424 */ /* 0x013fe200078e00ff */
[----:B------:R-:W-:Y:S01]  /*7af0*/  UMOV UR4, 0xfefa39ef ;  /* 0xfefa39ef00047882 */ /* 0x000fe20000000000 */
[----:B------:R-:W-:Y:S01]  /*7b00*/  IMAD.MOV.U32 R5, RZ, RZ, 0x3ff71547 ;  /* 0x3ff71547ff057424 */ /* 0x000fe200078e00ff */
[----:B------:R-:W-:Y:S01]  /*7b10*/  UMOV UR5, 0x3fe62e42 ;  /* 0x3fe62e4200057882 */ /* 0x000fe20000000000 */
[----:B--2--5:R-:W0:Y:S01]  /*7b20*/  DADD R6, -RZ, -R26 ;  /* 0x00000000ff067229 */ /* 0x024e22000000091a */
        /* <DEDUP_REMOVED lines=23> */
[----:B0-----:R0:W1:Y:S01]  /*7ca0*/  DFMA R8, R8, -UR4, R10 ;  /* 0x8000000408087c2b */ /* 0x001062000800000a */
[----:B------:R-:W-:Y:S01]  /*7cb0*/  UMOV UR4, 0x69ce2bdf ;  /* 0x69ce2bdf00047882 */ /* 0x000fe20000000000 */
[----:B0-----:R-:W-:Y:S01]  /*7cc0*/  IMAD.MOV.U32 R10, RZ, RZ, -0x35dec16 ;  /* 0xfca213eaff0a7424 */ /* 0x001fe200078e00ff */
[----:B------:R-:W-:Y:S01]  /*7cd0*/  UMOV UR5, 0x3e5ade15 ;  /* 0x3e5ade1500057882 */ /* 0x000fe20000000000 */
[----:B------:R-:W-:-:S15]  /*7ce0*/  IMAD.MOV.U32 R11, RZ, RZ, 0x3e928af3 ;  /* 0x3e928af3ff0b7424 */ /* 0x000fde00078e00ff */
[----:B------:R-:W-:-:S15]  /*7cf0*/  NOP ;  /* 0x0000000000007918 */ /* 0x000fde0000000000 */
[----:B------:R-:W-:-:S15]  /*7d00*/  NOP ;  /* 0x0000000000007918 */ /* 0x000fde0000000000 */
[----:B------:R-:W-:-:S15]  /*7d10*/  NOP ;  /* 0x0000000000007918 */ /* 0x000fde0000000000 */
[----:B-1----:R-:W0:Y:S01]  /*7d20*/  DFMA R10, R8, UR4, R10 ;  /* 0x00000004080a7c2b */ /* 0x002e22000800000a */
        /* <DEDUP_REMOVED lines=66> */
[----:B0-----:R-:W-:Y:S02]  /*8150*/  IMAD R7, R4, 0x100000, R9 ;  /* 0x0010000004077824 */ /* 0x001fe400078e0209 */
[----:B------:R-:W-:Y:S01]  /*8160*/  IMAD.MOV.U32 R6, RZ, RZ, R8 ;  /* 0x000000ffff067224 */ /* 0x000fe200078e0008 */
[----:B------:R-:W-:Y:S06]  /*8170*/  @!P0 BRA `(.L_x_3251) ;  /* 0x0000000000448947 */ /* 0x000fec0003800000 */
[----:B------:R-:W-:Y:S01]  /*8180*/  FSETP.GEU.FTZ.AND P1, PT, |R0|, 4.2275390625, PT ;  /* 0x408748000000780b */ /* 0x000fe20003f3e200 */
[----:B------:R-:W-:-:S12]  /*8190*/  DSETP.GT.AND P0, PT, R26, RZ, PT ;  /* 0x000000ff1a00722a */ /* 0x000fd80003f04000 */
[----:B------:R-:W-:-:S04]  /*81a0*/  @!P1 LEA.HI R0, R4, R4, RZ, 0x1 ;  /* 0x0000000404009211 */ /* 0x000fc800078f08ff */
[----:B------:R-:W-:-:S05]  /*81b0*/  @!P1 SHF.R.S32.HI R3, RZ, 0x1, R0 ;  /* 0x00000001ff039819 */ /* 0x000fca0000011400 */
[----:B------:R-:W-:Y:S02]  /*81c0*/  @!P1 IMAD.IADD R4, R4, 0x1, -R3 ;  /* 0x0000000104049824 */ /* 0x000fe400078e0a03 */
[----:B------:R-:W-:-:S03]  /*81d0*/  @!P1 IMAD R9, R3, 0x100000, R9 ;  /* 0x0010000003099824 */ /* 0x000fc600078e0209 */
[----:B------:R-:W-:Y:S01]  /*81e0*/  @!P1 LEA R5, R4, 0x3ff00000, 0x14 ;  /* 0x3ff0000004059811 */ /* 0x000fe200078ea0ff */
[----:B------:R-:W-:-:S15]  /*81f0*/  @!P1 IMAD.MOV.U32 R4, RZ, RZ, RZ ;  /* 0x000000ffff049224 */ /* 0x000fde00078e00ff */
        /* <DEDUP_REMOVED lines=8> */
[----:B------:R0:W1:Y:S02]  /*8280*/  @!P1 DMUL R6, R8, R4 ;  /* 0x0000000408069228 */ /* 0x0000640000000000 */
.L_x_3251:
[----:B------:R-:W-:Y:S05]  /*8290*/  BSYNC.RECONVERGENT B1 ;  /* 0x0000000000017941 */ /* 0x000fea0003800200 */
.L_x_3250:
[----:B01----:R-:W0:Y:S01]  /*82a0*/  DADD R4, R6, 1 ;  /* 0x3ff0000006047429 */ /* 0x003e220000000000 */
        /* <DEDUP_REMOVED lines=27> */
[----:B0-----:R0:W1:Y:S02]  /*8460*/  DFMA R8, R8, R10, R8 ;  /* 0x0000000a0808722b */ /* 0x0010640000000008 */
[----:B01----:R-:W-:Y:S05]  /*8470*/  @P0 BRA `(.L_x_3253) ;  /* 0x0000000000200947 */ /* 0x003fea0003800000 */
[----:B------:R-:W-:Y:S01]  /*8480*/  LOP3.LUT R8, R5, 0x7fffffff, RZ, 0xc0, !PT ;  /* 0x7fffffff05087812 */ /* 0x000fe200078ec0ff */
[----:B------:R-:W-:Y:S01]  /*8490*/  IMAD.MOV.U32 R6, RZ, RZ, R4 ;  /* 0x000000ffff067224 */ /* 0x000fe200078e0004 */
[----:B------:R-:W-:Y:S01]  /*84a0*/  MOV R0, 0x84e0 ;  /* 0x000084e000007802 */ /* 0x000fe20000000f00 */
[----:B------:R-:W-:Y:S02]  /*84b0*/  IMAD.MOV.U32 R7, RZ, RZ, R5 ;  /* 0x000000ffff077224 */ /* 0x000fe400078e0005 */
[----:B------:R-:W-:-:S07]  /*84c0*/  VIADD R8, R8, 0xfff00000 ;  /* 0xfff0000008087836 */ /* 0x000fce0000000000 */
[----:B---3--:R-:W-:Y:S05]  /*84d0*/  CALL.REL.NOINC `($__internal_1_$__cuda_sm20_dblrcp_rn_slowpath_v3) ;  /* 0x0000007000fc7944 */ /* 0x008fea0003c00000 */
[----:B------:R-:W-:Y:S02]  /*84e0*/  IMAD.MOV.U32 R8, RZ, RZ, R10 ;  /* 0x000000ffff087224 */ /* 0x000fe400078e000a */
[----:B------:R-:W-:-:S07]  /*84f0*/  IMAD.MOV.U32 R9, RZ, RZ, R11 ;  /* 0x000000ffff097224 */ /* 0x000fce00078e000b */
.L_x_3253:
[----:B------:R-:W-:Y:S05]  /*8500*/  BSYNC.RECONVERGENT B1 ;  /* 0x0000000000017941 */ /* 0x000fea0003800200 */
.L_x_3252:
[----:B---3--:R-:W-:-:S15]  /*8510*/  DMUL R4, R8, R36 ;  /* 0x0000002408047228 */ /* 0x008fde0000000000 */
[----:B------:R-:W-:-:S15]  /*8520*/  NOP ;  /* 0x0000000000007918 */ /* 0x000fde0000000000 */
[----:B------:R-:W-:-:S15]  /*8530*/  NOP ;  /* 0x0000000000007918 */ /* 0x000fde0000000000 */
[----:B------:R-:W-:-:S15]  /*8540*/  NOP ;  /* 0x0000000000007918 */ /* 0x000fde0000000000 */
[----:B------:R-:W-:-:S04]  /*8550*/  NOP ;  /* 0x0000000000007918 */ /* 0x000fc80000000000 */
        /* <DEDUP_REMOVED lines=11> */
.L_x_3249:
[----:B------:R-:W-:Y:S05]  /*8610*/  BSYNC.RECONVERGENT B0 ;  /* 0x0000000000007941 */ /* 0x000fea0003800200 */
.L_x_3248:
[----:B--2--5:R-:W-:Y:S01]  /*8620*/  VIADD R27, R23, 0x80 ;  /* 0x00000080171b7836 */ /* 0x024fe20000000000 */
[----:B------:R-:W-:Y:S04]  /*8630*/  BSSY.RECONVERGENT B0, `(.L_x_3254) ;  /* 0x00000b2000007945 */ /* 0x000fe80003800200 */
[----:B------:R-:W-:-:S13]  /*8640*/  ISETP.GE.AND P0, PT, R27, R2, PT ;  /* 0x000000021b00720c */ /* 0x000fda0003f06270 */
[----:B------:R-:W-:Y:S05]  /*8650*/  @P0 BRA `(.L_x_3255) ;  /* 0x0000000800bc0947 */ /* 0x000fea0003800000 */
[----:B------:R-:W-:Y:S01]  /*8660*/  IMAD.MOV.U32 R6, RZ, RZ, 0x652b82fe ;  /* 0x652b82feff067424 */ /* 0x000fe200078e00ff */
[----:B------:R-:W-:Y:S01]  /*8670*/  UMOV UR4, 0xfefa39ef ;  /* 0xfefa39ef00047882 */ /* 0x000fe20000000000 */
[----:B------:R-:W-:Y:S01]  /*8680*/  IMAD.MOV.U32 R7, RZ, RZ, 0x3ff71547 ;  /* 0x3ff71547ff077424 */ /* 0x000fe200078e00ff */
[----:B------:R-:W-:Y:S01]  /*8690*/  UMOV UR5, 0x3fe62e42 ;  /* 0x3fe62e4200057882 */ /* 0x000fe20000000000 */
[----:B0-----:R-:W0:Y:S01]  /*86a0*/  DADD R8, -RZ, -R28 ;  /* 0x00000000ff087229 */ /* 0x001e22000000091c */
        /* <DEDUP_REMOVED lines=26> */
[----:B------:R-:W-:Y:S01]  /*8850*/  UMOV UR5, 0x3e5ade15 ;  /* 0x3e5ade1500057882 */ /* 0x000fe20000000000 */
[----:B------:R-:W-:-:S15]  /*8860*/  IMAD.MOV.U32 R13, RZ, RZ, 0x3e928af3 ;  /* 0x3e928af3ff0d7424 */ /* 0x000fde00078e00ff */
        /* <DEDUP_REMOVED lines=90> */
.L_x_3257:
[----:B------:R-:W-:Y:S05]  /*8e10*/  BSYNC.RECONVERGENT B1 ;  /* 0x0000000000017941 */ /* 0x000fea0003800200 */
.L_x_3256:
[----:B0-2---:R-:W0:Y:S01]  /*8e20*/  DADD R6, R8, 1 ;  /* 0x3ff0000008067429 */ /* 0x005e220000000000 */
        /* <DEDUP_REMOVED lines=29> */
[----:B------:R-:W-:Y:S02]  /*9000*/  LOP3.LUT R8, R7, 0x7fffffff, RZ, 0xc0, !PT ;  /* 0x7fffffff07087812 */ /* 0x000fe400078ec0ff */
[----:B------:R-:W-:-:S03]  /*9010*/  MOV R0, 0x9040 ;  /* 0x0000904000007802 */ /* 0x000fc60000000f00 */
[----:B------:R-:W-:-:S07]  /*9020*/  VIADD R8, R8, 0xfff00000 ;  /* 0xfff0000008087836 */ /* 0x000fce0000000000 */
[----:B-1-34-:R-:W-:Y:S05]  /*9030*/  CALL.REL.NOINC `($__internal_1_$__cuda_sm20_dblrcp_rn_slowpath_v3) ;  /* 0x0000006800247944 */ /* 0x01afea0003c00000 */
.L_x_3259:
[----:B------:R-:W-:Y:S05]  /*9040*/  BSYNC.RECONVERGENT B1 ;  /* 0x0000000000017941 */ /* 0x000fea0003800200 */
.L_x_3258:
[----:B-1----:R-:W-:-:S15]  /*9050*/  DMUL R32, R10, R32 ;  /* 0x000000200a207228 */ /* 0x002fde0000000000 */
        /* <DEDUP_REMOVED lines=14> */
[----:B0-----:R2:W0:Y:S02]  /*9140*/  DMUL R28, R32, R28 ;  /* 0x0000001c201c7228 */ /* 0x0014240000000000 */
.L_x_3255:
[----:B------:R-:W-:Y:S05]  /*9150*/  BSYNC.RECONVERGENT B0 ;  /* 0x0000000000007941 */ /* 0x000fea0003800200 */
.L_x_3254:
[----:B------:R-:W-:Y:S01]  /*9160*/  VIADD R3, R23, 0x100 ;  /* 0x0000010017037836 */ /* 0x000fe20000000000 */
[----:B------:R-:W-:Y:S04]  /*9170*/  BSSY.RECONVERGENT B0, `(.L_x_3260) ;  /* 0x00000b2000007945 */ /* 0x000fe80003800200 */
[----:B------:R-:W-:-:S13]  /*9180*/  ISETP.GE.AND P0, PT, R3, R2, PT ;  /* 0x000000020300720c */ /* 0x000fda0003f06270 */
[----:B------:R-:W-:Y:S05]  /*9190*/  @P0 BRA `(.L_x_3261) ;  /* 0x0000000800bc0947 */ /* 0x000fea0003800000 */
[----:B------:R-:W-:Y:S01]  /*91a0*/  IMAD.MOV.U32 R6, RZ, RZ, 0x652b82fe ;  /* 0x652b82feff067424 */ /* 0x000fe200078e00ff */
[----:B------:R-:W-:Y:S01]  /*91b0*/  UMOV UR4, 0xfefa39ef ;  /* 0xfefa39ef00047882 */ /* 0x000fe20000000000 */
[----:B------:R-:W-:Y:S01]  /*91c0*/  IMAD.MOV.U32 R7, RZ, RZ, 0x3ff71547 ;  /* 0x3ff71547ff077424 */ /* 0x000fe200078e00ff */
[----:B------:R-:W-:Y:S01]  /*91d0*/  UMOV UR5, 0x3fe62e42 ;  /* 0x3fe62e4200057882 */ /* 0x000fe20000000000 */
[----:B0---4-:R-:W0:Y:S01]  /*91e0*/  DADD R8, -RZ, -R24 ;  /* 0x00000000ff087229 */ /* 0x011e220000000918 */
        /* <DEDUP_REMOVED lines=23> */
[----:B0-----:R0:W4:Y:S01]  /*9360*/  DFMA R10, R10, -UR4, R12 ;  /* 0x800000040a0a7c2b */ /* 0x001122000800000c */
[----:B------:R-:W-:Y:S01]  /*9370*/  UMOV UR4, 0x69ce2bdf ;  /* 0x69ce2bdf00047882 */ /* 0x000fe20000000000 */
[----:B0-----:R-:W-:Y:S01]  /*9380*/  IMAD.MOV.U32 R12, RZ, RZ, -0x35dec16 ;  /* 0xfca213eaff0c7424 */ /* 0x001fe200078e00ff */
[----:B------:R-:W-:Y:S01]  /*9390*/  UMOV UR5, 0x3e5ade15 ;  /* 0x3e5ade1500057882 */ /* 0x000fe20000000000 */
[----:B------:R-:W-:-:S15]  /*93a0*/  IMAD.MOV.U32 R13, RZ, RZ, 0x3e928af3 ;  /* 0x3e928af3ff0d7424 */ /* 0x000fde00078e00ff */
[----:B------:R-:W-:-:S15]  /*93b0*/  NOP ;  /* 0x0000000000007918 */ /* 0x000fde0000000000 */
[----:B------:R-:W-:-:S15]  /*93c0*/  NOP ;  /* 0x0000000000007918 */ /* 0x000fde0000000000 */
[----:B------:R-:W-:-:S15]  /*93d0*/  NOP ;  /* 0x0000000000007918 */ /* 0x000fde0000000000 */
[----:B----4-:R-:W0:Y:S01]  /*93e0*/  DFMA R12, R10, UR4, R12 ;  /* 0x000000040a0c7c2b */ /* 0x010e22000800000c */
        /* <DEDUP_REMOVED lines=85> */
[----:B------:R0:W4:Y:S02]  /*9940*/  @!P1 DMUL R8, R10, R6 ;  /* 0x000000060a089228 */ /* 0x0001240000000000 */
.L_x_3263:
[----:B------:R-:W-:Y:S05]  /*9950*/  BSYNC.RECONVERGENT B1 ;  /* 0x0000000000017941 */ /* 0x000fea0003800200 */
.L_x_3262:
[----:B0---4-:R-:W0:Y:S01]  /*9960*/  DADD R6, R8, 1 ;  /* 0x3ff0000008067429 */ /* 0x011e220000000000 */
        /* <DEDUP_REMOVED lines=27> */
[----:B0-----:R0:W4:Y:S02]  /*9b20*/  DFMA R10, R10, R12, R10 ;  /* 0x0000000c0a0a722b */ /* 0x001124000000000a */
[----:B0---4-:R-:W-:Y:S05]  /*9b30*/  @P0 BRA `(.L_x_3265) ;  /* 0x0000000000100947 */ /* 0x011fea0003800000 */
[----:B------:R-:W-:Y:S02]  /*9b40*/  LOP3.LUT R8, R7, 0x7fffffff, RZ, 0xc0, !PT ;  /* 0x7fffffff07087812 */ /* 0x000fe400078ec0ff */
[----:B------:R-:W-:-:S03]  /*9b50*/  MOV R0, 0x9b80 ;  /* 0x00009b8000007802 */ /* 0x000fc60000000f00 */
[----:B------:R-:W-:-:S07]  /*9b60*/  VIADD R8, R8, 0xfff00000 ;  /* 0xfff0000008087836 */ /* 0x000fce0000000000 */
[----:B-123--:R-:W-:Y:S05]  /*9b70*/  CALL.REL.NOINC `($__internal_1_$__cuda_sm20_dblrcp_rn_slowpath_v3) ;  /* 0x0000005c00547944 */ /* 0x00efea0003c00000 */
.L_x_3265:
[----:B------:R-:W-:Y:S05]  /*9b80*/  BSYNC.RECONVERGENT B1 ;  /* 0x0000000000017941 */ /* 0x000fea0003800200 */
.L_x_3264:
[----:B------:R-:W-:-:S15]  /*9b90*/  DMUL R30, R10, R30 ;  /* 0x0000001e0a1e7228 */ /* 0x000fde0000000000 */
        /* <DEDUP_REMOVED lines=14> */
[----:B0-----:R0:W4:Y:S02]  /*9c80*/  DMUL R24, R30, R24 ;  /* 0x000000181e187228 */ /* 0x0011240000000000 */
.L_x_3261:
[----:B------:R-:W-:Y:S05]  /*9c90*/  BSYNC.RECONVERGENT B0 ;  /* 0x0000000000007941 */ /* 0x000fea0003800200 */
.L_x_3260:
        /* <DEDUP_REMOVED lines=8> */
[----:B01----:R-:W0:Y:S01]  /*9d20*/  DADD R8, -RZ, -R18 ;  /* 0x00000000ff087229 */ /* 0x003e220000000912 */
        /* <DEDUP_REMOVED lines=119> */
.L_x_3269:
[----:B------:R-:W-:Y:S05]  /*a4a0*/  BSYNC.RECONVERGENT B1 ;  /* 0x0000000000017941 */ /* 0x000fea0003800200 */
.L_x_3268:
[----:B-1----:R-:W0:Y:S01]  /*a4b0*/  DADD R12, R8, 1 ;  /* 0x3ff00000080c7429 */ /* 0x002e220000000000 */
        /* <DEDUP_REMOVED lines=34> */
[----:B--234-:R-:W-:Y:S05]  /*a6e0*/  CALL.REL.NOINC `($__internal_1_$__cuda_sm20_dblrcp_rn_slowpath_v3) ;  /* 0x0000005000787944 */ /* 0x01cfea0003c00000 */
[----:B------:R-:W-:Y:S02]  /*a6f0*/  IMAD.MOV.U32 R8, RZ, RZ, R10 ;  /* 0x000000ffff087224 */ /* 0x000fe400078e000a */
[----:B------:R-:W-:-:S07]  /*a700*/  IMAD.MOV.U32 R9, RZ, RZ, R11 ;  /* 0x000000ffff097224 */ /* 0x000fce00078e000b */
.L_x_3271:
[----:B------:R-:W-:Y:S05]  /*a710*/  BSYNC.RECONVERGENT B1 ;  /* 0x0000000000017941 */ /* 0x000fea0003800200 */
.L_x_3270:
        /* <DEDUP_REMOVED lines=16> */
.L_x_3267:
[----:B------:R-:W-:Y:S05]  /*a820*/  BSYNC.RECONVERGENT B0 ;  /* 0x0000000000007941 */ /* 0x000fea0003800200 */
.L_x_3266:
[----:B-1----:R-:W1:Y:S01]  /*a830*/  LDC.U8 R18, c[0x0][0x3b0] ;  /* 0x0000ec00ff127b82 */ /* 0x002e620000000000 */
[----:B------:R-:W-:Y:S01]  /*a840*/  ISETP.GE.AND P0, PT, R23, R2, PT ;  /* 0x000000021700720c */ /* 0x000fe20003f06270 */
[----:B------:R-:W-:Y:S04]  /*a850*/  BSSY.RECONVERGENT B7, `(.L_x_3272) ;  /* 0x00003cc000077945 */ /* 0x000fe80003800200 */
[----:B------:R-:W-:Y:S08]  /*a860*/  BSSY.RELIABLE B6, `(.L_x_3273) ;  /* 0x0000290000067945 */ /* 0x000ff00003800100 */
[----:B------:R-:W-:Y:S05]  /*a870*/  @P0 BRA `(.L_x_3274) ;  /* 0x00000028002c0947 */ /* 0x000fea0003800000 */
[----:B------:R-:W5:Y:S01]  /*a880*/  LDCU UR4, c[0x0][0x3b4] ;  /* 0x00007680ff0477ac */ /* 0x000f620008000800 */
[----:B0-----:R-:W0:Y:S01]  /*a890*/  LDC.64 R8, c[0x0][0x388] ;  /* 0x0000e200ff087b82 */ /* 0x001e220000000a00 */
[----:B------:R-:W-:Y:S01]  /*a8a0*/  IMAD R0, R22, 0x200, R23 ;  /* 0x0000020016007824 */ /* 0x000fe200078e0217 */
[----:B-1----:R-:W-:-:S03]  /*a8b0*/  PRMT R6, R18, 0x9910, RZ ;  /* 0x0000991012067816 */ /* 0x002fc600000000ff */
        /* <DEDUP_REMOVED lines=14> */
[----:B----4-:R-:W0:Y:S01]  /*a9a0*/  F2I.F64.TRUNC R5, R4 ;  /* 0x0000000400057311 */ /* 0x010e22000030d100 */
[----:B------:R-:W-:Y:S01]  /*a9b0*/  IMAD.MOV.U32 R23, RZ, RZ, R27 ;  /* 0x000000ffff177224 */ /* 0x000fe200078e001b */
[----:B0-----:R0:W-:Y:S01]  /*a9c0*/  STG.E.U8 desc[UR36][R8.64], R5 ;  /* 0x0000000508007986 */ /* 0x0011e2000c101124 */
[----:B------:R-:W-:Y:S05]  /*a9d0*/  BRA `(.L_x_3280) ;  /* 0x0000001000e07947 */ /* 0x000fea0003800000 */
.L_x_3278:
[----:B----4-:R-:W0:Y:S01]  /*a9e0*/  F2I.S64.F64.TRUNC R4, R4 ;  /* 0x0000000400047311 */ /* 0x010e22000030d900 */
[----:B------:R-:W-:Y:S02]  /*a9f0*/  IMAD.MOV.U32 R23, RZ, RZ, R27 ;  /* 0x000000ffff177224 */ /* 0x000fe400078e001b */
[----:B0-----:R-:W-:-:S05]  /*aa00*/  IMAD.MOV.U32 R3, RZ, RZ, R4 ;  /* 0x000000ffff037224 */ /* 0x001fca00078e0004 */
[----:B------:R0:W-:Y:S01]  /*aa10*/  STG.E.U8 desc[UR36][R8.64], R3 ;  /* 0x0000000308007986 */ /* 0x0001e2000c101124 */
[----:B------:R-:W-:Y:S05]  /*aa20*/  BRA `(.L_x_3280) ;  /* 0x0000001000cc7947 */ /* 0x000fea0003800000 */
.L_x_3277:
[----:B------:R-:W-:-:S13]  /*aa30*/  ISETP.NE.AND P0, PT, R0, 0x2, PT ;  /* 0x000000020000780c */ /* 0x000fda0003f05270 */
[----:B------:R-:W-:Y:S05]  /*aa40*/  @!P0 BRA `(.L_x_3281) ;  /* 0x0000000000308947 */ /* 0x000fea0003800000 */
[----:B------:R-:W-:-:S13]  /*aa50*/  ISETP.NE.AND P0, PT, R0, 0x3, PT ;  /* 0x000000030000780c */ /* 0x000fda0003f05270 */
[----:B------:R-:W-:Y:S05]  /*aa60*/  @!P0 BRA `(.L_x_3282) ;  /* 0x0000000000188947 */ /* 0x000fea0003800000 */
[----:B------:R-:W-:-:S13]  /*aa70*/  ISETP.NE.AND P0, PT, R0, 0x4, PT ;  /* 0x000000040000780c */ /* 0x000fda0003f05270 */
[----:B------:R-:W-:Y:S05]  /*aa80*/  @P0 BRA `(.L_x_3279) ;  /* 0x0000000c00ec0947 */ /* 0x000fea0003800000 */
[----:B----4-:R-:W0:Y:S01]  /*aa90*/  F2I.S64.F64.TRUNC R4, R4 ;  /* 0x0000000400047311 */ /* 0x010e22000030d900 */
[----:B------:R-:W-:Y:S01]  /*aaa0*/  IMAD.MOV.U32 R23, RZ, RZ, R27 ;  /* 0x000000ffff177224 */ /* 0x000fe200078e001b */
[----:B0-----:R0:W-:Y:S01]  /*aab0*/  STG.E.64 desc[UR36][R8.64], R4 ;  /* 0x0000000408007986 */ /* 0x0011e2000c101b24 */
[----:B------:R-:W-:Y:S05]  /*aac0*/  BRA `(.L_x_3280) ;  /* 0x0000001000a47947 */ /* 0x000fea0003800000 */
.L_x_3282:
[----:B----4-:R-:W0:Y:S01]  /*aad0*/  F2I.F64.TRUNC R5, R4 ;  /* 0x0000000400057311 */ /* 0x010e22000030d100 */
[----:B------:R-:W-:Y:S01]  /*aae0*/  IMAD.MOV.U32 R23, RZ, RZ, R27 ;  /* 0x000000ffff177224 */ /* 0x000fe200078e001b */
[----:B0-----:R0:W-:Y:S01]  /*aaf0*/  STG.E desc[UR36][R8.64], R5 ;  /* 0x0000000508007986 */ /* 0x0011e2000c101924 */
[----:B------:R-:W-:Y:S05]  /*ab00*/  BRA `(.L_x_3280) ;  /* 0x0000001000947947 */ /* 0x000fea0003800000 */
.L_x_3281:
[----:B----4-:R-:W0:Y:S01]  /*ab10*/  F2I.F64.TRUNC R5, R4 ;  /* 0x0000000400057311 */ /* 0x010e22000030d100 */
[----:B------:R-:W-:Y:S01]  /*ab20*/  IMAD.MOV.U32 R23, RZ, RZ, R27 ;  /* 0x000000ffff177224 */ /* 0x000fe200078e001b */
[----:B0-----:R0:W-:Y:S01]  /*ab30*/  STG.E.U16 desc[UR36][R8.64], R5 ;  /* 0x0000000508007986 */ /* 0x0011e2000c101524 */
[----:B------:R-:W-:Y:S05]  /*ab40*/  BRA `(.L_x_3280) ;  /* 0x0000001000847947 */ /* 0x000fea0003800000 */
.L_x_3276:
[----:B------:R-:W-:-:S13]  /*ab50*/  ISETP.GT.AND P0, PT, R0, 0x6, PT ;  /* 0x000000060000780c */ /* 0x000fda0003f04270 */
[----:B------:R-:W-:Y:S05]  /*ab60*/  @P0 BRA `(.L_x_3283) ;  /* 0x0000000000740947 */ /* 0x000fea0003800000 */
[----:B------:R-:W-:-:S13]  /*ab70*/  ISETP.NE.AND P0, PT, R0, 0x5, PT ;  /* 0x000000050000780c */ /* 0x000fda0003f05270 */
[----:B------:R-:W-:Y:S05]  /*ab80*/  @!P0 BRA `(.L_x_3284) ;  /* 0x0000000000388947 */ /* 0x000fea0003800000 */
[----:B------:R-:W-:-:S13]  /*ab90*/  ISETP.NE.AND P0, PT, R0, 0x6, PT ;  /* 0x000000060000780c */ /* 0x000fda0003f05270 */
[----:B------:R-:W-:Y:S05]  /*aba0*/  @P0 BRA `(.L_x_3279) ;  /* 0x0000000c00a40947 */ /* 0x000fea0003800000 */
        /* <DEDUP_REMOVED lines=8> */
[----:B------:R-:W-:Y:S02]  /*ac30*/  IMAD.MOV.U32 R23, RZ, RZ, R27 ;  /* 0x000000ffff177224 */ /* 0x000fe400078e001b */
[----:B0-----:R-:W-:-:S05]  /*ac40*/  @!P0 FMUL R3, R3, 1.175494350822287508e-38 ;  /* 0x0080000003038820 */ /* 0x001fca0000400000 */
[----:B------:R0:W-:Y:S01]  /*ac50*/  STG.E desc[UR36][R8.64], R3 ;  /* 0x0000000308007986 */ /* 0x0001e2000c101924 */
[----:B------:R-:W-:Y:S05]  /*ac60*/  BRA `(.L_x_3280) ;  /* 0x00000010003c7947 */ /* 0x000fea0003800000 */
.L_x_3284:
        /* <DEDUP_REMOVED lines=10> */
[----:B------:R-:W-:-:S05]  /*ad10*/  F2FP.F16.F32.PACK_AB R0, RZ, R0 ;  /* 0x00000000ff00723e */ /* 0x000fca00000000ff */
[----:B------:R0:W-:Y:S01]  /*ad20*/  STG.E.U16 desc[UR36][R8.64], R0 ;  /* 0x0000000008007986 */ /* 0x0001e2000c101524 */
[----:B------:R-:W-:Y:S05]  /*ad30*/  BRA `(.L_x_3280) ;  /* 0x0000001000087947 */ /* 0x000fea0003800000 */
.L_x_3283:
[----:B------:R-:W-:-:S13]  /*ad40*/  ISETP.NE.AND P0, PT, R0, 0x7, PT ;  /* 0x000000070000780c */ /* 0x000fda0003f05270 */
[----:B------:R-:W-:Y:S05]  /*ad50*/  @!P0 BRA `(.L_x_3285) ;  /* 0x00000000007c8947 */ /* 0x000fea0003800000 */
        /* <DEDUP_REMOVED lines=13> */
[----:B0-----:R-:W-:Y:S01]  /*ae30*/  @!P0 FMUL R6, R6, 1.175494350822287508e-38 ;  /* 0x0080000006068820 */ /* 0x001fe20000400000 */
[----:B------:R-:W-:-:S04]  /*ae40*/  IMAD.MOV.U32 R23, RZ, RZ, R27 ;  /* 0x000000ffff177224 */ /* 0x000fc800078e001b */
[----:B------:R0:W-:Y:S01]  /*ae50*/  STG.E.64 desc[UR36][R8.64], R6 ;  /* 0x0000000608007986 */ /* 0x0001e2000c101b24 */
[----:B------:R-:W-:Y:S05]  /*ae60*/  BRA `(.L_x_3280) ;  /* 0x0000000c00bc7947 */ /* 0x000fea0003800000 */
.L_x_3286:
        /* <DEDUP_REMOVED lines=10> */
[----:B------:R-:W-:-:S04]  /*af10*/  F2FP.F16.F32.PACK_AB R3, RZ, R0 ;  /* 0x00000000ff03723e */ /* 0x000fc800000000ff */
[----:B------:R-:W-:-:S05]  /*af20*/  PRMT R3, R3, 0x5410, RZ ;  /* 0x0000541003037816 */ /* 0x000fca00000000ff */
[----:B------:R0:W-:Y:S01]  /*af30*/  STG.E desc[UR36][R8.64], R3 ;  /* 0x0000000308007986 */ /* 0x0001e2000c101924 */
[----:B------:R-:W-:Y:S05]  /*af40*/  BRA `(.L_x_3280) ;  /* 0x0000000c00847947 */ /* 0x000fea0003800000 */
.L_x_3285:
[----:B------:R0:W-:Y:S01]  /*af50*/  STG.E.64 desc[UR36][R8.64], R4 ;  /* 0x0000000408007986 */ /* 0x0001e2000c101b24 */
[----:B------:R-:W-:Y:S01]  /*af60*/  IMAD.MOV.U32 R23, RZ, RZ, R27 ;  /* 0x000000ffff177224 */ /* 0x000fe200078e001b */
[----:B------:R-:W-:Y:S06]  /*af70*/  BRA `(.L_x_3280) ;  /* 0x0000000c00787947 */ /* 0x000fec0003800000 */
.L_x_3275:
        /* <DEDUP_REMOVED lines=8> */
[----:B------:R-:W0:Y:S01]  /*b000*/  DSETP.NEU.AND P0, PT, R4, RZ, PT ;  /* 0x000000ff0400722a */ /* 0x000e220003f0d000 */
[----:B------:R-:W-:Y:S01]  /*b010*/  IMAD.MOV.U32 R23, RZ, RZ, R27 ;  /* 0x000000ffff177224 */ /* 0x000fe200078e001b */
[----:B0-----:R-:W-:-:S05]  /*b020*/  SEL R3, RZ, 0x1, !P0 ;  /* 0x00000001ff037807 */ /* 0x001fca0004000000 */
[----:B------:R0:W-:Y:S01]  /*b030*/  STG.E.U8 desc[UR36][R8.64], R3 ;  /* 0x0000000308007986 */ /* 0x0001e2000c101124 */
[----:B------:R-:W-:Y:S05]  /*b040*/  BRA `(.L_x_3280) ;  /* 0x0000000c00447947 */ /* 0x000fea0003800000 */
.L_x_3289:
[----:B------:R-:W-:Y:S01]  /*b050*/  CS2R R6, SRZ ;  /* 0x0000000000067805 */ /* 0x000fe2000001ff00 */
[----:B------:R-:W-:-:S04]  /*b060*/  IMAD.MOV.U32 R23, RZ, RZ, R27 ;  /* 0x000000ffff177224 */ /* 0x000fc800078e001b */
[----:B------:R0:W-:Y:S01]  /*b070*/  STG.E.128 desc[UR36][R8.64], R4 ;  /* 0x0000000408007986 */ /* 0x0001e2000c101d24 */
[----:B------:R-:W-:Y:S05]  /*b080*/  BRA `(.L_x_3280) ;  /* 0x0000000c00347947 */ /* 0x000fea0003800000 */
.L_x_3288:
        /* <DEDUP_REMOVED lines=27> */
.L_x_3293:
[----:B------:R-:W-:Y:S05]  /*b240*/  BSYNC.RECONVERGENT B0 ;  /* 0x0000000000007941 */ /* 0x000fea0003800200 */
.L_x_3292:
[----:B------:R-:W-:Y:S01]  /*b250*/  LOP3.LUT R7, R0, 0x80, R7, 0xf8, !PT ;  /* 0x0000008000077812 */ /* 0x000fe200078ef807 */
[----:B------:R-:W-:-:S04]  /*b260*/  IMAD.MOV.U32 R23, RZ, RZ, R27 ;  /* 0x000000ffff177224 */ /* 0x000fc800078e001b */
[----:B------:R0:W-:Y:S01]  /*b270*/  STG.E.U8 desc[UR36][R8.64], R7 ;  /* 0x0000000708007986 */ /* 0x0001e2000c101124 */
[----:B------:R-:W-:Y:S05]  /*b280*/  BRA `(.L_x_3280) ;  /* 0x0000000800b47947 */ /* 0x000fea0003800000 */
.L_x_3291:
        /* <DEDUP_REMOVED lines=23> */
.L_x_3295:
[----:B------:R-:W-:Y:S05]  /*b400*/  BSYNC.RECONVERGENT B0 ;  /* 0x0000000000007941 */ /* 0x000fea0003800200 */
.L_x_3294:
[----:B------:R-:W-:Y:S01]  /*b410*/  LOP3.LUT R7, R0, 0x80, R7, 0xf8, !PT ;  /* 0x0000008000077812 */ /* 0x000fe200078ef807 */
[----:B------:R-:W-:-:S04]  /*b420*/  IMAD.MOV.U32 R23, RZ, RZ, R27 ;  /* 0x000000ffff177224 */ /* 0x000fc800078e001b */
[----:B------:R0:W-:Y:S01]  /*b430*/  STG.E.U8 desc[UR36][R8.64], R7 ;  /* 0x0000000708007986 */ /* 0x0001e2000c101124 */
[----:B------:R-:W-:Y:S05]  /*b440*/  BRA `(.L_x_3280) ;  /* 0x0000000800447947 */ /* 0x000fea0003800000 */
.L_x_3290:
        /* <DEDUP_REMOVED lines=10> */
[----:B------:R-:W-:-:S05]  /*b4f0*/  F2FP.BF16.F32.PACK_AB R0, RZ, R0 ;  /* 0x00000000ff00723e */ /* 0x000fca00000010ff */
[----:B------:R0:W-:Y:S01]  /*b500*/  STG.E.U16 desc[UR36][R8.64], R0 ;  /* 0x0000000008007986 */ /* 0x0001e2000c101524 */
[----:B------:R-:W-:Y:S05]  /*b510*/  BRA `(.L_x_3280) ;  /* 0x0000000800107947 */ /* 0x000fea0003800000 */
.L_x_3287:
        /* <DEDUP_REMOVED lines=8> */
[----:B----4-:R-:W0:Y:S01]  /*b5a0*/  F2I.U32.F64.TRUNC R5, R4 ;  /* 0x0000000400057311 */ /* 0x010e22000030d000 */
[----:B------:R-:W-:Y:S01]  /*b5b0*/  IMAD.MOV.U32 R23, RZ, RZ, R27 ;  /* 0x000000ffff177224 */ /* 0x000fe200078e001b */
[----:B0-----:R1:W-:Y:S01]  /*b5c0*/  STG.E.U16 desc[UR36][R8.64], R5 ;  /* 0x0000000508007986 */ /* 0x0013e2000c101524 */
[----:B------:R-:W-:Y:S05]  /*b5d0*/  BRA `(.L_x_3280) ;  /* 0x0000000400e07947 */ /* 0x000fea0003800000 */
.L_x_3298:
        /* <DEDUP_REMOVED lines=21> */
.L_x_3301:
[----:B------:R-:W-:-:S04]  /*b730*/  SHF.R.U32.HI R0, RZ, 0x14, R7 ;  /* 0x00000014ff007819 */ /* 0x000fc80000011607 */
[----:B------:R-:W-:-:S04]  /*b740*/  LOP3.LUT R0, R0, 0x1, RZ, 0xc0, !PT ;  /* 0x0000000100007812 */ /* 0x000fc800078ec0ff */
[----:B------:R-:W-:-:S04]  /*b750*/  IADD3 R0, PT, PT, R7, 0x487ffff, R0 ;  /* 0x0487ffff07007810 */ /* 0x000fc80007ffe000 */
[----:B------:R-:W-:-:S04]  /*b760*/  SHF.R.U32.HI R0, RZ, 0x14, R0 ;  /* 0x00000014ff007819 */ /* 0x000fc80000011600 */
[----:B------:R-:W-:-:S07]  /*b770*/  LOP3.LUT R3, R0, 0xff, RZ, 0xc0, !PT ;  /* 0x000000ff00037812 */ /* 0x000fce00078ec0ff */
.L_x_3302:
[----:B------:R-:W-:-:S04]  /*b780*/  SHF.R.U32.HI R0, RZ, 0x18, R7 ;  /* 0x00000018ff007819 */ /* 0x000fc80000011607 */
[----:B------:R-:W-:-:S07]  /*b790*/  LOP3.LUT R0, R3, 0x80, R0, 0xf8, !PT ;  /* 0x0000008003007812 */ /* 0x000fce00078ef800 */
.L_x_3300:
[----:B------:R-:W-:Y:S05]  /*b7a0*/  BSYNC.RECONVERGENT B0 ;  /* 0x0000000000007941 */ /* 0x000fea0003800200 */
.L_x_3299:
[----:B------:R0:W-:Y:S01]  /*b7b0*/  STG.E.U8 desc[UR36][R8.64], R0 ;  /* 0x0000000008007986 */ /* 0x0001e2000c101124 */
[----:B------:R-:W-:Y:S01]  /*b7c0*/  IMAD.MOV.U32 R23, RZ, RZ, R27 ;  /* 0x000000ffff177224 */ /* 0x000fe200078e001b */
[----:B------:R-:W-:Y:S06]  /*b7d0*/  BRA `(.L_x_3280) ;  /* 0x0000000400607947 */ /* 0x000fec0003800000 */
.L_x_3297:
        /* <DEDUP_REMOVED lines=21> */
.L_x_3305:
[----:B------:R-:W-:-:S04]  /*b930*/  SHF.R.U32.HI R0, RZ, 0x15, R7 ;  /* 0x00000015ff007819 */ /* 0x000fc80000011607 */
[----:B------:R-:W-:-:S04]  /*b940*/  LOP3.LUT R0, R0, 0x1, RZ, 0xc0, !PT ;  /* 0x0000000100007812 */ /* 0x000fc800078ec0ff */
[----:B------:R-:W-:-:S04]  /*b950*/  IADD3 R0, PT, PT, R7, 0x88fffff, R0 ;  /* 0x088fffff07007810 */ /* 0x000fc80007ffe000 */
[----:B------:R-:W-:-:S04]  /*b960*/  SHF.R.U32.HI R0, RZ, 0x15, R0 ;  /* 0x00000015ff007819 */ /* 0x000fc80000011600 */
[----:B------:R-:W-:-:S07]  /*b970*/  LOP3.LUT R3, R0, 0xff, RZ, 0xc0, !PT ;  /* 0x000000ff00037812 */ /* 0x000fce00078ec0ff */
.L_x_3306:
[----:B------:R-:W-:-:S04]  /*b980*/  SHF.R.U32.HI R0, RZ, 0x18, R7 ;  /* 0x00000018ff007819 */ /* 0x000fc80000011607 */
[----:B------:R-:W-:-:S07]  /*b990*/  LOP3.LUT R0, R3, 0x80, R0, 0xf8, !PT ;  /* 0x0000008003007812 */ /* 0x000fce00078ef800 */
.L_x_3304:
[----:B------:R-:W-:Y:S05]  /*b9a0*/  BSYNC.RECONVERGENT B0 ;  /* 0x0000000000007941 */ /* 0x000fea0003800200 */
.L_x_3303:
[----:B------:R0:W-:Y:S01]  /*b9b0*/  STG.E.U8 desc[UR36][R8.64], R0 ;  /* 0x0000000008007986 */ /* 0x0001e2000c101124 */
[----:B------:R-:W-:Y:S01]  /*b9c0*/  IMAD.MOV.U32 R23, RZ, RZ, R27 ;  /* 0x000000ffff177224 */ /* 0x000fe200078e001b */
[----:B------:R-:W-:Y:S06]  /*b9d0*/  BRA `(.L_x_3280) ;  /* 0x0000000000e07947 */ /* 0x000fec0003800000 */
.L_x_3296:
[----:B------:R-:W-:-:S13]  /*b9e0*/  ISETP.NE.AND P0, PT, R0, 0x1c, PT ;  /* 0x0000001c0000780c */ /* 0x000fda0003f05270 */
[----:B------:R-:W-:Y:S05]  /*b9f0*/  @!P0 BRA `(.L_x_3307) ;  /* 0x0000000000cc8947 */ /* 0x000fea0003800000 */
[----:B------:R-:W-:-:S13]  /*ba00*/  ISETP.NE.AND P0, PT, R0, 0x1d, PT ;  /* 0x0000001d0000780c */ /* 0x000fda0003f05270 */
[----:B------:R-:W-:Y:S05]  /*ba10*/  @!P0 BRA `(.L_x_3308) ;  /* 0x0000000000b48947 */ /* 0x000fea0003800000 */
[----:B------:R-:W-:-:S13]  /*ba20*/  ISETP.NE.AND P0, PT, R0, 0x2c, PT ;  /* 0x0000002c0000780c */ /* 0x000fda0003f05270 */
[----:B------:R-:W-:Y:S05]  /*ba30*/  @!P0 BRA `(.L_x_3309) ;  /* 0x0000000000488947 */ /* 0x000fea0003800000 */
.L_x_3279:
[----:B------:R-:W-:Y:S01]  /*ba40*/  MOV R14, 0x0 ;  /* 0x00000000000e7802 */ /* 0x000fe20000000f00 */
[----:B------:R-:W4:Y:S01]  /*ba50*/  LDCU.64 UR6, c[0x4][0x148] ;  /* 0x01002900ff0677ac */ /* 0x000f220008000a00 */
[----:B------:R-:W-:Y:S02]  /*ba60*/  IMAD.MOV.U32 R8, RZ, RZ, 0x65 ;  /* 0x00000065ff087424 */ /* 0x000fe400078e00ff */
[----:B------:R-:W-:Y:S01]  /*ba70*/  IMAD.MOV.U32 R12, RZ, RZ, 0x1 ;  /* 0x00000001ff0c7424 */ /* 0x000fe200078e00ff */
[----:B------:R-:W0:Y:S01]  /*ba80*/  LDCU.64 UR8, c[0x4][0x150] ;  /* 0x01002a00ff0877ac */ /* 0x000e220008000a00 */
[----:B------:R-:W1:Y:S01]  /*ba90*/  LDC.64 R14, c[0x4][R14] ;  /* 0x010000000e0e7b82 */ /* 0x000e620000000a00 */
[----:B------:R-:W-:Y:S01]  /*baa0*/  IMAD.MOV.U32 R13, RZ, RZ, RZ ;  /* 0x000000ffff0d7224 */ /* 0x000fe200078e00ff */
[----:B------:R-:W5:Y:S01]  /*bab0*/  LDCU.64 UR4, c[0x4][0x10] ;  /* 0x01000200ff0477ac */ /* 0x000f620008000a00 */
[----:B----4-:R-:W-:Y:S02]  /*bac0*/  IMAD.U32 R4, RZ, RZ, UR6 ;  /* 0x00000006ff047e24 */ /* 0x010fe4000f8e00ff */
[----:B------:R-:W-:-:S02]  /*bad0*/  IMAD.U32 R5, RZ, RZ, UR7 ;  /* 0x00000007ff057e24 */ /* 0x000fc4000f8e00ff */
[----:B0-----:R-:W-:Y:S02]  /*bae0*/  IMAD.U32 R6, RZ, RZ, UR8 ;  /* 0x00000008ff067e24 */ /* 0x001fe4000f8e00ff */
[----:B------:R-:W-:Y:S02]  /*baf0*/  IMAD.U32 R7, RZ, RZ, UR9 ;  /* 0x00000009ff077e24 */ /* 0x000fe4000f8e00ff */
[----:B-----5:R-:W-:Y:S02]  /*bb00*/  IMAD.U32 R10, RZ, RZ, UR4 ;  /* 0x00000004ff0a7e24 */ /* 0x020fe4000f8e00ff */
[----:B------:R-:W-:-:S07]  /*bb10*/  IMAD.U32 R11, RZ, RZ, UR5 ;  /* 0x00000005ff0b7e24 */ /* 0x000fce000f8e00ff */
[----:B------:R-:W-:-:S07]  /*bb20*/  LEPC R20, `(.L_x_3310) ;  /* 0x000000001014794e */ /* 0x000fce0000000000 */
[----:B-123--:R-:W-:Y:S05]  /*bb30*/  CALL.ABS.NOINC R14 ;  /* 0x000000000e007343 */ /* 0x00efea0003c00000 */
.L_x_3310:
[----:B------:R-:W-:Y:S01]  /*bb40*/  IMAD.MOV.U32 R23, RZ, RZ, R27 ;  /* 0x000000ffff177224 */ /* 0x000fe200078e001b */
[----:B------:R-:W-:Y:S06]  /*bb50*/  BRA `(.L_x_3280) ;  /* 0x0000000000807947 */ /* 0x000fec0003800000 */
.L_x_3309:
        /* <DEDUP_REMOVED lines=25> */
.L_x_3308:
[----:B----4-:R-:W0:Y:S01]  /*bcf0*/  F2I.U64.F64.TRUNC R4, R4 ;  /* 0x0000000400047311 */ /* 0x010e22000030d800 */
[----:B------:R-:W-:Y:S01]  /*bd00*/  IMAD.MOV.U32 R23, RZ, RZ, R27 ;  /* 0x000000ffff177224 */ /* 0x000fe200078e001b */
[----:B0-----:R0:W-:Y:S01]  /*bd10*/  STG.E.64 desc[UR36][R8.64], R4 ;  /* 0x0000000408007986 */ /* 0x0011e2000c101b24 */
[----:B------:R-:W-:Y:S05]  /*bd20*/  BRA `(.L_x_3280) ;  /* 0x00000000000c7947 */ /* 0x000fea0003800000 */
.L_x_3307:
[----:B----4-:R-:W0:Y:S01]  /*bd30*/  F2I.U32.F64.TRUNC R5, R4 ;  /* 0x0000000400057311 */ /* 0x010e22000030d000 */
[----:B------:R-:W-:Y:S01]  /*bd40*/  IMAD.MOV.U32 R23, RZ, RZ, R27 ;  /* 0x000000ffff177224 */ /* 0x000fe200078e001b */
[----:B0-----:R0:W-:Y:S06]  /*bd50*/  STG.E desc[UR36][R8.64], R5 ;  /* 0x0000000508007986 */ /* 0x0011ec000c101924 */
.L_x_3280:
[----:B------:R-:W-:-:S13]  /*bd60*/  ISETP.GE.AND P0, PT, R23, R2, PT ;  /* 0x000000021700720c */ /* 0x000fda0003f06270 */
[----:B------:R-:W-:Y:S05]  /*bd70*/  @P0 BREAK.RELIABLE B6 ;  /* 0x0000000000060942 */ /* 0x000fea0003800100 */
[----:B------:R-:W-:Y:S05]  /*bd80*/  @P0 BRA `(.L_x_3311) ;  /* 0x0000002400e00947 */ /* 0x000fea0003800000 */
[----:B------:R-:W5:Y:S01]  /*bd90*/  LDCU UR4, c[0x0][0x3b4] ;  /* 0x00007680ff0477ac */ /* 0x000f620008000800 */
[----:B01--4-:R-:W0:Y:S01]  /*bda0*/  LDC.64 R4, c[0x0][0x388] ;  /* 0x0000e200ff047b82 */ /* 0x013e220000000a00 */
        /* <DEDUP_REMOVED lines=16> */
[----:B------:R-:W0:Y:S02]  /*beb0*/  F2I.F64.TRUNC R29, R28 ;  /* 0x0000001c001d7311 */ /* 0x000e24000030d100 */
[----:B0-----:R0:W-:Y:S01]  /*bec0*/  STG.E.U8 desc[UR36][R4.64], R29 ;  /* 0x0000001d04007986 */ /* 0x0011e2000c101124 */
[----:B------:R-:W-:Y:S05]  /*bed0*/  BRA `(.L_x_3317) ;  /* 0x0000001000907947 */ /* 0x000fea0003800000 */
.L_x_3315:
[----:B------:R-:W0:Y:S02]  /*bee0*/  F2I.S64.F64.TRUNC R28, R28 ;  /* 0x0000001c001c7311 */ /* 0x000e24000030d900 */
[----:B0-----:R-:W-:-:S05]  /*bef0*/  IMAD.MOV.U32 R3, RZ, RZ, R28 ;  /* 0x000000ffff037224 */ /* 0x001fca00078e001c */
[----:B------:R0:W-:Y:S01]  /*bf00*/  STG.E.U8 desc[UR36][R4.64], R3 ;  /* 0x0000000304007986 */ /* 0x0001e2000c101124 */
[----:B------:R-:W-:Y:S05]  /*bf10*/  BRA `(.L_x_3317) ;  /* 0x0000001000807947 */ /* 0x000fea0003800000 */
.L_x_3314:
[----:B------:R-:W-:-:S13]  /*bf20*/  ISETP.NE.AND P0, PT, R0, 0x2, PT ;  /* 0x000000020000780c */ /* 0x000fda0003f05270 */
[----:B------:R-:W-:Y:S05]  /*bf30*/  @!P0 BRA `(.L_x_3318) ;  /* 0x0000000000288947 */ /* 0x000fea0003800000 */
[----:B------:R-:W-:-:S13]  /*bf40*/  ISETP.NE.AND P0, PT, R0, 0x3, PT ;  /* 0x000000030000780c */ /* 0x000fda0003f05270 */
[----:B------:R-:W-:Y:S05]  /*bf50*/  @!P0 BRA `(.L_x_3319) ;  /* 0x0000000000148947 */ /* 0x000fea0003800000 */
[----:B------:R-:W-:-:S13]  /*bf60*/  ISETP.NE.AND P0, PT, R0, 0x4, PT ;  /* 0x000000040000780c */ /* 0x000fda0003f05270 */
[----:B------:R-:W-:Y:S05]  /*bf70*/  @P0 BRA `(.L_x_3316) ;  /* 0x0000000c00240947 */ /* 0x000fea0003800000 */
[----:B------:R-:W0:Y:S02]  /*bf80*/  F2I.S64.F64.TRUNC R28, R28 ;  /* 0x0000001c001c7311 */ /* 0x000e24000030d900 */
[----:B0-----:R0:W-:Y:S01]  /*bf90*/  STG.E.64 desc[UR36][R4.64], R28 ;  /* 0x0000001c04007986 */ /* 0x0011e2000c101b24 */
[----:B------:R-:W-:Y:S05]  /*bfa0*/  BRA `(.L_x_3317) ;  /* 0x00000010005c7947 */ /* 0x000fea0003800000 */
.L_x_3319:
[----:B------:R-:W0:Y:S02]  /*bfb0*/  F2I.F64.TRUNC R29, R28 ;  /* 0x0000001c001d7311 */ /* 0x000e24000030d100 */
[----:B0-----:R0:W-:Y:S01]  /*bfc0*/  STG.E desc[UR36][R4.64], R29 ;  /* 0x0000001d04007986 */ /* 0x0011e2000c101924 */
[----:B------:R-:W-:Y:S05]  /*bfd0*/  BRA `(.L_x_3317) ;  /* 0x0000001000507947 */ /* 0x000fea0003800000 */
.L_x_3318:
[----:B------:R-:W0:Y:S02]  /*bfe0*/  F2I.F64.TRUNC R29, R28 ;  /* 0x0000001c001d7311 */ /* 0x000e24000030d100 */
[----:B0-----:R0:W-:Y:S01]  /*bff0*/  STG.E.U16 desc[UR36][R4.64], R29 ;  /* 0x0000001d04007986 */ /* 0x0011e2000c101524 */
[----:B------:R-:W-:Y:S05]  /*c000*/  BRA `(.L_x_3317) ;  /* 0x0000001000447947 */ /* 0x000fea0003800000 */
.L_x_3313:
        /* <DEDUP_REMOVED lines=17> */
.L_x_3321:
        /* <DEDUP_REMOVED lines=12> */
.L_x_3320:
        /* <DEDUP_REMOVED lines=18> */
.L_x_3323:
        /* <DEDUP_REMOVED lines=13> */
.L_x_3322:
[----:B------:R0:W-:Y:S01]  /*c3d0*/  STG.E.64 desc[UR36][R4.64], R28 ;  /* 0x0000001c04007986 */ /* 0x0001e2000c101b24 */
[----:B------:R-:W-:Y:S05]  /*c3e0*/  BRA `(.L_x_3317) ;  /* 0x0000000c004c7947 */ /* 0x000fea0003800000 */
.L_x_3312:
        /* <DEDUP_REMOVED lines=10> */
[----:B------:R-:W0:Y:S02]  /*c490*/  F2I.U32.F64.TRUNC R29, R28 ;  /* 0x0000001c001d7311 */ /* 0x000e24000030d000 */
[----:B0-----:R0:W-:Y:S01]  /*c4a0*/  STG.E.U16 desc[UR36][R4.64], R29 ;  /* 0x0000001d04007986 */ /* 0x0011e2000c101524 */
[----:B------:R-:W-:Y:S05]  /*c4b0*/  BRA `(.L_x_3317) ;  /* 0x0000000c00187947 */ /* 0x000fea0003800000 */
.L_x_3327:
        /* <DEDUP_REMOVED lines=26> */
.L_x_3330:
[----:B------:R-:W-:-:S04]  /*c660*/  SHF.R.U32.HI R3, RZ, 0x18, R7 ;  /* 0x00000018ff037819 */ /* 0x000fc80000011607 */
[----:B------:R-:W-:-:S07]  /*c670*/  LOP3.LUT R0, R0, 0x80, R3, 0xf8, !PT ;  /* 0x0000008000007812 */ /* 0x000fce00078ef803 */
.L_x_3329:
[----:B------:R-:W-:Y:S05]  /*c680*/  BSYNC.RECONVERGENT B0 ;  /* 0x0000000000007941 */ /* 0x000fea0003800200 */
.L_x_3328:
[----:B------:R0:W-:Y:S01]  /*c690*/  STG.E.U8 desc[UR36][R4.64], R0 ;  /* 0x0000000004007986 */ /* 0x0001e2000c101124 */
[----:B------:R-:W-:Y:S05]  /*c6a0*/  BRA `(.L_x_3317) ;  /* 0x00000008009c7947 */ /* 0x000fea0003800000 */
.L_x_3326:
        /* <DEDUP_REMOVED lines=26> */
.L_x_3333:
[----:B------:R-:W-:-:S04]  /*c850*/  SHF.R.U32.HI R3, RZ, 0x18, R7 ;  /* 0x00000018ff037819 */ /* 0x000fc80000011607 */
[----:B------:R-:W-:-:S07]  /*c860*/  LOP3.LUT R0, R0, 0x80, R3, 0xf8, !PT ;  /* 0x0000008000007812 */ /* 0x000fce00078ef803 */
.L_x_3332:
[----:B------:R-:W-:Y:S05]  /*c870*/  BSYNC.RECONVERGENT B0 ;  /* 0x0000000000007941 */ /* 0x000fea0003800200 */
.L_x_3331:
[----:B------:R0:W-:Y:S01]  /*c880*/  STG.E.U8 desc[UR36][R4.64], R0 ;  /* 0x0000000004007986 */ /* 0x0001e2000c101124 */
[----:B------:R-:W-:Y:S05]  /*c890*/  BRA `(.L_x_3317) ;  /* 0x0000000800207947 */ /* 0x000fea0003800000 */
.L_x_3325:
        /* <DEDUP_REMOVED lines=30> */
.L_x_3335:
[----:B------:R-:W0:Y:S02]  /*ca80*/  F2I.U64.F64.TRUNC R28, R28 ;  /* 0x0000001c001c7311 */ /* 0x000e24000030d800 */
[----:B0-----:R0:W-:Y:S01]  /*ca90*/  STG.E.64 desc[UR36][R4.64], R28 ;  /* 0x0000001c04007986 */ /* 0x0011e2000c101b24 */
[----:B------:R-:W-:Y:S05]  /*caa0*/  BRA `(.L_x_3317) ;  /* 0x00000004009c7947 */ /* 0x000fea0003800000 */
.L_x_3334:
[----:B------:R-:W0:Y:S02]  /*cab0*/  F2I.U32.F64.TRUNC R29, R28 ;  /* 0x0000001c001d7311 */ /* 0x000e24000030d000 */
[----:B0-----:R0:W-:Y:S01]  /*cac0*/  STG.E desc[UR36][R4.64], R29 ;  /* 0x0000001d04007986 */ /* 0x0011e2000c101924 */
[----:B------:R-:W-:Y:S05]  /*cad0*/  BRA `(.L_x_3317) ;  /* 0x0000000400907947 */ /* 0x000fea0003800000 */
.L_x_3324:
[----:B------:R-:W-:-:S13]  /*cae0*/  ISETP.GT.AND P0, PT, R0, 0xe, PT ;  /* 0x0000000e0000780c */ /* 0x000fda0003f04270 */
[----:B------:R-:W-:Y:S05]  /*caf0*/  @P0 BRA `(.L_x_3336) ;  /* 0x00000000002c0947 */ /* 0x000fea0003800000 */
[----:B------:R-:W-:-:S13]  /*cb00*/  ISETP.NE.AND P0, PT, R0, 0xa, PT ;  /* 0x0000000a0000780c */ /* 0x000fda0003f05270 */
[----:B------:R-:W-:Y:S05]  /*cb10*/  @!P0 BRA `(.L_x_3337) ;  /* 0x0000000000188947 */ /* 0x000fea0003800000 */
[----:B------:R-:W-:-:S13]  /*cb20*/  ISETP.NE.AND P0, PT, R0, 0xb, PT ;  /* 0x0000000b0000780c */ /* 0x000fda0003f05270 */
[----:B------:R-:W-:Y:S05]  /*cb30*/  @P0 BRA `(.L_x_3316) ;  /* 0x0000000000340947 */ /* 0x000fea0003800000 */
[----:B------:R-:W0:Y:S02]  /*cb40*/  DSETP.NEU.AND P0, PT, R28, RZ, PT ;  /* 0x000000ff1c00722a */ /* 0x000e240003f0d000 */
[----:B0-----:R-:W-:-:S05]  /*cb50*/  SEL R3, RZ, 0x1, !P0 ;  /* 0x00000001ff037807 */ /* 0x001fca0004000000 */
[----:B------:R0:W-:Y:S01]  /*cb60*/  STG.E.U8 desc[UR36][R4.64], R3 ;  /* 0x0000000304007986 */ /* 0x0001e2000c101124 */
[----:B------:R-:W-:Y:S05]  /*cb70*/  BRA `(.L_x_3317) ;  /* 0x0000000400687947 */ /* 0x000fea0003800000 */
.L_x_3337:
[----:B------:R-:W-:-:S05]  /*cb80*/  CS2R R30, SRZ ;  /* 0x00000000001e7805 */ /* 0x000fca000001ff00 */
[----:B------:R0:W-:Y:S01]  /*cb90*/  STG.E.128 desc[UR36][R4.64], R28 ;  /* 0x0000001c04007986 */ /* 0x0001e2000c101d24 */
[----:B------:R-:W-:Y:S05]  /*cba0*/  BRA `(.L_x_3317) ;  /* 0x00000004005c7947 */ /* 0x000fea0003800000 */
.L_x_3336:
[----:B------:R-:W-:-:S13]  /*cbb0*/  ISETP.NE.AND P0, PT, R0, 0xf, PT ;  /* 0x0000000f0000780c */ /* 0x000fda0003f05270 */
[----:B------:R-:W-:Y:S05]  /*cbc0*/  @!P0 BRA `(.L_x_3338) ;  /* 0x0000000400288947 */ /* 0x000fea0003800000 */
[----:B------:R-:W-:-:S13]  /*cbd0*/  ISETP.NE.AND P0, PT, R0, 0x17, PT ;  /* 0x000000170000780c */ /* 0x000fda0003f05270 */
[----:B------:R-:W-:Y:S05]  /*cbe0*/  @!P0 BRA `(.L_x_3339) ;  /* 0x0000000000b08947 */ /* 0x000fea0003800000 */
[----:B------:R-:W-:-:S13]  /*cbf0*/  ISETP.NE.AND P0, PT, R0, 0x18, PT ;  /* 0x000000180000780c */ /* 0x000fda0003f05270 */
[----:B------:R-:W-:Y:S05]  /*cc00*/  @!P0 BRA `(.L_x_3340) ;  /* 0x0000000000448947 */ /* 0x000fea0003800000 */
.L_x_3316:
[----:B------:R-:W-:Y:S01]  /*cc10*/  MOV R14, 0x0 ;  /* 0x00000000000e7802 */ /* 0x000fe20000000f00 */
[----:B------:R-:W0:Y:S01]  /*cc20*/  LDCU.64 UR4, c[0x4][0x148] ;  /* 0x01002900ff0477ac */ /* 0x000e220008000a00 */
[----:B------:R-:W-:Y:S02]  /*cc30*/  IMAD.MOV.U32 R8, RZ, RZ, 0x65 ;  /* 0x00000065ff087424 */ /* 0x000fe400078e00ff */
[----:B------:R-:W-:Y:S01]  /*cc40*/  IMAD.MOV.U32 R12, RZ, RZ, 0x1 ;  /* 0x00000001ff0c7424 */ /* 0x000fe200078e00ff */
[----:B------:R-:W1:Y:S01]  /*cc50*/  LDCU.64 UR6, c[0x4][0x150] ;  /* 0x01002a00ff0677ac */ /* 0x000e620008000a00 */
[----:B------:R-:W4:Y:S01]  /*cc60*/  LDC.64 R14, c[0x4][R14] ;  /* 0x010000000e0e7b82 */ /* 0x000f220000000a00 */
        /* <DEDUP_REMOVED lines=10> */
.L_x_3341:
[----:B------:R-:W-:Y:S05]  /*cd10*/  BRA `(.L_x_3317) ;  /* 0x0000000400007947 */ /* 0x000fea0003800000 */
.L_x_3340:
        /* <DEDUP_REMOVED lines=21> */
.L_x_3343:
[----:B------:R-:W-:Y:S05]  /*ce70*/  BSYNC.RECONVERGENT B0 ;  /* 0x0000000000007941 */ /* 0x000fea0003800200 */
.L_x_3342:
[----:B------:R-:W-:-:S05]  /*ce80*/  LOP3.LUT R3, R0, 0x80, R3, 0xf8, !PT ;  /* 0x0000008000037812 */ /* 0x000fca00078ef803 */
[----:B------:R0:W-:Y:S01]  /*ce90*/  STG.E.U8 desc[UR36][R4.64], R3 ;  /* 0x0000000304007986 */ /* 0x0001e2000c101124 */
[----:B------:R-:W-:Y:S05]  /*cea0*/  BRA `(.L_x_3317) ;  /* 0x00000000009c7947 */ /* 0x000fea0003800000 */
.L_x_3339:
        /* <DEDUP_REMOVED lines=20> */
.L_x_3345:
[----:B------:R-:W-:Y:S01]  /*cff0*/  IMAD.MOV.U32 R0, RZ, RZ, 0x7f ;  /* 0x0000007fff007424 */ /* 0x000fe200078e00ff */
[----:B------:R-:W-:-:S04]  /*d000*/  ISETP.GT.U32.AND P0, PT, R3, 0x7f800000, PT ;  /* 0x7f8000000300780c */ /* 0x000fc80003f04070 */
[----:B------:R-:W-:-:S09]  /*d010*/  SEL R0, R0, 0x7c, P0 ;  /* 0x0000007c00007807 */ /* 0x000fd20000000000 */
.L_x_3346:
[----:B------:R-:W-:Y:S05]  /*d020*/  BSYNC.RECONVERGENT B0 ;  /* 0x0000000000007941 */ /* 0x000fea0003800200 */
.L_x_3344:
[----:B------:R-:W-:-:S04]  /*d030*/  SHF.R.U32.HI R3, RZ, 0x18, R7 ;  /* 0x00000018ff037819 */ /* 0x000fc80000011607 */
[----:B------:R-:W-:-:S05]  /*d040*/  LOP3.LUT R3, R0, 0x80, R3, 0xf8, !PT ;  /* 0x0000008000037812 */ /* 0x000fca00078ef803 */
[----:B------:R0:W-:Y:S01]  /*d050*/  STG.E.U8 desc[UR36][R4.64], R3 ;  /* 0x0000000304007986 */ /* 0x0001e2000c101124 */
[----:B------:R-:W-:Y:S05]  /*d060*/  BRA `(.L_x_3317) ;  /* 0x00000000002c7947 */ /* 0x000fea0003800000 */
.L_x_3338:
        /* <DEDUP_REMOVED lines=10> */
[----:B------:R0:W-:Y:S02]  /*d110*/  STG.E.U16 desc[UR36][R4.64], R0 ;  /* 0x0000000004007986 */ /* 0x0001e4000c101524 */
.L_x_3317:
[----:B------:R-:W-:-:S07]  /*d120*/  VIADD R23, R23, 0x80 ;  /* 0x0000008017177836 */ /* 0x000fce0000000000 */
.L_x_3274:
[----:B------:R-:W-:-:S13]  /*d130*/  ISETP.GE.AND P0, PT, R23, R2, PT ;  /* 0x000000021700720c */ /* 0x000fda0003f06270 */
[----:B------:R-:W-:Y:S05]  /*d140*/  @P0 BREAK.RELIABLE B6 ;  /* 0x0000000000060942 */ /* 0x000fea0003800100 */
[----:B------:R-:W-:Y:S05]  /*d150*/  @P0 BRA `(.L_x_3311) ;  /* 0x0000001000ec0947 */ /* 0x000fea0003800000 */
[----:B------:R-:W-:Y:S05]  /*d160*/  BSYNC.RELIABLE B6 ;  /* 0x0000000000067941 */ /* 0x000fea0003800100 */
.L_x_3273:
        /* <DEDUP_REMOVED lines=21> */
.L_x_3350:
[----:B------:R-:W0:Y:S02]  /*d2c0*/  F2I.S64.F64.TRUNC R24, R24 ;  /* 0x0000001800187311 */ /* 0x000e24000030d900 */
[----:B0-----:R-:W-:-:S05]  /*d2d0*/  IMAD.MOV.U32 R3, RZ, RZ, R24 ;  /* 0x000000ffff037224 */ /* 0x001fca00078e0018 */
[----:B------:R0:W-:Y:S01]  /*d2e0*/  STG.E.U8 desc[UR36][R4.64], R3 ;  /* 0x0000000304007986 */ /* 0x0001e2000c101124 */
[----:B------:R-:W-:Y:S05]  /*d2f0*/  BRA `(.L_x_3352) ;  /* 0x0000001000807947 */ /* 0x000fea0003800000 */
.L_x_3349:
        /* <DEDUP_REMOVED lines=9> */
.L_x_3354:
[----:B------:R-:W0:Y:S02]  /*d390*/  F2I.F64.TRUNC R25, R24 ;  /* 0x0000001800197311 */ /* 0x000e24000030d100 */
[----:B0-----:R0:W-:Y:S01]  /*d3a0*/  STG.E desc[UR36][R4.64], R25 ;  /* 0x0000001904007986 */ /* 0x0011e2000c101924 */
[----:B------:R-:W-:Y:S05]  /*d3b0*/  BRA `(.L_x_3352) ;  /* 0x0000001000507947 */ /* 0x000fea0003800000 */
.L_x_3353:
[----:B------:R-:W0:Y:S02]  /*d3c0*/  F2I.F64.TRUNC R25, R24 ;  /* 0x0000001800197311 */ /* 0x000e24000030d100 */
[----:B0-----:R0:W-:Y:S01]  /*d3d0*/  STG.E.U16 desc[UR36][R4.64], R25 ;  /* 0x0000001904007986 */ /* 0x0011e2000c101524 */
[----:B------:R-:W-:Y:S05]  /*d3e0*/  BRA `(.L_x_3352) ;  /* 0x0000001000447947 */ /* 0x000fea0003800000 */
.L_x_3348:
        /* <DEDUP_REMOVED lines=17> */
.L_x_3356:
        /* <DEDUP_REMOVED lines=12> */
.L_x_3355:
        /* <DEDUP_REMOVED lines=18> */
.L_x_3358:
        /* <DEDUP_REMOVED lines=13> */
.L_x_3357:
[----:B------:R0:W-:Y:S01]  /*d7b0*/  STG.E.64 desc[UR36][R4.64], R24 ;  /* 0x0000001804007986 */ /* 0x0001e2000c101b24 */
[----:B------:R-:W-:Y:S05]  /*d7c0*/  BRA `(.L_x_3352) ;  /* 0x0000000c004c7947 */ /* 0x000fea0003800000 */
.L_x_3347:
        /* <DEDUP_REMOVED lines=13> */
.L_x_3362:
        /* <DEDUP_REMOVED lines=26> */
.L_x_3365:
[----:B------:R-:W-:-:S04]  /*da40*/  SHF.R.U32.HI R3, RZ, 0x18, R7 ;  /* 0x00000018ff037819 */ /* 0x000fc80000011607 */
[----:B------:R-:W-:-:S07]  /*da50*/  LOP3.LUT R0, R0, 0x80, R3, 0xf8, !PT ;  /* 0x0000008000007812 */ /* 0x000fce00078ef803 */
.L_x_3364:
[----:B------:R-:W-:Y:S05]  /*da60*/  BSYNC.RECONVERGENT B0 ;  /* 0x0000000000007941 */ /* 0x000fea0003800200 */
.L_x_3363:
[----:B------:R0:W-:Y:S01]  /*da70*/  STG.E.U8 desc[UR36][R4.64], R0 ;  /* 0x0000000004007986 */ /* 0x0001e2000c101124 */
[----:B------:R-:W-:Y:S05]  /*da80*/  BRA `(.L_x_3352) ;  /* 0x00000008009c7947 */ /* 0x000fea0003800000 */
.L_x_3361:
        /* <DEDUP_REMOVED lines=26> */
.L_x_3368:
[----:B------:R-:W-:-:S04]  /*dc30*/  SHF.R.U32.HI R3, RZ, 0x18, R7 ;  /* 0x00000018ff037819 */ /* 0x000fc80000011607 */
[----:B------:R-:W-:-:S07]  /*dc40*/  LOP3.LUT R0, R0, 0x80, R3, 0xf8, !PT ;  /* 0x0000008000007812 */ /* 0x000fce00078ef803 */
.L_x_3367:
[----:B------:R-:W-:Y:S05]  /*dc50*/  BSYNC.RECONVERGENT B0 ;  /* 0x0000000000007941 */ /* 0x000fea0003800200 */
.L_x_3366:
[----:B------:R0:W-:Y:S01]  /*dc60*/  STG.E.U8 desc[UR36][R4.64], R0 ;  /* 0x0000000004007986 */ /* 0x0001e2000c101124 */
[----:B------:R-:W-:Y:S05]  /*dc70*/  BRA `(.L_x_3352) ;  /* 0x0000000800207947 */ /* 0x000fea0003800000 */
.L_x_3360:
        /* <DEDUP_REMOVED lines=30> */
.L_x_3370:
[----:B------:R-:W0:Y:S02]  /*de60*/  F2I.U64.F64.TRUNC R24, R24 ;  /* 0x0000001800187311 */ /* 0x000e24000030d800 */
[----:B0-----:R0:W-:Y:S01]  /*de70*/  STG.E.64 desc[UR36][R4.64], R24 ;  /* 0x0000001804007986 */ /* 0x0011e2000c101b24 */
[----:B------:R-:W-:Y:S05]  /*de80*/  BRA `(.L_x_3352) ;  /* 0x00000004009c7947 */ /* 0x000fea0003800000 */
.L_x_3369:
[----:B------:R-:W0:Y:S02]  /*de90*/  F2I.U32.F64.TRUNC R25, R24 ;  /* 0x0000001800197311 */ /* 0x000e24000030d000 */
[----:B0-----:R0:W-:Y:S01]  /*dea0*/  STG.E desc[UR36][R4.64], R25 ;  /* 0x0000001904007986 */ /* 0x0011e2000c101924 */
[----:B------:R-:W-:Y:S05]  /*deb0*/  BRA `(.L_x_3352) ;  /* 0x0000000400907947 */ /* 0x000fea0003800000 */
.L_x_3359:
        /* <DEDUP_REMOVED lines=10> */
.L_x_3372:
[----:B------:R-:W-:-:S05]  /*df60*/  CS2R R26, SRZ ;  /* 0x00000000001a7805 */ /* 0x000fca000001ff00 */
[----:B------:R0:W-:Y:S01]  /*df70*/  STG.E.128 desc[UR36][R4.64], R24 ;  /* 0x0000001804007986 */ /* 0x0001e2000c101d24 */
[----:B------:R-:W-:Y:S05]  /*df80*/  BRA `(.L_x_3352) ;  /* 0x00000004005c7947 */ /* 0x000fea0003800000 */
.L_x_3371:
[----:B------:R-:W-:-:S13]  /*df90*/  ISETP.NE.AND P0, PT, R0, 0xf, PT ;  /* 0x0000000f0000780c */ /* 0x000fda0003f05270 */
[----:B------:R-:W-:Y:S05]  /*dfa0*/  @!P0 BRA `(.L_x_3373) ;  /* 0x0000000400288947 */ /* 0x000fea0003800000 */
[----:B------:R-:W-:-:S13]  /*dfb0*/  ISETP.NE.AND P0, PT, R0, 0x17, PT ;  /* 0x000000170000780c */ /* 0x000fda0003f05270 */
[----:B------:R-:W-:Y:S05]  /*dfc0*/  @!P0 BRA `(.L_x_3374) ;  /* 0x0000000000b08947 */ /* 0x000fea0003800000 */
[----:B------:R-:W-:-:S13]  /*dfd0*/  ISETP.NE.AND P0, PT, R0, 0x18, PT ;  /* 0x000000180000780c */ /* 0x000fda0003f05270 */
[----:B------:R-:W-:Y:S05]  /*dfe0*/  @!P0 BRA `(.L_x_3375) ;  /* 0x0000000000448947 */ /* 0x000fea0003800000 */
.L_x_3351:
[----:B------:R-:W-:Y:S01]  /*dff0*/  MOV R0, 0x0 ;  /* 0x0000000000007802 */ /* 0x000fe20000000f00 */
[----:B------:R-:W0:Y:S01]  /*e000*/  LDCU.64 UR4, c[0x4][0x148] ;  /* 0x01002900ff0477ac */ /* 0x000e220008000a00 */
[----:B------:R-:W-:Y:S02]  /*e010*/  IMAD.MOV.U32 R8, RZ, RZ, 0x65 ;  /* 0x00000065ff087424 */ /* 0x000fe400078e00ff */
[----:B------:R1:W4:Y:S01]  /*e020*/  LDC.64 R14, c[0x4][R0] ;  /* 0x01000000000e7b82 */ /* 0x0003220000000a00 */
[----:B------:R-:W5:Y:S01]  /*e030*/  LDCU.64 UR6, c[0x4][0x150] ;  /* 0x01002a00ff0677ac */ /* 0x000f620008000a00 */
[----:B------:R-:W-:Y:S02]  /*e040*/  IMAD.MOV.U32 R12, RZ, RZ, 0x1 ;  /* 0x00000001ff0c7424 */ /* 0x000fe400078e00ff */
[----:B------:R-:W-:Y:S01]  /*e050*/  IMAD.MOV.U32 R13, RZ, RZ, RZ ;  /* 0x000000ffff0d7224 */ /* 0x000fe200078e00ff */
[----:B------:R-:W2:Y:S01]  /*e060*/  LDCU.64 UR8, c[0x4][0x10] ;  /* 0x01000200ff0877ac */ /* 0x000ea20008000a00 */
[----:B0-----:R-:W-:-:S02]  /*e070*/  IMAD.U32 R4, RZ, RZ, UR4 ;  /* 0x00000004ff047e24 */ /* 0x001fc4000f8e00ff */
[----:B------:R-:W-:Y:S02]  /*e080*/  IMAD.U32 R5, RZ, RZ, UR5 ;  /* 0x00000005ff057e24 */ /* 0x000fe4000f8e00ff */
[----:B-----5:R-:W-:Y:S02]  /*e090*/  IMAD.U32 R6, RZ, RZ, UR6 ;  /* 0x00000006ff067e24 */ /* 0x020fe4000f8e00ff */
[----:B------:R-:W-:Y:S02]  /*e0a0*/  IMAD.U32 R7, RZ, RZ, UR7 ;  /* 0x00000007ff077e24 */ /* 0x000fe4000f8e00ff */
[----:B--2---:R-:W-:Y:S02]  /*e0b0*/  IMAD.U32 R10, RZ, RZ, UR8 ;  /* 0x00000008ff0a7e24 */ /* 0x004fe4000f8e00ff */
[----:B-1----:R-:W-:-:S07]  /*e0c0*/  IMAD.U32 R11, RZ, RZ, UR9 ;  /* 0x00000009ff0b7e24 */ /* 0x002fce000f8e00ff */
[----:B------:R-:W-:-:S07]  /*e0d0*/  LEPC R20, `(.L_x_3376) ;  /* 0x000000001014794e */ /* 0x000fce0000000000 */
[----:B---34-:R-:W-:Y:S05]  /*e0e0*/  CALL.ABS.NOINC R14 ;  /* 0x000000000e007343 */ /* 0x018fea0003c00000 */
.L_x_3376:
[----:B------:R-:W-:Y:S05]  /*e0f0*/  BRA `(.L_x_3352) ;  /* 0x0000000400007947 */ /* 0x000fea0003800000 */
.L_x_3375:
        /* <DEDUP_REMOVED lines=21> */
.L_x_3378:
[----:B------:R-:W-:Y:S05]  /*e250*/  BSYNC.RECONVERGENT B0 ;  /* 0x0000000000007941 */ /* 0x000fea0003800200 */
.L_x_3377:
[----:B------:R-:W-:-:S05]  /*e260*/  LOP3.LUT R3, R0, 0x80, R3, 0xf8, !PT ;  /* 0x0000008000037812 */ /* 0x000fca00078ef803 */
[----:B------:R1:W-:Y:S01]  /*e270*/  STG.E.U8 desc[UR36][R4.64], R3 ;  /* 0x0000000304007986 */ /* 0x0003e2000c101124 */
[----:B------:R-:W-:Y:S05]  /*e280*/  BRA `(.L_x_3352) ;  /* 0x00000000009c7947 */ /* 0x000fea0003800000 */
.L_x_3374:
        /* <DEDUP_REMOVED lines=20> */
.L_x_3380:
[----:B------:R-:W-:Y:S01]  /*e3d0*/  IMAD.MOV.U32 R0, RZ, RZ, 0x7f ;  /* 0x0000007fff007424 */ /* 0x000fe200078e00ff */
[----:B------:R-:W-:-:S04]  /*e3e0*/  ISETP.GT.U32.AND P0, PT, R3, 0x7f800000, PT ;  /* 0x7f8000000300780c */ /* 0x000fc80003f04070 */
[----:B------:R-:W-:-:S09]  /*e3f0*/  SEL R0, R0, 0x7c, P0 ;  /* 0x0000007c00007807 */ /* 0x000fd20000000000 */
.L_x_3381:
[----:B------:R-:W-:Y:S05]  /*e400*/  BSYNC.RECONVERGENT B0 ;  /* 0x0000000000007941 */ /* 0x000fea0003800200 */
.L_x_3379:
[----:B------:R-:W-:-:S04]  /*e410*/  SHF.R.U32.HI R3, RZ, 0x18, R7 ;  /* 0x00000018ff037819 */ /* 0x000fc80000011607 */
[----:B------:R-:W-:-:S05]  /*e420*/  LOP3.LUT R3, R0, 0x80, R3, 0xf8, !PT ;  /* 0x0000008000037812 */ /* 0x000fca00078ef803 */
[----:B------:R4:W-:Y:S01]  /*e430*/  STG.E.U8 desc[UR36][R4.64], R3 ;  /* 0x0000000304007986 */ /* 0x0009e2000c101124 */
[----:B------:R-:W-:Y:S05]  /*e440*/  BRA `(.L_x_3352) ;  /* 0x00000000002c7947 */ /* 0x000fea0003800000 */
.L_x_3373:
        /* <DEDUP_REMOVED lines=11> */
.L_x_3352:
[----:B------:R-:W-:-:S07]  /*e500*/  VIADD R23, R23, 0x80 ;  /* 0x0000008017177836 */ /* 0x000fce0000000000 */
.L_x_3311:
[----:B------:R-:W-:Y:S05]  /*e510*/  BSYNC.RECONVERGENT B7 ;  /* 0x0000000000077941 */ /* 0x000fea0003800200 */
.L_x_3272:
[----:B------:R-:W-:-:S13]  /*e520*/  ISETP.GE.AND P0, PT, R23, R2, PT ;  /* 0x000000021700720c */ /* 0x000fda0003f06270 */
[----:B------:R-:W-:Y:S05]  /*e530*/  @P0 EXIT ;  /* 0x000000000000094d */ /* 0x000fea0003800000 */
[----:B01--4-:R-:W0:Y:S01]  /*e540*/  LDC.64 R2, c[0x0][0x388] ;  /* 0x0000e200ff027b82 */ /* 0x013e220000000a00 */
[----:B------:R-:W1:Y:S01]  /*e550*/  LDCU UR4, c[0x0][0x3b4] ;  /* 0x00007680ff0477ac */ /* 0x000e620008000800 */
[----:B------:R-:W-:Y:S01]  /*e560*/  PRMT R0, R18, 0x9910, RZ ;  /* 0x0000991012007816 */ /* 0x000fe200000000ff */
        /* <DEDUP_REMOVED lines=15> */
[----:B0-----:R-:W-:Y:S01]  /*e660*/  STG.E.U8 desc[UR36][R2.64], R17 ;  /* 0x0000001102007986 */ /* 0x001fe2000c101124 */
[----:B------:R-:W-:Y:S05]  /*e670*/  EXIT ;  /* 0x000000000000794d */ /* 0x000fea0003800000 */
.L_x_3385:
[----:B------:R-:W0:Y:S02]  /*e680*/  F2I.S64.F64.TRUNC R16, R16 ;  /* 0x0000001000107311 */ /* 0x000e24000030d900 */
[----:B0-----:R-:W-:-:S05]  /*e690*/  IMAD.MOV.U32 R5, RZ, RZ, R16 ;  /* 0x000000ffff057224 */ /* 0x001fca00078e0010 */
[----:B------:R-:W-:Y:S01]  /*e6a0*/  STG.E.U8 desc[UR36][R2.64], R5 ;  /* 0x0000000502007986 */ /* 0x000fe2000c101124 */
[----:B------:R-:W-:Y:S05]  /*e6b0*/  EXIT ;  /* 0x000000000000794d */ /* 0x000fea0003800000 */
.L_x_3384:
[----:B------:R-:W-:-:S13]  /*e6c0*/  ISETP.NE.AND P0, PT, R0, 0x2, PT ;  /* 0x000000020000780c */ /* 0x000fda0003f05270 */
[----:B------:R-:W-:Y:S05]  /*e6d0*/  @!P0 BRA `(.L_x_3387) ;  /* 0x0000000000288947 */ /* 0x000fea0003800000 */
[----:B------:R-:W-:-:S13]  /*e6e0*/  ISETP.NE.AND P0, PT, R0, 0x3, PT ;  /* 0x000000030000780c */ /* 0x000fda0003f05270 */
[----:B------:R-:W-:Y:S05]  /*e6f0*/  @!P0 BRA `(.L_x_3388) ;  /* 0x0000000000148947 */ /* 0x000fea0003800000 */
[----:B------:R-:W-:-:S13]  /*e700*/  ISETP.NE.AND P0, PT, R0, 0x4, PT ;  /* 0x000000040000780c */ /* 0x000fda0003f05270 */
[----:B------:R-:W-:Y:S05]  /*e710*/  @P0 BRA `(.L_x_3386) ;  /* 0x0000000c00240947 */ /* 0x000fea0003800000 */
[----:B------:R-:W0:Y:S02]  /*e720*/  F2I.S64.F64.TRUNC R16, R16 ;  /* 0x0000001000107311 */ /* 0x000e24000030d900 */
[----:B0-----:R-:W-:Y:S01]  /*e730*/  STG.E.64 desc[UR36][R2.64], R16 ;  /* 0x0000001002007986 */ /* 0x001fe2000c101b24 */
[----:B------:R-:W-:Y:S05]  /*e740*/  EXIT ;  /* 0x000000000000794d */ /* 0x000fea0003800000 */
.L_x_3388:
[----:B------:R-:W0:Y:S02]  /*e750*/  F2I.F64.TRUNC R17, R16 ;  /* 0x0000001000117311 */ /* 0x000e24000030d100 */
[----:B0-----:R-:W-:Y:S01]  /*e760*/  STG.E desc[UR36][R2.64], R17 ;  /* 0x0000001102007986 */ /* 0x001fe2000c101924 */
[----:B------:R-:W-:Y:S05]  /*e770*/  EXIT ;  /* 0x000000000000794d */ /* 0x000fea0003800000 */
.L_x_3387:
[----:B------:R-:W0:Y:S02]  /*e780*/  F2I.F64.TRUNC R17, R16 ;  /* 0x0000001000117311 */ /* 0x000e24000030d100 */
[----:B0-----:R-:W-:Y:S01]  /*e790*/  STG.E.U16 desc[UR36][R2.64], R17 ;  /* 0x0000001102007986 */ /* 0x001fe2000c101524 */
[----:B------:R-:W-:Y:S05]  /*e7a0*/  EXIT ;  /* 0x000000000000794d */ /* 0x000fea0003800000 */
.L_x_3383:
        /* <DEDUP_REMOVED lines=17> */
.L_x_3390:
        /* <DEDUP_REMOVED lines=12> */
.L_x_3389:
        /* <DEDUP_REMOVED lines=16> */
[----:B------:R-:W-:Y:S01]  /*ea80*/  STG.E.64 desc[UR36][R2.64], R4 ;  /* 0x0000000402007986 */ /* 0x000fe2000c101b24 */
[----:B------:R-:W-:Y:S05]  /*ea90*/  EXIT ;  /* 0x000000000000794d */ /* 0x000fea0003800000 */
.L_x_3392:
        /* <DEDUP_REMOVED lines=13> */
.L_x_3391:
[----:B------:R-:W-:Y:S01]  /*eb70*/  STG.E.64 desc[UR36][R2.64], R16 ;  /* 0x0000001002007986 */ /* 0x000fe2000c101b24 */
[----:B------:R-:W-:Y:S05]  /*eb80*/  EXIT ;  /* 0x000000000000794d */ /* 0x000fea0003800000 */
.L_x_3382:
        /* <DEDUP_REMOVED lines=11> */
[----:B0-----:R-:W-:Y:S01]  /*ec40*/  STG.E.U16 desc[UR36][R2.64], R17 ;  /* 0x0000001102007986 */ /* 0x001fe2000c101524 */
[----:B------:R-:W-:Y:S05]  /*ec50*/  EXIT ;  /* 0x000000000000794d */ /* 0x000fea0003800000 */
.L_x_3396:
        /* <DEDUP_REMOVED lines=26> */
.L_x_3399:
[----:B------:R-:W-:-:S04]  /*ee00*/  SHF.R.U32.HI R5, RZ, 0x18, R5 ;  /* 0x00000018ff057819 */ /* 0x000fc80000011605 */
[----:B------:R-:W-:-:S07]  /*ee10*/  LOP3.LUT R0, R0, 0x80, R5, 0xf8, !PT ;  /* 0x0000008000007812 */ /* 0x000fce00078ef805 */
.L_x_3398:
[----:B------:R-:W-:Y:S05]  /*ee20*/  BSYNC.RECONVERGENT B0 ;  /* 0x0000000000007941 */ /* 0x000fea0003800200 */
.L_x_3397:
[----:B------:R-:W-:Y:S01]  /*ee30*/  STG.E.U8 desc[UR36][R2.64], R0 ;  /* 0x0000000002007986 */ /* 0x000fe2000c101124 */
[----:B------:R-:W-:Y:S05]  /*ee40*/  EXIT ;  /* 0x000000000000794d */ /* 0x000fea0003800000 */
.L_x_3395:
        /* <DEDUP_REMOVED lines=26> */
.L_x_3402:
[----:B------:R-:W-:-:S04]  /*eff0*/  SHF.R.U32.HI R5, RZ, 0x18, R5 ;  /* 0x00000018ff057819 */ /* 0x000fc80000011605 */
[----:B------:R-:W-:-:S07]  /*f000*/  LOP3.LUT R0, R0, 0x80, R5, 0xf8, !PT ;  /* 0x0000008000007812 */ /* 0x000fce00078ef805 */
.L_x_3401:
[----:B------:R-:W-:Y:S05]  /*f010*/  BSYNC.RECONVERGENT B0 ;  /* 0x0000000000007941 */ /* 0x000fea0003800200 */
.L_x_3400:
[----:B------:R-:W-:Y:S01]  /*f020*/  STG.E.U8 desc[UR36][R2.64], R0 ;  /* 0x0000000002007986 */ /* 0x000fe2000c101124 */
[----:B------:R-:W-:Y:S05]  /*f030*/  EXIT ;  /* 0x000000000000794d */ /* 0x000fea0003800000 */
.L_x_3394:
        /* <DEDUP_REMOVED lines=30> */
.L_x_3404:
[----:B------:R-:W0:Y:S02]  /*f220*/  F2I.U64.F64.TRUNC R16, R16 ;  /* 0x0000001000107311 */ /* 0x000e24000030d800 */
[----:B0-----:R-:W-:Y:S01]  /*f230*/  STG.E.64 desc[UR36][R2.64], R16 ;  /* 0x0000001002007986 */ /* 0x001fe2000c101b24 */
[----:B------:R-:W-:Y:S05]  /*f240*/  EXIT ;  /* 0x000000000000794d */ /* 0x000fea0003800000 */
.L_x_3403:
[----:B------:R-:W0:Y:S02]  /*f250*/  F2I.U32.F64.TRUNC R17, R16 ;  /* 0x0000001000117311 */ /* 0x000e24000030d000 */
[----:B0-----:R-:W-:Y:S01]  /*f260*/  STG.E desc[UR36][R2.64], R17 ;  /* 0x0000001102007986 */ /* 0x001fe2000c101924 */
[----:B------:R-:W-:Y:S05]  /*f270*/  EXIT ;  /* 0x000000000000794d */ /* 0x000fea0003800000 */
.L_x_3393:
        /* <DEDUP_REMOVED lines=8> */
[----:B------:R-:W-:Y:S01]  /*f300*/  STG.E.U8 desc[UR36][R2.64], R5 ;  /* 0x0000000502007986 */ /* 0x000fe2000c101124 */
[----:B------:R-:W-:Y:S05]  /*f310*/  EXIT ;  /* 0x000000000000794d */ /* 0x000fea0003800000 */
.L_x_3406:
[----:B------:R-:W-:-:S05]  /*f320*/  CS2R R18, SRZ ;  /* 0x0000000000127805 */ /* 0x000fca000001ff00 */
[----:B------:R-:W-:Y:S01]  /*f330*/  STG.E.128 desc[UR36][R2.64], R16 ;  /* 0x0000001002007986 */ /* 0x000fe2000c101d24 */
[----:B------:R-:W-:Y:S05]  /*f340*/  EXIT ;  /* 0x000000000000794d */ /* 0x000fea0003800000 */
.L_x_3405:
[----:B------:R-:W-:-:S13]  /*f350*/  ISETP.NE.AND P0, PT, R0, 0xf, PT ;  /* 0x0000000f0000780c */ /* 0x000fda0003f05270 */
[----:B------:R-:W-:Y:S05]  /*f360*/  @!P0 BRA `(.L_x_3407) ;  /* 0x0000000400288947 */ /* 0x000fea0003800000 */
[----:B------:R-:W-:-:S13]  /*f370*/  ISETP.NE.AND P0, PT, R0, 0x17, PT ;  /* 0x000000170000780c */ /* 0x000fda0003f05270 */
[----:B------:R-:W-:Y:S05]  /*f380*/  @!P0 BRA `(.L_x_3408) ;  /* 0x0000000000b08947 */ /* 0x000fea0003800000 */
[----:B------:R-:W-:-:S13]  /*f390*/  ISETP.NE.AND P0, PT, R0, 0x18, PT ;  /* 0x000000180000780c */ /* 0x000fda0003f05270 */
[----:B------:R-:W-:Y:S05]  /*f3a0*/  @!P0 BRA `(.L_x_3409) ;  /* 0x0000000000448947 */ /* 0x000fea0003800000 */
.L_x_3386:
        /* <DEDUP_REMOVED lines=16> */
.L_x_3410:
[----:B------:R-:W-:Y:S05]  /*f4b0*/  EXIT ;  /* 0x000000000000794d */ /* 0x000fea0003800000 */
.L_x_3409:
        /* <DEDUP_REMOVED lines=21> */
.L_x_3412:
[----:B------:R-:W-:Y:S05]  /*f610*/  BSYNC.RECONVERGENT B0 ;  /* 0x0000000000007941 */ /* 0x000fea0003800200 */
.L_x_3411:
[----:B------:R-:W-:-:S05]  /*f620*/  LOP3.LUT R5, R0, 0x80, R5, 0xf8, !PT ;  /* 0x0000008000057812 */ /* 0x000fca00078ef805 */
[----:B------:R-:W-:Y:S01]  /*f630*/  STG.E.U8 desc[UR36][R2.64], R5 ;  /* 0x0000000502007986 */ /* 0x000fe2000c101124 */
[----:B------:R-:W-:Y:S05]  /*f640*/  EXIT ;  /* 0x000000000000794d */ /* 0x000fea0003800000 */
.L_x_3408:
        /* <DEDUP_REMOVED lines=20> */
.L_x_3414:
[----:B------:R-:W-:Y:S01]  /*f790*/  IMAD.MOV.U32 R0, RZ, RZ, 0x7f ;  /* 0x0000007fff007424 */ /* 0x000fe200078e00ff */
[----:B------:R-:W-:-:S04]  /*f7a0*/  ISETP.GT.U32.AND P0, PT, R4, 0x7f800000, PT ;  /* 0x7f8000000400780c */ /* 0x000fc80003f04070 */
[----:B------:R-:W-:-:S09]  /*f7b0*/  SEL R0, R0, 0x7c, P0 ;  /* 0x0000007c00007807 */ /* 0x000fd20000000000 */
.L_x_3415:
[----:B------:R-:W-:Y:S05]  /*f7c0*/  BSYNC.RECONVERGENT B0 ;  /* 0x0000000000007941 */ /* 0x000fea0003800200 */
.L_x_3413:
[----:B------:R-:W-:-:S04]  /*f7d0*/  SHF.R.U32.HI R5, RZ, 0x18, R5 ;  /* 0x00000018ff057819 */ /* 0x000fc80000011605 */
[----:B------:R-:W-:-:S05]  /*f7e0*/  LOP3.LUT R5, R0, 0x80, R5, 0xf8, !PT ;  /* 0x0000008000057812 */ /* 0x000fca00078ef805 */
[----:B------:R-:W-:Y:S01]  /*f7f0*/  STG.E.U8 desc[UR36][R2.64], R5 ;  /* 0x0000000502007986 */ /* 0x000fe2000c101124 */
[----:B------:R-:W-:Y:S05]  /*f800*/  EXIT ;  /* 0x000000000000794d */ /* 0x000fea0003800000 */
.L_x_3407:
        /* <DEDUP_REMOVED lines=12> */
        .weak           $__internal_1_$__cuda_sm20_dblrcp_rn_slowpath_v3
        .type           $__internal_1_$__cuda_sm20_dblrcp_rn_slowpath_v3,@function
        .size           $__internal_1_$__cuda_sm20_dblrcp_rn_slowpath_v3,(.L_x_10123 - $__internal_1_$__cuda_sm20_dblrcp_rn_slowpath_v3)
$__internal_1_$__cuda_sm20_dblrcp_rn_slowpath_v3:
[----:B------:R-:W0:Y:S01]  /*f8d0*/  DSETP.GTU.AND P0, PT, |R6|, +INF , PT ;  /* 0x7ff000000600742a */ /* 0x000e220003f0c200 */
[----:B------:R-:W-:Y:S04]  /*f8e0*/  BSSY.RECONVERGENT B2, `(.L_x_3416) ;  /* 0x000005a000027945 */ /* 0x000fe80003800200 */
[----:B0-----:R-:W-:Y:S05]  /*f8f0*/  @P0 BRA `(.L_x_3417) ;  /* 0x0000000400580947 */ /* 0x001fea0003800000 */
[----:B------:R-:W-:-:S05]  /*f900*/  LOP3.LUT R9, R7, 0x7fffffff, RZ, 0xc0, !PT ;  /* 0x7fffffff07097812 */ /* 0x000fca00078ec0ff */
[----:B------:R-:W-:-:S05]  /*f910*/  VIADD R3, R9, 0xffffffff ;  /* 0xffffffff09037836 */ /* 0x000fca0000000000 */
[----:B------:R-:W-:-:S13]  /*f920*/  ISETP.GE.U32.AND P0, PT, R3, 0x7fefffff, PT ;  /* 0x7fefffff0300780c */ /* 0x000fda0003f06070 */
[----:B------:R-:W-:Y:S01]  /*f930*/  @P0 LOP3.LUT R11, R7, 0x7ff00000, RZ, 0x3c, !PT ;  /* 0x7ff00000070b0812 */ /* 0x000fe200078e3cff */
[----:B------:R-:W-:Y:S01]  /*f940*/  @P0 IMAD.MOV.U32 R10, RZ, RZ, RZ ;  /* 0x000000ffff0a0224 */ /* 0x000fe200078e00ff */
[----:B------:R-:W-:Y:S06]  /*f950*/  @P0 BRA `(.L_x_3418) ;  /* 0x0000000400480947 */ /* 0x000fec0003800000 */
[----:B------:R-:W-:-:S13]  /*f960*/  ISETP.GE.U32.AND P0, PT, R9, 0x1000001, PT ;  /* 0x010000010900780c */ /* 0x000fda0003f06070 */
[----:B------:R-:W-:Y:S05]  /*f970*/  @!P0 BRA `(.L_x_3419) ;  /* 0x0000000000b48947 */ /* 0x000fea0003800000 */
[----:B------:R-:W-:Y:S02]  /*f980*/  VIADD R13, R7, 0xc0200000 ;  /* 0xc0200000070d7836 */ /* 0x000fe40000000000 */
[----:B------:R-:W-:Y:S02]  /*f990*/  IMAD.MOV.U32 R12, RZ, RZ, R6 ;  /* 0x000000ffff0c7224 */ /* 0x000fe400078e0006 */
[----:B------:R-:W0:Y:S04]  /*f9a0*/  MUFU.RCP64H R9, R13 ;  /* 0x0000000d00097308 */ /* 0x000e280000001800 */
        /* <DEDUP_REMOVED lines=42> */
.L_x_3419:
        /* <DEDUP_REMOVED lines=33> */
.L_x_3417:
[----:B------:R-:W-:Y:S01]  /*fe60*/  LOP3.LUT R11, R7, 0x80000, RZ, 0xfc, !PT ;  /* 0x00080000070b7812 */ /* 0x000fe200078efcff */
[----:B------:R-:W-:-:S07]  /*fe70*/  IMAD.MOV.U32 R10, RZ, RZ, R6 ;  /* 0x000000ffff0a7224 */ /* 0x000fce00078e0006 */
.L_x_3418:
[----:B------:R-:W-:Y:S05]  /*fe80*/  BSYNC.RECONVERGENT B2 ;  /* 0x0000000000027941 */ /* 0x000fea0003800200 */
.L_x_3416:
[----:B------:R-:W-:Y:S02]  /*fe90*/  IMAD.MOV.U32 R6, RZ, RZ, R0 ;  /* 0x000000ffff067224 */ /* 0x000fe400078e0000 */
[----:B------:R-:W-:-:S04]  /*fea0*/  IMAD.MOV.U32 R7, RZ, RZ, 0x0 ;  /* 0x00000000ff077424 */ /* 0x000fc800078e00ff */
[----:B------:R-:W-:Y:S05]  /*feb0*/  RET.REL.NODEC R6 `(_ZN2at6native27unrolled_elementwise_kernelIZZZNS0_61_GLOBAL__N__132982cb_23_ActivationSiluKernel_cu_1520ed90_293320silu_backward_kernelERNS_18TensorIteratorBaseEENKUlvE_clEvENKUlvE_clEvEUlddE_St5arrayIPcLm3EELi4E23TrivialOffsetCalculatorILi2EjESB_ILi1EjENS0_6memory12LoadWithCastILi2EEENSE_13StoreWithCastILi1EEEEEviT_T0_T2_T3_T4_T5_) ;  /* 0xffffff0006507950 */ /* 0x000fea0003c3ffff */
.L_x_3420:
        /* <DEDUP_REMOVED lines=12> */
.L_x_10123:


//--------------------- .text._ZN2at6native18elementwise_kernelILi128ELi2EZNS0_22gpu_kernel_impl_nocastIZZZNS0_61_GLOBAL__N__132982cb_23_ActivationSiluKernel_cu_1520ed90_293320silu_backward_kernelERNS_18TensorIteratorBaseEENKUlvE_clEvENKUlvE_clEvEUlddE_EEvS5_RKT_EUliE_EEviT1_ --------------------------
	.section	.text._ZN2at6native18elementwise_kernelILi128ELi2EZNS0_22gpu_kernel_impl_nocastIZZZNS0_61_GLOBAL__N__132982cb_23_ActivationSiluKernel_cu_1520ed90_293320silu_backward_kernelERNS_18TensorIteratorBaseEENKUlvE_clEvENKUlvE_clEvEUlddE_EEvS5_RKT_EUliE_EEviT1_,"ax",@progbits
	.align	128
        .global         _ZN2at6native18elementwise_kernelILi128ELi2EZNS0_22gpu_kernel_impl_nocastIZZZNS0_61_GLOBAL__N__132982cb_23_ActivationSiluKernel_cu_1520ed90_293320silu_backward_kernelERNS_18TensorIteratorBaseEENKUlvE_clEvENKUlvE_clEvEUlddE_EEvS5_RKT_EUliE_EEviT1_
        .type           _ZN2at6native18elementwise_kernelILi128ELi2EZNS0_22gpu_kernel_impl_nocastIZZZNS0_61_GLOBAL__N__132982cb_23_ActivationSiluKernel_cu_1520ed90_293320silu_backward_kernelERNS_18TensorIteratorBaseEENKUlvE_clEvENKUlvE_clEvEUlddE_EEvS5_RKT_EUliE_EEviT1_,@function
        .size           _ZN2at6native18elementwise_kernelILi128ELi2EZNS0_22gpu_kernel_impl_nocastIZZZNS0_61_GLOBAL__N__132982cb_23_ActivationSiluKernel_cu_1520ed90_293320silu_backward_kernelERNS_18TensorIteratorBaseEENKUlvE_clEvENKUlvE_clEvEUlddE_EEvS5_RKT_EUliE_EEviT1_,(.L_x_10124 - _ZN2at6native18elementwise_kernelILi128ELi2EZNS0_22gpu_kernel_impl_nocastIZZZNS0_61_GLOBAL__N__132982cb_23_ActivationSiluKernel_cu_1520ed90_293320silu_backward_kernelERNS_18TensorIteratorBaseEENKUlvE_clEvENKUlvE_clEvEUlddE_EEvS5_RKT_EUliE_EEviT1_)
        .other          _ZN2at6native18elementwise_kernelILi128ELi2EZNS0_22gpu_kernel_impl_nocastIZZZNS0_61_GLOBAL__N__132982cb_23_ActivationSiluKernel_cu_1520ed90_293320silu_backward_kernelERNS_18TensorIteratorBaseEENKUlvE_clEvENKUlvE_clEvEUlddE_EEvS5_RKT_EUliE_EEviT1_,@"STO_CUDA_ENTRY STV_DEFAULT"
_ZN2at6native18elementwise_kernelILi128ELi2EZNS0_22gpu_kernel_impl_nocastIZZZNS0_61_GLOBAL__N__132982cb_23_ActivationSiluKernel_cu_1520ed90_293320silu_backward_kernelERNS_18TensorIteratorBaseEENKUlvE_clEvENKUlvE_clEvEUlddE_EEvS5_RKT_EUliE_EEviT1_:
.text._ZN2at6native18elementwise_kernelILi128ELi2EZNS0_22gpu_kernel_impl_nocastIZZZNS0_61_GLOBAL__N__132982cb_23_ActivationSiluKernel_cu_1520ed90_293320silu_backward_kernelERNS_18TensorIteratorBaseEENKUlvE_clEvENKUlvE_clEvEUlddE_EEvS5_RKT_EUliE_EEviT1_:
        /* <DEDUP_REMOVED lines=14> */
[----:B0-----:R-:W2:Y:S06]  /*00e0*/  LDG.E.64 R4, desc[UR6][R4.64] ;  /* 0x0000000604047981 */ /* 0x001eac000c1e1b00 */
[----:B------:R-:W0:Y:S02]  /*00f0*/  LDC.64 R8, c[0x0][0x5f0] ;  /* 0x00017c00ff087b82 */ /* 0x000e240000000a00 */
[----:B0-----:R-:W5:Y:S01]  /*0100*/  LDG.E.64 R8, desc[UR6][R8.64] ;  /* 0x0000000608087981 */ /* 0x001f62000c1e1b00 */
[----:B------:R-:W-:Y:S01]  /*0110*/  HFMA2 R6, -RZ, RZ, 1323, -4.565715789794921875e-05 ;  /* 0x652b82feff067431 */ /* 0x000fe200000001ff */
[----:B------:R-:W-:Y:S01]  /*0120*/  MOV R7, 0x3ff71547 ;  /* 0x3ff7154700077802 */ /* 0x000fe20000000f00 */
[----:B------:R-:W-:Y:S01]  /*0130*/  UMOV UR4, 0xfefa39ef ;  /* 0xfefa39ef00047882 */ /* 0x000fe20000000000 */
[----:B------:R-:W-:-:S04]  /*0140*/  UMOV UR5, 0x3fe62e42 ;  /* 0x3fe62e4200057882 */ /* 0x000fc80000000000 */
[----:B--2---:R-:W0:-:S15]  /*0150*/  DFMA R6, R4, -R6, 6.75539944105574400000e+15 ;  /* 0x433800000406742b */ /* 0x004e1e0000000806 */
        /* <DEDUP_REMOVED lines=18> */
[----:B0-----:R-:W-:Y:S01]  /*0280*/  MOV R14, 0xfca213ea ;  /* 0xfca213ea000e7802 */ /* 0x001fe20000000f00 */
[----:B------:R-:W-:Y:S01]  /*0290*/  IMAD.MOV.U32 R15, RZ, RZ, 0x3e928af3 ;  /* 0x3e928af3ff0f7424 */ /* 0x000fe200078e00ff */
[----:B------:R-:W-:-:S15]  /*02a0*/  UMOV UR5, 0x3e5ade15 ;  /* 0x3e5ade1500057882 */ /* 0x000fde0000000000 */
        /* <DEDUP_REMOVED lines=17> */
[----:B0-----:R-:W-:Y:S01]  /*03c0*/  DFMA R14, R12, R14, UR4 ;  /* 0x000000040c0e7e2b */ /* 0x001fe2000800000e */
[----:B------:R-:W-:Y:S01]  /*03d0*/  UMOV UR4, 0x14761f65 ;  /* 0x14761f6500047882 */ /* 0x000fe20000000000 */
[----:B------:R-:W-:-:S15]  /*03e0*/  UMOV UR5, 0x3f2a01a0 ;  /* 0x3f2a01a000057882 */ /* 0x000fde0000000000 */
[----:B------:R-:W-:-:S15]  /*03f0*/  NOP ;  /* 0x0000000000007918 */ /* 0x000fde0000000000 */
[----:B------:R-:W-:-:S15]  /*0400*/  NOP ;  /* 0x0000000000007918 */ /* 0x000fde0000000000 */
[----:B------:R-:W-:-:S15]  /*0410*/  NOP ;  /* 0x0000000000007918 */ /* 0x000fde0000000000 */
[----:B------:R-:W-:-:S02]  /*0420*/  NOP ;  /* 0x0000000000007918 */ /* 0x000fc40000000000 */
[----:B------:R-:W0:Y:S02]  /*0430*/  DADD R10, -RZ, -R4 ;  /* 0x00000000ff0a7229 */ /* 0x000e240000000904 */
[----:B0-----:R-:W-:-:S04]  /*0440*/  MOV R0, R11 ;  /* 0x0000000b00007202 */ /* 0x001fc80000000f00 */
[----:B------:R-:W-:-:S15]  /*0450*/  FSETP.GEU.FTZ.AND P0, PT, |R0|, 4.1917929649353027344, PT ;  /* 0x4086232b0000780b */ /* 0x000fde0003f1e200 */
[----:B------:R-:W-:-:S15]  /*0460*/  NOP ;  /* 0x0000000000007918 */ /* 0x000fde0000000000 */
[----:B------:R-:W-:-:S15]  /*0470*/  NOP ;  /* 0x0000000000007918 */ /* 0x000fde0000000000 */
[----:B------:R-:W-:-:S13]  /*0480*/  NOP ;  /* 0x0000000000007918 */ /* 0x000fda0000000000 */
[----:B------:R-:W0:Y:S01]  /*0490*/  DFMA R14, R12, R14, UR4 ;  /* 0x000000040c0e7e2b */ /* 0x000e22000800000e */
        /* <DEDUP_REMOVED lines=45> */
[----:B0-----:R-:W-:Y:S02]  /*0770*/  LEA R11, R6, R15, 0x14 ;  /* 0x0000000f060b7211 */ /* 0x001fe400078ea0ff */
[----:B------:R-:W-:Y:S01]  /*0780*/  MOV R10, R14 ;  /* 0x0000000e000a7202 */ /* 0x000fe20000000f00 */
[----:B------:R-:W-:Y:S06]  /*0790*/  @!P0 BRA `(.L_x_3424) ;  /* 0x0000000000448947 */ /* 0x000fec0003800000 */
[----:B------:R-:W-:Y:S01]  /*07a0*/  FSETP.GEU.FTZ.AND P1, PT, |R0|, 4.2275390625, PT ;  /* 0x408748000000780b */ /* 0x000fe20003f3e200 */
[----:B------:R-:W-:-:S15]  /*07b0*/  DSETP.GT.AND P0, PT, R4, RZ, PT ;  /* 0x000000ff0400722a */ /* 0x000fde0003f04000 */
[----:B------:R-:W-:-:S15]  /*07c0*/  NOP ;  /* 0x0000000000007918 */ /* 0x000fde0000000000 */
[----:B------:R-:W-:-:S15]  /*07d0*/  NOP ;  /* 0x0000000000007918 */ /* 0x000fde0000000000 */
[----:B------:R-:W-:-:S15]  /*07e0*/  NOP ;  /* 0x0000000000007918 */ /* 0x000fde0000000000 */
[----:B------:R-:W-:-:S04]  /*07f0*/  NOP ;  /* 0x0000000000007918 */ /* 0x000fc80000000000 */
[----:B------:R-:W0:Y:S02]  /*0800*/  DADD R10, -R4, +INF ;  /* 0x7ff00000040a7429 */ /* 0x000e240000000100 */
[----:B0-----:R-:W-:Y:S02]  /*0810*/  FSEL R10, R10, RZ, !P0 ;  /* 0x000000ff0a0a7208 */ /* 0x001fe40004000000 */
[----:B------:R-:W-:Y:S01]  /*0820*/  FSEL R11, R11, RZ, !P0 ;  /* 0x000000ff0b0b7208 */ /* 0x000fe20004000000 */
[----:B------:R-:W-:Y:S06]  /*0830*/  @P1 BRA `(.L_x_3424) ;  /* 0x00000000001c1947 */ /* 0x000fec0003800000 */
[----:B------:R-:W-:Y:S02]  /*0840*/  LEA.HI R0, R6, R6, RZ, 0x1 ;  /* 0x0000000606007211 */ /* 0x000fe400078f08ff */
[----:B------:R-:W-:Y:S02]  /*0850*/  MOV R10, RZ ;  /* 0x000000ff000a7202 */ /* 0x000fe40000000f00 */
[----:B------:R-:W-:-:S04]  /*0860*/  SHF.R.S32.HI R7, RZ, 0x1, R0 ;  /* 0x00000001ff077819 */ /* 0x000fc80000011400 */
[----:B------:R-:W-:Y:S01]  /*0870*/  LEA R15, R7, R15, 0x14 ;  /* 0x0000000f070f7211 */ /* 0x000fe200078ea0ff */
[----:B------:R-:W-:-:S05]  /*0880*/  IMAD.IADD R6, R6, 0x1, -R7 ;  /* 0x0000000106067824 */ /* 0x000fca00078e0a07 */
[----:B------:R-:W-:-:S06]  /*0890*/  LEA R11, R6, 0x3ff00000, 0x14 ;  /* 0x3ff00000060b7811 */ /* 0x000fcc00078ea0ff */
[----:B------:R0:W1:Y:S02]  /*08a0*/  DMUL R10, R14, R10 ;  /* 0x0000000a0e0a7228 */ /* 0x0000640000000000 */
.L_x_3424:
[----:B01----:R-:W0:Y:S02]  /*08b0*/  DADD R14, R10, 1 ;  /* 0x3ff000000a0e7429 */ /* 0x003e240000000000 */
[----:B0-----:R-:W0:Y:S01]  /*08c0*/  MUFU.RCP64H R7, R15 ;  /* 0x0000000f00077308 */ /* 0x001e220000001800 */
[----:B------:R-:W-:-:S04]  /*08d0*/  IADD3 R6, PT, PT, R15, 0x300402, RZ ;  /* 0x003004020f067810 */ /* 0x000fc80007ffe0ff */
[----:B------:R-:W-:-:S15]  /*08e0*/  FSETP.GEU.AND P0, PT, |R6|, 5.8789094863358348022e-39, PT ;  /* 0x004004020600780b */ /* 0x000fde0003f0e200 */
[----:B------:R-:W-:-:S15]  /*08f0*/  NOP ;  /* 0x0000000000007918 */ /* 0x000fde0000000000 */
[----:B------:R-:W-:-:S15]  /*0900*/  NOP ;  /* 0x0000000000007918 */ /* 0x000fde0000000000 */
[----:B------:R-:W-:-:S12]  /*0910*/  NOP ;  /* 0x0000000000007918 */ /* 0x000fd80000000000 */
        /* <DEDUP_REMOVED lines=24> */
[----:B------:R-:W-:Y:S02]  /*0aa0*/  MOV R13, R15 ;  /* 0x0000000f000d7202 */ /* 0x000fe40000000f00 */
[----:B------:R-:W-:Y:S02]  /*0ab0*/  IADD3 R6, PT, PT, R6, -0x100000, RZ ;  /* 0xfff0000006067810 */ /* 0x000fe40007ffe0ff */
[----:B------:R-:W-:-:S07]  /*0ac0*/  MOV R0, 0xae0 ;  /* 0x00000ae000007802 */ /* 0x000fce0000000f00 */
[----:B-----5:R-:W-:Y:S05]  /*0ad0*/  CALL.REL.NOINC `($__internal_2_$__cuda_sm20_dblrcp_rn_slowpath_v3) ;  /* 0x0000005000247944 */ /* 0x020fea0003c00000 */
[----:B------:R-:W-:Y:S01]  /*0ae0*/  MOV R10, R14 ;  /* 0x0000000e000a7202 */ /* 0x000fe20000000f00 */
[----:B------:R-:W-:-:S07]  /*0af0*/  IMAD.MOV.U32 R11, RZ, RZ, R15 ;  /* 0x000000ffff0b7224 */ /* 0x000fce00078e000f */
.L_x_3425:
[----:B-----5:R-:W-:Y:S01]  /*0b00*/  DMUL R8, R8, R10 ;  /* 0x0000000a08087228 */ /* 0x020fe20000000000 */
[----:B------:R-:W-:-:S15]  /*0b10*/  IADD3 R3, PT, PT, R3, 0x80, RZ ;  /* 0x0000008003037810 */ /* 0x000fde0007ffe0ff */
[----:B------:R-:W-:-:S15]  /*0b20*/  NOP ;  /* 0x0000000000007918 */ /* 0x000fde0000000000 */
[----:B------:R-:W-:-:S15]  /*0b30*/  NOP ;  /* 0x0000000000007918 */ /* 0x000fde0000000000 */
[----:B------:R-:W-:-:S15]  /*0b40*/  NOP ;  /* 0x0000000000007918 */ /* 0x000fde0000000000 */
[----:B------:R-:W-:-:S03]  /*0b50*/  NOP ;  /* 0x0000000000007918 */ /* 0x000fc60000000000 */
[----:B------:R-:W0:-:S15]  /*0b60*/  DADD R10, -R10, 1 ;  /* 0x3ff000000a0a7429 */ /* 0x000e1e0000000100 */
[----:B------:R-:W-:-:S15]  /*0b70*/  NOP ;  /* 0x0000000000007918 */ /* 0x000fde0000000000 */
[----:B------:R-:W-:-:S15]  /*0b80*/  NOP ;  /* 0x0000000000007918 */ /* 0x000fde0000000000 */
[----:B------:R-:W-:-:S15]  /*0b90*/  NOP ;  /* 0x0000000000007918 */ /* 0x000fde0000000000 */
[----:B------:R-:W-:-:S04]  /*0ba0*/  NOP ;  /* 0x0000000000007918 */ /* 0x000fc80000000000 */
[----:B0-----:R0:W1:Y:S02]  /*0bb0*/  DFMA R10, R4, R10, 1 ;  /* 0x3ff00000040a742b */ /* 0x001064000000000a */
[----:B0-----:R-:W0:-:S15]  /*0bc0*/  LDC.64 R4, c[0x0][0x5e8] ;  /* 0x00017a00ff047b82 */ /* 0x001e1e0000000a00 */
[----:B------:R-:W-:-:S15]  /*0bd0*/  NOP ;  /* 0x0000000000007918 */ /* 0x000fde0000000000 */
[----:B------:R-:W-:-:S15]  /*0be0*/  NOP ;  /* 0x0000000000007918 */ /* 0x000fde0000000000 */
[----:B------:R-:W-:-:S15]  /*0bf0*/  NOP ;  /* 0x0000000000007918 */ /* 0x000fde0000000000 */
[----:B------:R-:W-:-:S02]  /*0c00*/  NOP ;  /* 0x0000000000007918 */ /* 0x000fc40000000000 */
[----:B-1----:R-:W0:Y:S02]  /*0c10*/  DMUL R8, R8, R10 ;  /* 0x0000000a08087228 */ /* 0x002e240000000000 */
[----:B0-----:R0:W-:Y:S02]  /*0c20*/  STG.E.64 desc[UR6][R4.64], R8 ;  /* 0x0000000804007986 */ /* 0x0011e4000c101b06 */
.L_x_3423:
[----:B------:R-:W-:Y:S05]  /*0c30*/  BSYNC.RECONVERGENT B0 ;  /* 0x0000000000007941 */ /* 0x000fea0003800200 */
.L_x_3422:
[----:B------:R-:W1:Y:S02]  /*0c40*/  LDCU UR4, c[0x0][0x380] ;  /* 0x00007000ff0477ac */ /* 0x000e640008000800 */
[----:B-1----:R-:W-:-:S13]  /*0c50*/  ISETP.GE.AND P0, PT, R3, UR4, PT ;  /* 0x0000000403007c0c */ /* 0x002fda000bf06270 */
[----:B------:R-:W-:Y:S05]  /*0c60*/  @P0 EXIT ;  /* 0x000000000000094d */ /* 0x000fea0003800000 */
[----:B------:R-:W1:Y:S02]  /*0c70*/  LDC.64 R2, c[0x0][0x5f8] ;  /* 0x00017e00ff027b82 */ /* 0x000e640000000a00 */
[----:B-1----:R-:W2:Y:S06]  /*0c80*/  LDG.E.64 R2, desc[UR6][R2.64] ;  /* 0x0000000602027981 */ /* 0x002eac000c1e1b00 */
[----:B0-----:R-:W0:Y:S02]  /*0c90*/  LDC.64 R4, c[0x0][0x5f0] ;  /* 0x00017c00ff047b82 */ /* 0x001e240000000a00 */
        /* <DEDUP_REMOVED lines=25> */
[----:B------:R-:W-:Y:S01]  /*0e30*/  MOV R13, 0x3e928af3 ;  /* 0x3e928af3000d7802 */ /* 0x000fe20000000f00 */
        /* <DEDUP_REMOVED lines=77> */
[----:B0-----:R-:W-:Y:S01]  /*1310*/  LEA R9, R6, R13, 0x14 ;  /* 0x0000000d06097211 */ /* 0x001fe200078ea0ff */
[----:B------:R-:W-:Y:S01]  /*1320*/  IMAD.MOV.U32 R8, RZ, RZ, R12 ;  /* 0x000000ffff087224 */ /* 0x000fe200078e000c */
        /* <DEDUP_REMOVED lines=14> */
[----:B------:R-:W-:Y:S02]  /*1410*/  IADD3 R6, PT, PT, R6, -R7, RZ ;  /* 0x8000000706067210 */ /* 0x000fe40007ffe0ff */
[----:B------:R-:W-:Y:S02]  /*1420*/  LEA R13, R7, R13, 0x14 ;  /* 0x0000000d070d7211 */ /* 0x000fe400078ea0ff */
[----:B------:R-:W-:-:S06]  /*1430*/  LEA R9, R6, 0x3ff00000, 0x14 ;  /* 0x3ff0000006097811 */ /* 0x000fcc00078ea0ff */
[----:B------:R0:W1:Y:S02]  /*1440*/  DMUL R8, R12, R8 ;  /* 0x000000080c087228 */ /* 0x0000640000000000 */
.L_x_3426:
[----:B01----:R-:W0:Y:S02]  /*1450*/  DADD R12, R8, 1 ;  /* 0x3ff00000080c7429 */ /* 0x003e240000000000 */
        /* <DEDUP_REMOVED lines=28> */
[----:B------:R-:W-:Y:S02]  /*1620*/  LOP3.LUT R6, R13, 0x7fffffff, RZ, 0xc0, !PT ;  /* 0x7fffffff0d067812 */ /* 0x000fe400078ec0ff */
[----:B------:R-:W-:Y:S02]  /*1630*/  MOV R0, 0x1660 ;  /* 0x0000166000007802 */ /* 0x000fe40000000f00 */
[----:B------:R-:W-:-:S07]  /*1640*/  IADD3 R6, PT, PT, R6, -0x100000, RZ ;  /* 0xfff0000006067810 */ /* 0x000fce0007ffe0ff */
[----:B-----5:R-:W-:Y:S05]  /*1650*/  CALL.REL.NOINC `($__internal_2_$__cuda_sm20_dblrcp_rn_slowpath_v3) ;  /* 0x0000004400447944 */ /* 0x020fea0003c00000 */
[----:B------:R-:W-:Y:S02]  /*1660*/  MOV R8, R14 ;  /* 0x0000000e00087202 */ /* 0x000fe40000000f00 */
[----:B------:R-:W-:-:S07]  /*1670*/  MOV R9, R15 ;  /* 0x0000000f00097202 */ /* 0x000fce0000000f00 */
.L_x_3427:
[----:B-----5:R-:W-:-:S15]  /*1680*/  DMUL R4, R4, R8 ;  /* 0x0000000804047228 */ /* 0x020fde0000000000 */
        /* <DEDUP_REMOVED lines=16> */
[----:B0-----:R-:W-:Y:S01]  /*1790*/  STG.E.64 desc[UR6][R2.64], R4 ;  /* 0x0000000402007986 */ /* 0x001fe2000c101b06 */
[----:B------:R-:W-:Y:S05]  /*17a0*/  EXIT ;  /* 0x000000000000794d */ /* 0x000fea0003800000 */
.L_x_3421:
[----:B------:R-:W0:Y:S01]  /*17b0*/  LDCU UR4, c[0x0][0x380] ;  /* 0x00007000ff0477ac */ /* 0x000e220008000800 */
[----:B------:R-:W-:Y:S01]  /*17c0*/  VIADD R2, R2, 0xffffffff ;  /* 0xffffffff02027836 */ /* 0x000fe20000000000 */
[----:B------:R-:W-:Y:S04]  /*17d0*/  BSSY.RECONVERGENT B0, `(.L_x_3428) ;  /* 0x000021b000007945 */ /* 0x000fe80003800200 */
[----:B------:R-:W-:-:S04]  /*17e0*/  VIMNMX.U32 R4, PT, PT, R2, 0x18, PT ;  /* 0x0000001802047848 */ /* 0x000fc80003fe0000 */
[----:B------:R-:W-:Y:S02]  /*17f0*/  IADD3 R4, PT, PT, R4, 0x1, RZ ;  /* 0x0000000104047810 */ /* 0x000fe40007ffe0ff */
[----:B0-----:R-:W-:-:S13]  /*1800*/  ISETP.GE.AND P0, PT, R3, UR4, PT ;  /* 0x0000000403007c0c */ /* 0x001fda000bf06270 */
[----:B------:R-:W-:Y:S05]  /*1810*/  @P0 BRA `(.L_x_3429) ;  /* 0x0000002000580947 */ /* 0x000fea0003800000 */
[----:B------:R-:W0:Y:S01]  /*1820*/  LDCU.64 UR4, c[0x0][0x390] ;  /* 0x00007200ff0477ac */ /* 0x000e220008000a00 */
[----:B------:R-:W-:Y:S02]  /*1830*/  MOV R6, RZ ;  /* 0x000000ff00067202 */ /* 0x000fe40000000f00 */
[----:B------:R-:W-:Y:S01]  /*1840*/  MOV R7, R3 ;  /* 0x0000000300077202 */ /* 0x000fe20000000f00 */
[----:B------:R-:W1:Y:S01]  /*1850*/  LDCU UR8, c[0x0][0x38c] ;  /* 0x00007180ff0877ac */ /* 0x000e620008000800 */
[----:B------:R-:W-:Y:S01]  /*1860*/  ISETP.NE.AND P0, PT, R2, RZ, PT ;  /* 0x000000ff0200720c */ /* 0x000fe20003f05270 */
[----:B------:R-:W2:Y:S01]  /*1870*/  LDCU.64 UR10, c[0x0][0x4b8] ;  /* 0x00009700ff0a77ac */ /* 0x000ea20008000a00 */
        /* <DEDUP_REMOVED lines=317> */
[----:B------:R-:W-:Y:S01]  /*2c50*/  ISETP.NE.AND P0, PT, R4, 0x18, PT ;  /* 0x000000180400780c */ /* 0x000fe20003f05270 */
[----:B------:R-:W0:Y:S01]  /*2c60*/  LDCU.64 UR8, c[0x0][0x4a0] ;  /* 0x00009400ff0877ac */ /* 0x000e220008000a00 */
[----:B------:R-:W-:Y:S01]  /*2c70*/  MOV R8, RZ ;  /* 0x000000ff00087202 */ /* 0x000fe20000000f00 */
        /* <DEDUP_REMOVED lines=16> */
[----:B------:R-:W-:Y:S02]  /*2d80*/  IMAD R6, R9, UR11, R6 ;  /* 0x0000000b09067c24 */ /* 0x000fe4000f8e0206 */
[----:B------:R-:W-:-:S04]  /*2d90*/  @P0 IMAD.MOV R12, RZ, RZ, -R8 ;  /* 0x000000ffff0c0224 */ /* 0x000fc800078e0a08 */
[----:B0-----:R-:W-:-:S04]  /*2da0*/  @P0 IMAD R13, R12, R17, R13 ;  /* 0x000000110c0d0224 */ /* 0x001fc800078e020d */
[C---:B-1----:R-:W-:Y:S02]  /*2db0*/  @P0 IMAD R5, R13.reuse, R10, R5 ;  /* 0x0000000a0d050224 */ /* 0x042fe400078e0205 */
[C---:B------:R-:W-:Y:S02]  /*2dc0*/  @P0 IMAD R0, R13.reuse, R11, R0 ;  /* 0x0000000b0d000224 */ /* 0x040fe400078e0200 */
[----:B-----5:R-:W-:-:S07]  /*2dd0*/  @P0 IMAD R6, R13, R16, R6 ;  /* 0x000000100d060224 */ /* 0x020fce00078e0206 */
.L_x_3430:
[----:B------:R-:W0:Y:S02]  /*2de0*/  LDCU.128 UR8, c[0x0][0x5f0] ;  /* 0x0000be00ff0877ac */ /* 0x000e240008000c00 */
[----:B0-----:R-:W-:-:S04]  /*2df0*/  IADD3 R8, P0, PT, R6, UR10, RZ ;  /* 0x0000000a06087c10 */ /* 0x001fc8000ff1e0ff */
[----:B------:R-:W-:-:S06]  /*2e00*/  IADD3.X R9, PT, PT, RZ, UR11, RZ, P0, !PT ;  /* 0x0000000bff097c10 */ /* 0x000fcc00087fe4ff */
[----:B------:R-:W2:Y:S01]  /*2e10*/  LDG.E.64 R8, desc[UR6][R8.64] ;  /* 0x0000000608087981 */ /* 0x000ea2000c1e1b00 */
[----:B------:R-:W-:-:S04]  /*2e20*/  IADD3 R10, P0, PT, R0, UR8, RZ ;  /* 0x00000008000a7c10 */ /* 0x000fc8000ff1e0ff */
[----:B------:R-:W-:-:S06]  /*2e30*/  IADD3.X R11, PT, PT, RZ, UR9, RZ, P0, !PT ;  /* 0x00000009ff0b7c10 */ /* 0x000fcc00087fe4ff */
[----:B------:R-:W5:Y:S01]  /*2e40*/  LDG.E.64 R10, desc[UR6][R10.64] ;  /* 0x000000060a0a7981 */ /* 0x000f62000c1e1b00 */
[----:B------:R-:W-:Y:S01]  /*2e50*/  MOV R6, 0x652b82fe ;  /* 0x652b82fe00067802 */ /* 0x000fe20000000f00 */
[----:B------:R-:W-:Y:S01]  /*2e60*/  IMAD.MOV.U32 R7, RZ, RZ, 0x3ff71547 ;  /* 0x3ff71547ff077424 */ /* 0x000fe200078e00ff */
[----:B------:R-:W-:Y:S01]  /*2e70*/  UMOV UR4, 0xfefa39ef ;  /* 0xfefa39ef00047882 */ /* 0x000fe20000000000 */
[----:B------:R-:W-:Y:S01]  /*2e80*/  UMOV UR5, 0x3fe62e42 ;  /* 0x3fe62e4200057882 */ /* 0x000fe20000000000 */
[----:B------:R-:W-:Y:S03]  /*2e90*/  BSSY.RECONVERGENT B1, `(.L_x_3431) ;  /* 0x0000077000017945 */ /* 0x000fe60003800200 */
        /* <DEDUP_REMOVED lines=20> */
[----:B------:R-:W-:Y:S01]  /*2fe0*/  UMOV UR5, 0x3e5ade15 ;  /* 0x3e5ade1500057882 */ /* 0x000fe20000000000 */
[----:B------:R-:W-:-:S15]  /*2ff0*/  MOV R17, 0x3e928af3 ;  /* 0x3e928af300117802 */ /* 0x000fde0000000f00 */
        /* <DEDUP_REMOVED lines=81> */
[----:B------:R-:W-:-:S04]  /*3510*/  @!P1 LEA.HI R0, R6, R6, RZ, 0x1 ;  /* 0x0000000606009211 */ /* 0x000fc800078f08ff */
[----:B------:R-:W-:-:S04]  /*3520*/  @!P1 SHF.R.S32.HI R7, RZ, 0x1, R0 ;  /* 0x00000001ff079819 */ /* 0x000fc80000011400 */
[----:B------:R-:W-:Y:S02]  /*3530*/  @!P1 IADD3 R6, PT, PT, R6, -R7, RZ ;  /* 0x8000000706069210 */ /* 0x000fe40007ffe0ff */
[----:B------:R-:W-:Y:S02]  /*3540*/  @!P1 LEA R15, R7, R15, 0x14 ;  /* 0x0000000f070f9211 */ /* 0x000fe400078ea0ff */
[----:B------:R-:W-:Y:S01]  /*3550*/  @!P1 LEA R7, R6, 0x3ff00000, 0x14 ;  /* 0x3ff0000006079811 */ /* 0x000fe200078ea0ff */
[----:B------:R-:W-:-:S15]  /*3560*/  @!P1 IMAD.MOV.U32 R6, RZ, RZ, RZ ;  /* 0x000000ffff069224 */ /* 0x000fde00078e00ff */
[----:B------:R-:W-:-:S15]  /*3570*/  NOP ;  /* 0x0000000000007918 */ /* 0x000fde0000000000 */
[----:B------:R-:W-:-:S09]  /*3580*/  NOP ;  /* 0x0000000000007918 */ /* 0x000fd20000000000 */
[----:B------:R-:W0:Y:S02]  /*3590*/  DADD R12, -R8, +INF ;  /* 0x7ff00000080c7429 */ /* 0x000e240000000100 */
[----:B0-----:R-:W-:Y:S02]  /*35a0*/  FSEL R12, R12, RZ, !P0 ;  /* 0x000000ff0c0c7208 */ /* 0x001fe40004000000 */
[----:B------:R-:W-:-:S15]  /*35b0*/  FSEL R13, R13, RZ, !P0 ;  /* 0x000000ff0d0d7208 */ /* 0x000fde0004000000 */
[----:B------:R-:W-:-:S15]  /*35c0*/  NOP ;  /* 0x0000000000007918 */ /* 0x000fde0000000000 */
[----:B------:R-:W-:-:S15]  /*35d0*/  NOP ;  /* 0x0000000000007918 */ /* 0x000fde0000000000 */
[----:B------:R-:W-:-:S15]  /*35e0*/  NOP ;  /* 0x0000000000007918 */ /* 0x000fde0000000000 */
[----:B------:R0:W1:Y:S02]  /*35f0*/  @!P1 DMUL R12, R14, R6 ;  /* 0x000000060e0c9228 */ /* 0x0000640000000000 */
.L_x_3432:
[----:B------:R-:W-:Y:S05]  /*3600*/  BSYNC.RECONVERGENT B1 ;  /* 0x0000000000017941 */ /* 0x000fea0003800200 */
.L_x_3431:
[----:B-1----:R-:W0:Y:S01]  /*3610*/  DADD R12, R12, 1 ;  /* 0x3ff000000c0c7429 */ /* 0x002e220000000000 */
[----:B------:R-:W-:Y:S01]  /*3620*/  BSSY.RECONVERGENT B1, `(.L_x_3433) ;  /* 0x0000021000017945 */ /* 0x000fe20003800200 */
        /* <DEDUP_REMOVED lines=32> */
.L_x_3434:
[----:B------:R-:W-:Y:S05]  /*3830*/  BSYNC.RECONVERGENT B1 ;  /* 0x0000000000017941 */ /* 0x000fea0003800200 */
.L_x_3433:
[----:B------:R-:W0:Y:S01]  /*3840*/  LDCU.64 UR4, c[0x0][0x5e8] ;  /* 0x0000bd00ff0477ac */ /* 0x000e220008000a00 */
[----:B-----5:R-:W-:Y:S01]  /*3850*/  DMUL R10, R10, R14 ;  /* 0x0000000e0a0a7228 */ /* 0x020fe20000000000 */
[----:B------:R-:W-:Y:S01]  /*3860*/  VIADD R3, R3, 0x80 ;  /* 0x0000008003037836 */ /* 0x000fe20000000000 */
[----:B0-----:R-:W-:-:S04]  /*3870*/  IADD3 R6, P0, PT, R5, UR4, RZ ;  /* 0x0000000405067c10 */ /* 0x001fc8000ff1e0ff */
[----:B------:R-:W-:-:S15]  /*3880*/  IADD3.X R7, PT, PT, RZ, UR5, RZ, P0, !PT ;  /* 0x00000005ff077c10 */ /* 0x000fde00087fe4ff */
[----:B------:R-:W-:-:S15]  /*3890*/  NOP ;  /* 0x0000000000007918 */ /* 0x000fde0000000000 */
[----:B------:R-:W-:-:S15]  /*38a0*/  NOP ;  /* 0x0000000000007918 */ /* 0x000fde0000000000 */
[----:B------:R-:W-:-:S13]  /*38b0*/  NOP ;  /* 0x0000000000007918 */ /* 0x000fda0000000000 */
        /* <DEDUP_REMOVED lines=10> */
[----:B0-----:R-:W0:Y:S02]  /*3960*/  DMUL R10, R10, R14 ;  /* 0x0000000e0a0a7228 */ /* 0x001e240000000000 */
[----:B0-----:R0:W-:Y:S02]  /*3970*/  STG.E.64 desc[UR6][R6.64], R10 ;  /* 0x0000000a06007986 */ /* 0x0011e4000c101b06 */
.L_x_3429:
[----:B------:R-:W-:Y:S05]  /*3980*/  BSYNC.RECONVERGENT B0 ;  /* 0x0000000000007941 */ /* 0x000fea0003800200 */
.L_x_3428:
[----:B------:R-:W1:Y:S02]  /*3990*/  LDCU UR4, c[0x0][0x380] ;  /* 0x00007000ff0477ac */ /* 0x000e640008000800 */
[----:B-1----:R-:W-:-:S13]  /*39a0*/  ISETP.GE.AND P0, PT, R3, UR4, PT ;  /* 0x0000000403007c0c */ /* 0x002fda000bf06270 */
[----:B------:R-:W-:Y:S05]  /*39b0*/  @P0 EXIT ;  /* 0x000000000000094d */ /* 0x000fea0003800000 */
[----:B------:R-:W1:Y:S01]  /*39c0*/  LDCU.64 UR4, c[0x0][0x390] ;  /* 0x00007200ff0477ac */ /* 0x000e620008000a00 */
[----:B0-----:R-:W-:Y:S02]  /*39d0*/  MOV R6, RZ ;  /* 0x000000ff00067202 */ /* 0x001fe40000000f00 */
        /* <DEDUP_REMOVED lines=14> */
[----:B------:R-:W-:Y:S01]  /*3ac0*/  IMAD.MOV.U32 R6, RZ, RZ, RZ ;  /* 0x000000ffff067224 */ /* 0x000fe200078e00ff */
        /* <DEDUP_REMOVED lines=315> */
[----:B-1----:R-:W-:Y:S01]  /*4e80*/  SHF.R.U32.HI R11, RZ, UR4, R10 ;  /* 0x00000004ff0b7c19 */ /* 0x002fe2000801160a */
[----:B------:R-:W-:-:S03]  /*4e90*/  @P0 IMAD.MOV.U32 R10, RZ, RZ, RZ ;  /* 0x000000ffff0a0224 */ /* 0x000fc600078e00ff */
        /* <DEDUP_REMOVED lines=14> */
.L_x_3435:
[----:B------:R-:W0:Y:S02]  /*4f80*/  LDCU.128 UR8, c[0x0][0x5f0] ;  /* 0x0000be00ff0877ac */ /* 0x000e240008000c00 */
[----:B0-----:R-:W-:-:S04]  /*4f90*/  IADD3 R2, P0, PT, R2, UR10, RZ ;  /* 0x0000000a02027c10 */ /* 0x001fc8000ff1e0ff */
[----:B------:R-:W-:-:S06]  /*4fa0*/  IADD3.X R3, PT, PT, RZ, UR11, RZ, P0, !PT ;  /* 0x0000000bff037c10 */ /* 0x000fcc00087fe4ff */
[----:B------:R-:W2:Y:S01]  /*4fb0*/  LDG.E.64 R2, desc[UR6][R2.64] ;  /* 0x0000000602027981 */ /* 0x000ea2000c1e1b00 */
[----:B------:R-:W-:-:S04]  /*4fc0*/  IADD3 R4, P0, PT, R0, UR8, RZ ;  /* 0x0000000800047c10 */ /* 0x000fc8000ff1e0ff */
[----:B------:R-:W-:-:S06]  /*4fd0*/  IADD3.X R5, PT, PT, RZ, UR9, RZ, P0, !PT ;  /* 0x00000009ff057c10 */ /* 0x000fcc00087fe4ff */
[----:B------:R-:W5:Y:S01]  /*4fe0*/  LDG.E.64 R4, desc[UR6][R4.64] ;  /* 0x0000000604047981 */ /* 0x000f62000c1e1b00 */
[----:B------:R-:W-:Y:S01]  /*4ff0*/  IMAD.MOV.U32 R6, RZ, RZ, 0x652b82fe ;  /* 0x652b82feff067424 */ /* 0x000fe200078e00ff */
[----:B------:R-:W-:Y:S01]  /*5000*/  MOV R7, 0x3ff71547 ;  /* 0x3ff7154700077802 */ /* 0x000fe20000000f00 */
        /* <DEDUP_REMOVED lines=85> */
[----:B------:R-:W0:Y:S02]  /*5560*/  LDCU.64 UR4, c[0x0][0x5e8] ;  /* 0x0000bd00ff0477ac */ /* 0x000e240008000a00 */
[----:B0-----:R-:W-:-:S04]  /*5570*/  IADD3 R8, P1, PT, R9, UR4, RZ ;  /* 0x0000000409087c10 */ /* 0x001fc8000ff3e0ff */
[----:B------:R-:W-:-:S15]  /*5580*/  IADD3.X R9, PT, PT, RZ, UR5, RZ, P1, !PT ;  /* 0x00000005ff097c10 */ /* 0x000fde0008ffe4ff */
[----:B------:R-:W-:-:S15]  /*5590*/  NOP ;  /* 0x0000000000007918 */ /* 0x000fde0000000000 */
[----:B------:R-:W-:-:S15]  /*55a0*/  NOP ;  /* 0x0000000000007918 */ /* 0x000fde0000000000 */
[----:B------:R-:W-:-:S12]  /*55b0*/  NOP ;  /* 0x0000000000007918 */ /* 0x000fd80000000000 */
[----:B------:R-:W0:Y:S02]  /*55c0*/  DADD R10, -RZ, -R2 ;  /* 0x00000000ff0a7229 */ /* 0x000e240000000902 */
[----:B0-----:R-:W-:-:S04]  /*55d0*/  MOV R0, R11 ;  /* 0x0000000b00007202 */ /* 0x001fc80000000f00 */
[----:B------:R-:W-:-:S15]  /*55e0*/  FSETP.GEU.FTZ.AND P0, PT, |R0|, 4.1917929649353027344, PT ;  /* 0x4086232b0000780b */ /* 0x000fde0003f1e200 */
[----:B------:R-:W-:-:S15]  /*55f0*/  NOP ;  /* 0x0000000000007918 */ /* 0x000fde0000000000 */
[----:B------:R-:W-:-:S15]  /*5600*/  NOP ;  /* 0x0000000000007918 */ /* 0x000fde0000000000 */
[----:B------:R-:W-:-:S13]  /*5610*/  NOP ;  /* 0x0000000000007918 */ /* 0x000fda0000000000 */
[----:B------:R-:W0:-:S15]  /*5620*/  DFMA R14, R12, R14, 1 ;  /* 0x3ff000000c0e742b */ /* 0x000e1e000000000e */
        /* <DEDUP_REMOVED lines=12> */
[----:B------:R-:W-:-:S04]  /*56f0*/  @!P1 SHF.R.S32.HI R7, RZ, 0x1, R0 ;  /* 0x00000001ff079819 */ /* 0x000fc80000011400 */
[----:B------:R-:W-:Y:S02]  /*5700*/  @!P1 IADD3 R6, PT, PT, R6, -R7, RZ ;  /* 0x8000000706069210 */ /* 0x000fe40007ffe0ff */
[----:B------:R-:W-:Y:S02]  /*5710*/  @!P1 LEA R7, R7, R15, 0x14 ;  /* 0x0000000f07079211 */ /* 0x000fe400078ea0ff */
[----:B------:R-:W-:Y:S01]  /*5720*/  @!P1 LEA R13, R6, 0x3ff00000, 0x14 ;  /* 0x3ff00000060d9811 */ /* 0x000fe200078ea0ff */
[----:B------:R-:W-:-:S15]  /*5730*/  @!P1 IMAD.MOV.U32 R6, RZ, RZ, R14 ;  /* 0x000000ffff069224 */ /* 0x000fde00078e000e */
        /* <DEDUP_REMOVED lines=9> */
.L_x_3437:
[----:B------:R-:W-:Y:S05]  /*57d0*/  BSYNC.RECONVERGENT B0 ;  /* 0x0000000000007941 */ /* 0x000fea0003800200 */
.L_x_3436:
        /* <DEDUP_REMOVED lines=31> */
[----:B------:R-:W-:Y:S02]  /*59d0*/  MOV R12, R14 ;  /* 0x0000000e000c7202 */ /* 0x000fe40000000f00 */
[----:B------:R-:W-:Y:S01]  /*59e0*/  MOV R13, R15 ;  /* 0x0000000f000d7202 */ /* 0x000fe20000000f00 */
[----:B------:R-:W-:Y:S01]  /*59f0*/  VIADD R6, R6, 0xfff00000 ;  /* 0xfff0000006067836 */ /* 0x000fe20000000000 */
[----:B------:R-:W-:-:S07]  /*5a00*/  MOV R0, 0x5a20 ;  /* 0x00005a2000007802 */ /* 0x000fce0000000f00 */
[----:B-----5:R-:W-:Y:S05]  /*5a10*/  CALL.REL.NOINC `($__internal_2_$__cuda_sm20_dblrcp_rn_slowpath_v3) ;  /* 0x0000000000547944 */ /* 0x020fea0003c00000 */
[----:B------:R-:W-:Y:S02]  /*5a20*/  MOV R10, R14 ;  /* 0x0000000e000a7202 */ /* 0x000fe40000000f00 */
[----:B------:R-:W-:-:S07]  /*5a30*/  MOV R11, R15 ;  /* 0x0000000f000b7202 */ /* 0x000fce0000000f00 */
.L_x_3439:
[----:B------:R-:W-:Y:S05]  /*5a40*/  BSYNC.RECONVERGENT B0 ;  /* 0x0000000000007941 */ /* 0x000fea0003800200 */
.L_x_3438:
        /* <DEDUP_REMOVED lines=16> */
[----:B0-----:R-:W-:Y:S01]  /*5b50*/  STG.E.64 desc[UR6][R8.64], R4 ;  /* 0x0000000408007986 */ /* 0x001fe2000c101b06 */
[----:B------:R-:W-:Y:S05]  /*5b60*/  EXIT ;  /* 0x000000000000794d */ /* 0x000fea0003800000 */
        .weak           $__internal_2_$__cuda_sm20_dblrcp_rn_slowpath_v3
        .type           $__internal_2_$__cuda_sm20_dblrcp_rn_slowpath_v3,@function
        .size           $__internal_2_$__cuda_sm20_dblrcp_rn_slowpath_v3,(.L_x_10124 - $__internal_2_$__cuda_sm20_dblrcp_rn_slowpath_v3)
$__internal_2_$__cuda_sm20_dblrcp_rn_slowpath_v3:
[----:B------:R-:W0:Y:S01]  /*5b70*/  DSETP.GTU.AND P0, PT, |R12|, +INF , PT ;  /* 0x7ff000000c00742a */ /* 0x000e220003f0c200 */
[----:B------:R-:W-:Y:S04]  /*5b80*/  BSSY.RECONVERGENT B2, `(.L_x_3440) ;  /* 0x000005a000027945 */ /* 0x000fe80003800200 */
[----:B0-----:R-:W-:Y:S05]  /*5b90*/  @P0 BRA `(.L_x_3441) ;  /* 0x0000000400580947 */ /* 0x001fea0003800000 */
[----:B------:R-:W-:-:S04]  /*5ba0*/  LOP3.LUT R7, R13, 0x7fffffff, RZ, 0xc0, !PT ;  /* 0x7fffffff0d077812 */ /* 0x000fc800078ec0ff */
[----:B------:R-:W-:-:S04]  /*5bb0*/  IADD3 R14, PT, PT, R7, -0x1, RZ ;  /* 0xffffffff070e7810 */ /* 0x000fc80007ffe0ff */
[----:B------:R-:W-:-:S13]  /*5bc0*/  ISETP.GE.U32.AND P0, PT, R14, 0x7fefffff, PT ;  /* 0x7fefffff0e00780c */ /* 0x000fda0003f06070 */
[----:B------:R-:W-:Y:S02]  /*5bd0*/  @P0 LOP3.LUT R15, R13, 0x7ff00000, RZ, 0x3c, !PT ;  /* 0x7ff000000d0f0812 */ /* 0x000fe400078e3cff */
[----:B------:R-:W-:Y:S01]  /*5be0*/  @P0 MOV R14, RZ ;  /* 0x000000ff000e0202 */ /* 0x000fe20000000f00 */
[----:B------:R-:W-:Y:S06]  /*5bf0*/  @P0 BRA `(.L_x_3442) ;  /* 0x0000000400480947 */ /* 0x000fec0003800000 */
[----:B------:R-:W-:-:S13]  /*5c00*/  ISETP.GE.U32.AND P0, PT, R7, 0x1000001, PT ;  /* 0x010000010700780c */ /* 0x000fda0003f06070 */
[----:B------:R-:W-:Y:S05]  /*5c10*/  @!P0 BRA `(.L_x_3443) ;  /* 0x0000000000b48947 */ /* 0x000fea0003800000 */
[----:B------:R-:W-:Y:S01]  /*5c20*/  VIADD R15, R13, 0xc0200000 ;  /* 0xc02000000d0f7836 */ /* 0x000fe20000000000 */
[----:B------:R-:W-:-:S03]  /*5c30*/  MOV R14, R12 ;  /* 0x0000000c000e7202 */ /* 0x000fc60000000f00 */
        /* <DEDUP_REMOVED lines=43> */
.L_x_3443:
        /* <DEDUP_REMOVED lines=33> */
.L_x_3441:
[----:B------:R-:W-:Y:S02]  /*6100*/  LOP3.LUT R15, R13, 0x80000, RZ, 0xfc, !PT ;  /* 0x000800000d0f7812 */ /* 0x000fe400078efcff */
[----:B------:R-:W-:-:S07]  /*6110*/  MOV R14, R12 ;  /* 0x0000000c000e7202 */ /* 0x000fce0000000f00 */
.L_x_3442:
[----:B------:R-:W-:Y:S05]  /*6120*/  BSYNC.RECONVERGENT B2 ;  /* 0x0000000000027941 */ /* 0x000fea0003800200 */
.L_x_3440:
[----:B------:R-:W-:Y:S01]  /*6130*/  MOV R6, R0 ;  /* 0x0000000000067202 */ /* 0x000fe20000000f00 */
[----:B------:R-:W-:-:S04]  /*6140*/  HFMA2 R7, -RZ, RZ, 0, 0 ;  /* 0x00000000ff077431 */ /* 0x000fc800000001ff */
[----:B------:R-:W-:Y:S05]  /*6150*/  RET.REL.NODEC R6 `(_ZN2at6native18elementwise_kernelILi128ELi2EZNS0_22gpu_kernel_impl_nocastIZZZNS0_61_GLOBAL__N__132982cb_23_ActivationSiluKernel_cu_1520ed90_293320silu_backward_kernelERNS_18TensorIteratorBaseEENKUlvE_clEvENKUlvE_clEvEUlddE_EEvS5_RKT_EUliE_EEviT1_) ;  /* 0xffffff9c06a87950 */ /* 0x000fea0003c3ffff */
.L_x_3444:
        /* <DEDUP_REMOVED lines=10> */
.L_x_10124:


//--------------------- .text._ZN2at6native27unrolled_elementwise_kernelIZZZNS0_61_GLOBAL__N__132982cb_23_ActivationSiluKernel_cu_1520ed90_293320silu_backward_kernelERNS_18TensorIteratorBaseEENKUlvE_clEvENKUlvE_clEvEUlddE_St5arrayIPcLm3EELi4E23TrivialOffsetCalculatorILi2EjESB_ILi1EjENS0_6memory15LoadWithoutCastENSE_16StoreWithoutCastEEEviT_T0_T2_T3_T4_T5_ --------------------------
	.section	.text._ZN2at6native27unrolled_elementwise_kernelIZZZNS0_61_GLOBAL__N__132982cb_23_ActivationSiluKernel_cu_1520ed90_293320silu_backward_kernelERNS_18TensorIteratorBaseEENKUlvE_clEvENKUlvE_clEvEUlddE_St5arrayIPcLm3EELi4E23TrivialOffsetCalculatorILi2EjESB_ILi1EjENS0_6memory15LoadWithoutCastENSE_16StoreWithoutCastEEEviT_T0_T2_T3_T4_T5_,"ax",@progbits
	.align	128
        .global         _ZN2at6native27unrolled_elementwise_kernelIZZZNS0_61_GLOBAL__N__132982cb_23_ActivationSiluKernel_cu_1520ed90_293320silu_backward_kernelERNS_18TensorIteratorBaseEENKUlvE_clEvENKUlvE_clEvEUlddE_St5arrayIPcLm3EELi4E23TrivialOffsetCalculatorILi2EjESB_ILi1EjENS0_6memory15LoadWithoutCastENSE_16StoreWithoutCastEEEviT_T0_T2_T3_T4_T5_
        .type           _ZN2at6native27unrolled_elementwise_kernelIZZZNS0_61_GLOBAL__N__132982cb_23_ActivationSiluKernel_cu_1520ed90_293320silu_backward_kernelERNS_18TensorIteratorBaseEENKUlvE_clEvENKUlvE_clEvEUlddE_St5arrayIPcLm3EELi4E23TrivialOffsetCalculatorILi2EjESB_ILi1EjENS0_6memory15LoadWithoutCastENSE_16StoreWithoutCastEEEviT_T0_T2_T3_T4_T5_,@function
        .size           _ZN2at6native27unrolled_elementwise_kernelIZZZNS0_61_GLOBAL__N__132982cb_23_ActivationSiluKernel_cu_1520ed90_293320silu_backward_kernelERNS_18TensorIteratorBaseEENKUlvE_clEvENKUlvE_clEvEUlddE_St5arrayIPcLm3EELi4E23TrivialOffsetCalculatorILi2EjESB_ILi1EjENS0_6memory15LoadWithoutCastENSE_16StoreWithoutCastEEEviT_T0_T2_T3_T4_T5_,(.L_x_10125 - _ZN2at6native27unrolled_elementwise_kernelIZZZNS0_61_GLOBAL__N__132982cb_23_ActivationSiluKernel_cu_1520ed90_293320silu_backward_kernelERNS_18TensorIteratorBaseEENKUlvE_clEvENKUlvE_clEvEUlddE_St5arrayIPcLm3EELi4E23TrivialOffsetCalculatorILi2EjESB_ILi1EjENS0_6memory15LoadWithoutCastENSE_16StoreWithoutCastEEEviT_T0_T2_T3_T4_T5_)
        .other          _ZN2at6native27unrolled_elementwise_kernelIZZZNS0_61_GLOBAL__N__132982cb_23_ActivationSiluKernel_cu_1520ed90_293320silu_backward_kernelERNS_18TensorIteratorBaseEENKUlvE_clEvENKUlvE_clEvEUlddE_St5arrayIPcLm3EELi4E23TrivialOffsetCalculatorILi2EjESB_ILi1EjENS0_6memory15LoadWithoutCastENSE_16StoreWithoutCastEEEviT_T0_T2_T3_T4_T5_,@"STO_CUDA_ENTRY STV_DEFAULT"
_ZN2at6native27unrolled_elementwise_kernelIZZZNS0_61_GLOBAL__N__132982cb_23_ActivationSiluKernel_cu_1520ed90_293320silu_backward_kernelERNS_18TensorIteratorBaseEENKUlvE_clEvENKUlvE_clEvEUlddE_St5arrayIPcLm3EELi4E23TrivialOffsetCalculatorILi2EjESB_ILi1EjENS0_6memory15LoadWithoutCastENSE_16StoreWithoutCastEEEviT_T0_T2_T3_T4_T5_:
.text._ZN2at6native27unrolled_elementwise_kernelIZZZNS0_61_GLOBAL__N__132982cb_23_ActivationSiluKernel_cu_1520ed90_293320silu_backward_kernelERNS_18TensorIteratorBaseEENKUlvE_clEvENKUlvE_clEvEUlddE_St5arrayIPcLm3EELi4E23TrivialOffsetCalculatorILi2EjESB_ILi1EjENS0_6memory15LoadWithoutCastENSE_16StoreWithoutCastEEEviT_T0_T2_T3_T4_T5_:
[----:B------:R-:W-:Y:S01]  /*0000*/  LDC R1, c[0x0][0x37c] ;  /* 0x0000df00ff017b82 */ /* 0x000fe20000000800 */
[----:B------:R-:W0:Y:S07]  /*0010*/  S2R R2, SR_CTAID.X ;  /* 0x0000000000027919 */ /* 0x000e2e0000002500 */
[----:B------:R-:W0:Y:S01]  /*0020*/  LDC R3, c[0x0][0x380] ;  /* 0x0000e000ff037b82 */ /* 0x000e220000000800 */
[----:B------:R-:W1:Y:S01]  /*0030*/  LDCU.64 UR4, c[0x0][0x358] ;  /* 0x00006b00ff0477ac */ /* 0x000e620008000a00 */
[----:B------:R-:W-:Y:S01]  /*0040*/  CS2R R10, SRZ ;  /* 0x00000000000a7805 */ /* 0x000fe2000001ff00 */
[----:B------:R-:W2:Y:S01]  /*0050*/  S2R R0, SR_TID.X ;  /* 0x0000000000007919 */ /* 0x000ea20000002100 */
[----:B------:R-:W-:-:S04]  /*0060*/  CS2R R26, SRZ ;  /* 0x00000000001a7805 */ /* 0x000fc8000001ff00 */
[----:B------:R-:W3:Y:S08]  /*0070*/  LDC.64 R20, c[0x0][0x390] ;  /* 0x0000e400ff147b82 */ /* 0x000ef00000000a00 */
[----:B------:R-:W4:Y:S08]  /*0080*/  LDC.64 R28, c[0x0][0x398] ;  /* 0x0000e600ff1c7b82 */ /* 0x000f300000000a00 */
[----:B------:R-:W1:Y:S01]  /*0090*/  LDC.64 R18, c[0x0][0x390] ;  /* 0x0000e400ff127b82 */ /* 0x000e620000000a00 */
[----:B0-----:R-:W-:-:S07]  /*00a0*/  IMAD R3, R2, -0x200, R3 ;  /* 0xfffffe0002037824 */ /* 0x001fce00078e0203 */
[----:B------:R-:W0:Y:S01]  /*00b0*/  LDC.64 R8, c[0x0][0x398] ;  /* 0x0000e600ff087b82 */ /* 0x000e220000000a00 */
[----:B--2---:R-:W-:Y:S01]  /*00c0*/  IMAD.MOV.U32 R4, RZ, RZ, R0 ;  /* 0x000000ffff047224 */ /* 0x004fe200078e0000 */
[----:B------:R-:W-:-:S06]  /*00d0*/  ISETP.GE.AND P0, PT, R0, R3, PT ;  /* 0x000000030000720c */ /* 0x000fcc0003f06270 */
[----:B------:R-:W2:Y:S08]  /*00e0*/  LDC.64 R14, c[0x0][0x390] ;  /* 0x0000e400ff0e7b82 */ /* 0x000eb00000000a00 */
[----:B------:R-:W2:Y:S01]  /*00f0*/  LDC.64 R16, c[0x0][0x398] ;  /* 0x0000e600ff107b82 */ /* 0x000ea20000000a00 */
[----:B------:R-:W-:Y:S02]  /*0100*/  @!P0 VIADD R0, R4, 0x80 ;  /* 0x0000008004008836 */ /* 0x000fe40000000000 */
[----:B------:R-:W-:-:S03]  /*0110*/  @!P0 IMAD R7, R2, 0x200, R4 ;  /* 0x0000020002078824 */ /* 0x000fc600078e0204 */
[----:B------:R-:W-:Y:S01]  /*0120*/  ISETP.GE.AND P1, PT, R0, R3, PT ;  /* 0x000000030000720c */ /* 0x000fe20003f26270 */
[C---:B---3--:R-:W-:Y:S01]  /*0130*/  @!P0 IMAD.WIDE.U32 R20, R7.reuse, 0x8, R20 ;  /* 0x0000000807148825 */ /* 0x048fe200078e0014 */
[----:B------:R-:W3:Y:S03]  /*0140*/  LDC.64 R12, c[0x0][0x398] ;  /* 0x0000e600ff0c7b82 */ /* 0x000ee60000000a00 */
[----:B----4-:R-:W-:Y:S01]  /*0150*/  @!P0 IMAD.WIDE.U32 R28, R7, 0x8, R28 ;  /* 0x00000008071c8825 */ /* 0x010fe200078e001c */
[----:B------:R-:W-:-:S04]  /*0160*/  CS2R R6, SRZ ;  /* 0x0000000000067805 */ /* 0x000fc8000001ff00 */
[----:B------:R-:W4:Y:S01]  /*0170*/  LDC.64 R22, c[0x0][0x390] ;  /* 0x0000e400ff167b82 */ /* 0x000f220000000a00 */
[----:B-1----:R-:W5:Y:S02]  /*0180*/  @!P0 LDG.E.64 R26, desc[UR4][R28.64] ;  /* 0x000000041c1a8981 */ /* 0x002f64000c1e1b00 */
[----:B------:R-:W-:Y:S02]  /*0190*/  @!P1 IMAD R25, R2, 0x200, R0 ;  /* 0x0000020002199824 */ /* 0x000fe400078e0200 */
[----:B------:R-:W-:Y:S01]  /*01a0*/  @!P1 VIADD R0, R0, 0x80 ;  /* 0x0000008000009836 */ /* 0x000fe20000000000 */
[----:B------:R1:W5:Y:S01]  /*01b0*/  @!P0 LDG.E.64 R6, desc[UR4][R20.64] ;  /* 0x0000000414068981 */ /* 0x000362000c1e1b00 */
[----:B------:R-:W-:-:S03]  /*01c0*/  @!P1 IMAD.WIDE.U32 R30, R25, 0x8, R18 ;  /* 0x00000008191e9825 */ /* 0x000fc600078e0012 */
[----:B------:R-:W-:Y:S01]  /*01d0*/  ISETP.GE.AND P3, PT, R0, R3, PT ;  /* 0x000000030000720c */ /* 0x000fe20003f66270 */
[----:B0-----:R-:W-:Y:S01]  /*01e0*/  @!P1 IMAD.WIDE.U32 R8, R25, 0x8, R8 ;  /* 0x0000000819089825 */ /* 0x001fe200078e0008 */
[----:B------:R-:W-:Y:S01]  /*01f0*/  CS2R R18, SRZ ;  /* 0x0000000000127805 */ /* 0x000fe2000001ff00 */
[----:B------:R0:W5:Y:S10]  /*0200*/  @!P1 LDG.E.64 R10, desc[UR4][R30.64] ;  /* 0x000000041e0a9981 */ /* 0x000174000c1e1b00 */
[----:B------:R-:W-:Y:S01]  /*0210*/  @!P3 IMAD R5, R2, 0x200, R0 ;  /* 0x000002000205b824 */ /* 0x000fe200078e0200 */
[----:B------:R-:W-:-:S04]  /*0220*/  @!P3 IADD3 R0, PT, PT, R0, 0x80, RZ ;  /* 0x000000800000b810 */ /* 0x000fc80007ffe0ff */
[----:B------:R-:W-:Y:S01]  /*0230*/  ISETP.GE.AND P2, PT, R0, R3, PT ;  /* 0x000000030000720c */ /* 0x000fe20003f46270 */
[C---:B--2---:R-:W-:Y:S01]  /*0240*/  @!P3 IMAD.WIDE.U32 R24, R5.reuse, 0x8, R16 ;  /* 0x000000080518b825 */ /* 0x044fe200078e0010 */
[----:B------:R-:W-:Y:S02]  /*0250*/  CS2R R16, SRZ ;  /* 0x0000000000107805 */ /* 0x000fe4000001ff00 */
[----:B-1----:R-:W-:Y:S01]  /*0260*/  CS2R R20, SRZ ;  /* 0x0000000000147805 */ /* 0x002fe2000001ff00 */
[----:B----4-:R-:W-:-:S03]  /*0270*/  @!P3 IMAD.WIDE.U32 R22, R5, 0x8, R22 ;  /* 0x000000080516b825 */ /* 0x010fc600078e0016 */
[----:B------:R0:W5:Y:S05]  /*0280*/  @!P3 LDG.E.64 R16, desc[UR4][R24.64] ;  /* 0x000000041810b981 */ /* 0x00016a000c1e1b00 */
[----:B------:R-:W-:-:S04]  /*0290*/  @!P2 IMAD R35, R2, 0x200, R0 ;  /* 0x000002000223a824 */ /* 0x000fc800078e0200 */
[----:B------:R-:W-:Y:S01]  /*02a0*/  @!P2 IMAD.WIDE.U32 R32, R35, 0x8, R14 ;  /* 0x000000082320a825 */ /* 0x000fe200078e000e */
[----:B------:R-:W-:-:S03]  /*02b0*/  CS2R R14, SRZ ;  /* 0x00000000000e7805 */ /* 0x000fc6000001ff00 */
[----:B---3--:R-:W-:Y:S01]  /*02c0*/  @!P2 IMAD.WIDE.U32 R34, R35, 0x8, R12 ;  /* 0x000000082322a825 */ /* 0x008fe200078e000c */
[----:B------:R-:W-:Y:S01]  /*02d0*/  CS2R R12, SRZ ;  /* 0x00000000000c7805 */ /* 0x000fe2000001ff00 */
[----:B------:R0:W5:Y:S04]  /*02e0*/  @!P2 LDG.E.64 R18, desc[UR4][R32.64] ;  /* 0x000000042012a981 */ /* 0x000168000c1e1b00 */
[----:B------:R0:W5:Y:S04]  /*02f0*/  @!P3 LDG.E.64 R14, desc[UR4][R22.64] ;  /* 0x00000004160eb981 */ /* 0x000168000c1e1b00 */
[----:B------:R0:W5:Y:S04]  /*0300*/  @!P1 LDG.E.64 R12, desc[UR4][R8.64] ;  /* 0x00000004080c9981 */ /* 0x000168000c1e1b00 */
[----:B------:R0:W5:Y:S01]  /*0310*/  @!P2 LDG.E.64 R20, desc[UR4][R34.64] ;  /* 0x000000042214a981 */ /* 0x000162000c1e1b00 */
[----:B------:R-:W-:Y:S01]  /*0320*/  ISETP.GE.AND P0, PT, R4, R3, PT ;  /* 0x000000030400720c */ /* 0x000fe20003f06270 */
[----:B------:R-:W-:-:S12]  /*0330*/  BSSY.RECONVERGENT B0, `(.L_x_3445) ;  /* 0x00000b3000007945 */ /* 0x000fd80003800200 */
[----:B0-----:R-:W-:Y:S05]  /*0340*/  @P0 BRA `(.L_x_3446) ;  /* 0x0000000800c40947 */ /* 0x001fea0003800000 */
[----:B------:R-:W-:Y:S01]  /*0350*/  IMAD.MOV.U32 R8, RZ, RZ, 0x652b82fe ;  /* 0x652b82feff087424 */ /* 0x000fe200078e00ff */
[----:B------:R-:W-:Y:S01]  /*0360*/  UMOV UR6, 0xfefa39ef ;  /* 0xfefa39ef00067882 */ /* 0x000fe20000000000 */
[----:B------:R-:W-:Y:S01]  /*0370*/  IMAD.MOV.U32 R9, RZ, RZ, 0x3ff71547 ;  /* 0x3ff71547ff097424 */ /* 0x000fe200078e00ff */
[----:B------:R-:W-:Y:S01]  /*0380*/  UMOV UR7, 0x3fe62e42 ;  /* 0x3fe62e4200077882 */ /* 0x000fe20000000000 */
[----:B-----5:R-:W0:Y:S01]  /*0390*/  DADD R22, -RZ, -R26 ;  /* 0x00000000ff167229 */ /* 0x020e22000000091a */
        /* <DEDUP_REMOVED lines=104> */
[----:B------:R-:W-:-:S04]  /*0a20*/  @!P1 SHF.R.S32.HI R5, RZ, 0x1, R0 ;  /* 0x00000001ff059819 */ /* 0x000fc80000011400 */
[----:B------:R-:W-:Y:S01]  /*0a30*/  @!P1 IADD3 R8, PT, PT, R8, -R5, RZ ;  /* 0x8000000508089210 */ /* 0x000fe20007ffe0ff */
[----:B------:R-:W-:-:S03]  /*0a40*/  @!P1 IMAD R25, R5, 0x100000, R25 ;  /* 0x0010000005199824 */ /* 0x000fc600078e0219 */
        /* <DEDUP_REMOVED lines=11> */
.L_x_3448:
[----:B------:R-:W-:Y:S05]  /*0b00*/  BSYNC.RECONVERGENT B1 ;  /* 0x0000000000017941 */ /* 0x000fea0003800200 */
.L_x_3447:
        /* <DEDUP_REMOVED lines=32> */
[----:B------:R-:W-:-:S03]  /*0d10*/  MOV R23, R9 ;  /* 0x0000000900177202 */ /* 0x000fc60000000f00 */
[----:B------:R-:W-:Y:S01]  /*0d20*/  VIADD R8, R0, 0xfff00000 ;  /* 0xfff0000000087836 */ /* 0x000fe20000000000 */
[----:B------:R-:W-:-:S07]  /*0d30*/  MOV R0, 0xd50 ;  /* 0x00000d5000007802 */ /* 0x000fce0000000f00 */
[----:B------:R-:W-:Y:S05]  /*0d40*/  CALL.REL.NOINC `($__internal_3_$__cuda_sm20_dblrcp_rn_slowpath_v3) ;  /* 0x0000002400587944 */ /* 0x000fea0003c00000 */
.L_x_3450:
[----:B------:R-:W-:Y:S05]  /*0d50*/  BSYNC.RECONVERGENT B1 ;  /* 0x0000000000017941 */ /* 0x000fea0003800200 */
.L_x_3449:
        /* <DEDUP_REMOVED lines=16> */
.L_x_3446:
[----:B------:R-:W-:Y:S05]  /*0e60*/  BSYNC.RECONVERGENT B0 ;  /* 0x0000000000007941 */ /* 0x000fea0003800200 */
.L_x_3445:
[----:B0----5:R-:W-:Y:S01]  /*0e70*/  VIADD R6, R4, 0x80 ;  /* 0x0000008004067836 */ /* 0x021fe20000000000 */
[----:B------:R-:W-:Y:S04]  /*0e80*/  BSSY.RECONVERGENT B0, `(.L_x_3451) ;  /* 0x00000b4000007945 */ /* 0x000fe80003800200 */
[----:B------:R-:W-:-:S13]  /*0e90*/  ISETP.GE.AND P0, PT, R6, R3, PT ;  /* 0x000000030600720c */ /* 0x000fda0003f06270 */
[----:B------:R-:W-:Y:S05]  /*0ea0*/  @P0 BRA `(.L_x_3452) ;  /* 0x0000000800c40947 */ /* 0x000fea0003800000 */
[----:B------:R-:W-:Y:S01]  /*0eb0*/  IMAD.MOV.U32 R8, RZ, RZ, 0x652b82fe ;  /* 0x652b82feff087424 */ /* 0x000fe200078e00ff */
[----:B------:R-:W-:Y:S01]  /*0ec0*/  UMOV UR6, 0xfefa39ef ;  /* 0xfefa39ef00067882 */ /* 0x000fe20000000000 */
[----:B------:R-:W-:Y:S01]  /*0ed0*/  IMAD.MOV.U32 R9, RZ, RZ, 0x3ff71547 ;  /* 0x3ff71547ff097424 */ /* 0x000fe200078e00ff */
[----:B------:R-:W-:Y:S01]  /*0ee0*/  UMOV UR7, 0x3fe62e42 ;  /* 0x3fe62e4200077882 */ /* 0x000fe20000000000 */
[----:B------:R-:W0:Y:S01]  /*0ef0*/  DADD R22, -RZ, -R12 ;  /* 0x00000000ff167229 */ /* 0x000e22000000090c */
        /* <DEDUP_REMOVED lines=117> */
[----:B------:R0:W2:Y:S02]  /*1650*/  @!P1 DMUL R22, R24, R8 ;  /* 0x0000000818169228 */ /* 0x0000a40000000000 */
.L_x_3454:
[----:B------:R-:W-:Y:S05]  /*1660*/  BSYNC.RECONVERGENT B1 ;  /* 0x0000000000017941 */ /* 0x000fea0003800200 */
.L_x_3453:
        /* <DEDUP_REMOVED lines=32> */
[----:B------:R-:W-:-:S03]  /*1870*/  MOV R23, R9 ;  /* 0x0000000900177202 */ /* 0x000fc60000000f00 */
[----:B------:R-:W-:Y:S01]  /*1880*/  VIADD R8, R0, 0xfff00000 ;  /* 0xfff0000000087836 */ /* 0x000fe20000000000 */
[----:B------:R-:W-:-:S07]  /*1890*/  MOV R0, 0x18b0 ;  /* 0x000018b000007802 */ /* 0x000fce0000000f00 */
[----:B-1----:R-:W-:Y:S05]  /*18a0*/  CALL.REL.NOINC `($__internal_3_$__cuda_sm20_dblrcp_rn_slowpath_v3) ;  /* 0x0000001800807944 */ /* 0x002fea0003c00000 */
.L_x_3456:
[----:B------:R-:W-:Y:S05]  /*18b0*/  BSYNC.RECONVERGENT B1 ;  /* 0x0000000000017941 */ /* 0x000fea0003800200 */
.L_x_3455:
        /* <DEDUP_REMOVED lines=15> */
[----:B0-----:R0:W2:Y:S02]  /*19b0*/  DMUL R10, R10, R24 ;  /* 0x000000180a0a7228 */ /* 0x0010a40000000000 */
.L_x_3452:
[----:B------:R-:W-:Y:S05]  /*19c0*/  BSYNC.RECONVERGENT B0 ;  /* 0x0000000000007941 */ /* 0x000fea0003800200 */
.L_x_3451:
        /* <DEDUP_REMOVED lines=8> */
[----:B------:R-:W3:Y:S01]  /*1a50*/  DADD R12, -RZ, -R16 ;  /* 0x00000000ff0c7229 */ /* 0x000ee20000000910 */
[----:B------:R-:W-:Y:S01]  /*1a60*/  BSSY.RECONVERGENT B1, `(.L_x_3459) ;  /* 0x0000076000017945 */ /* 0x000fe20003800200 */
[----:B---3--:R-:W-:-:S05]  /*1a70*/  IMAD.MOV.U32 R0, RZ, RZ, R13 ;  /* 0x000000ffff007224 */ /* 0x008fca00078e000d */
[----:B------:R-:W-:-:S15]  /*1a80*/  FSETP.GEU.FTZ.AND P0, PT, |R0|, 4.1917929649353027344, PT ;  /* 0x4086232b0000780b */ /* 0x000fde0003f1e200 */
[----:B------:R-:W-:-:S15]  /*1a90*/  NOP ;  /* 0x0000000000007918 */ /* 0x000fde0000000000 */
[----:B------:R-:W-:-:S15]  /*1aa0*/  NOP ;  /* 0x0000000000007918 */ /* 0x000fde0000000000 */
[----:B------:R-:W-:-:S12]  /*1ab0*/  NOP ;  /* 0x0000000000007918 */ /* 0x000fd80000000000 */
[----:B------:R-:W3:-:S15]  /*1ac0*/  DFMA R8, R16, -R8, 6.75539944105574400000e+15 ;  /* 0x433800001008742b */ /* 0x000ede0000000808 */
[----:B------:R-:W-:-:S15]  /*1ad0*/  NOP ;  /* 0x0000000000007918 */ /* 0x000fde0000000000 */
[----:B------:R-:W-:-:S15]  /*1ae0*/  NOP ;  /* 0x0000000000007918 */ /* 0x000fde0000000000 */
[----:B------:R-:W-:-:S15]  /*1af0*/  NOP ;  /* 0x0000000000007918 */ /* 0x000fde0000000000 */
[----:B------:R-:W-:-:S04]  /*1b00*/  NOP ;  /* 0x0000000000007918 */ /* 0x000fc80000000000 */
[----:B---3--:R-:W0:-:S15]  /*1b10*/  DADD R22, R8, -6.75539944105574400000e+15 ;  /* 0xc338000008167429 */ /* 0x008e1e0000000000 */
        /* <DEDUP_REMOVED lines=11> */
[----:B0-----:R0:W3:Y:S01]  /*1bd0*/  DFMA R22, R22, -UR6, R24 ;  /* 0x8000000616167c2b */ /* 0x0010e20008000018 */
[----:B------:R-:W-:Y:S01]  /*1be0*/  UMOV UR6, 0x69ce2bdf ;  /* 0x69ce2bdf00067882 */ /* 0x000fe20000000000 */
[----:B0-----:R-:W-:Y:S01]  /*1bf0*/  MOV R24, 0xfca213ea ;  /* 0xfca213ea00187802 */ /* 0x001fe20000000f00 */
[----:B------:R-:W-:Y:S01]  /*1c00*/  IMAD.MOV.U32 R25, RZ, RZ, 0x3e928af3 ;  /* 0x3e928af3ff197424 */ /* 0x000fe200078e00ff */
[----:B------:R-:W-:-:S15]  /*1c10*/  UMOV UR7, 0x3e5ade15 ;  /* 0x3e5ade1500077882 */ /* 0x000fde0000000000 */
[----:B------:R-:W-:-:S15]  /*1c20*/  NOP ;  /* 0x0000000000007918 */ /* 0x000fde0000000000 */
[----:B------:R-:W-:-:S15]  /*1c30*/  NOP ;  /* 0x0000000000007918 */ /* 0x000fde0000000000 */
[----:B------:R-:W-:-:S15]  /*1c40*/  NOP ;  /* 0x0000000000007918 */ /* 0x000fde0000000000 */
[----:B---3--:R-:W0:Y:S01]  /*1c50*/  DFMA R24, R22, UR6, R24 ;  /* 0x0000000616187c2b */ /* 0x008e220008000018 */
        /* <DEDUP_REMOVED lines=85> */
[----:B------:R0:W3:Y:S02]  /*21b0*/  @!P1 DMUL R12, R22, R8 ;  /* 0x00000008160c9228 */ /* 0x0000e40000000000 */
.L_x_3460:
[----:B------:R-:W-:Y:S05]  /*21c0*/  BSYNC.RECONVERGENT B1 ;  /* 0x0000000000017941 */ /* 0x000fea0003800200 */
.L_x_3459:
[----:B0--3--:R-:W0:Y:S01]  /*21d0*/  DADD R22, R12, 1 ;  /* 0x3ff000000c167429 */ /* 0x009e220000000000 */
        /* <DEDUP_REMOVED lines=27> */
[----:B0-----:R0:W3:Y:S02]  /*2390*/  DFMA R12, R12, R24, R12 ;  /* 0x000000180c0c722b */ /* 0x0010e4000000000c */
[----:B0--3--:R-:W-:Y:S05]  /*23a0*/  @P0 BRA `(.L_x_3462) ;  /* 0x0000000000180947 */ /* 0x009fea0003800000 */
[----:B------:R-:W-:Y:S02]  /*23b0*/  LOP3.LUT R8, R23, 0x7fffffff, RZ, 0xc0, !PT ;  /* 0x7fffffff17087812 */ /* 0x000fe400078ec0ff */
[----:B------:R-:W-:-:S03]  /*23c0*/  MOV R0, 0x23f0 ;  /* 0x000023f000007802 */ /* 0x000fc60000000f00 */
[----:B------:R-:W-:-:S07]  /*23d0*/  VIADD R8, R8, 0xfff00000 ;  /* 0xfff0000008087836 */ /* 0x000fce0000000000 */
[----:B-12---:R-:W-:Y:S05]  /*23e0*/  CALL.REL.NOINC `($__internal_3_$__cuda_sm20_dblrcp_rn_slowpath_v3) ;  /* 0x0000000c00b07944 */ /* 0x006fea0003c00000 */
[----:B------:R-:W-:Y:S01]  /*23f0*/  MOV R12, R24 ;  /* 0x00000018000c7202 */ /* 0x000fe20000000f00 */
[----:B------:R-:W-:-:S07]  /*2400*/  IMAD.MOV.U32 R13, RZ, RZ, R25 ;  /* 0x000000ffff0d7224 */ /* 0x000fce00078e0019 */
.L_x_3462:
[----:B------:R-:W-:Y:S05]  /*2410*/  BSYNC.RECONVERGENT B1 ;  /* 0x0000000000017941 */ /* 0x000fea0003800200 */
.L_x_3461:
        /* <DEDUP_REMOVED lines=16> */
.L_x_3458:
[----:B------:R-:W-:Y:S05]  /*2520*/  BSYNC.RECONVERGENT B0 ;  /* 0x0000000000007941 */ /* 0x000fea0003800200 */
.L_x_3457:
        /* <DEDUP_REMOVED lines=8> */
[----:B---3--:R-:W3:Y:S01]  /*25b0*/  DADD R14, -RZ, -R20 ;  /* 0x00000000ff0e7229 */ /* 0x008ee20000000914 */
        /* <DEDUP_REMOVED lines=11> */
[----:B---3--:R-:W3:-:S15]  /*2670*/  DADD R16, R8, -6.75539944105574400000e+15 ;  /* 0xc338000008107429 */ /* 0x008ede0000000000 */
[----:B------:R-:W-:-:S15]  /*2680*/  NOP ;  /* 0x0000000000007918 */ /* 0x000fde0000000000 */
[----:B------:R-:W-:-:S15]  /*2690*/  NOP ;  /* 0x0000000000007918 */ /* 0x000fde0000000000 */
[----:B------:R-:W-:-:S15]  /*26a0*/  NOP ;  /* 0x0000000000007918 */ /* 0x000fde0000000000 */
[----:B------:R-:W-:-:S04]  /*26b0*/  NOP ;  /* 0x0000000000007918 */ /* 0x000fc80000000000 */
[----:B---3--:R-:W3:Y:S01]  /*26c0*/  DFMA R22, R16, -UR6, -R20 ;  /* 0x8000000610167c2b */ /* 0x008ee20008000814 */
[----:B------:R-:W-:Y:S01]  /*26d0*/  UMOV UR6, 0x3b39803f ;  /* 0x3b39803f00067882 */ /* 0x000fe20000000000 */
[----:B------:R-:W-:-:S15]  /*26e0*/  UMOV UR7, 0x3c7abc9e ;  /* 0x3c7abc9e00077882 */ /* 0x000fde0000000000 */
[----:B------:R-:W-:-:S15]  /*26f0*/  NOP ;  /* 0x0000000000007918 */ /* 0x000fde0000000000 */
[----:B------:R-:W-:-:S15]  /*2700*/  NOP ;  /* 0x0000000000007918 */ /* 0x000fde0000000000 */
[----:B------:R-:W-:-:S15]  /*2710*/  NOP ;  /* 0x0000000000007918 */ /* 0x000fde0000000000 */
[----:B------:R-:W-:-:S02]  /*2720*/  NOP ;  /* 0x0000000000007918 */ /* 0x000fc40000000000 */
[----:B---3--:R3:W5:Y:S01]  /*2730*/  DFMA R16, R16, -UR6, R22 ;  /* 0x8000000610107c2b */ /* 0x0087620008000016 */
[----:B------:R-:W-:Y:S01]  /*2740*/  UMOV UR6, 0x69ce2bdf ;  /* 0x69ce2bdf00067882 */ /* 0x000fe20000000000 */
[----:B---3--:R-:W-:Y:S01]  /*2750*/  MOV R22, 0xfca213ea ;  /* 0xfca213ea00167802 */ /* 0x008fe20000000f00 */
[----:B------:R-:W-:Y:S01]  /*2760*/  IMAD.MOV.U32 R23, RZ, RZ, 0x3e928af3 ;  /* 0x3e928af3ff177424 */ /* 0x000fe200078e00ff */
[----:B------:R-:W-:-:S15]  /*2770*/  UMOV UR7, 0x3e5ade15 ;  /* 0x3e5ade1500077882 */ /* 0x000fde0000000000 */
[----:B------:R-:W-:-:S15]  /*2780*/  NOP ;  /* 0x0000000000007918 */ /* 0x000fde0000000000 */
[----:B------:R-:W-:-:S15]  /*2790*/  NOP ;  /* 0x0000000000007918 */ /* 0x000fde0000000000 */
[----:B------:R-:W-:-:S15]  /*27a0*/  NOP ;  /* 0x0000000000007918 */ /* 0x000fde0000000000 */
[----:B-----5:R-:W3:Y:S01]  /*27b0*/  DFMA R22, R16, UR6, R22 ;  /* 0x0000000610167c2b */ /* 0x020ee20008000016 */
[----:B------:R-:W-:Y:S01]  /*27c0*/  UMOV UR6, 0x62401315 ;  /* 0x6240131500067882 */ /* 0x000fe20000000000 */
[----:B------:R-:W-:-:S15]  /*27d0*/  UMOV UR7, 0x3ec71dee ;  /* 0x3ec71dee00077882 */ /* 0x000fde0000000000 */
[----:B------:R-:W-:-:S15]  /*27e0*/  NOP ;  /* 0x0000000000007918 */ /* 0x000fde0000000000 */
[----:B------:R-:W-:-:S15]  /*27f0*/  NOP ;  /* 0x0000000000007918 */ /* 0x000fde0000000000 */
[----:B------:R-:W-:-:S15]  /*2800*/  NOP ;  /* 0x0000000000007918 */ /* 0x000fde0000000000 */
[----:B------:R-:W-:-:S02]  /*2810*/  NOP ;  /* 0x0000000000007918 */ /* 0x000fc40000000000 */
[----:B---3--:R-:W3:Y:S01]  /*2820*/  DFMA R22, R16, R22, UR6 ;  /* 0x0000000610167e2b */ /* 0x008ee20008000016 */
        /* <DEDUP_REMOVED lines=48> */
[----:B---3--:R-:W3:-:S15]  /*2b30*/  DFMA R22, R16, R22, UR6 ;  /* 0x0000000610167e2b */ /* 0x008ede0008000016 */
[----:B------:R-:W-:-:S15]  /*2b40*/  NOP ;  /* 0x0000000000007918 */ /* 0x000fde0000000000 */
[----:B------:R-:W-:-:S15]  /*2b50*/  NOP ;  /* 0x0000000000007918 */ /* 0x000fde0000000000 */
[----:B------:R-:W-:-:S15]  /*2b60*/  NOP ;  /* 0x0000000000007918 */ /* 0x000fde0000000000 */
[----:B------:R-:W-:-:S04]  /*2b70*/  NOP ;  /* 0x0000000000007918 */ /* 0x000fc80000000000 */
[----:B---3--:R-:W3:-:S15]  /*2b80*/  DFMA R22, R16, R22, 1 ;  /* 0x3ff000001016742b */ /* 0x008ede0000000016 */
[----:B------:R-:W-:-:S15]  /*2b90*/  NOP ;  /* 0x0000000000007918 */ /* 0x000fde0000000000 */
[----:B------:R-:W-:-:S15]  /*2ba0*/  NOP ;  /* 0x0000000000007918 */ /* 0x000fde0000000000 */
[----:B------:R-:W-:-:S15]  /*2bb0*/  NOP ;  /* 0x0000000000007918 */ /* 0x000fde0000000000 */
[----:B------:R-:W-:-:S04]  /*2bc0*/  NOP ;  /* 0x0000000000007918 */ /* 0x000fc80000000000 */
[----:B---3--:R-:W3:Y:S02]  /*2bd0*/  DFMA R22, R16, R22, 1 ;  /* 0x3ff000001016742b */ /* 0x008ee40000000016 */
[----:B---3--:R-:W-:Y:S02]  /*2be0*/  IMAD R15, R8, 0x100000, R23 ;  /* 0x00100000080f7824 */ /* 0x008fe400078e0217 */
[----:B------:R-:W-:Y:S01]  /*2bf0*/  IMAD.MOV.U32 R14, RZ, RZ, R22 ;  /* 0x000000ffff0e7224 */ /* 0x000fe200078e0016 */
[----:B------:R-:W-:Y:S06]  /*2c00*/  @!P0 BRA `(.L_x_3466) ;  /* 0x0000000000488947 */ /* 0x000fec0003800000 */
[----:B------:R-:W-:Y:S01]  /*2c10*/  FSETP.GEU.FTZ.AND P1, PT, |R0|, 4.2275390625, PT ;  /* 0x408748000000780b */ /* 0x000fe20003f3e200 */
[----:B------:R-:W-:-:S12]  /*2c20*/  DSETP.GT.AND P0, PT, R20, RZ, PT ;  /* 0x000000ff1400722a */ /* 0x000fd80003f04000 */
[----:B------:R-:W-:Y:S01]  /*2c30*/  @!P1 LEA.HI R0, R8, R8, RZ, 0x1 ;  /* 0x0000000808009211 */ /* 0x000fe200078f08ff */
[----:B------:R-:W-:-:S03]  /*2c40*/  @!P1 IMAD.MOV.U32 R16, RZ, RZ, RZ ;  /* 0x000000ffff109224 */ /* 0x000fc600078e00ff */
[----:B------:R-:W-:-:S04]  /*2c50*/  @!P1 SHF.R.S32.HI R9, RZ, 0x1, R0 ;  /* 0x00000001ff099819 */ /* 0x000fc80000011400 */
[----:B------:R-:W-:Y:S01]  /*2c60*/  @!P1 IADD3 R8, PT, PT, R8, -R9, RZ ;  /* 0x8000000908089210 */ /* 0x000fe20007ffe0ff */
[----:B------:R-:W-:-:S03]  /*2c70*/  @!P1 IMAD R9, R9, 0x100000, R23 ;  /* 0x0010000009099824 */ /* 0x000fc600078e0217 */
[----:B------:R-:W-:Y:S01]  /*2c80*/  @!P1 LEA R17, R8, 0x3ff00000, 0x14 ;  /* 0x3ff0000008119811 */ /* 0x000fe200078ea0ff */
[----:B------:R-:W-:-:S15]  /*2c90*/  @!P1 IMAD.MOV.U32 R8, RZ, RZ, R22 ;  /* 0x000000ffff089224 */ /* 0x000fde00078e0016 */
[----:B------:R-:W-:-:S15]  /*2ca0*/  NOP ;  /* 0x0000000000007918 */ /* 0x000fde0000000000 */
[----:B------:R-:W-:-:S09]  /*2cb0*/  NOP ;  /* 0x0000000000007918 */ /* 0x000fd20000000000 */
[----:B------:R-:W3:Y:S02]  /*2cc0*/  DADD R14, -R20, +INF ;  /* 0x7ff00000140e7429 */ /* 0x000ee40000000100 */
[----:B---3--:R-:W-:Y:S02]  /*2cd0*/  FSEL R14, R14, RZ, !P0 ;  /* 0x000000ff0e0e7208 */ /* 0x008fe40004000000 */
[----:B------:R-:W-:-:S15]  /*2ce0*/  FSEL R15, R15, RZ, !P0 ;  /* 0x000000ff0f0f7208 */ /* 0x000fde0004000000 */
[----:B------:R-:W-:-:S15]  /*2cf0*/  NOP ;  /* 0x0000000000007918 */ /* 0x000fde0000000000 */
[----:B------:R-:W-:-:S15]  /*2d00*/  NOP ;  /* 0x0000000000007918 */ /* 0x000fde0000000000 */
[----:B------:R-:W-:-:S15]  /*2d10*/  NOP ;  /* 0x0000000000007918 */ /* 0x000fde0000000000 */
[----:B------:R3:W0:Y:S02]  /*2d20*/  @!P1 DMUL R14, R8, R16 ;  /* 0x00000010080e9228 */ /* 0x0006240000000000 */
.L_x_3466:
[----:B------:R-:W-:Y:S05]  /*2d30*/  BSYNC.RECONVERGENT B1 ;  /* 0x0000000000017941 */ /* 0x000fea0003800200 */
.L_x_3465:
[----:B0-----:R-:W3:Y:S01]  /*2d40*/  DADD R22, R14, 1 ;  /* 0x3ff000000e167429 */ /* 0x001ee20000000000 */
[----:B------:R-:W-:Y:S01]  /*2d50*/  BSSY.RECONVERGENT B1, `(.L_x_3467) ;  /* 0x0000023000017945 */ /* 0x000fe20003800200 */
[----:B---3--:R-:W0:Y:S01]  /*2d60*/  MUFU.RCP64H R9, R23 ;  /* 0x0000001700097308 */ /* 0x008e220000001800 */
        /* <DEDUP_REMOVED lines=28> */
[----:B------:R-:W-:Y:S02]  /*2f30*/  MOV R0, 0x2f60 ;  /* 0x00002f6000007802 */ /* 0x000fe40000000f00 */
[----:B------:R-:W-:-:S07]  /*2f40*/  IADD3 R8, PT, PT, R8, -0x100000, RZ ;  /* 0xfff0000008087810 */ /* 0x000fce0007ffe0ff */
[----:B-12-4-:R-:W-:Y:S05]  /*2f50*/  CALL.REL.NOINC `($__internal_3_$__cuda_sm20_dblrcp_rn_slowpath_v3) ;  /* 0x0000000000d47944 */ /* 0x016fea0003c00000 */
[----:B------:R-:W-:Y:S02]  /*2f60*/  IMAD.MOV.U32 R14, RZ, RZ, R24 ;  /* 0x000000ffff0e7224 */ /* 0x000fe400078e0018 */
[----:B------:R-:W-:-:S07]  /*2f70*/  IMAD.MOV.U32 R15, RZ, RZ, R25 ;  /* 0x000000ffff0f7224 */ /* 0x000fce00078e0019 */
.L_x_3468:
[----:B------:R-:W-:Y:S05]  /*2f80*/  BSYNC.RECONVERGENT B1 ;  /* 0x0000000000017941 */ /* 0x000fea0003800200 */
.L_x_3467:
        /* <DEDUP_REMOVED lines=15> */
[----:B0-----:R0:W3:Y:S02]  /*3080*/  DMUL R8, R8, R14 ;  /* 0x0000000e08087228 */ /* 0x0010e40000000000 */
.L_x_3464:
[----:B------:R-:W-:Y:S05]  /*3090*/  BSYNC.RECONVERGENT B0 ;  /* 0x0000000000007941 */ /* 0x000fea0003800200 */
.L_x_3463:
[----:B------:R-:W-:Y:S01]  /*30a0*/  ISETP.GE.AND P0, PT, R4, R3, PT ;  /* 0x000000030400720c */ /* 0x000fe20003f06270 */
[----:B------:R-:W-:Y:S04]  /*30b0*/  BSSY.RECONVERGENT B0, `(.L_x_3469) ;  /* 0x0000017000007945 */ /* 0x000fe80003800200 */
[----:B------:R-:W-:Y:S08]  /*30c0*/  BSSY.RELIABLE B1, `(.L_x_3470) ;  /* 0x000000f000017945 */ /* 0x000ff00003800100 */
[----:B------:R-:W-:Y:S05]  /*30d0*/  @P0 BRA `(.L_x_3471) ;  /* 0x0000000000340947 */ /* 0x000fea0003800000 */
[----:B0--3--:R-:W0:Y:S01]  /*30e0*/  LDC.64 R14, c[0x0][0x388] ;  /* 0x0000e200ff0e7b82 */ /* 0x009e220000000a00 */
[----:B------:R-:W-:Y:S02]  /*30f0*/  IMAD R5, R2, 0x200, R4 ;  /* 0x0000020002057824 */ /* 0x000fe400078e0204 */
[----:B------:R-:W-:-:S05]  /*3100*/  IMAD.MOV.U32 R4, RZ, RZ, R6 ;  /* 0x000000ffff047224 */ /* 0x000fca00078e0006 */
[----:B------:R-:W-:-:S13]  /*3110*/  ISETP.GE.AND P0, PT, R4, R3, PT ;  /* 0x000000030400720c */ /* 0x000fda0003f06270 */
[----:B------:R-:W-:Y:S05]  /*3120*/  @P0 BREAK.RELIABLE B1 ;  /* 0x0000000000010942 */ /* 0x000fea0003800100 */
[----:B0-----:R-:W-:-:S05]  /*3130*/  IMAD.WIDE.U32 R14, R5, 0x8, R14 ;  /* 0x00000008050e7825 */ /* 0x001fca00078e000e */
[----:B-1----:R0:W-:Y:S01]  /*3140*/  STG.E.64 desc[UR4][R14.64], R26 ;  /* 0x0000001a0e007986 */ /* 0x0021e2000c101b04 */
[----:B------:R-:W-:Y:S05]  /*3150*/  @P0 BRA `(.L_x_3472) ;  /* 0x0000000000300947 */ /* 0x000fea0003800000 */
[----:B------:R-:W1:Y:S01]  /*3160*/  LDC.64 R6, c[0x0][0x388] ;  /* 0x0000e200ff067b82 */ /* 0x000e620000000a00 */
[----:B------:R-:W-:Y:S01]  /*3170*/  LEA R5, R2, R4, 0x9 ;  /* 0x0000000402057211 */ /* 0x000fe200078e48ff */
[----:B------:R-:W-:-:S04]  /*3180*/  VIADD R4, R4, 0x80 ;  /* 0x0000008004047836 */ /* 0x000fc80000000000 */
[----:B-1----:R-:W-:-:S05]  /*3190*/  IMAD.WIDE.U32 R6, R5, 0x8, R6 ;  /* 0x0000000805067825 */ /* 0x002fca00078e0006 */
[----:B--2---:R1:W-:Y:S02]  /*31a0*/  STG.E.64 desc[UR4][R6.64], R10 ;  /* 0x0000000a06007986 */ /* 0x0043e4000c101b04 */
.L_x_3471:
[----:B------:R-:W-:Y:S05]  /*31b0*/  BSYNC.RELIABLE B1 ;  /* 0x0000000000017941 */ /* 0x000fea0003800100 */
.L_x_3470:
[----:B------:R-:W-:-:S13]  /*31c0*/  ISETP.GE.AND P0, PT, R4, R3, PT ;  /* 0x000000030400720c */ /* 0x000fda0003f06270 */
[----:B-1----:R-:W1:Y:S01]  /*31d0*/  @!P0 LDC.64 R6, c[0x0][0x388] ;  /* 0x0000e200ff068b82 */ /* 0x002e620000000a00 */
[----:B------:R-:W-:Y:S02]  /*31e0*/  @!P0 IMAD R5, R2, 0x200, R4 ;  /* 0x0000020002058824 */ /* 0x000fe400078e0204 */
[----:B------:R-:W-:Y:S02]  /*31f0*/  @!P0 VIADD R4, R4, 0x80 ;  /* 0x0000008004048836 */ /* 0x000fe40000000000 */
[----:B-1----:R-:W-:-:S05]  /*3200*/  @!P0 IMAD.WIDE.U32 R6, R5, 0x8, R6 ;  /* 0x0000000805068825 */ /* 0x002fca00078e0006 */
[----:B----4-:R1:W-:Y:S02]  /*3210*/  @!P0 STG.E.64 desc[UR4][R6.64], R12 ;  /* 0x0000000c06008986 */ /* 0x0103e4000c101b04 */
.L_x_3472:
[----:B------:R-:W-:Y:S05]  /*3220*/  BSYNC.RECONVERGENT B0 ;  /* 0x0000000000007941 */ /* 0x000fea0003800200 */
.L_x_3469:
[----:B------:R-:W-:Y:S05]  /*3230*/  WARPSYNC.ALL ;  /* 0x0000000000007948 */ /* 0x000fea0003800000 */
[----:B------:R-:W-:-:S13]  /*3240*/  ISETP.GE.AND P0, PT, R4, R3, PT ;  /* 0x000000030400720c */ /* 0x000fda0003f06270 */
[----:B------:R-:W-:Y:S05]  /*3250*/  @P0 EXIT ;  /* 0x000000000000094d */ /* 0x000fea0003800000 */
[----:B-1----:R-:W1:Y:S01]  /*3260*/  LDC.64 R6, c[0x0][0x388] ;  /* 0x0000e200ff067b82 */ /* 0x002e620000000a00 */
[----:B------:R-:W-:-:S04]  /*3270*/  IMAD R3, R2, 0x200, R4 ;  /* 0x0000020002037824 */ /* 0x000fc800078e0204 */
[----:B-1----:R-:W-:-:S05]  /*3280*/  IMAD.WIDE.U32 R2, R3, 0x8, R6 ;  /* 0x0000000803027825 */ /* 0x002fca00078e0006 */
[----:B---3--:R-:W-:Y:S01]  /*3290*/  STG.E.64 desc[UR4][R2.64], R8 ;  /* 0x0000000802007986 */ /* 0x008fe2000c101b04 */
[----:B------:R-:W-:Y:S05]  /*32a0*/  EXIT ;  /* 0x000000000000794d */ /* 0x000fea0003800000 */
        .weak           $__internal_3_$__cuda_sm20_dblrcp_rn_slowpath_v3
        .type           $__internal_3_$__cuda_sm20_dblrcp_rn_slowpath_v3,@function
        .size           $__internal_3_$__cuda_sm20_dblrcp_rn_slowpath_v3,(.L_x_10125 - $__internal_3_$__cuda_sm20_dblrcp_rn_slowpath_v3)
$__internal_3_$__cuda_sm20_dblrcp_rn_slowpath_v3:
        /* <DEDUP_REMOVED lines=56> */
.L_x_3476:
        /* <DEDUP_REMOVED lines=33> */
.L_x_3474:
[----:B------:R-:W-:Y:S02]  /*3840*/  LOP3.LUT R25, R23, 0x80000, RZ, 0xfc, !PT ;  /* 0x0008000017197812 */ /* 0x000fe400078efcff */
[----:B------:R-:W-:-:S07]  /*3850*/  MOV R24, R22 ;  /* 0x0000001600187202 */ /* 0x000fce0000000f00 */
.L_x_3475:
[----:B------:R-:W-:Y:S05]  /*3860*/  BSYNC.RECONVERGENT B2 ;  /* 0x0000000000027941 */ /* 0x000fea0003800200 */
.L_x_3473:
[----:B------:R-:W-:Y:S02]  /*3870*/  IMAD.MOV.U32 R8, RZ, RZ, R0 ;  /* 0x000000ffff087224 */ /* 0x000fe400078e0000 */
[----:B------:R-:W-:-:S04]  /*3880*/  IMAD.MOV.U32 R9, RZ, RZ, 0x0 ;  /* 0x00000000ff097424 */ /* 0x000fc800078e00ff */
[----:B------:R-:W-:Y:S05]  /*3890*/  RET.REL.NODEC R8 `(_ZN2at6native27unrolled_elementwise_kernelIZZZNS0_61_GLOBAL__N__132982cb_23_ActivationSiluKernel_cu_1520ed90_293320silu_backward_kernelERNS_18TensorIteratorBaseEENKUlvE_clEvENKUlvE_clEvEUlddE_St5arrayIPcLm3EELi4E23TrivialOffsetCalculatorILi2EjESB_ILi1EjENS0_6memory15LoadWithoutCastENSE_16StoreWithoutCastEEEviT_T0_T2_T3_T4_T5_) ;  /* 0xffffffc408d87950 */ /* 0x000fea0003c3ffff */
.L_x_3477:
        /* <DEDUP_REMOVED lines=14> */
.L_x_10125:


//--------------------- .text._ZN2at6native29vectorized_elementwise_kernelILi2EZZZNS0_61_GLOBAL__N__132982cb_23_ActivationSiluKernel_cu_1520ed90_293320silu_backward_kernelERNS_18TensorIteratorBaseEENKUlvE_clEvENKUlvE_clEvEUlddE_St5arrayIPcLm3EEEEviT0_T1_ --------------------------
	.section	.text._ZN2at6native29vectorized_elementwise_kernelILi2EZZZNS0_61_GLOBAL__N__132982cb_23_ActivationSiluKernel_cu_1520ed90_293320silu_backward_kernelERNS_18TensorIteratorBaseEENKUlvE_clEvENKUlvE_clEvEUlddE_St5arrayIPcLm3EEEEviT0_T1_,"ax",@progbits
	.align	128
        .global         _ZN2at6native29vectorized_elementwise_kernelILi2EZZZNS0_61_GLOBAL__N__132982cb_23_ActivationSiluKernel_cu_1520ed90_293320silu_backward_kernelERNS_18TensorIteratorBaseEENKUlvE_clEvENKUlvE_clEvEUlddE_St5arrayIPcLm3EEEEviT0_T1_
        .type           _ZN2at6native29vectorized_elementwise_kernelILi2EZZZNS0_61_GLOBAL__N__132982cb_23_ActivationSiluKernel_cu_1520ed90_293320silu_backward_kernelERNS_18TensorIteratorBaseEENKUlvE_clEvENKUlvE_clEvEUlddE_St5arrayIPcLm3EEEEviT0_T1_,@function
        .size           _ZN2at6native29vectorized_elementwise_kernelILi2EZZZNS0_61_GLOBAL__N__132982cb_23_ActivationSiluKernel_cu_1520ed90_293320silu_backward_kernelERNS_18TensorIteratorBaseEENKUlvE_clEvENKUlvE_clEvEUlddE_St5arrayIPcLm3EEEEviT0_T1_,(.L_x_10126 - _ZN2at6native29vectorized_elementwise_kernelILi2EZZZNS0_61_GLOBAL__N__132982cb_23_ActivationSiluKernel_cu_1520ed90_293320silu_backward_kernelERNS_18TensorIteratorBaseEENKUlvE_clEvENKUlvE_clEvEUlddE_St5arrayIPcLm3EEEEviT0_T1_)
        .other          _ZN2at6native29vectorized_elementwise_kernelILi2EZZZNS0_61_GLOBAL__N__132982cb_23_ActivationSiluKernel_cu_1520ed90_293320silu_backward_kernelERNS_18TensorIteratorBaseEENKUlvE_clEvENKUlvE_clEvEUlddE_St5arrayIPcLm3EEEEviT0_T1_,@"STO_CUDA_ENTRY STV_DEFAULT"
_ZN2at6native29vectorized_elementwise_kernelILi2EZZZNS0_61_GLOBAL__N__132982cb_23_ActivationSiluKernel_cu_1520ed90_293320silu_backward_kernelERNS_18TensorIteratorBaseEENKUlvE_clEvENKUlvE_clEvEUlddE_St5arrayIPcLm3EEEEviT0_T1_:
.text._ZN2at6native29vectorized_elementwise_kernelILi2EZZZNS0_61_GLOBAL__N__132982cb_23_ActivationSiluKernel_cu_1520ed90_293320silu_backward_kernelERNS_18TensorIteratorBaseEENKUlvE_clEvENKUlvE_clEvEUlddE_St5arrayIPcLm3EEEEviT0_T1_:
[----:B------:R-:W-:Y:S01]  /*0000*/  LDC R1, c[0x0][0x37c] ;  /* 0x0000df00ff017b82 */ /* 0x000fe20000000800 */
[----:B------:R-:W0:Y:S07]  /*0010*/  S2R R3, SR_CTAID.X ;  /* 0x0000000000037919 */ /* 0x000e2e0000002500 */
[----:B------:R-:W0:Y:S01]  /*0020*/  LDC R0, c[0x0][0x380] ;  /* 0x0000e000ff007b82 */ /* 0x000e220000000800 */
[----:B------:R-:W1:Y:S01]  /*0030*/  LDCU.64 UR6, c[0x0][0x358] ;  /* 0x00006b00ff0677ac */ /* 0x000e620008000a00 */
[----:B0-----:R-:W-:-:S05]  /*0040*/  IMAD R21, R3, -0x400, R0 ;  /* 0xfffffc0003157824 */ /* 0x001fca00078e0200 */
[----:B------:R-:W-:-:S13]  /*0050*/  ISETP.GT.U32.AND P0, PT, R21, 0x3ff, PT ;  /* 0x000003ff1500780c */ /* 0x000fda0003f04070 */
[----:B-1----:R-:W-:Y:S05]  /*0060*/  @P0 BRA `(.L_x_3478) ;  /* 0x0000006400580947 */ /* 0x002fea0003800000 */
[----:B------:R-:W0:Y:S01]  /*0070*/  S2R R20, SR_TID.X ;  /* 0x0000000000147919 */ /* 0x000e220000002100 */
[----:B------:R-:W1:Y:S01]  /*0080*/  LDC.64 R8, c[0x0][0x390] ;  /* 0x0000e400ff087b82 */ /* 0x000e620000000a00 */
[----:B------:R-:W-:Y:S02]  /*0090*/  CS2R R38, SRZ ;  /* 0x0000000000267805 */ /* 0x000fe4000001ff00 */
[----:B------:R-:W-:-:S05]  /*00a0*/  CS2R R34, SRZ ;  /* 0x0000000000227805 */ /* 0x000fca000001ff00 */
[----:B------:R-:W2:Y:S08]  /*00b0*/  LDC.64 R4, c[0x0][0x390] ;  /* 0x0000e400ff047b82 */ /* 0x000eb00000000a00 */
[----:B------:R-:W3:Y:S08]  /*00c0*/  LDC.64 R6, c[0x0][0x398] ;  /* 0x0000e600ff067b82 */ /* 0x000ef00000000a00 */
[----:B------:R-:W4:Y:S01]  /*00d0*/  LDC.64 R14, c[0x0][0x390] ;  /* 0x0000e400ff0e7b82 */ /* 0x000f220000000a00 */
[----:B0-----:R-:W-:Y:S01]  /*00e0*/  ISETP.GE.U32.AND P0, PT, R20, R21, PT ;  /* 0x000000151400720c */ /* 0x001fe20003f06070 */
[----:B------:R-:W-:-:S06]  /*00f0*/  IMAD.MOV.U32 R0, RZ, RZ, R20 ;  /* 0x000000ffff007224 */ /* 0x000fcc00078e0014 */
[----:B------:R-:W0:Y:S08]  /*0100*/  LDC.64 R16, c[0x0][0x398] ;  /* 0x0000e600ff107b82 */ /* 0x000e300000000a00 */
[----:B------:R-:W4:Y:S01]  /*0110*/  LDC.64 R12, c[0x0][0x398] ;  /* 0x0000e600ff0c7b82 */ /* 0x000f220000000a00 */
[----:B------:R-:W-:-:S05]  /*0120*/  @!P0 VIADD R0, R20, 0x80 ;  /* 0x0000008014008836 */ /* 0x000fca0000000000 */
[----:B------:R-:W-:Y:S02]  /*0130*/  ISETP.GE.U32.AND P6, PT, R0, R21, PT ;  /* 0x000000150000720c */ /* 0x000fe40003fc6070 */
[----:B------:R-:W4:Y:S08]  /*0140*/  LDC.64 R26, c[0x0][0x390] ;  /* 0x0000e400ff1a7b82 */ /* 0x000f300000000a00 */
[----:B------:R-:W4:Y:S03]  /*0150*/  LDC.64 R28, c[0x0][0x398] ;  /* 0x0000e600ff1c7b82 */ /* 0x000f260000000a00 */
[----:B------:R-:W-:-:S02]  /*0160*/  @!P6 IMAD R11, R3, 0x400, R0 ;  /* 0x00000400030be824 */ /* 0x000fc400078e0200 */
[----:B------:R-:W-:Y:S02]  /*0170*/  @!P6 VIADD R0, R0, 0x80 ;  /* 0x000000800000e836 */ /* 0x000fe40000000000 */
[C---:B-1----:R-:W-:Y:S01]  /*0180*/  @!P6 IMAD.WIDE.U32 R8, R11.reuse, 0x8, R8 ;  /* 0x000000080b08e825 */ /* 0x042fe200078e0008 */
[----:B------:R-:W1:Y:S02]  /*0190*/  LDC.64 R44, c[0x0][0x398] ;  /* 0x0000e600ff2c7b82 */ /* 0x000e640000000a00 */
[CC--:B------:R-:W-:Y:S01]  /*01a0*/  ISETP.GE.U32.AND P5, PT, R0.reuse, R21.reuse, PT ;  /* 0x000000150000720c */ /* 0x0c0fe20003fa6070 */
[----:B0-----:R-:W-:Y:S01]  /*01b0*/  @!P6 IMAD.WIDE.U32 R16, R11, 0x8, R16 ;  /* 0x000000080b10e825 */ /* 0x001fe200078e0010 */
[----:B------:R0:W5:Y:S04]  /*01c0*/  @!P6 LDG.E.64 R38, desc[UR6][R8.64] ;  /* 0x000000060826e981 */ /* 0x000168000c1e1b00 */
[----:B------:R-:W1:Y:S01]  /*01d0*/  LDC.64 R42, c[0x0][0x390] ;  /* 0x0000e400ff2a7b82 */ /* 0x000e620000000a00 */
[----:B------:R-:W5:Y:S06]  /*01e0*/  @!P6 LDG.E.64 R34, desc[UR6][R16.64] ;  /* 0x000000061022e981 */ /* 0x000f6c000c1e1b00 */
[----:B------:R-:W-:Y:S01]  /*01f0*/  @!P5 LEA R25, R3, R0, 0xa ;  /* 0x000000000319d211 */ /* 0x000fe200078e50ff */
[----:B------:R-:W-:Y:S01]  /*0200*/  @!P5 VIADD R0, R0, 0x80 ;  /* 0x000000800000d836 */ /* 0x000fe20000000000 */
[----:B0-----:R-:W0:Y:S04]  /*0210*/  LDC.64 R8, c[0x0][0x390] ;  /* 0x0000e400ff087b82 */ /* 0x001e280000000a00 */
[----:B------:R-:W-:-:S04]  /*0220*/  ISETP.GE.U32.AND P4, PT, R0, R21, PT ;  /* 0x000000150000720c */ /* 0x000fc80003f86070 */
[----:B------:R-:W1:Y:S09]  /*0230*/  LDC.64 R40, c[0x0][0x398] ;  /* 0x0000e600ff287b82 */ /* 0x000e720000000a00 */
[----:B------:R-:W-:Y:S02]  /*0240*/  @!P4 IMAD R49, R3, 0x400, R0 ;  /* 0x000004000331c824 */ /* 0x000fe400078e0200 */
[----:B------:R-:W-:-:S05]  /*0250*/  @!P4 VIADD R0, R0, 0x80 ;  /* 0x000000800000c836 */ /* 0x000fca0000000000 */
[----:B------:R-:W-:-:S13]  /*0260*/  ISETP.GE.U32.AND P3, PT, R0, R21, PT ;  /* 0x000000150000720c */ /* 0x000fda0003f66070 */
[----:B------:R-:W-:Y:S01]  /*0270*/  @!P3 IMAD R53, R3, 0x400, R0 ;  /* 0x000004000335b824 */ /* 0x000fe200078e0200 */
[----:B------:R-:W-:-:S04]  /*0280*/  @!P3 IADD3 R0, PT, PT, R0, 0x80, RZ ;  /* 0x000000800000b810 */ /* 0x000fc80007ffe0ff */
[----:B------:R-:W-:Y:S01]  /*0290*/  ISETP.GE.U32.AND P2, PT, R0, R21, PT ;  /* 0x000000150000720c */ /* 0x000fe20003f46070 */
[----:B--2---:R-:W-:Y:S02]  /*02a0*/  @!P5 IMAD.WIDE.U32 R18, R25, 0x8, R4 ;  /* 0x000000081912d825 */ /* 0x004fe400078e0004 */
[----:B------:R-:W2:Y:S10]  /*02b0*/  LDC.64 R4, c[0x0][0x398] ;  /* 0x0000e600ff047b82 */ /* 0x000eb40000000a00 */
[----:B------:R-:W-:-:S02]  /*02c0*/  @!P2 IMAD R2, R3, 0x400, R0 ;  /* 0x000004000302a824 */ /* 0x000fc400078e0200 */
[----:B------:R-:W-:-:S05]  /*02d0*/  @!P2 VIADD R0, R0, 0x80 ;  /* 0x000000800000a836 */ /* 0x000fca0000000000 */
[----:B------:R-:W-:Y:S01]  /*02e0*/  ISETP.GE.U32.AND P1, PT, R0, R21, PT ;  /* 0x000000150000720c */ /* 0x000fe20003f26070 */
[----:B---3--:R-:W-:Y:S02]  /*02f0*/  @!P5 IMAD.WIDE.U32 R24, R25, 0x8, R6 ;  /* 0x000000081918d825 */ /* 0x008fe400078e0006 */
[----:B------:R-:W3:Y:S02]  /*0300*/  LDC.64 R6, c[0x0][0x390] ;  /* 0x0000e400ff067b82 */ /* 0x000ee40000000a00 */
[----:B----4-:R-:W-:-:S04]  /*0310*/  @!P3 IMAD.WIDE.U32 R50, R53, 0x8, R14 ;  /* 0x000000083532b825 */ /* 0x010fc800078e000e */
[----:B------:R-:W-:Y:S02]  /*0320*/  @!P3 IMAD.WIDE.U32 R52, R53, 0x8, R12 ;  /* 0x000000083534b825 */ /* 0x000fe400078e000c */
[----:B------:R-:W4:Y:S02]  /*0330*/  LDC.64 R14, c[0x0][0x390] ;  /* 0x0000e400ff0e7b82 */ /* 0x000f240000000a00 */
[----:B------:R-:W-:Y:S02]  /*0340*/  @!P1 IMAD R11, R3, 0x400, R0 ;  /* 0x00000400030b9824 */ /* 0x000fe400078e0200 */
[----:B------:R-:W-:-:S04]  /*0350*/  @!P1 VIADD R0, R0, 0x80 ;  /* 0x0000008000009836 */ /* 0x000fc80000000000 */
[----:B------:R-:W1:Y:S01]  /*0360*/  LDC.64 R12, c[0x0][0x398] ;  /* 0x0000e600ff0c7b82 */ /* 0x000e620000000a00 */
[----:B------:R-:W-:Y:S02]  /*0370*/  ISETP.GE.U32.AND P6, PT, R0, R21, PT ;  /* 0x000000150000720c */ /* 0x000fe40003fc6070 */
[----:B------:R-:W-:Y:S02]  /*0380*/  CS2R R36, SRZ ;  /* 0x0000000000247805 */ /* 0x000fe4000001ff00 */
[----:B------:R-:W-:Y:S01]  /*0390*/  CS2R R22, SRZ ;  /* 0x0000000000167805 */ /* 0x000fe2000001ff00 */
[----:B--2---:R-:W-:-:S04]  /*03a0*/  @!P2 IMAD.WIDE.U32 R56, R2, 0x8, R4 ;  /* 0x000000080238a825 */ /* 0x004fc800078e0004 */
[----:B0-----:R-:W-:Y:S01]  /*03b0*/  @!P1 IMAD.WIDE.U32 R58, R11, 0x8, R8 ;  /* 0x000000080b3a9825 */ /* 0x001fe200078e0008 */
[----:B------:R0:W5:Y:S03]  /*03c0*/  @!P5 LDG.E.64 R36, desc[UR6][R18.64] ;  /* 0x000000061224d981 */ /* 0x000166000c1e1b00 */
[C---:B------:R-:W-:Y:S01]  /*03d0*/  @!P0 IMAD R5, R3.reuse, 0x400, R20 ;  /* 0x0000040003058824 */ /* 0x040fe200078e0214 */
[----:B------:R2:W5:Y:S01]  /*03e0*/  @!P5 LDG.E.64 R22, desc[UR6][R24.64] ;  /* 0x000000061816d981 */ /* 0x000562000c1e1b00 */
[----:B------:R-:W-:Y:S01]  /*03f0*/  @!P6 LEA R9, R3, R0, 0xa ;  /* 0x000000000309e211 */ /* 0x000fe200078e50ff */
[----:B---3--:R-:W-:Y:S01]  /*0400*/  @!P2 IMAD.WIDE.U32 R54, R2, 0x8, R6 ;  /* 0x000000080236a825 */ /* 0x008fe200078e0006 */
[----:B------:R-:W-:Y:S02]  /*0410*/  CS2R R32, SRZ ;  /* 0x0000000000207805 */ /* 0x000fe4000001ff00 */
[----:B------:R-:W-:Y:S01]  /*0420*/  CS2R R30, SRZ ;  /* 0x00000000001e7805 */ /* 0x000fe2000001ff00 */
[----:B------:R-:W-:Y:S01]  /*0430*/  @!P4 IMAD.WIDE.U32 R46, R49, 0x8, R26 ;  /* 0x00000008312ec825 */ /* 0x000fe200078e001a */
[----:B------:R-:W-:-:S02]  /*0440*/  CS2R R26, SRZ ;  /* 0x00000000001a7805 */ /* 0x000fc4000001ff00 */
[----:B0-----:R-:W-:Y:S01]  /*0450*/  CS2R R18, SRZ ;  /* 0x0000000000127805 */ /* 0x001fe2000001ff00 */
[----:B----4-:R-:W-:Y:S01]  /*0460*/  @!P0 IMAD.WIDE.U32 R2, R5, 0x8, R14 ;  /* 0x0000000805028825 */ /* 0x010fe200078e000e */
[----:B--2---:R-:W-:Y:S02]  /*0470*/  CS2R R24, SRZ ;  /* 0x0000000000187805 */ /* 0x004fe4000001ff00 */
[----:B------:R-:W-:Y:S02]  /*0480*/  CS2R R16, SRZ ;  /* 0x0000000000107805 */ /* 0x000fe4000001ff00 */
[----:B------:R-:W-:Y:S01]  /*0490*/  CS2R R14, SRZ ;  /* 0x00000000000e7805 */ /* 0x000fe2000001ff00 */
[----:B------:R-:W-:Y:S01]  /*04a0*/  @!P4 IMAD.WIDE.U32 R48, R49, 0x8, R28 ;  /* 0x000000083130c825 */ /* 0x000fe200078e001c */
[----:B------:R-:W-:Y:S01]  /*04b0*/  CS2R R28, SRZ ;  /* 0x00000000001c7805 */ /* 0x000fe2000001ff00 */
[----:B------:R0:W5:Y:S02]  /*04c0*/  @!P4 LDG.E.64 R32, desc[UR6][R46.64] ;  /* 0x000000062e20c981 */ /* 0x000164000c1e1b00 */
[----:B-1----:R-:W-:Y:S01]  /*04d0*/  @!P1 IMAD.WIDE.U32 R44, R11, 0x8, R44 ;  /* 0x000000080b2c9825 */ /* 0x002fe200078e002c */
[----:B------:R-:W-:Y:S01]  /*04e0*/  CS2R R10, SRZ ;  /* 0x00000000000a7805 */ /* 0x000fe2000001ff00 */
[----:B------:R0:W5:Y:S02]  /*04f0*/  @!P4 LDG.E.64 R30, desc[UR6][R48.64] ;  /* 0x00000006301ec981 */ /* 0x000164000c1e1b00 */
[C---:B------:R-:W-:Y:S01]  /*0500*/  @!P6 IMAD.WIDE.U32 R6, R9.reuse, 0x8, R42 ;  /* 0x000000080906e825 */ /* 0x040fe200078e002a */
[----:B------:R-:W-:Y:S01]  /*0510*/  CS2R R42, SRZ ;  /* 0x00000000002a7805 */ /* 0x000fe2000001ff00 */
[----:B------:R0:W5:Y:S02]  /*0520*/  @!P3 LDG.E.64 R28, desc[UR6][R50.64] ;  /* 0x00000006321cb981 */ /* 0x000164000c1e1b00 */
[----:B------:R-:W-:Y:S01]  /*0530*/  @!P6 IMAD.WIDE.U32 R40, R9, 0x8, R40 ;  /* 0x000000080928e825 */ /* 0x000fe200078e0028 */
[----:B------:R-:W-:Y:S01]  /*0540*/  CS2R R8, SRZ ;  /* 0x0000000000087805 */ /* 0x000fe2000001ff00 */
[----:B------:R0:W5:Y:S02]  /*0550*/  @!P3 LDG.E.64 R26, desc[UR6][R52.64] ;  /* 0x00000006341ab981 */ /* 0x000164000c1e1b00 */
[----:B------:R-:W-:Y:S01]  /*0560*/  @!P0 IMAD.WIDE.U32 R4, R5, 0x8, R12 ;  /* 0x0000000805048825 */ /* 0x000fe200078e000c */
[----:B------:R-:W-:Y:S01]  /*0570*/  CS2R R12, SRZ ;  /* 0x00000000000c7805 */ /* 0x000fe2000001ff00 */
[----:B------:R0:W5:Y:S04]  /*0580*/  @!P2 LDG.E.64 R24, desc[UR6][R54.64] ;  /* 0x000000063618a981 */ /* 0x000168000c1e1b00 */
[----:B------:R0:W5:Y:S04]  /*0590*/  @!P2 LDG.E.64 R18, desc[UR6][R56.64] ;  /* 0x000000063812a981 */ /* 0x000168000c1e1b00 */
[----:B------:R0:W5:Y:S04]  /*05a0*/  @!P1 LDG.E.64 R16, desc[UR6][R58.64] ;  /* 0x000000063a109981 */ /* 0x000168000c1e1b00 */
[----:B------:R0:W5:Y:S04]  /*05b0*/  @!P1 LDG.E.64 R12, desc[UR6][R44.64] ;  /* 0x000000062c0c9981 */ /* 0x000168000c1e1b00 */
[----:B------:R0:W5:Y:S04]  /*05c0*/  @!P6 LDG.E.64 R10, desc[UR6][R6.64] ;  /* 0x00000006060ae981 */ /* 0x000168000c1e1b00 */
[----:B------:R0:W5:Y:S04]  /*05d0*/  @!P6 LDG.E.64 R8, desc[UR6][R40.64] ;  /* 0x000000062808e981 */ /* 0x000168000c1e1b00 */
[----:B------:R0:W5:Y:S04]  /*05e0*/  @!P0 LDG.E.64 R42, desc[UR6][R2.64] ;  /* 0x00000006022a8981 */ /* 0x000168000c1e1b00 */
[----:B------:R0:W5:Y:S01]  /*05f0*/  @!P0 LDG.E.64 R14, desc[UR6][R4.64] ;  /* 0x00000006040e8981 */ /* 0x000162000c1e1b00 */
[----:B------:R-:W-:Y:S04]  /*0600*/  BSSY.RECONVERGENT B1, `(.L_x_3479) ;  /* 0x00000b4000017945 */ /* 0x000fe80003800200 */
[----:B------:R-:W-:Y:S05]  /*0610*/  @P0 BRA `(.L_x_3480) ;  /* 0x0000000800c80947 */ /* 0x000fea0003800000 */
[----:B0-----:R-:W-:Y:S01]  /*0620*/  IMAD.MOV.U32 R2, RZ, RZ, 0x652b82fe ;  /* 0x652b82feff027424 */ /* 0x001fe200078e00ff */
        /* <DEDUP_REMOVED lines=123> */
.L_x_3482:
[----:B------:R-:W-:Y:S05]  /*0de0*/  BSYNC.RECONVERGENT B0 ;  /* 0x0000000000007941 */ /* 0x000fea0003800200 */
.L_x_3481:
        /* <DEDUP_REMOVED lines=33> */
[----:B------:R-:W-:Y:S01]  /*1000*/  MOV R0, 0x1030 ;  /* 0x0000103000007802 */ /* 0x000fe20000000f00 */
[----:B------:R-:W-:-:S07]  /*1010*/  VIADD R2, R2, 0xfff00000 ;  /* 0xfff0000002027836 */ /* 0x000fce0000000000 */
[----:B------:R-:W-:Y:S05]  /*1020*/  CALL.REL.NOINC `($__internal_4_$__cuda_sm20_dblrcp_rn_slowpath_v3) ;  /* 0x000000b0005c7944 */ /* 0x000fea0003c00000 */
.L_x_3484:
[----:B------:R-:W-:Y:S05]  /*1030*/  BSYNC.RECONVERGENT B2 ;  /* 0x0000000000027941 */ /* 0x000fea0003800200 */
.L_x_3483:
        /* <DEDUP_REMOVED lines=16> */
.L_x_3480:
[----:B------:R-:W-:Y:S05]  /*1140*/  BSYNC.RECONVERGENT B1 ;  /* 0x0000000000017941 */ /* 0x000fea0003800200 */
.L_x_3479:
[----:B------:R-:W3:Y:S01]  /*1150*/  S2UR UR4, SR_CTAID.X ;  /* 0x00000000000479c3 */ /* 0x000ee20000002500 */
[----:B------:R-:W3:Y:S01]  /*1160*/  LDCU UR5, c[0x0][0x380] ;  /* 0x00007000ff0577ac */ /* 0x000ee20008000800 */
[----:B------:R-:W-:Y:S01]  /*1170*/  VIADD R20, R20, 0x80 ;  /* 0x0000008014147836 */ /* 0x000fe20000000000 */
[----:B------:R-:W-:Y:S01]  /*1180*/  BSSY.RECONVERGENT B1, `(.L_x_3485) ;  /* 0x00000b6000017945 */ /* 0x000fe20003800200 */
[----:B---3--:R-:W-:-:S06]  /*1190*/  UIMAD UR4, UR4, -0x400, UR5 ;  /* 0xfffffc00040478a4 */ /* 0x008fcc000f8e0205 */
[----:B------:R-:W-:-:S13]  /*11a0*/  ISETP.GE.U32.AND P0, PT, R20, UR4, PT ;  /* 0x0000000414007c0c */ /* 0x000fda000bf06070 */
        /* <DEDUP_REMOVED lines=114> */
[----:B------:R-:W-:Y:S02]  /*18d0*/  @!P1 IMAD.MOV.U32 R2, RZ, RZ, R6 ;  /* 0x000000ffff029224 */ /* 0x000fe400078e0006 */
        /* <DEDUP_REMOVED lines=9> */
[----:B------:R0:W3:Y:S02]  /*1970*/  @!P1 DMUL R4, R2, R6 ;  /* 0x0000000602049228 */ /* 0x0000e40000000000 */
.L_x_3488:
[----:B------:R-:W-:Y:S05]  /*1980*/  BSYNC.RECONVERGENT B0 ;  /* 0x0000000000007941 */ /* 0x000fea0003800200 */
.L_x_3487:
[----:B---3--:R-:W0:Y:S01]  /*1990*/  DADD R20, R4, 1 ;  /* 0x3ff0000004147429 */ /* 0x008e220000000000 */
        /* <DEDUP_REMOVED lines=29> */
[----:B------:R-:W-:Y:S01]  /*1b70*/  LOP3.LUT R2, R21, 0x7fffffff, RZ, 0xc0, !PT ;  /* 0x7fffffff15027812 */ /* 0x000fe200078ec0ff */
[----:B------:R-:W-:Y:S01]  /*1b80*/  IMAD.MOV.U32 R3, RZ, RZ, R21 ;  /* 0x000000ffff037224 */ /* 0x000fe200078e0015 */
[----:B------:R-:W-:Y:S02]  /*1b90*/  MOV R6, R20 ;  /* 0x0000001400067202 */ /* 0x000fe40000000f00 */
[----:B------:R-:W-:Y:S01]  /*1ba0*/  MOV R0, 0x1bd0 ;  /* 0x00001bd000007802 */ /* 0x000fe20000000f00 */
[----:B------:R-:W-:-:S07]  /*1bb0*/  VIADD R2, R2, 0xfff00000 ;  /* 0xfff0000002027836 */ /* 0x000fce0000000000 */
[----:B-12---:R-:W-:Y:S05]  /*1bc0*/  CALL.REL.NOINC `($__internal_4_$__cuda_sm20_dblrcp_rn_slowpath_v3) ;  /* 0x000000a400747944 */ /* 0x006fea0003c00000 */
.L_x_3490:
[----:B------:R-:W-:Y:S05]  /*1bd0*/  BSYNC.RECONVERGENT B2 ;  /* 0x0000000000027941 */ /* 0x000fea0003800200 */
.L_x_3489:
        /* <DEDUP_REMOVED lines=16> */
.L_x_3486:
[----:B------:R-:W-:Y:S05]  /*1ce0*/  BSYNC.RECONVERGENT B1 ;  /* 0x0000000000017941 */ /* 0x000fea0003800200 */
.L_x_3485:
[----:B------:R-:W0:Y:S01]  /*1cf0*/  S2R R20, SR_TID.X ;  /* 0x0000000000147919 */ /* 0x000e220000002100 */
[----:B------:R-:W1:Y:S01]  /*1d00*/  S2UR UR4, SR_CTAID.X ;  /* 0x00000000000479c3 */ /* 0x000e620000002500 */
[----:B------:R-:W1:Y:S01]  /*1d10*/  LDCU UR5, c[0x0][0x380] ;  /* 0x00007000ff0577ac */ /* 0x000e620008000800 */
[----:B------:R-:W-:Y:S01]  /*1d20*/  BSSY.RECONVERGENT B1, `(.L_x_3491) ;  /* 0x00000b7000017945 */ /* 0x000fe20003800200 */
[----:B-1----:R-:W-:Y:S01]  /*1d30*/  UIMAD UR4, UR4, -0x400, UR5 ;  /* 0xfffffc00040478a4 */ /* 0x002fe2000f8e0205 */
[----:B0-----:R-:W-:-:S05]  /*1d40*/  VIADD R0, R20, 0x100 ;  /* 0x0000010014007836 */ /* 0x001fca0000000000 */
[----:B------:R-:W-:-:S13]  /*1d50*/  ISETP.GE.U32.AND P0, PT, R0, UR4, PT ;  /* 0x0000000400007c0c */ /* 0x000fda000bf06070 */
[----:B------:R-:W-:Y:S05]  /*1d60*/  @P0 BRA `(.L_x_3492) ;  /* 0x0000000800c80947 */ /* 0x000fea0003800000 */
[----:B------:R-:W-:Y:S01]  /*1d70*/  IMAD.MOV.U32 R2, RZ, RZ, 0x652b82fe ;  /* 0x652b82feff027424 */ /* 0x000fe200078e00ff */
[----:B------:R-:W-:Y:S01]  /*1d80*/  MOV R3, 0x3ff71547 ;  /* 0x3ff7154700037802 */ /* 0x000fe20000000f00 */
[----:B------:R-:W-:Y:S01]  /*1d90*/  UMOV UR4, 0xfefa39ef ;  /* 0xfefa39ef00047882 */ /* 0x000fe20000000000 */
        /* <DEDUP_REMOVED lines=13> */
[----:B0-----:R-:W3:-:S15]  /*1e70*/  DADD R6, R2, -6.75539944105574400000e+15 ;  /* 0xc338000002067429 */ /* 0x001ede0000000000 */
[----:B------:R-:W-:-:S15]  /*1e80*/  NOP ;  /* 0x0000000000007918 */ /* 0x000fde0000000000 */
[----:B------:R-:W-:-:S15]  /*1e90*/  NOP ;  /* 0x0000000000007918 */ /* 0x000fde0000000000 */
[----:B------:R-:W-:-:S15]  /*1ea0*/  NOP ;  /* 0x0000000000007918 */ /* 0x000fde0000000000 */
[----:B------:R-:W-:-:S04]  /*1eb0*/  NOP ;  /* 0x0000000000007918 */ /* 0x000fc80000000000 */
[----:B---3--:R-:W0:Y:S01]  /*1ec0*/  DFMA R38, R6, -UR4, -R22 ;  /* 0x8000000406267c2b */ /* 0x008e220008000816 */
        /* <DEDUP_REMOVED lines=91> */
[----:B------:R-:W-:Y:S02]  /*2480*/  @!P1 IMAD.MOV.U32 R2, RZ, RZ, R6 ;  /* 0x000000ffff029224 */ /* 0x000fe400078e0006 */
[----:B------:R-:W-:-:S15]  /*2490*/  @!P1 IMAD.MOV.U32 R6, RZ, RZ, RZ ;  /* 0x000000ffff069224 */ /* 0x000fde00078e00ff */
[----:B------:R-:W-:-:S15]  /*24a0*/  NOP ;  /* 0x0000000000007918 */ /* 0x000fde0000000000 */
[----:B------:R-:W-:-:S05]  /*24b0*/  NOP ;  /* 0x0000000000007918 */ /* 0x000fca0000000000 */
[----:B------:R-:W0:Y:S02]  /*24c0*/  DADD R4, -R22, +INF ;  /* 0x7ff0000016047429 */ /* 0x000e240000000100 */
[----:B0-----:R-:W-:Y:S02]  /*24d0*/  FSEL R4, R4, RZ, !P0 ;  /* 0x000000ff04047208 */ /* 0x001fe40004000000 */
[----:B------:R-:W-:-:S15]  /*24e0*/  FSEL R5, R5, RZ, !P0 ;  /* 0x000000ff05057208 */ /* 0x000fde0004000000 */
[----:B------:R-:W-:-:S15]  /*24f0*/  NOP ;  /* 0x0000000000007918 */ /* 0x000fde0000000000 */
[----:B------:R-:W-:-:S15]  /*2500*/  NOP ;  /* 0x0000000000007918 */ /* 0x000fde0000000000 */
[----:B------:R-:W-:-:S15]  /*2510*/  NOP ;  /* 0x0000000000007918 */ /* 0x000fde0000000000 */
[----:B------:R0:W1:Y:S02]  /*2520*/  @!P1 DMUL R4, R2, R6 ;  /* 0x0000000602049228 */ /* 0x0000640000000000 */
.L_x_3494:
[----:B------:R-:W-:Y:S05]  /*2530*/  BSYNC.RECONVERGENT B0 ;  /* 0x0000000000007941 */ /* 0x000fea0003800200 */
.L_x_3493:
        /* <DEDUP_REMOVED lines=35> */
[----:B--2-4-:R-:W-:Y:S05]  /*2770*/  CALL.REL.NOINC `($__internal_4_$__cuda_sm20_dblrcp_rn_slowpath_v3) ;  /* 0x0000009800887944 */ /* 0x014fea0003c00000 */
.L_x_3496:
[----:B------:R-:W-:Y:S05]  /*2780*/  BSYNC.RECONVERGENT B2 ;  /* 0x0000000000027941 */ /* 0x000fea0003800200 */
.L_x_3495:
        /* <DEDUP_REMOVED lines=16> */
.L_x_3492:
[----:B------:R-:W-:Y:S05]  /*2890*/  BSYNC.RECONVERGENT B1 ;  /* 0x0000000000017941 */ /* 0x000fea0003800200 */
.L_x_3491:
[----:B------:R-:W0:Y:S01]  /*28a0*/  S2R R21, SR_CTAID.X ;  /* 0x0000000000157919 */ /* 0x000e220000002500 */
[----:B------:R-:W0:Y:S01]  /*28b0*/  LDC R0, c[0x0][0x380] ;  /* 0x0000e000ff007b82 */ /* 0x000e220000000800 */
[----:B------:R-:W-:Y:S01]  /*28c0*/  BSSY.RECONVERGENT B1, `(.L_x_3497) ;  /* 0x00000b7000017945 */ /* 0x000fe20003800200 */
[----:B0----5:R-:W-:Y:S02]  /*28d0*/  IMAD R23, R21, -0x400, R0 ;  /* 0xfffffc0015177824 */ /* 0x021fe400078e0200 */
[----:B------:R-:W-:-:S05]  /*28e0*/  VIADD R0, R20, 0x180 ;  /* 0x0000018014007836 */ /* 0x000fca0000000000 */
[----:B------:R-:W-:-:S13]  /*28f0*/  ISETP.GE.U32.AND P0, PT, R0, R23, PT ;  /* 0x000000170000720c */ /* 0x000fda0003f06070 */
[----:B------:R-:W-:Y:S05]  /*2900*/  @P0 BRA `(.L_x_3498) ;  /* 0x0000000800c80947 */ /* 0x000fea0003800000 */
[----:B------:R-:W-:Y:S01]  /*2910*/  MOV R2, 0x652b82fe ;  /* 0x652b82fe00027802 */ /* 0x000fe20000000f00 */
[----:B------:R-:W-:Y:S01]  /*2920*/  IMAD.MOV.U32 R3, RZ, RZ, 0x3ff71547 ;  /* 0x3ff71547ff037424 */ /* 0x000fe200078e00ff */
[----:B------:R-:W-:Y:S01]  /*2930*/  UMOV UR4, 0xfefa39ef ;  /* 0xfefa39ef00047882 */ /* 0x000fe20000000000 */
        /* <DEDUP_REMOVED lines=27> */
[----:B0-----:R-:W-:Y:S01]  /*2af0*/  IMAD.MOV.U32 R6, RZ, RZ, -0x35dec16 ;  /* 0xfca213eaff067424 */ /* 0x001fe200078e00ff */
[----:B------:R-:W-:Y:S01]  /*2b00*/  UMOV UR5, 0x3e5ade15 ;  /* 0x3e5ade1500057882 */ /* 0x000fe20000000000 */
[----:B------:R-:W-:-:S15]  /*2b10*/  IMAD.MOV.U32 R7, RZ, RZ, 0x3e928af3 ;  /* 0x3e928af3ff077424 */ /* 0x000fde00078e00ff */
        /* <DEDUP_REMOVED lines=80> */
[----:B------:R-:W-:Y:S01]  /*3020*/  @!P1 IMAD.MOV.U32 R2, RZ, RZ, R6 ;  /* 0x000000ffff029224 */ /* 0x000fe200078e0006 */
[----:B------:R-:W-:-:S15]  /*3030*/  @!P1 MOV R6, RZ ;  /* 0x000000ff00069202 */ /* 0x000fde0000000f00 */
        /* <DEDUP_REMOVED lines=8> */
[----:B------:R0:W3:Y:S02]  /*30c0*/  @!P1 DMUL R4, R2, R6 ;  /* 0x0000000602049228 */ /* 0x0000e40000000000 */
.L_x_3500:
[----:B------:R-:W-:Y:S05]  /*30d0*/  BSYNC.RECONVERGENT B0 ;  /* 0x0000000000007941 */ /* 0x000fea0003800200 */
.L_x_3499:
        /* <DEDUP_REMOVED lines=32> */
[----:B------:R-:W-:Y:S01]  /*32e0*/  MOV R0, 0x3320 ;  /* 0x0000332000007802 */ /* 0x000fe20000000f00 */
[----:B------:R-:W-:Y:S02]  /*32f0*/  IMAD.MOV.U32 R3, RZ, RZ, R39 ;  /* 0x000000ffff037224 */ /* 0x000fe400078e0027 */
[----:B------:R-:W-:-:S07]  /*3300*/  VIADD R2, R2, 0xfff00000 ;  /* 0xfff0000002027836 */ /* 0x000fce0000000000 */
[----:B-12-4-:R-:W-:Y:S05]  /*3310*/  CALL.REL.NOINC `($__internal_4_$__cuda_sm20_dblrcp_rn_slowpath_v3) ;  /* 0x0000008c00a07944 */ /* 0x016fea0003c00000 */
.L_x_3502:
[----:B------:R-:W-:Y:S05]  /*3320*/  BSYNC.RECONVERGENT B2 ;  /* 0x0000000000027941 */ /* 0x000fea0003800200 */
.L_x_3501:
        /* <DEDUP_REMOVED lines=16> */
.L_x_3498:
[----:B------:R-:W-:Y:S05]  /*3430*/  BSYNC.RECONVERGENT B1 ;  /* 0x0000000000017941 */ /* 0x000fea0003800200 */
.L_x_3497:
[----:B------:R-:W-:Y:S01]  /*3440*/  IADD3 R0, PT, PT, R20, 0x200, RZ ;  /* 0x0000020014007810 */ /* 0x000fe20007ffe0ff */
[----:B------:R-:W-:Y:S03]  /*3450*/  BSSY.RECONVERGENT B1, `(.L_x_3503) ;  /* 0x00000b5000017945 */ /* 0x000fe60003800200 */
[----:B------:R-:W-:-:S13]  /*3460*/  ISETP.GE.U32.AND P0, PT, R0, R23, PT ;  /* 0x000000170000720c */ /* 0x000fda0003f06070 */
[----:B------:R-:W-:Y:S05]  /*3470*/  @P0 BRA `(.L_x_3504) ;  /* 0x0000000800c80947 */ /* 0x000fea0003800000 */
[----:B------:R-:W-:Y:S01]  /*3480*/  IMAD.MOV.U32 R2, RZ, RZ, 0x652b82fe ;  /* 0x652b82feff027424 */ /* 0x000fe200078e00ff */
[----:B------:R-:W-:Y:S01]  /*3490*/  UMOV UR4, 0xfefa39ef ;  /* 0xfefa39ef00047882 */ /* 0x000fe20000000000 */
[----:B------:R-:W-:Y:S01]  /*34a0*/  IMAD.MOV.U32 R3, RZ, RZ, 0x3ff71547 ;  /* 0x3ff71547ff037424 */ /* 0x000fe200078e00ff */
[----:B------:R-:W-:Y:S01]  /*34b0*/  UMOV UR5, 0x3fe62e42 ;  /* 0x3fe62e4200057882 */ /* 0x000fe20000000000 */
[----:B------:R-:W5:Y:S01]  /*34c0*/  DADD R4, -RZ, -R26 ;  /* 0x00000000ff047229 */ /* 0x000f62000000091a */
[----:B------:R-:W-:Y:S01]  /*34d0*/  BSSY.RECONVERGENT B0, `(.L_x_3505) ;  /* 0x0000077000007945 */ /* 0x000fe20003800200 */
[----:B-----5:R-:W-:-:S04]  /*34e0*/  MOV R0, R5 ;  /* 0x0000000500007202 */ /* 0x020fc80000000f00 */
[----:B------:R-:W-:-:S15]  /*34f0*/  FSETP.GEU.FTZ.AND P0, PT, |R0|, 4.1917929649353027344, PT ;  /* 0x4086232b0000780b */ /* 0x000fde0003f1e200 */
[----:B------:R-:W-:-:S15]  /*3500*/  NOP ;  /* 0x0000000000007918 */ /* 0x000fde0000000000 */
[----:B------:R-:W-:-:S15]  /*3510*/  NOP ;  /* 0x0000000000007918 */ /* 0x000fde0000000000 */
[----:B------:R-:W-:-:S13]  /*3520*/  NOP ;  /* 0x0000000000007918 */ /* 0x000fda0000000000 */
[----:B------:R-:W5:-:S15]  /*3530*/  DFMA R2, R26, -R2, 6.75539944105574400000e+15 ;  /* 0x433800001a02742b */ /* 0x000f5e0000000802 */
[----:B------:R-:W-:-:S15]  /*3540*/  NOP ;  /* 0x0000000000007918 */ /* 0x000fde0000000000 */
[----:B------:R-:W-:-:S15]  /*3550*/  NOP ;  /* 0x0000000000007918 */ /* 0x000fde0000000000 */
[----:B------:R-:W-:-:S15]  /*3560*/  NOP ;  /* 0x0000000000007918 */ /* 0x000fde0000000000 */
[----:B------:R-:W-:-:S04]  /*3570*/  NOP ;  /* 0x0000000000007918 */ /* 0x000fc80000000000 */
[----:B-----5:R-:W0:-:S15]  /*3580*/  DADD R6, R2, -6.75539944105574400000e+15 ;  /* 0xc338000002067429 */ /* 0x020e1e0000000000 */
        /* <DEDUP_REMOVED lines=11> */
[----:B0-----:R0:W5:Y:S01]  /*3640*/  DFMA R32, R6, -UR4, R32 ;  /* 0x8000000406207c2b */ /* 0x0011620008000020 */
[----:B------:R-:W-:Y:S01]  /*3650*/  UMOV UR4, 0x69ce2bdf ;  /* 0x69ce2bdf00047882 */ /* 0x000fe20000000000 */
[----:B0-----:R-:W-:Y:S01]  /*3660*/  IMAD.MOV.U32 R6, RZ, RZ, -0x35dec16 ;  /* 0xfca213eaff067424 */ /* 0x001fe200078e00ff */
[----:B------:R-:W-:Y:S01]  /*3670*/  UMOV UR5, 0x3e5ade15 ;  /* 0x3e5ade1500057882 */ /* 0x000fe20000000000 */
[----:B------:R-:W-:-:S15]  /*3680*/  IMAD.MOV.U32 R7, RZ, RZ, 0x3e928af3 ;  /* 0x3e928af3ff077424 */ /* 0x000fde00078e00ff */
[----:B------:R-:W-:-:S15]  /*3690*/  NOP ;  /* 0x0000000000007918 */ /* 0x000fde0000000000 */
[----:B------:R-:W-:-:S15]  /*36a0*/  NOP ;  /* 0x0000000000007918 */ /* 0x000fde0000000000 */
[----:B------:R-:W-:-:S15]  /*36b0*/  NOP ;  /* 0x0000000000007918 */ /* 0x000fde0000000000 */
[----:B-----5:R-:W0:Y:S01]  /*36c0*/  DFMA R6, R32, UR4, R6 ;  /* 0x0000000420067c2b */ /* 0x020e220008000006 */
        /* <DEDUP_REMOVED lines=75> */
[----:B------:R-:W-:Y:S02]  /*3b80*/  @!P1 LEA R7, R2, 0x3ff00000, 0x14 ;  /* 0x3ff0000002079811 */ /* 0x000fe400078ea0ff */
[----:B------:R-:W-:Y:S01]  /*3b90*/  @!P1 MOV R2, R6 ;  /* 0x0000000600029202 */ /* 0x000fe20000000f00 */
        /* <DEDUP_REMOVED lines=9> */
[----:B------:R0:W0:Y:S02]  /*3c30*/  @!P1 DMUL R4, R2, R6 ;  /* 0x0000000602049228 */ /* 0x0000240000000000 */
.L_x_3506:
[----:B------:R-:W-:Y:S05]  /*3c40*/  BSYNC.RECONVERGENT B0 ;  /* 0x0000000000007941 */ /* 0x000fea0003800200 */
.L_x_3505:
[----:B0-----:R-:W0:Y:S01]  /*3c50*/  DADD R32, R4, 1 ;  /* 0x3ff0000004207429 */ /* 0x001e220000000000 */
        /* <DEDUP_REMOVED lines=27> */
[----:B0-----:R0:W0:Y:S02]  /*3e10*/  DFMA R2, R4, R6, R4 ;  /* 0x000000060402722b */ /* 0x0010240000000004 */
[----:B0-----:R-:W-:Y:S05]  /*3e20*/  @P0 BRA `(.L_x_3508) ;  /* 0x0000000000180947 */ /* 0x001fea0003800000 */
[----:B------:R-:W-:Y:S01]  /*3e30*/  LOP3.LUT R2, R33, 0x7fffffff, RZ, 0xc0, !PT ;  /* 0x7fffffff21027812 */ /* 0x000fe200078ec0ff */
[----:B------:R-:W-:Y:S01]  /*3e40*/  IMAD.MOV.U32 R6, RZ, RZ, R32 ;  /* 0x000000ffff067224 */ /* 0x000fe200078e0020 */
[----:B------:R-:W-:Y:S01]  /*3e50*/  MOV R0, 0x3e90 ;  /* 0x00003e9000007802 */ /* 0x000fe20000000f00 */
[----:B------:R-:W-:Y:S01]  /*3e60*/  IMAD.MOV.U32 R3, RZ, RZ, R33 ;  /* 0x000000ffff037224 */ /* 0x000fe200078e0021 */
[----:B------:R-:W-:-:S07]  /*3e70*/  IADD3 R2, PT, PT, R2, -0x100000, RZ ;  /* 0xfff0000002027810 */ /* 0x000fce0007ffe0ff */
[----:B-1234-:R-:W-:Y:S05]  /*3e80*/  CALL.REL.NOINC `($__internal_4_$__cuda_sm20_dblrcp_rn_slowpath_v3) ;  /* 0x0000008000c47944 */ /* 0x01efea0003c00000 */
.L_x_3508:
[----:B------:R-:W-:Y:S05]  /*3e90*/  BSYNC.RECONVERGENT B2 ;  /* 0x0000000000027941 */ /* 0x000fea0003800200 */
.L_x_3507:
        /* <DEDUP_REMOVED lines=16> */
.L_x_3504:
[----:B------:R-:W-:Y:S05]  /*3fa0*/  BSYNC.RECONVERGENT B1 ;  /* 0x0000000000017941 */ /* 0x000fea0003800200 */
.L_x_3503:
[----:B------:R-:W-:Y:S01]  /*3fb0*/  VIADD R0, R20, 0x280 ;  /* 0x0000028014007836 */ /* 0x000fe20000000000 */
[----:B------:R-:W-:Y:S04]  /*3fc0*/  BSSY.RECONVERGENT B1, `(.L_x_3509) ;  /* 0x00000b5000017945 */ /* 0x000fe80003800200 */
        /* <DEDUP_REMOVED lines=8> */
[----:B-----5:R-:W-:-:S05]  /*4050*/  IMAD.MOV.U32 R0, RZ, RZ, R5 ;  /* 0x000000ffff007224 */ /* 0x020fca00078e0005 */
[----:B------:R-:W-:-:S15]  /*4060*/  FSETP.GEU.FTZ.AND P0, PT, |R0|, 4.1917929649353027344, PT ;  /* 0x4086232b0000780b */ /* 0x000fde0003f1e200 */
[----:B------:R-:W-:-:S15]  /*4070*/  NOP ;  /* 0x0000000000007918 */ /* 0x000fde0000000000 */
[----:B------:R-:W-:-:S15]  /*4080*/  NOP ;  /* 0x0000000000007918 */ /* 0x000fde0000000000 */
[----:B------:R-:W-:-:S12]  /*4090*/  NOP ;  /* 0x0000000000007918 */ /* 0x000fd80000000000 */
        /* <DEDUP_REMOVED lines=20> */
[----:B------:R-:W-:Y:S01]  /*41e0*/  MOV R7, 0x3e928af3 ;  /* 0x3e928af300077802 */ /* 0x000fe20000000f00 */
[----:B------:R-:W-:-:S15]  /*41f0*/  UMOV UR5, 0x3e5ade15 ;  /* 0x3e5ade1500057882 */ /* 0x000fde0000000000 */
        /* <DEDUP_REMOVED lines=77> */
[----:B------:R-:W-:Y:S01]  /*46d0*/  @!P1 IMAD.IADD R2, R2, 0x1, -R3 ;  /* 0x0000000102029824 */ /* 0x000fe200078e0a03 */
[----:B------:R-:W-:-:S04]  /*46e0*/  @!P1 LEA R3, R3, R7, 0x14 ;  /* 0x0000000703039211 */ /* 0x000fc800078ea0ff */
        /* <DEDUP_REMOVED lines=12> */
.L_x_3512:
[----:B------:R-:W-:Y:S05]  /*47b0*/  BSYNC.RECONVERGENT B0 ;  /* 0x0000000000007941 */ /* 0x000fea0003800200 */
.L_x_3511:
        /* <DEDUP_REMOVED lines=32> */
[----:B------:R-:W-:Y:S02]  /*49c0*/  MOV R3, R29 ;  /* 0x0000001d00037202 */ /* 0x000fe40000000f00 */
[----:B------:R-:W-:Y:S01]  /*49d0*/  MOV R0, 0x4a00 ;  /* 0x00004a0000007802 */ /* 0x000fe20000000f00 */
[----:B------:R-:W-:-:S07]  /*49e0*/  VIADD R2, R2, 0xfff00000 ;  /* 0xfff0000002027836 */ /* 0x000fce0000000000 */
[----:B-1234-:R-:W-:Y:S05]  /*49f0*/  CALL.REL.NOINC `($__internal_4_$__cuda_sm20_dblrcp_rn_slowpath_v3) ;  /* 0x0000007400e87944 */ /* 0x01efea0003c00000 */
.L_x_3514:
[----:B------:R-:W-:Y:S05]  /*4a00*/  BSYNC.RECONVERGENT B2 ;  /* 0x0000000000027941 */ /* 0x000fea0003800200 */
.L_x_3513:
        /* <DEDUP_REMOVED lines=16> */
.L_x_3510:
[----:B------:R-:W-:Y:S05]  /*4b10*/  BSYNC.RECONVERGENT B1 ;  /* 0x0000000000017941 */ /* 0x000fea0003800200 */
.L_x_3509:
        /* <DEDUP_REMOVED lines=34> */
[----:B0-----:R-:W-:Y:S01]  /*4d40*/  MOV R6, 0xfca213ea ;  /* 0xfca213ea00067802 */ /* 0x001fe20000000f00 */
[----:B------:R-:W-:Y:S01]  /*4d50*/  IMAD.MOV.U32 R7, RZ, RZ, 0x3e928af3 ;  /* 0x3e928af3ff077424 */ /* 0x000fe200078e00ff */
        /* <DEDUP_REMOVED lines=91> */
[----:B------:R0:W0:Y:S02]  /*5310*/  @!P1 DMUL R4, R2, R6 ;  /* 0x0000000602049228 */ /* 0x0000240000000000 */
.L_x_3518:
[----:B------:R-:W-:Y:S05]  /*5320*/  BSYNC.RECONVERGENT B0 ;  /* 0x0000000000007941 */ /* 0x000fea0003800200 */
.L_x_3517:
        /* <DEDUP_REMOVED lines=36> */
.L_x_3520:
[----:B------:R-:W-:Y:S05]  /*5570*/  BSYNC.RECONVERGENT B2 ;  /* 0x0000000000027941 */ /* 0x000fea0003800200 */
.L_x_3519:
        /* <DEDUP_REMOVED lines=16> */
.L_x_3516:
[----:B------:R-:W-:Y:S05]  /*5680*/  BSYNC.RECONVERGENT B1 ;  /* 0x0000000000017941 */ /* 0x000fea0003800200 */
.L_x_3515:
[----:B------:R-:W-:Y:S01]  /*5690*/  VIADD R0, R20, 0x380 ;  /* 0x0000038014007836 */ /* 0x000fe20000000000 */
[----:B------:R-:W-:Y:S04]  /*56a0*/  BSSY.RECONVERGENT B1, `(.L_x_3521) ;  /* 0x00000b5000017945 */ /* 0x000fe80003800200 */
[----:B------:R-:W-:-:S13]  /*56b0*/  ISETP.GE.U32.AND P0, PT, R0, R23, PT ;  /* 0x000000170000720c */ /* 0x000fda0003f06070 */
[----:B------:R-:W-:Y:S05]  /*56c0*/  @P0 BRA `(.L_x_3522) ;  /* 0x0000000800c80947 */ /* 0x000fea0003800000 */
[----:B------:R-:W-:Y:S01]  /*56d0*/  IMAD.MOV.U32 R2, RZ, RZ, 0x652b82fe ;  /* 0x652b82feff027424 */ /* 0x000fe200078e00ff */
[----:B------:R-:W-:Y:S01]  /*56e0*/  MOV R3, 0x3ff71547 ;  /* 0x3ff7154700037802 */ /* 0x000fe20000000f00 */
[----:B------:R-:W-:Y:S01]  /*56f0*/  UMOV UR4, 0xfefa39ef ;  /* 0xfefa39ef00047882 */ /* 0x000fe20000000000 */
[----:B------:R-:W-:Y:S01]  /*5700*/  UMOV UR5, 0x3fe62e42 ;  /* 0x3fe62e4200057882 */ /* 0x000fe20000000000 */
[----:B0-----:R-:W0:Y:S01]  /*5710*/  DADD R16, -RZ, -R8 ;  /* 0x00000000ff107229 */ /* 0x001e220000000908 */
[----:B------:R-:W-:Y:S01]  /*5720*/  BSSY.RECONVERGENT B0, `(.L_x_3523) ;  /* 0x0000077000007945 */ /* 0x000fe20003800200 */
[----:B0-----:R-:W-:-:S15]  /*5730*/  FSETP.GEU.FTZ.AND P0, PT, |R17|, 4.1917929649353027344, PT ;  /* 0x4086232b1100780b */ /* 0x001fde0003f1e200 */
[----:B------:R-:W-:-:S15]  /*5740*/  NOP ;  /* 0x0000000000007918 */ /* 0x000fde0000000000 */
[----:B------:R-:W-:-:S15]  /*5750*/  NOP ;  /* 0x0000000000007918 */ /* 0x000fde0000000000 */
[----:B------:R-:W-:-:S15]  /*5760*/  NOP ;  /* 0x0000000000007918 */ /* 0x000fde0000000000 */
[----:B------:R-:W-:-:S02]  /*5770*/  NOP ;  /* 0x0000000000007918 */ /* 0x000fc40000000000 */
        /* <DEDUP_REMOVED lines=113> */
.L_x_3524:
[----:B------:R-:W-:Y:S05]  /*5e90*/  BSYNC.RECONVERGENT B0 ;  /* 0x0000000000007941 */ /* 0x000fea0003800200 */
.L_x_3523:
        /* <DEDUP_REMOVED lines=36> */
.L_x_3526:
[----:B------:R-:W-:Y:S05]  /*60e0*/  BSYNC.RECONVERGENT B2 ;  /* 0x0000000000027941 */ /* 0x000fea0003800200 */
.L_x_3525:
        /* <DEDUP_REMOVED lines=16> */
.L_x_3522:
[----:B------:R-:W-:Y:S05]  /*61f0*/  BSYNC.RECONVERGENT B1 ;  /* 0x0000000000017941 */ /* 0x000fea0003800200 */
.L_x_3521:
[----:B------:R-:W-:Y:S01]  /*6200*/  ISETP.GE.U32.AND P0, PT, R20, R23, PT ;  /* 0x000000171400720c */ /* 0x000fe20003f06070 */
[----:B------:R-:W-:Y:S04]  /*6210*/  BSSY.RECONVERGENT B0, `(.L_x_3527) ;  /* 0x0000033000007945 */ /* 0x000fe80003800200 */
[----:B------:R-:W-:Y:S08]  /*6220*/  BSSY.RELIABLE B1, `(.L_x_3528) ;  /* 0x000002b000017945 */ /* 0x000ff00003800100 */
[----:B------:R-:W-:Y:S05]  /*6230*/  @P0 BRA `(.L_x_3529) ;  /* 0x0000000000300947 */ /* 0x000fea0003800000 */
[----:B------:R-:W5:Y:S01]  /*6240*/  LDC.64 R4, c[0x0][0x388] ;  /* 0x0000e200ff047b82 */ /* 0x000f620000000a00 */
[----:B------:R-:W-:Y:S02]  /*6250*/  IMAD R7, R21, 0x400, R20 ;  /* 0x0000040015077824 */ /* 0x000fe400078e0214 */
[----:B------:R-:W-:-:S05]  /*6260*/  VIADD R20, R20, 0x80 ;  /* 0x0000008014147836 */ /* 0x000fca0000000000 */
[----:B------:R-:W-:Y:S01]  /*6270*/  ISETP.GE.U32.AND P0, PT, R20, R23, PT ;  /* 0x000000171400720c */ /* 0x000fe20003f06070 */
[----:B-----5:R-:W-:-:S05]  /*6280*/  IMAD.WIDE.U32 R4, R7, 0x8, R4 ;  /* 0x0000000807047825 */ /* 0x020fca00078e0004 */
[----:B--2---:R2:W-:Y:S07]  /*6290*/  STG.E.64 desc[UR6][R4.64], R14 ;  /* 0x0000000e04007986 */ /* 0x0045ee000c101b06 */
[----:B------:R-:W-:Y:S05]  /*62a0*/  @P0 BRA `(.L_x_3530) ;  /* 0x0000000000300947 */ /* 0x000fea0003800000 */
[----:B--2---:R-:W2:Y:S01]  /*62b0*/  LDC.64 R4, c[0x0][0x388] ;  /* 0x0000e200ff047b82 */ /* 0x004ea20000000a00 */
[----:B------:R-:W-:Y:S01]  /*62c0*/  LEA R7, R21, R20, 0xa ;  /* 0x0000001415077211 */ /* 0x000fe200078e50ff */
[----:B------:R-:W-:-:S04]  /*62d0*/  VIADD R20, R20, 0x80 ;  /* 0x0000008014147836 */ /* 0x000fc80000000000 */
[----:B--2---:R-:W-:-:S05]  /*62e0*/  IMAD.WIDE.U32 R4, R7, 0x8, R4 ;  /* 0x0000000807047825 */ /* 0x004fca00078e0004 */
[----:B----4-:R2:W-:Y:S02]  /*62f0*/  STG.E.64 desc[UR6][R4.64], R34 ;  /* 0x0000002204007986 */ /* 0x0105e4000c101b06 */
.L_x_3529:
[----:B------:R-:W-:-:S13]  /*6300*/  ISETP.GE.U32.AND P0, PT, R20, R23, PT ;  /* 0x000000171400720c */ /* 0x000fda0003f06070 */
[----:B------:R-:W-:Y:S05]  /*6310*/  @P0 BRA `(.L_x_3531) ;  /* 0x0000000000300947 */ /* 0x000fea0003800000 */
[----:B--2---:R-:W2:Y:S01]  /*6320*/  LDC.64 R4, c[0x0][0x388] ;  /* 0x0000e200ff047b82 */ /* 0x004ea20000000a00 */
[----:B------:R-:W-:Y:S02]  /*6330*/  IMAD R7, R21, 0x400, R20 ;  /* 0x0000040015077824 */ /* 0x000fe400078e0214 */
[----:B------:R-:W-:Y:S02]  /*6340*/  VIADD R20, R20, 0x80 ;  /* 0x0000008014147836 */ /* 0x000fe40000000000 */
[----:B--2---:R-:W-:-:S05]  /*6350*/  IMAD.WIDE.U32 R4, R7, 0x8, R4 ;  /* 0x0000000807047825 */ /* 0x004fca00078e0004 */
[----:B-1----:R1:W-:Y:S02]  /*6360*/  STG.E.64 desc[UR6][R4.64], R36 ;  /* 0x0000002404007986 */ /* 0x0023e4000c101b06 */
.L_x_3530:
[----:B------:R-:W-:-:S13]  /*6370*/  ISETP.GE.U32.AND P0, PT, R20, R23, PT ;  /* 0x000000171400720c */ /* 0x000fda0003f06070 */
[----:B------:R-:W-:Y:S05]  /*6380*/  @P0 BRA `(.L_x_3532) ;  /* 0x0000000000300947 */ /* 0x000fea0003800000 */
[----:B-12---:R-:W1:Y:S01]  /*6390*/  LDC.64 R4, c[0x0][0x388] ;  /* 0x0000e200ff047b82 */ /* 0x006e620000000a00 */
[----:B------:R-:W-:Y:S01]  /*63a0*/  IMAD R7, R21, 0x400, R20 ;  /* 0x0000040015077824 */ /* 0x000fe200078e0214 */
[----:B------:R-:W-:-:S03]  /*63b0*/  IADD3 R20, PT, PT, R20, 0x80, RZ ;  /* 0x0000008014147810 */ /* 0x000fc60007ffe0ff */
[----:B-1----:R-:W-:-:S05]  /*63c0*/  IMAD.WIDE.U32 R4, R7, 0x8, R4 ;  /* 0x0000000807047825 */ /* 0x002fca00078e0004 */
[----:B---3--:R1:W-:Y:S02]  /*63d0*/  STG.E.64 desc[UR6][R4.64], R30 ;  /* 0x0000001e04007986 */ /* 0x0083e4000c101b06 */
.L_x_3531:
[----:B------:R-:W-:-:S13]  /*63e0*/  ISETP.GE.U32.AND P0, PT, R20, R23, PT ;  /* 0x000000171400720c */ /* 0x000fda0003f06070 */
[----:B------:R-:W-:Y:S05]  /*63f0*/  @P0 BRA `(.L_x_3533) ;  /* 0x0000000000340947 */ /* 0x000fea0003800000 */
[----:B-12---:R-:W1:Y:S01]  /*6400*/  LDC.64 R4, c[0x0][0x388] ;  /* 0x0000e200ff047b82 */ /* 0x006e620000000a00 */
[----:B------:R-:W-:Y:S02]  /*6410*/  IMAD R7, R21, 0x400, R20 ;  /* 0x0000040015077824 */ /* 0x000fe400078e0214 */
[----:B------:R-:W-:Y:S02]  /*6420*/  VIADD R20, R20, 0x80 ;  /* 0x0000008014147836 */ /* 0x000fe40000000000 */
[----:B-1----:R-:W-:-:S05]  /*6430*/  IMAD.WIDE.U32 R4, R7, 0x8, R4 ;  /* 0x0000000807047825 */ /* 0x002fca00078e0004 */
[----:B0-----:R0:W-:Y:S02]  /*6440*/  STG.E.64 desc[UR6][R4.64], R26 ;  /* 0x0000001a04007986 */ /* 0x0011e4000c101b06 */
.L_x_3532:
[----:B------:R-:W-:-:S13]  /*6450*/  ISETP.GE.U32.AND P0, PT, R20, R23, PT ;  /* 0x000000171400720c */ /* 0x000fda0003f06070 */
[----:B------:R-:W-:Y:S05]  /*6460*/  @P0 BREAK.RELIABLE B1 ;  /* 0x0000000000010942 */ /* 0x000fea0003800100 */
[----:B------:R-:W-:Y:S05]  /*6470*/  @P0 BRA `(.L_x_3534) ;  /* 0x0000000000300947 */ /* 0x000fea0003800000 */
[----:B012---:R-:W0:Y:S01]  /*6480*/  LDC.64 R4, c[0x0][0x388] ;  /* 0x0000e200ff047b82 */ /* 0x007e220000000a00 */
[----:B------:R-:W-:Y:S02]  /*6490*/  IMAD R7, R21, 0x400, R20 ;  /* 0x0000040015077824 */ /* 0x000fe400078e0214 */
[----:B------:R-:W-:Y:S02]  /*64a0*/  VIADD R20, R20, 0x80 ;  /* 0x0000008014147836 */ /* 0x000fe40000000000 */
[----:B0-----:R-:W-:-:S05]  /*64b0*/  IMAD.WIDE.U32 R4, R7, 0x8, R4 ;  /* 0x0000000807047825 */ /* 0x001fca00078e0004 */
[----:B------:R0:W-:Y:S02]  /*64c0*/  STG.E.64 desc[UR6][R4.64], R18 ;  /* 0x0000001204007986 */ /* 0x0001e4000c101b06 */
.L_x_3533:
[----:B------:R-:W-:Y:S05]  /*64d0*/  BSYNC.RELIABLE B1 ;  /* 0x0000000000017941 */ /* 0x000fea0003800100 */
.L_x_3528:
[----:B------:R-:W-:-:S13]  /*64e0*/  ISETP.GE.U32.AND P0, PT, R20, R23, PT ;  /* 0x000000171400720c */ /* 0x000fda0003f06070 */
[----:B012---:R-:W0:Y:S01]  /*64f0*/  @!P0 LDC.64 R4, c[0x0][0x388] ;  /* 0x0000e200ff048b82 */ /* 0x007e220000000a00 */
[----:B------:R-:W-:Y:S01]  /*6500*/  @!P0 LEA R7, R21, R20, 0xa ;  /* 0x0000001415078211 */ /* 0x000fe200078e50ff */
[----:B------:R-:W-:-:S04]  /*6510*/  @!P0 VIADD R20, R20, 0x80 ;  /* 0x0000008014148836 */ /* 0x000fc80000000000 */
[----:B0-----:R-:W-:-:S05]  /*6520*/  @!P0 IMAD.WIDE.U32 R4, R7, 0x8, R4 ;  /* 0x0000000807048825 */ /* 0x001fca00078e0004 */
[----:B------:R0:W-:Y:S02]  /*6530*/  @!P0 STG.E.64 desc[UR6][R4.64], R12 ;  /* 0x0000000c04008986 */ /* 0x0001e4000c101b06 */
.L_x_3534:
[----:B------:R-:W-:Y:S05]  /*6540*/  BSYNC.RECONVERGENT B0 ;  /* 0x0000000000007941 */ /* 0x000fea0003800200 */
.L_x_3527:
[----:B------:R-:W-:Y:S05]  /*6550*/  WARPSYNC.ALL ;  /* 0x0000000000007948 */ /* 0x000fea0003800000 */
[----:B------:R-:W-:-:S13]  /*6560*/  ISETP.GE.U32.AND P0, PT, R20, R23, PT ;  /* 0x000000171400720c */ /* 0x000fda0003f06070 */
[----:B------:R-:W-:Y:S05]  /*6570*/  @P0 EXIT ;  /* 0x000000000000094d */ /* 0x000fea0003800000 */
[----:B012---:R-:W0:Y:S01]  /*6580*/  LDC.64 R4, c[0x0][0x388] ;  /* 0x0000e200ff047b82 */ /* 0x007e220000000a00 */
[----:B------:R-:W-:-:S04]  /*6590*/  IMAD R21, R21, 0x400, R20 ;  /* 0x0000040015157824 */ /* 0x000fc800078e0214 */
[----:B0-----:R-:W-:-:S05]  /*65a0*/  IMAD.WIDE.U32 R4, R21, 0x8, R4 ;  /* 0x0000000815047825 */ /* 0x001fca00078e0004 */
[----:B------:R-:W-:Y:S01]  /*65b0*/  STG.E.64 desc[UR6][R4.64], R2 ;  /* 0x0000000204007986 */ /* 0x000fe2000c101b06 */
[----:B------:R-:W-:Y:S05]  /*65c0*/  EXIT ;  /* 0x000000000000794d */ /* 0x000fea0003800000 */
.L_x_3478:
[----:B------:R-:W0:Y:S01]  /*65d0*/  S2R R15, SR_TID.X ;  /* 0x00000000000f7919 */ /* 0x000e220000002100 */
[----:B------:R-:W1:Y:S01]  /*65e0*/  LDC.64 R4, c[0x0][0x398] ;  /* 0x0000e600ff047b82 */ /* 0x000e620000000a00 */
[----:B------:R-:W-:-:S04]  /*65f0*/  IMAD.SHL.U32 R13, R3, 0x400, RZ ;  /* 0x00000400030d7824 */ /* 0x000fc800078e00ff */
[----:B-1----:R-:W-:-:S04]  /*6600*/  IMAD.WIDE.U32 R2, R13, 0x8, R4 ;  /* 0x000000080d027825 */ /* 0x002fc800078e0004 */
[----:B0-----:R-:W-:Y:S02]  /*6610*/  IMAD.WIDE.U32 R6, R15, 0x10, R2 ;  /* 0x000000100f067825 */ /* 0x001fe400078e0002 */
[----:B------:R-:W0:Y:S03]  /*6620*/  LDC.64 R2, c[0x0][0x390] ;  /* 0x0000e400ff027b82 */ /* 0x000e260000000a00 */
[----:B------:R-:W2:Y:S01]  /*6630*/  LDG.E.128 R8, desc[UR6][R6.64] ;  /* 0x0000000606087981 */ /* 0x000ea2000c1e1d00 */
[----:B------:R-:W-:Y:S01]  /*6640*/  UMOV UR4, 0xfefa39ef ;  /* 0xfefa39ef00047882 */ /* 0x000fe20000000000 */
[----:B------:R-:W-:Y:S02]  /*6650*/  UMOV UR5, 0x3fe62e42 ;  /* 0x3fe62e4200057882 */ /* 0x000fe40000000000 */
[----:B------:R-:W5:Y:S04]  /*6660*/  LDG.E.128 R28, desc[UR6][R6.64+0x800] ;  /* 0x00080006061c7981 */ /* 0x000f68000c1e1d00 */
[----:B------:R-:W5:Y:S04]  /*6670*/  LDG.E.128 R32, desc[UR6][R6.64+0x1000] ;  /* 0x0010000606207981 */ /* 0x000f68000c1e1d00 */
[----:B------:R-:W5:Y:S01]  /*6680*/  LDG.E.128 R36, desc[UR6][R6.64+0x1800] ;  /* 0x0018000606247981 */ /* 0x000f62000c1e1d00 */
[----:B0-----:R-:W-:-:S04]  /*6690*/  IMAD.WIDE.U32 R2, R13, 0x8, R2 ;  /* 0x000000080d027825 */ /* 0x001fc800078e0002 */
[----:B------:R-:W-:Y:S01]  /*66a0*/  IMAD.WIDE.U32 R4, R15, 0x10, R2 ;  /* 0x000000100f047825 */ /* 0x000fe200078e0002 */
[----:B------:R-:W-:-:S03]  /*66b0*/  MOV R3, 0x3ff71547 ;  /* 0x3ff7154700037802 */ /* 0x000fc60000000f00 */
[----:B------:R-:W-:Y:S01]  /*66c0*/  IMAD.MOV.U32 R2, RZ, RZ, 0x652b82fe ;  /* 0x652b82feff027424 */ /* 0x000fe200078e00ff */
[----:B------:R-:W5:Y:S04]  /*66d0*/  LDG.E.128 R12, desc[UR6][R4.64] ;  /* 0x00000006040c7981 */ /* 0x000f68000c1e1d00 */
[----:B------:R-:W5:Y:S04]  /*66e0*/  LDG.E.128 R16, desc[UR6][R4.64+0x800] ;  /* 0x0008000604107981 */ /* 0x000f68000c1e1d00 */
[----:B------:R-:W5:Y:S04]  /*66f0*/  LDG.E.128 R20, desc[UR6][R4.64+0x1000] ;  /* 0x0010000604147981 */ /* 0x000f68000c1e1d00 */
[----:B------:R0:W5:Y:S02]  /*6700*/  LDG.E.128 R24, desc[UR6][R4.64+0x1800] ;  /* 0x0018000604187981 */ /* 0x000164000c1e1d00 */
[----:B0-----:R-:W-:-:S02]  /*6710*/  IMAD.MOV.U32 R4, RZ, RZ, -0x35dec16 ;  /* 0xfca213eaff047424 */ /* 0x001fc400078e00ff */
[----:B------:R-:W-:Y:S01]  /*6720*/  IMAD.MOV.U32 R5, RZ, RZ, 0x3e928af3 ;  /* 0x3e928af3ff057424 */ /* 0x000fe200078e00ff */
[----:B------:R-:W-:Y:S01]  /*6730*/  BSSY.RECONVERGENT B0, `(.L_x_3535) ;  /* 0x0000076000007945 */ /* 0x000fe20003800200 */
        /* <DEDUP_REMOVED lines=17> */
[----:B0-----:R-:W0:Y:S01]  /*6850*/  DFMA R42, R40, -UR4, R42 ;  /* 0x80000004282a7c2b */ /* 0x001e22000800002a */
[----:B------:R-:W-:Y:S01]  /*6860*/  UMOV UR4, 0x69ce2bdf ;  /* 0x69ce2bdf00047882 */ /* 0x000fe20000000000 */
[----:B------:R-:W-:-:S15]  /*6870*/  UMOV UR5, 0x3e5ade15 ;  /* 0x3e5ade1500057882 */ /* 0x000fde0000000000 */
[----:B------:R-:W-:-:S15]  /*6880*/  NOP ;  /* 0x0000000000007918 */ /* 0x000fde0000000000 */
[----:B------:R-:W-:-:S15]  /*6890*/  NOP ;  /* 0x0000000000007918 */ /* 0x000fde0000000000 */
[----:B------:R-:W-:-:S15]  /*68a0*/  NOP ;  /* 0x0000000000007918 */ /* 0x000fde0000000000 */
[----:B------:R-:W-:-:S02]  /*68b0*/  NOP ;  /* 0x0000000000007918 */ /* 0x000fc40000000000 */
[----:B0-----:R-:W0:Y:S01]  /*68c0*/  DFMA R4, R42, UR4, R4 ;  /* 0x000000042a047c2b */ /* 0x001e220008000004 */
        /* <DEDUP_REMOVED lines=21> */
[----:B0-----:R-:W-:-:S05]  /*6a20*/  IMAD.MOV.U32 R0, RZ, RZ, R7 ;  /* 0x000000ffff007224 */ /* 0x001fca00078e0007 */
[----:B------:R-:W-:-:S15]  /*6a30*/  FSETP.GEU.FTZ.AND P0, PT, |R0|, 4.1917929649353027344, PT ;  /* 0x4086232b0000780b */ /* 0x000fde0003f1e200 */
[----:B------:R-:W-:-:S15]  /*6a40*/  NOP ;  /* 0x0000000000007918 */ /* 0x000fde0000000000 */
[----:B------:R-:W-:-:S15]  /*6a50*/  NOP ;  /* 0x0000000000007918 */ /* 0x000fde0000000000 */
[----:B------:R-:W-:-:S12]  /*6a60*/  NOP ;  /* 0x0000000000007918 */ /* 0x000fd80000000000 */
        /* <DEDUP_REMOVED lines=66> */
.L_x_3536:
[----:B------:R-:W-:Y:S05]  /*6e90*/  BSYNC.RECONVERGENT B0 ;  /* 0x0000000000007941 */ /* 0x000fea0003800200 */
.L_x_3535:
        /* <DEDUP_REMOVED lines=35> */
[----:B-----5:R-:W-:Y:S05]  /*70d0*/  CALL.REL.NOINC `($__internal_4_$__cuda_sm20_dblrcp_rn_slowpath_v3) ;  /* 0x0000005000307944 */ /* 0x020fea0003c00000 */
.L_x_3538:
[----:B------:R-:W-:Y:S05]  /*70e0*/  BSYNC.RECONVERGENT B1 ;  /* 0x0000000000017941 */ /* 0x000fea0003800200 */
.L_x_3537:
[----:B------:R-:W0:Y:S01]  /*70f0*/  DADD R4, -R2, 1 ;  /* 0x3ff0000002047429 */ /* 0x000e220000000100 */
[----:B------:R-:W-:Y:S01]  /*7100*/  UMOV UR4, 0xfefa39ef ;  /* 0xfefa39ef00047882 */ /* 0x000fe20000000000 */
[----:B------:R-:W-:Y:S01]  /*7110*/  UMOV UR5, 0x3fe62e42 ;  /* 0x3fe62e4200057882 */ /* 0x000fe20000000000 */
[----:B------:R-:W-:-:S15]  /*7120*/  BSSY.RECONVERGENT B0, `(.L_x_3539) ;  /* 0x000008b000007945 */ /* 0x000fde0003800200 */
[----:B------:R-:W-:-:S15]  /*7130*/  NOP ;  /* 0x0000000000007918 */ /* 0x000fde0000000000 */
[----:B------:R-:W-:-:S15]  /*7140*/  NOP ;  /* 0x0000000000007918 */ /* 0x000fde0000000000 */
[----:B------:R-:W-:-:S15]  /*7150*/  NOP ;  /* 0x0000000000007918 */ /* 0x000fde0000000000 */
[----:B------:R-:W-:-:S01]  /*7160*/  NOP ;  /* 0x0000000000007918 */ /* 0x000fc20000000000 */
[----:B0-----:R0:W-:Y:S02]  /*7170*/  DFMA R8, R8, R4, 1 ;  /* 0x3ff000000808742b */ /* 0x0011e40000000004 */
[----:B0-----:R-:W-:Y:S02]  /*7180*/  IMAD.MOV.U32 R4, RZ, RZ, 0x652b82fe ;  /* 0x652b82feff047424 */ /* 0x001fe400078e00ff */
[----:B------:R-:W-:-:S15]  /*7190*/  IMAD.MOV.U32 R5, RZ, RZ, 0x3ff71547 ;  /* 0x3ff71547ff057424 */ /* 0x000fde00078e00ff */
[----:B------:R-:W-:-:S15]  /*71a0*/  NOP ;  /* 0x0000000000007918 */ /* 0x000fde0000000000 */
[----:B------:R-:W-:-:S15]  /*71b0*/  NOP ;  /* 0x0000000000007918 */ /* 0x000fde0000000000 */
[----:B------:R-:W-:-:S15]  /*71c0*/  NOP ;  /* 0x0000000000007918 */ /* 0x000fde0000000000 */
[----:B-----5:R-:W0:-:S15]  /*71d0*/  DMUL R12, R12, R2 ;  /* 0x000000020c0c7228 */ /* 0x020e1e0000000000 */
[----:B------:R-:W-:-:S15]  /*71e0*/  NOP ;  /* 0x0000000000007918 */ /* 0x000fde0000000000 */
[----:B------:R-:W-:-:S15]  /*71f0*/  NOP ;  /* 0x0000000000007918 */ /* 0x000fde0000000000 */
[----:B------:R-:W-:-:S15]  /*7200*/  NOP ;  /* 0x0000000000007918 */ /* 0x000fde0000000000 */
[----:B------:R-:W-:-:S04]  /*7210*/  NOP ;  /* 0x0000000000007918 */ /* 0x000fc80000000000 */
[----:B------:R-:W1:-:S15]  /*7220*/  DFMA R4, R10, -R4, 6.75539944105574400000e+15 ;  /* 0x433800000a04742b */ /* 0x000e5e0000000804 */
[----:B------:R-:W-:-:S15]  /*7230*/  NOP ;  /* 0x0000000000007918 */ /* 0x000fde0000000000 */
[----:B------:R-:W-:-:S15]  /*7240*/  NOP ;  /* 0x0000000000007918 */ /* 0x000fde0000000000 */
[----:B------:R-:W-:-:S15]  /*7250*/  NOP ;  /* 0x0000000000007918 */ /* 0x000fde0000000000 */
[----:B------:R-:W-:-:S04]  /*7260*/  NOP ;  /* 0x0000000000007918 */ /* 0x000fc80000000000 */
[----:B0-----:R-:W-:-:S15]  /*7270*/  DMUL R8, R12, R8 ;  /* 0x000000080c087228 */ /* 0x001fde0000000000 */
[----:B------:R-:W-:-:S15]  /*7280*/  NOP ;  /* 0x0000000000007918 */ /* 0x000fde0000000000 */
[----:B------:R-:W-:-:S15]  /*7290*/  NOP ;  /* 0x0000000000007918 */ /* 0x000fde0000000000 */
[----:B------:R-:W-:-:S15]  /*72a0*/  NOP ;  /* 0x0000000000007918 */ /* 0x000fde0000000000 */
[----:B------:R-:W-:-:S04]  /*72b0*/  NOP ;  /* 0x0000000000007918 */ /* 0x000fc80000000000 */
[----:B-1----:R-:W0:-:S15]  /*72c0*/  DADD R6, R4, -6.75539944105574400000e+15 ;  /* 0xc338000004067429 */ /* 0x002e1e0000000000 */
        /* <DEDUP_REMOVED lines=112> */
.L_x_3540:
[----:B------:R-:W-:Y:S05]  /*79d0*/  BSYNC.RECONVERGENT B0 ;  /* 0x0000000000007941 */ /* 0x000fea0003800200 */
.L_x_3539:
[----:B-1----:R-:W1:Y:S01]  /*79e0*/  DADD R12, R2, 1 ;  /* 0x3ff00000020c7429 */ /* 0x002e620000000000 */
[----:B------:R-:W-:Y:S01]  /*79f0*/  BSSY.RECONVERGENT B1, `(.L_x_3541) ;  /* 0x0000023000017945 */ /* 0x000fe20003800200 */
[----:B-1----:R-:W0:Y:S01]  /*7a00*/  MUFU.RCP64H R3, R13 ;  /* 0x0000000d00037308 */ /* 0x002e220000001800 */
        /* <DEDUP_REMOVED lines=33> */
.L_x_3542:
[----:B------:R-:W-:Y:S05]  /*7c20*/  BSYNC.RECONVERGENT B1 ;  /* 0x0000000000017941 */ /* 0x000fea0003800200 */
.L_x_3541:
        /* <DEDUP_REMOVED lines=53> */
[----:B------:R-:W-:-:S15]  /*7f80*/  DMUL R14, R14, R2 ;  /* 0x000000020e0e7228 */ /* 0x000fde0000000000 */
[----:B------:R-:W-:-:S15]  /*7f90*/  NOP ;  /* 0x0000000000007918 */ /* 0x000fde0000000000 */
[----:B------:R-:W-:-:S15]  /*7fa0*/  NOP ;  /* 0x0000000000007918 */ /* 0x000fde0000000000 */
[----:B------:R-:W-:-:S15]  /*7fb0*/  NOP ;  /* 0x0000000000007918 */ /* 0x000fde0000000000 */
[----:B------:R-:W-:-:S04]  /*7fc0*/  NOP ;  /* 0x0000000000007918 */ /* 0x000fc80000000000 */
        /* <DEDUP_REMOVED lines=58> */
[----:B------:R-:W-:-:S15]  /*8370*/  DMUL R10, R14, R10 ;  /* 0x0000000a0e0a7228 */ /* 0x000fde0000000000 */
        /* <DEDUP_REMOVED lines=12> */
[----:B------:R-:W-:Y:S01]  /*8440*/  @!P1 LEA R7, R5, R7, 0x14 ;  /* 0x0000000705079211 */ /* 0x000fe200078ea0ff */
[----:B------:R-:W-:-:S05]  /*8450*/  @!P1 IMAD.IADD R4, R4, 0x1, -R5 ;  /* 0x0000000104049824 */ /* 0x000fca00078e0a05 */
        /* <DEDUP_REMOVED lines=11> */
.L_x_3544:
[----:B------:R-:W-:Y:S05]  /*8510*/  BSYNC.RECONVERGENT B0 ;  /* 0x0000000000007941 */ /* 0x000fea0003800200 */
.L_x_3543:
        /* <DEDUP_REMOVED lines=33> */
[----:B------:R-:W-:Y:S01]  /*8730*/  IMAD.MOV.U32 R3, RZ, RZ, R13 ;  /* 0x000000ffff037224 */ /* 0x000fe200078e000d */
[----:B------:R-:W-:-:S07]  /*8740*/  IADD3 R2, PT, PT, R2, -0x100000, RZ ;  /* 0xfff0000002027810 */ /* 0x000fce0007ffe0ff */
[----:B------:R-:W-:Y:S05]  /*8750*/  CALL.REL.NOINC `($__internal_4_$__cuda_sm20_dblrcp_rn_slowpath_v3) ;  /* 0x0000003800907944 */ /* 0x000fea0003c00000 */
.L_x_3546:
[----:B------:R-:W-:Y:S05]  /*8760*/  BSYNC.RECONVERGENT B1 ;  /* 0x0000000000017941 */ /* 0x000fea0003800200 */
.L_x_3545:
        /* <DEDUP_REMOVED lines=141> */
[----:B------:R0:W1:Y:S02]  /*9040*/  @!P1 DMUL R2, R6, R4 ;  /* 0x0000000406029228 */ /* 0x0000640000000000 */
.L_x_3548:
[----:B------:R-:W-:Y:S05]  /*9050*/  BSYNC.RECONVERGENT B0 ;  /* 0x0000000000007941 */ /* 0x000fea0003800200 */
.L_x_3547:
        /* <DEDUP_REMOVED lines=35> */
[----:B------:R-:W-:Y:S05]  /*9290*/  CALL.REL.NOINC `($__internal_4_$__cuda_sm20_dblrcp_rn_slowpath_v3) ;  /* 0x0000002c00c07944 */ /* 0x000fea0003c00000 */
.L_x_3550:
[----:B------:R-:W-:Y:S05]  /*92a0*/  BSYNC.RECONVERGENT B1 ;  /* 0x0000000000017941 */ /* 0x000fea0003800200 */
.L_x_3549:
        /* <DEDUP_REMOVED lines=9> */
[----:B0-----:R-:W-:Y:S01]  /*9340*/  MOV R4, 0x652b82fe ;  /* 0x652b82fe00047802 */ /* 0x001fe20000000f00 */
[----:B------:R-:W-:-:S15]  /*9350*/  IMAD.MOV.U32 R5, RZ, RZ, 0x3ff71547 ;  /* 0x3ff71547ff057424 */ /* 0x000fde00078e00ff */
[----:B------:R-:W-:-:S15]  /*9360*/  NOP ;  /* 0x0000000000007918 */ /* 0x000fde0000000000 */
[----:B------:R-:W-:-:S15]  /*9370*/  NOP ;  /* 0x0000000000007918 */ /* 0x000fde0000000000 */
[----:B------:R-:W-:-:S15]  /*9380*/  NOP ;  /* 0x0000000000007918 */ /* 0x000fde0000000000 */
[----:B------:R-:W-:-:S01]  /*9390*/  NOP ;  /* 0x0000000000007918 */ /* 0x000fc20000000000 */
        /* <DEDUP_REMOVED lines=128> */
.L_x_3552:
[----:B------:R-:W-:Y:S05]  /*9ba0*/  BSYNC.RECONVERGENT B0 ;  /* 0x0000000000007941 */ /* 0x000fea0003800200 */
.L_x_3551:
[----:B-1----:R-:W1:Y:S01]  /*9bb0*/  DADD R16, R2, 1 ;  /* 0x3ff0000002107429 */ /* 0x002e620000000000 */
[----:B------:R-:W-:Y:S01]  /*9bc0*/  BSSY.RECONVERGENT B1, `(.L_x_3553) ;  /* 0x0000023000017945 */ /* 0x000fe20003800200 */
[----:B-1----:R-:W0:Y:S01]  /*9bd0*/  MUFU.RCP64H R3, R17 ;  /* 0x0000001100037308 */ /* 0x002e220000001800 */
        /* <DEDUP_REMOVED lines=33> */
.L_x_3554:
[----:B------:R-:W-:Y:S05]  /*9df0*/  BSYNC.RECONVERGENT B1 ;  /* 0x0000000000017941 */ /* 0x000fea0003800200 */
.L_x_3553:
        /* <DEDUP_REMOVED lines=9> */
[----:B0-----:R-:W-:Y:S01]  /*9e90*/  IMAD.MOV.U32 R4, RZ, RZ, 0x652b82fe ;  /* 0x652b82feff047424 */ /* 0x001fe200078e00ff */
[----:B------:R-:W-:-:S15]  /*9ea0*/  MOV R5, 0x3ff71547 ;  /* 0x3ff7154700057802 */ /* 0x000fde0000000f00 */
        /* <DEDUP_REMOVED lines=132> */
.L_x_3556:
[----:B------:R-:W-:Y:S05]  /*a6f0*/  BSYNC.RECONVERGENT B0 ;  /* 0x0000000000007941 */ /* 0x000fea0003800200 */
.L_x_3555:
        /* <DEDUP_REMOVED lines=36> */
.L_x_3558:
[----:B------:R-:W-:Y:S05]  /*a940*/  BSYNC.RECONVERGENT B1 ;  /* 0x0000000000017941 */ /* 0x000fea0003800200 */
.L_x_3557:
        /* <DEDUP_REMOVED lines=142> */
.L_x_3560:
[----:B------:R-:W-:Y:S05]  /*b230*/  BSYNC.RECONVERGENT B0 ;  /* 0x0000000000007941 */ /* 0x000fea0003800200 */
.L_x_3559:
        /* <DEDUP_REMOVED lines=36> */
.L_x_3562:
[----:B------:R-:W-:Y:S05]  /*b480*/  BSYNC.RECONVERGENT B1 ;  /* 0x0000000000017941 */ /* 0x000fea0003800200 */
.L_x_3561:
[----:B------:R-:W-:Y:S01]  /*b490*/  DMUL R24, R24, R2 ;  /* 0x0000000218187228 */ /* 0x000fe20000000000 */
[----:B------:R-:W-:Y:S01]  /*b4a0*/  UMOV UR4, 0xfefa39ef ;  /* 0xfefa39ef00047882 */ /* 0x000fe20000000000 */
[----:B------:R-:W-:Y:S01]  /*b4b0*/  UMOV UR5, 0x3fe62e42 ;  /* 0x3fe62e4200057882 */ /* 0x000fe20000000000 */
[----:B------:R-:W-:-:S15]  /*b4c0*/  BSSY.RECONVERGENT B0, `(.L_x_3563) ;  /* 0x0000087000007945 */ /* 0x000fde0003800200 */
        /* <DEDUP_REMOVED lines=106> */
[----:B0-----:R-:W-:-:S15]  /*bb70*/  DFMA R4, R6, R4, 1 ;  /* 0x3ff000000604742b */ /* 0x001fde0000000004 */
[----:B------:R-:W-:-:S15]  /*bb80*/  NOP ;  /* 0x0000000000007918 */ /* 0x000fde0000000000 */
[----:B------:R-:W-:-:S15]  /*bb90*/  NOP ;  /* 0x0000000000007918 */ /* 0x000fde0000000000 */
[----:B------:R-:W-:-:S15]  /*bba0*/  NOP ;  /* 0x0000000000007918 */ /* 0x000fde0000000000 */
[----:B------:R-:W-:-:S04]  /*bbb0*/  NOP ;  /* 0x0000000000007918 */ /* 0x000fc80000000000 */
[----:B------:R-:W0:Y:S02]  /*bbc0*/  DADD R6, -RZ, -R38 ;  /* 0x00000000ff067229 */ /* 0x000e240000000926 */
[----:B0-----:R-:W-:Y:S02]  /*bbd0*/  IMAD.MOV.U32 R0, RZ, RZ, R7 ;  /* 0x000000ffff007224 */ /* 0x001fe400078e0007 */
[----:B------:R-:W-:Y:S02]  /*bbe0*/  IMAD R7, R2, 0x100000, R5 ;  /* 0x0010000002077824 */ /* 0x000fe400078e0205 */
[----:B------:R-:W-:Y:S01]  /*bbf0*/  IMAD.MOV.U32 R6, RZ, RZ, R4 ;  /* 0x000000ffff067224 */ /* 0x000fe200078e0004 */
[----:B------:R-:W-:-:S13]  /*bc00*/  FSETP.GEU.FTZ.AND P0, PT, |R0|, 4.1917929649353027344, PT ;  /* 0x4086232b0000780b */ /* 0x000fda0003f1e200 */
[----:B------:R-:W-:Y:S05]  /*bc10*/  @!P0 BRA `(.L_x_3564) ;  /* 0x0000000000448947 */ /* 0x000fea0003800000 */
        /* <DEDUP_REMOVED lines=17> */
.L_x_3564:
[----:B------:R-:W-:Y:S05]  /*bd30*/  BSYNC.RECONVERGENT B0 ;  /* 0x0000000000007941 */ /* 0x000fea0003800200 */
.L_x_3563:
[----:B------:R-:W2:Y:S01]  /*bd40*/  S2R R21, SR_CTAID.X ;  /* 0x0000000000157919 */ /* 0x000ea20000002500 */
[----:B-1----:R-:W0:Y:S01]  /*bd50*/  DADD R22, R6, 1 ;  /* 0x3ff0000006167429 */ /* 0x002e220000000000 */
[----:B------:R-:W-:Y:S01]  /*bd60*/  BSSY.RECONVERGENT B1, `(.L_x_3565) ;  /* 0x000002c000017945 */ /* 0x000fe20003800200 */
[----:B0-----:R-:W0:Y:S01]  /*bd70*/  MUFU.RCP64H R3, R23 ;  /* 0x0000001700037308 */ /* 0x001e220000001800 */
[----:B------:R-:W-:Y:S01]  /*bd80*/  VIADD R2, R23, 0x300402 ;  /* 0x0030040217027836 */ /* 0x000fe20000000000 */
[----:B------:R-:W1:Y:S04]  /*bd90*/  S2R R20, SR_TID.X ;  /* 0x0000000000147919 */ /* 0x000e680000002100 */
[----:B------:R-:W-:Y:S01]  /*bda0*/  FSETP.GEU.AND P0, PT, |R2|, 5.8789094863358348022e-39, PT ;  /* 0x004004020200780b */ /* 0x000fe20003f0e200 */
[----:B--2---:R-:W-:-:S15]  /*bdb0*/  IMAD.SHL.U32 R21, R21, 0x400, RZ ;  /* 0x0000040015157824 */ /* 0x004fde00078e00ff */
[----:B------:R-:W-:-:S15]  /*bdc0*/  NOP ;  /* 0x0000000000007918 */ /* 0x000fde0000000000 */
[----:B------:R-:W-:-:S15]  /*bdd0*/  NOP ;  /* 0x0000000000007918 */ /* 0x000fde0000000000 */
[----:B------:R-:W-:-:S10]  /*bde0*/  NOP ;  /* 0x0000000000007918 */ /* 0x000fd40000000000 */
        /* <DEDUP_REMOVED lines=20> */
[----:B0-----:R0:W2:-:S15]  /*bf30*/  DFMA R4, R4, R6, R4 ;  /* 0x000000060404722b */ /* 0x00109e0000000004 */
[----:B------:R-:W-:-:S15]  /*bf40*/  NOP ;  /* 0x0000000000007918 */ /* 0x000fde0000000000 */
[----:B------:R-:W-:-:S15]  /*bf50*/  NOP ;  /* 0x0000000000007918 */ /* 0x000fde0000000000 */
[----:B------:R-:W-:-:S15]  /*bf60*/  NOP ;  /* 0x0000000000007918 */ /* 0x000fde0000000000 */
[----:B------:R-:W-:-:S04]  /*bf70*/  NOP ;  /* 0x0000000000007918 */ /* 0x000fc80000000000 */
[----:B------:R0:W3:Y:S02]  /*bf80*/  DMUL R24, R24, R36 ;  /* 0x0000002418187228 */ /* 0x0000e40000000000 */
[----:B0123--:R-:W-:Y:S05]  /*bf90*/  @P0 BRA `(.L_x_3566) ;  /* 0x0000000000200947 */ /* 0x00ffea0003800000 */
[----:B------:R-:W-:Y:S01]  /*bfa0*/  LOP3.LUT R2, R23, 0x7fffffff, RZ, 0xc0, !PT ;  /* 0x7fffffff17027812 */ /* 0x000fe200078ec0ff */
[----:B------:R-:W-:Y:S01]  /*bfb0*/  IMAD.MOV.U32 R6, RZ, RZ, R22 ;  /* 0x000000ffff067224 */ /* 0x000fe200078e0016 */
[----:B------:R-:W-:Y:S02]  /*bfc0*/  MOV R3, R23 ;  /* 0x0000001700037202 */ /* 0x000fe40000000f00 */
[----:B------:R-:W-:Y:S01]  /*bfd0*/  MOV R0, 0xc000 ;  /* 0x0000c00000007802 */ /* 0x000fe20000000f00 */
[----:B------:R-:W-:-:S07]  /*bfe0*/  VIADD R2, R2, 0xfff00000 ;  /* 0xfff0000002027836 */ /* 0x000fce0000000000 */
[----:B------:R-:W-:Y:S05]  /*bff0*/  CALL.REL.NOINC `($__internal_4_$__cuda_sm20_dblrcp_rn_slowpath_v3) ;  /* 0x0000000000687944 */ /* 0x000fea0003c00000 */
[----:B------:R-:W-:Y:S02]  /*c000*/  IMAD.MOV.U32 R4, RZ, RZ, R2 ;  /* 0x000000ffff047224 */ /* 0x000fe400078e0002 */
[----:B------:R-:W-:-:S07]  /*c010*/  IMAD.MOV.U32 R5, RZ, RZ, R3 ;  /* 0x000000ffff057224 */ /* 0x000fce00078e0003 */
.L_x_3566:
[----:B------:R-:W-:Y:S05]  /*c020*/  BSYNC.RECONVERGENT B1 ;  /* 0x0000000000017941 */ /* 0x000fea0003800200 */
.L_x_3565:
[----:B------:R-:W0:Y:S01]  /*c030*/  LDC.64 R2, c[0x0][0x388] ;  /* 0x0000e200ff027b82 */ /* 0x000e220000000a00 */
[----:B------:R-:W-:Y:S01]  /*c040*/  DMUL R26, R26, R4 ;  /* 0x000000041a1a7228 */ /* 0x000fe20000000000 */
[----:B0-----:R-:W-:-:S04]  /*c050*/  IMAD.WIDE.U32 R2, R21, 0x8, R2 ;  /* 0x0000000815027825 */ /* 0x001fc800078e0002 */
[----:B------:R-:W-:-:S05]  /*c060*/  IMAD.WIDE.U32 R2, R20, 0x10, R2 ;  /* 0x0000001014027825 */ /* 0x000fca00078e0002 */
[----:B------:R-:W-:Y:S04]  /*c070*/  STG.E.128 desc[UR6][R2.64], R8 ;  /* 0x0000000802007986 */ /* 0x000fe8000c101d06 */
[----:B------:R-:W-:Y:S04]  /*c080*/  STG.E.128 desc[UR6][R2.64+0x800], R12 ;  /* 0x0008000c02007986 */ /* 0x000fe8000c101d06 */
[----:B------:R-:W-:-:S15]  /*c090*/  STG.E.128 desc[UR6][R2.64+0x1000], R16 ;  /* 0x0010001002007986 */ /* 0x000fde000c101d06 */
        /* <DEDUP_REMOVED lines=14> */
[----:B0-----:R-:W-:Y:S01]  /*c180*/  STG.E.128 desc[UR6][R2.64+0x1800], R24 ;  /* 0x0018001802007986 */ /* 0x001fe2000c101d06 */
[----:B------:R-:W-:Y:S05]  /*c190*/  EXIT ;  /* 0x000000000000794d */ /* 0x000fea0003800000 */
        .weak           $__internal_4_$__cuda_sm20_dblrcp_rn_slowpath_v3
        .type           $__internal_4_$__cuda_sm20_dblrcp_rn_slowpath_v3,@function
        .size           $__internal_4_$__cuda_sm20_dblrcp_rn_slowpath_v3,(.L_x_10126 - $__internal_4_$__cuda_sm20_dblrcp_rn_slowpath_v3)
$__internal_4_$__cuda_sm20_dblrcp_rn_slowpath_v3:
[----:B------:R-:W-:Y:S01]  /*c1a0*/  MOV R7, R3 ;  /* 0x0000000300077202 */ /* 0x000fe20000000f00 */
[----:B------:R-:W-:Y:S05]  /*c1b0*/  BSSY.RECONVERGENT B0, `(.L_x_3567) ;  /* 0x000005c000007945 */ /* 0x000fea0003800200 */
[----:B------:R-:W0:Y:S02]  /*c1c0*/  DSETP.GTU.AND P0, PT, |R6|, +INF , PT ;  /* 0x7ff000000600742a */ /* 0x000e240003f0c200 */
        /* <DEDUP_REMOVED lines=9> */
[----:B------:R-:W-:Y:S01]  /*c260*/  VIADD R3, R7, 0xc0200000 ;  /* 0xc020000007037836 */ /* 0x000fe20000000000 */
[----:B------:R-:W-:Y:S01]  /*c270*/  MOV R4, R2 ;  /* 0x0000000200047202 */ /* 0x000fe20000000f00 */
        /* <DEDUP_REMOVED lines=44> */
.L_x_3570:
        /* <DEDUP_REMOVED lines=33> */
.L_x_3568:
[----:B------:R-:W-:Y:S01]  /*c750*/  LOP3.LUT R5, R7, 0x80000, RZ, 0xfc, !PT ;  /* 0x0008000007057812 */ /* 0x000fe200078efcff */
[----:B------:R-:W-:-:S07]  /*c760*/  IMAD.MOV.U32 R4, RZ, RZ, R6 ;  /* 0x000000ffff047224 */ /* 0x000fce00078e0006 */
.L_x_3569:
[----:B------:R-:W-:Y:S05]  /*c770*/  BSYNC.RECONVERGENT B0 ;  /* 0x0000000000007941 */ /* 0x000fea0003800200 */
.L_x_3567:
[----:B------:R-:W-:Y:S01]  /*c780*/  IMAD.MOV.U32 R2, RZ, RZ, R4 ;  /* 0x000000ffff027224 */ /* 0x000fe200078e0004 */
[----:B------:R-:W-:Y:S01]  /*c790*/  MOV R3, R5 ;  /* 0x0000000500037202 */ /* 0x000fe20000000f00 */
[----:B------:R-:W-:Y:S02]  /*c7a0*/  IMAD.MOV.U32 R4, RZ, RZ, R0 ;  /* 0x000000ffff047224 */ /* 0x000fe400078e0000 */
[----:B------:R-:W-:-:S04]  /*c7b0*/  IMAD.MOV.U32 R5, RZ, RZ, 0x0 ;  /* 0x00000000ff057424 */ /* 0x000fc800078e00ff */
[----:B------:R-:W-:Y:S05]  /*c7c0*/  RET.REL.NODEC R4 `(_ZN2at6native29vectorized_elementwise_kernelILi2EZZZNS0_61_GLOBAL__N__132982cb_23_ActivationSiluKernel_cu_1520ed90_293320silu_backward_kernelERNS_18TensorIteratorBaseEENKUlvE_clEvENKUlvE_clEvEUlddE_St5arrayIPcLm3EEEEviT0_T1_) ;  /* 0xffffff38040c7950 */ /* 0x000fea0003c3ffff */
.L_x_3571:
        /* <DEDUP_REMOVED lines=11> */
.L_x_10126:


//--------------------- .text._ZN2at6native29vectorized_elementwise_kernelILi4EZZZNS0_61_GLOBAL__N__132982cb_23_ActivationSiluKernel_cu_1520ed90_293320silu_backward_kernelERNS_18TensorIteratorBaseEENKUlvE_clEvENKUlvE_clEvEUlddE_St5arrayIPcLm3EEEEviT0_T1_ --------------------------
	.section	.text._ZN2at6native29vectorized_elementwise_kernelILi4EZZZNS0_61_GLOBAL__N__132982cb_23_ActivationSiluKernel_cu_1520ed90_293320silu_backward_kernelERNS_18TensorIteratorBaseEENKUlvE_clEvENKUlvE_clEvEUlddE_St5arrayIPcLm3EEEEviT0_T1_,"ax",@progbits
	.align	128
        .global         _ZN2at6native29vectorized_elementwise_kernelILi4EZZZNS0_61_GLOBAL__N__132982cb_23_ActivationSiluKernel_cu_1520ed90_293320silu_backward_kernelERNS_18TensorIteratorBaseEENKUlvE_clEvENKUlvE_clEvEUlddE_St5arrayIPcLm3EEEEviT0_T1_
        .type           _ZN2at6native29vectorized_elementwise_kernelILi4EZZZNS0_61_GLOBAL__N__132982cb_23_ActivationSiluKernel_cu_1520ed90_293320silu_backward_kernelERNS_18TensorIteratorBaseEENKUlvE_clEvENKUlvE_clEvEUlddE_St5arrayIPcLm3EEEEviT0_T1_,@function
        .size           _ZN2at6native29vectorized_elementwise_kernelILi4EZZZNS0_61_GLOBAL__N__132982cb_23_ActivationSiluKernel_cu_1520ed90_293320silu_backward_kernelERNS_18TensorIteratorBaseEENKUlvE_clEvENKUlvE_clEvEUlddE_St5arrayIPcLm3EEEEviT0_T1_,(.L_x_10127 - _ZN2at6native29vectorized_elementwise_kernelILi4EZZZNS0_61_GLOBAL__N__132982cb_23_ActivationSiluKernel_cu_1520ed90_293320silu_backward_kernelERNS_18TensorIteratorBaseEENKUlvE_clEvENKUlvE_clEvEUlddE_St5arrayIPcLm3EEEEviT0_T1_)
        .other          _ZN2at6native29vectorized_elementwise_kernelILi4EZZZNS0_61_GLOBAL__N__132982cb_23_ActivationSiluKernel_cu_1520ed90_293320silu_backward_kernelERNS_18TensorIteratorBaseEENKUlvE_clEvENKUlvE_clEvEUlddE_St5arrayIPcLm3EEEEviT0_T1_,@"STO_CUDA_ENTRY STV_DEFAULT"
_ZN2at6native29vectorized_elementwise_kernelILi4EZZZNS0_61_GLOBAL__N__132982cb_23_ActivationSiluKernel_cu_1520ed90_293320silu_backward_kernelERNS_18TensorIteratorBaseEENKUlvE_clEvENKUlvE_clEvEUlddE_St5arrayIPcLm3EEEEviT0_T1_:
.text._ZN2at6native29vectorized_elementwise_kernelILi4EZZZNS0_61_GLOBAL__N__132982cb_23_ActivationSiluKernel_cu_1520ed90_293320silu_backward_kernelERNS_18TensorIteratorBaseEENKUlvE_clEvENKUlvE_clEvEUlddE_St5arrayIPcLm3EEEEviT0_T1_:
        /* <DEDUP_REMOVED lines=222> */
.L_x_3576:
[----:B------:R-:W-:Y:S05]  /*0de0*/  BSYNC.RECONVERGENT B0 ;  /* 0x0000000000007941 */ /* 0x000fea0003800200 */
.L_x_3575:
        /* <DEDUP_REMOVED lines=35> */
[----:B------:R-:W-:Y:S05]  /*1020*/  CALL.REL.NOINC `($__internal_5_$__cuda_sm20_dblrcp_rn_slowpath_v3) ;  /* 0x000000b000407944 */ /* 0x000fea0003c00000 */
.L_x_3578:
[----:B------:R-:W-:Y:S05]  /*1030*/  BSYNC.RECONVERGENT B2 ;  /* 0x0000000000027941 */ /* 0x000fea0003800200 */
.L_x_3577:
        /* <DEDUP_REMOVED lines=16> */
.L_x_3574:
[----:B------:R-:W-:Y:S05]  /*1140*/  BSYNC.RECONVERGENT B1 ;  /* 0x0000000000017941 */ /* 0x000fea0003800200 */
.L_x_3573:
        /* <DEDUP_REMOVED lines=131> */
.L_x_3582:
[----:B------:R-:W-:Y:S05]  /*1980*/  BSYNC.RECONVERGENT B0 ;  /* 0x0000000000007941 */ /* 0x000fea0003800200 */
.L_x_3581:
        /* <DEDUP_REMOVED lines=35> */
[----:B-12---:R-:W-:Y:S05]  /*1bc0*/  CALL.REL.NOINC `($__internal_5_$__cuda_sm20_dblrcp_rn_slowpath_v3) ;  /* 0x000000a400587944 */ /* 0x006fea0003c00000 */
.L_x_3584:
[----:B------:R-:W-:Y:S05]  /*1bd0*/  BSYNC.RECONVERGENT B2 ;  /* 0x0000000000027941 */ /* 0x000fea0003800200 */
.L_x_3583:
        /* <DEDUP_REMOVED lines=16> */
.L_x_3580:
[----:B------:R-:W-:Y:S05]  /*1ce0*/  BSYNC.RECONVERGENT B1 ;  /* 0x0000000000017941 */ /* 0x000fea0003800200 */
.L_x_3579:
        /* <DEDUP_REMOVED lines=132> */
.L_x_3588:
[----:B------:R-:W-:Y:S05]  /*2530*/  BSYNC.RECONVERGENT B0 ;  /* 0x0000000000007941 */ /* 0x000fea0003800200 */
.L_x_3587:
        /* <DEDUP_REMOVED lines=35> */
[----:B--2-4-:R-:W-:Y:S05]  /*2770*/  CALL.REL.NOINC `($__internal_5_$__cuda_sm20_dblrcp_rn_slowpath_v3) ;  /* 0x00000098006c7944 */ /* 0x014fea0003c00000 */
.L_x_3590:
[----:B------:R-:W-:Y:S05]  /*2780*/  BSYNC.RECONVERGENT B2 ;  /* 0x0000000000027941 */ /* 0x000fea0003800200 */
.L_x_3589:
        /* <DEDUP_REMOVED lines=16> */
.L_x_3586:
[----:B------:R-:W-:Y:S05]  /*2890*/  BSYNC.RECONVERGENT B1 ;  /* 0x0000000000017941 */ /* 0x000fea0003800200 */
.L_x_3585:
        /* <DEDUP_REMOVED lines=131> */
.L_x_3594:
[----:B------:R-:W-:Y:S05]  /*30d0*/  BSYNC.RECONVERGENT B0 ;  /* 0x0000000000007941 */ /* 0x000fea0003800200 */
.L_x_3593:
        /* <DEDUP_REMOVED lines=35> */
[----:B-12-4-:R-:W-:Y:S05]  /*3310*/  CALL.REL.NOINC `($__internal_5_$__cuda_sm20_dblrcp_rn_slowpath_v3) ;  /* 0x0000008c00847944 */ /* 0x016fea0003c00000 */
.L_x_3596:
[----:B------:R-:W-:Y:S05]  /*3320*/  BSYNC.RECONVERGENT B2 ;  /* 0x0000000000027941 */ /* 0x000fea0003800200 */
.L_x_3595:
        /* <DEDUP_REMOVED lines=16> */
.L_x_3592:
[----:B------:R-:W-:Y:S05]  /*3430*/  BSYNC.RECONVERGENT B1 ;  /* 0x0000000000017941 */ /* 0x000fea0003800200 */
.L_x_3591:
        /* <DEDUP_REMOVED lines=128> */
.L_x_3600:
[----:B------:R-:W-:Y:S05]  /*3c40*/  BSYNC.RECONVERGENT B0 ;  /* 0x0000000000007941 */ /* 0x000fea0003800200 */
.L_x_3599:
        /* <DEDUP_REMOVED lines=35> */
[----:B-1234-:R-:W-:Y:S05]  /*3e80*/  CALL.REL.NOINC `($__internal_5_$__cuda_sm20_dblrcp_rn_slowpath_v3) ;  /* 0x0000008000a87944 */ /* 0x01efea0003c00000 */
.L_x_3602:
[----:B------:R-:W-:Y:S05]  /*3e90*/  BSYNC.RECONVERGENT B2 ;  /* 0x0000000000027941 */ /* 0x000fea0003800200 */
.L_x_3601:
        /* <DEDUP_REMOVED lines=16> */
.L_x_3598:
[----:B------:R-:W-:Y:S05]  /*3fa0*/  BSYNC.RECONVERGENT B1 ;  /* 0x0000000000017941 */ /* 0x000fea0003800200 */
.L_x_3597:
        /* <DEDUP_REMOVED lines=128> */
.L_x_3606:
[----:B------:R-:W-:Y:S05]  /*47b0*/  BSYNC.RECONVERGENT B0 ;  /* 0x0000000000007941 */ /* 0x000fea0003800200 */
.L_x_3605:
        /* <DEDUP_REMOVED lines=35> */
[----:B-1234-:R-:W-:Y:S05]  /*49f0*/  CALL.REL.NOINC `($__internal_5_$__cuda_sm20_dblrcp_rn_slowpath_v3) ;  /* 0x0000007400cc7944 */ /* 0x01efea0003c00000 */
.L_x_3608:
[----:B------:R-:W-:Y:S05]  /*4a00*/  BSYNC.RECONVERGENT B2 ;  /* 0x0000000000027941 */ /* 0x000fea0003800200 */
.L_x_3607:
        /* <DEDUP_REMOVED lines=16> */
.L_x_3604:
[----:B------:R-:W-:Y:S05]  /*4b10*/  BSYNC.RECONVERGENT B1 ;  /* 0x0000000000017941 */ /* 0x000fea0003800200 */
.L_x_3603:
        /* <DEDUP_REMOVED lines=128> */
.L_x_3612:
[----:B------:R-:W-:Y:S05]  /*5320*/  BSYNC.RECONVERGENT B0 ;  /* 0x0000000000007941 */ /* 0x000fea0003800200 */
.L_x_3611:
        /* <DEDUP_REMOVED lines=36> */
.L_x_3614:
[----:B------:R-:W-:Y:S05]  /*5570*/  BSYNC.RECONVERGENT B2 ;  /* 0x0000000000027941 */ /* 0x000fea0003800200 */
.L_x_3613:
        /* <DEDUP_REMOVED lines=16> */
.L_x_3610:
[----:B------:R-:W-:Y:S05]  /*5680*/  BSYNC.RECONVERGENT B1 ;  /* 0x0000000000017941 */ /* 0x000fea0003800200 */
.L_x_3609:
        /* <DEDUP_REMOVED lines=128> */
.L_x_3618:
[----:B------:R-:W-:Y:S05]  /*5e90*/  BSYNC.RECONVERGENT B0 ;  /* 0x0000000000007941 */ /* 0x000fea0003800200 */
.L_x_3617:
        /* <DEDUP_REMOVED lines=36> */
.L_x_3620:
[----:B------:R-:W-:Y:S05]  /*60e0*/  BSYNC.RECONVERGENT B2 ;  /* 0x0000000000027941 */ /* 0x000fea0003800200 */
.L_x_3619:
        /* <DEDUP_REMOVED lines=16> */
.L_x_3616:
[----:B------:R-:W-:Y:S05]  /*61f0*/  BSYNC.RECONVERGENT B1 ;  /* 0x0000000000017941 */ /* 0x000fea0003800200 */
.L_x_3615:
        /* <DEDUP_REMOVED lines=16> */
.L_x_3623:
[----:B------:R-:W-:-:S13]  /*6300*/  ISETP.GE.U32.AND P0, PT, R20, R23, PT ;  /* 0x000000171400720c */ /* 0x000fda0003f06070 */
[----:B------:R-:W-:Y:S05]  /*6310*/  @P0 BRA `(.L_x_3625) ;  /* 0x0000000000300947 */ /* 0x000fea0003800000 */
[----:B--2---:R-:W2:Y:S01]  /*6320*/  LDC.64 R4, c[0x0][0x388] ;  /* 0x0000e200ff047b82 */ /* 0x004ea20000000a00 */
[----:B------:R-:W-:Y:S02]  /*6330*/  IMAD R7, R21, 0x400, R20 ;  /* 0x0000040015077824 */ /* 0x000fe400078e0214 */
[----:B------:R-:W-:Y:S02]  /*6340*/  VIADD R20, R20, 0x80 ;  /* 0x0000008014147836 */ /* 0x000fe40000000000 */
[----:B--2---:R-:W-:-:S05]  /*6350*/  IMAD.WIDE.U32 R4, R7, 0x8, R4 ;  /* 0x0000000807047825 */ /* 0x004fca00078e0004 */
[----:B-1----:R1:W-:Y:S02]  /*6360*/  STG.E.64 desc[UR6][R4.64], R36 ;  /* 0x0000002404007986 */ /* 0x0023e4000c101b06 */
.L_x_3624:
[----:B------:R-:W-:-:S13]  /*6370*/  ISETP.GE.U32.AND P0, PT, R20, R23, PT ;  /* 0x000000171400720c */ /* 0x000fda0003f06070 */
[----:B------:R-:W-:Y:S05]  /*6380*/  @P0 BRA `(.L_x_3626) ;  /* 0x0000000000300947 */ /* 0x000fea0003800000 */
[----:B-12---:R-:W1:Y:S01]  /*6390*/  LDC.64 R4, c[0x0][0x388] ;  /* 0x0000e200ff047b82 */ /* 0x006e620000000a00 */
[----:B------:R-:W-:Y:S01]  /*63a0*/  IMAD R7, R21, 0x400, R20 ;  /* 0x0000040015077824 */ /* 0x000fe200078e0214 */
[----:B------:R-:W-:-:S03]  /*63b0*/  IADD3 R20, PT, PT, R20, 0x80, RZ ;  /* 0x0000008014147810 */ /* 0x000fc60007ffe0ff */
[----:B-1----:R-:W-:-:S05]  /*63c0*/  IMAD.WIDE.U32 R4, R7, 0x8, R4 ;  /* 0x0000000807047825 */ /* 0x002fca00078e0004 */
[----:B---3--:R1:W-:Y:S02]  /*63d0*/  STG.E.64 desc[UR6][R4.64], R30 ;  /* 0x0000001e04007986 */ /* 0x0083e4000c101b06 */
.L_x_3625:
[----:B------:R-:W-:-:S13]  /*63e0*/  ISETP.GE.U32.AND P0, PT, R20, R23, PT ;  /* 0x000000171400720c */ /* 0x000fda0003f06070 */
[----:B------:R-:W-:Y:S05]  /*63f0*/  @P0 BRA `(.L_x_3627) ;  /* 0x0000000000340947 */ /* 0x000fea0003800000 */
[----:B-12---:R-:W1:Y:S01]  /*6400*/  LDC.64 R4, c[0x0][0x388] ;  /* 0x0000e200ff047b82 */ /* 0x006e620000000a00 */
[----:B------:R-:W-:Y:S02]  /*6410*/  IMAD R7, R21, 0x400, R20 ;  /* 0x0000040015077824 */ /* 0x000fe400078e0214 */
[----:B------:R-:W-:Y:S02]  /*6420*/  VIADD R20, R20, 0x80 ;  /* 0x0000008014147836 */ /* 0x000fe40000000000 */
[----:B-1----:R-:W-:-:S05]  /*6430*/  IMAD.WIDE.U32 R4, R7, 0x8, R4 ;  /* 0x0000000807047825 */ /* 0x002fca00078e0004 */
[----:B0-----:R0:W-:Y:S02]  /*6440*/  STG.E.64 desc[UR6][R4.64], R26 ;  /* 0x0000001a04007986 */ /* 0x0011e4000c101b06 */
.L_x_3626:
        /* <DEDUP_REMOVED lines=8> */
.L_x_3627:
[----:B------:R-:W-:Y:S05]  /*64d0*/  BSYNC.RELIABLE B1 ;  /* 0x0000000000017941 */ /* 0x000fea0003800100 */
.L_x_3622:
[----:B------:R-:W-:-:S13]  /*64e0*/  ISETP.GE.U32.AND P0, PT, R20, R23, PT ;  /* 0x000000171400720c */ /* 0x000fda0003f06070 */
[----:B012---:R-:W0:Y:S01]  /*64f0*/  @!P0 LDC.64 R4, c[0x0][0x388] ;  /* 0x0000e200ff048b82 */ /* 0x007e220000000a00 */
[----:B------:R-:W-:Y:S01]  /*6500*/  @!P0 LEA R7, R21, R20, 0xa ;  /* 0x0000001415078211 */ /* 0x000fe200078e50ff */
[----:B------:R-:W-:-:S04]  /*6510*/  @!P0 VIADD R20, R20, 0x80 ;  /* 0x0000008014148836 */ /* 0x000fc80000000000 */
[----:B0-----:R-:W-:-:S05]  /*6520*/  @!P0 IMAD.WIDE.U32 R4, R7, 0x8, R4 ;  /* 0x0000000807048825 */ /* 0x001fca00078e0004 */
[----:B------:R0:W-:Y:S02]  /*6530*/  @!P0 STG.E.64 desc[UR6][R4.64], R12 ;  /* 0x0000000c04008986 */ /* 0x0001e4000c101b06 */
.L_x_3628:
[----:B------:R-:W-:Y:S05]  /*6540*/  BSYNC.RECONVERGENT B0 ;  /* 0x0000000000007941 */ /* 0x000fea0003800200 */
.L_x_3621:
        /* <DEDUP_REMOVED lines=8> */
.L_x_3572:
[----:B------:R-:W0:Y:S01]  /*65d0*/  S2R R19, SR_TID.X ;  /* 0x0000000000137919 */ /* 0x000e220000002100 */
[----:B------:R-:W1:Y:S01]  /*65e0*/  LDC.64 R4, c[0x0][0x398] ;  /* 0x0000e600ff047b82 */ /* 0x000e620000000a00 */
[----:B------:R-:W-:-:S04]  /*65f0*/  IMAD.SHL.U32 R17, R3, 0x400, RZ ;  /* 0x0000040003117824 */ /* 0x000fc800078e00ff */
[----:B-1----:R-:W-:-:S04]  /*6600*/  IMAD.WIDE.U32 R2, R17, 0x8, R4 ;  /* 0x0000000811027825 */ /* 0x002fc800078e0004 */
[----:B0-----:R-:W-:Y:S02]  /*6610*/  IMAD.WIDE.U32 R6, R19, 0x20, R2 ;  /* 0x0000002013067825 */ /* 0x001fe400078e0002 */
[----:B------:R-:W0:Y:S03]  /*6620*/  LDC.64 R2, c[0x0][0x390] ;  /* 0x0000e400ff027b82 */ /* 0x000e260000000a00 */
[----:B------:R-:W2:Y:S01]  /*6630*/  LDG.E.ENL2.256 R12, R8, desc[UR6][R6.64] ;  /* 0xfe0000060608797e */ /* 0x000ea2000812190c */
[----:B------:R-:W-:Y:S01]  /*6640*/  UMOV UR4, 0xfefa39ef ;  /* 0xfefa39ef00047882 */ /* 0x000fe20000000000 */
[----:B------:R-:W-:Y:S02]  /*6650*/  UMOV UR5, 0x3fe62e42 ;  /* 0x3fe62e4200057882 */ /* 0x000fe40000000000 */
[----:B------:R-:W5:Y:S01]  /*6660*/  LDG.E.ENL2.256 R36, R32, desc[UR6][R6.64+0x1000] ;  /* 0xfe0080060620797e */ /* 0x000f620008121924 */
[----:B0-----:R-:W-:-:S04]  /*6670*/  IMAD.WIDE.U32 R2, R17, 0x8, R2 ;  /* 0x0000000811027825 */ /* 0x001fc800078e0002 */
[----:B------:R-:W-:Y:S01]  /*6680*/  IMAD.WIDE.U32 R4, R19, 0x20, R2 ;  /* 0x0000002013047825 */ /* 0x000fe200078e0002 */
[----:B------:R-:W-:-:S03]  /*6690*/  MOV R3, 0x3ff71547 ;  /* 0x3ff7154700037802 */ /* 0x000fc60000000f00 */
[----:B------:R-:W-:Y:S01]  /*66a0*/  IMAD.MOV.U32 R2, RZ, RZ, 0x652b82fe ;  /* 0x652b82feff027424 */ /* 0x000fe200078e00ff */
[----:B------:R-:W5:Y:S04]  /*66b0*/  LDG.E.ENL2.256 R20, R16, desc[UR6][R4.64] ;  /* 0xfe0000060410797e */ /* 0x000f680008121914 */
[----:B------:R0:W5:Y:S01]  /*66c0*/  LDG.E.ENL2.256 R28, R24, desc[UR6][R4.64+0x1000] ;  /* 0xfe0080060418797e */ /* 0x000162000812191c */
[----:B------:R-:W-:Y:S01]  /*66d0*/  BSSY.RECONVERGENT B0, `(.L_x_3629) ;  /* 0x0000077000007945 */ /* 0x000fe20003800200 */
[----:B--2---:R-:W1:-:S15]  /*66e0*/  DFMA R2, R8, -R2, 6.75539944105574400000e+15 ;  /* 0x433800000802742b */ /* 0x004e5e0000000802 */
        /* <DEDUP_REMOVED lines=16> */
[----:B-1----:R1:W0:Y:S02]  /*67f0*/  DFMA R42, R40, -UR4, R42 ;  /* 0x80000004282a7c2b */ /* 0x002224000800002a */
[----:B-1----:R-:W-:Y:S02]  /*6800*/  IMAD.MOV.U32 R40, RZ, RZ, -0x35dec16 ;  /* 0xfca213eaff287424 */ /* 0x002fe400078e00ff */
[----:B------:R-:W-:Y:S01]  /*6810*/  IMAD.MOV.U32 R41, RZ, RZ, 0x3e928af3 ;  /* 0x3e928af3ff297424 */ /* 0x000fe200078e00ff */
[----:B------:R-:W-:Y:S01]  /*6820*/  UMOV UR4, 0x69ce2bdf ;  /* 0x69ce2bdf00047882 */ /* 0x000fe20000000000 */
[----:B------:R-:W-:-:S15]  /*6830*/  UMOV UR5, 0x3e5ade15 ;  /* 0x3e5ade1500057882 */ /* 0x000fde0000000000 */
[----:B------:R-:W-:-:S15]  /*6840*/  NOP ;  /* 0x0000000000007918 */ /* 0x000fde0000000000 */
[----:B------:R-:W-:-:S15]  /*6850*/  NOP ;  /* 0x0000000000007918 */ /* 0x000fde0000000000 */
[----:B------:R-:W-:-:S13]  /*6860*/  NOP ;  /* 0x0000000000007918 */ /* 0x000fda0000000000 */
        /* <DEDUP_REMOVED lines=93> */
.L_x_3630:
[----:B------:R-:W-:Y:S05]  /*6e40*/  BSYNC.RECONVERGENT B0 ;  /* 0x0000000000007941 */ /* 0x000fea0003800200 */
.L_x_3629:
        /* <DEDUP_REMOVED lines=35> */
[----:B-----5:R-:W-:Y:S05]  /*7080*/  CALL.REL.NOINC `($__internal_5_$__cuda_sm20_dblrcp_rn_slowpath_v3) ;  /* 0x0000005000287944 */ /* 0x020fea0003c00000 */
.L_x_3632:
[----:B------:R-:W-:Y:S05]  /*7090*/  BSYNC.RECONVERGENT B1 ;  /* 0x0000000000017941 */ /* 0x000fea0003800200 */
.L_x_3631:
        /* <DEDUP_REMOVED lines=142> */
.L_x_3634:
[----:B------:R-:W-:Y:S05]  /*7980*/  BSYNC.RECONVERGENT B0 ;  /* 0x0000000000007941 */ /* 0x000fea0003800200 */
.L_x_3633:
        /* <DEDUP_REMOVED lines=36> */
.L_x_3636:
[----:B------:R-:W-:Y:S05]  /*7bd0*/  BSYNC.RECONVERGENT B1 ;  /* 0x0000000000017941 */ /* 0x000fea0003800200 */
.L_x_3635:
        /* <DEDUP_REMOVED lines=142> */
.L_x_3638:
[----:B------:R-:W-:Y:S05]  /*84c0*/  BSYNC.RECONVERGENT B0 ;  /* 0x0000000000007941 */ /* 0x000fea0003800200 */
.L_x_3637:
        /* <DEDUP_REMOVED lines=35> */
[----:B------:R-:W-:Y:S05]  /*8700*/  CALL.REL.NOINC `($__internal_5_$__cuda_sm20_dblrcp_rn_slowpath_v3) ;  /* 0x0000003800887944 */ /* 0x000fea0003c00000 */
.L_x_3640:
[----:B------:R-:W-:Y:S05]  /*8710*/  BSYNC.RECONVERGENT B1 ;  /* 0x0000000000017941 */ /* 0x000fea0003800200 */
.L_x_3639:
        /* <DEDUP_REMOVED lines=142> */
.L_x_3642:
[----:B------:R-:W-:Y:S05]  /*9000*/  BSYNC.RECONVERGENT B0 ;  /* 0x0000000000007941 */ /* 0x000fea0003800200 */
.L_x_3641:
        /* <DEDUP_REMOVED lines=35> */
[----:B------:R-:W-:Y:S05]  /*9240*/  CALL.REL.NOINC `($__internal_5_$__cuda_sm20_dblrcp_rn_slowpath_v3) ;  /* 0x0000002c00b87944 */ /* 0x000fea0003c00000 */
.L_x_3644:
[----:B------:R-:W-:Y:S05]  /*9250*/  BSYNC.RECONVERGENT B1 ;  /* 0x0000000000017941 */ /* 0x000fea0003800200 */
.L_x_3643:
        /* <DEDUP_REMOVED lines=143> */
.L_x_3646:
[----:B------:R-:W-:Y:S05]  /*9b50*/  BSYNC.RECONVERGENT B0 ;  /* 0x0000000000007941 */ /* 0x000fea0003800200 */
.L_x_3645:
        /* <DEDUP_REMOVED lines=36> */
.L_x_3648:
[----:B------:R-:W-:Y:S05]  /*9da0*/  BSYNC.RECONVERGENT B1 ;  /* 0x0000000000017941 */ /* 0x000fea0003800200 */
.L_x_3647:
        /* <DEDUP_REMOVED lines=143> */
.L_x_3650:
[----:B------:R-:W-:Y:S05]  /*a6a0*/  BSYNC.RECONVERGENT B0 ;  /* 0x0000000000007941 */ /* 0x000fea0003800200 */
.L_x_3649:
        /* <DEDUP_REMOVED lines=36> */
.L_x_3652:
[----:B------:R-:W-:Y:S05]  /*a8f0*/  BSYNC.RECONVERGENT B1 ;  /* 0x0000000000017941 */ /* 0x000fea0003800200 */
.L_x_3651:
        /* <DEDUP_REMOVED lines=142> */
.L_x_3654:
[----:B------:R-:W-:Y:S05]  /*b1e0*/  BSYNC.RECONVERGENT B0 ;  /* 0x0000000000007941 */ /* 0x000fea0003800200 */
.L_x_3653:
        /* <DEDUP_REMOVED lines=36> */
.L_x_3656:
[----:B------:R-:W-:Y:S05]  /*b430*/  BSYNC.RECONVERGENT B1 ;  /* 0x0000000000017941 */ /* 0x000fea0003800200 */
.L_x_3655:
        /* <DEDUP_REMOVED lines=138> */
.L_x_3658:
[----:B------:R-:W-:Y:S05]  /*bce0*/  BSYNC.RECONVERGENT B0 ;  /* 0x0000000000007941 */ /* 0x000fea0003800200 */
.L_x_3657:
        /* <DEDUP_REMOVED lines=43> */
[----:B------:R-:W-:Y:S05]  /*bfa0*/  CALL.REL.NOINC `($__internal_5_$__cuda_sm20_dblrcp_rn_slowpath_v3) ;  /* 0x0000000000607944 */ /* 0x000fea0003c00000 */
[----:B------:R-:W-:Y:S02]  /*bfb0*/  IMAD.MOV.U32 R4, RZ, RZ, R2 ;  /* 0x000000ffff047224 */ /* 0x000fe400078e0002 */
[----:B------:R-:W-:-:S07]  /*bfc0*/  IMAD.MOV.U32 R5, RZ, RZ, R3 ;  /* 0x000000ffff057224 */ /* 0x000fce00078e0003 */
.L_x_3660:
[----:B------:R-:W-:Y:S05]  /*bfd0*/  BSYNC.RECONVERGENT B1 ;  /* 0x0000000000017941 */ /* 0x000fea0003800200 */
.L_x_3659:
[----:B------:R-:W0:Y:S01]  /*bfe0*/  LDC.64 R2, c[0x0][0x388] ;  /* 0x0000e200ff027b82 */ /* 0x000e220000000a00 */
[----:B------:R-:W-:Y:S01]  /*bff0*/  DMUL R26, R30, R4 ;  /* 0x000000041e1a7228 */ /* 0x000fe20000000000 */
[----:B0-----:R-:W-:-:S04]  /*c000*/  IMAD.WIDE.U32 R2, R21, 0x8, R2 ;  /* 0x0000000815027825 */ /* 0x001fc800078e0002 */
[----:B------:R-:W-:-:S05]  /*c010*/  IMAD.WIDE.U32 R2, R20, 0x20, R2 ;  /* 0x0000002014027825 */ /* 0x000fca00078e0002 */
[----:B------:R-:W-:-:S15]  /*c020*/  STG.E.ENL2.256 desc[UR6][R2.64], R8, R12 ;  /* 0xf8000008020c797f */ /* 0x000fde000f121806 */
[----:B------:R-:W-:-:S15]  /*c030*/  NOP ;  /* 0x0000000000007918 */ /* 0x000fde0000000000 */
[----:B------:R-:W-:-:S15]  /*c040*/  NOP ;  /* 0x0000000000007918 */ /* 0x000fde0000000000 */
[----:B------:R-:W-:-:S09]  /*c050*/  NOP ;  /* 0x0000000000007918 */ /* 0x000fd20000000000 */
        /* <DEDUP_REMOVED lines=11> */
[----:B0-----:R-:W-:Y:S01]  /*c110*/  STG.E.ENL2.256 desc[UR6][R2.64+0x1000], R16, R24 ;  /* 0xf80080100218797f */ /* 0x001fe2000f121806 */
[----:B------:R-:W-:Y:S05]  /*c120*/  EXIT ;  /* 0x000000000000794d */ /* 0x000fea0003800000 */
        .weak           $__internal_5_$__cuda_sm20_dblrcp_rn_slowpath_v3
        .type           $__internal_5_$__cuda_sm20_dblrcp_rn_slowpath_v3,@function
        .size           $__internal_5_$__cuda_sm20_dblrcp_rn_slowpath_v3,(.L_x_10127 - $__internal_5_$__cuda_sm20_dblrcp_rn_slowpath_v3)
$__internal_5_$__cuda_sm20_dblrcp_rn_slowpath_v3:
        /* <DEDUP_REMOVED lines=58> */
.L_x_3664:
        /* <DEDUP_REMOVED lines=33> */
.L_x_3662:
[----:B------:R-:W-:Y:S01]  /*c6e0*/  LOP3.LUT R5, R7, 0x80000, RZ, 0xfc, !PT ;  /* 0x0008000007057812 */ /* 0x000fe200078efcff */
[----:B------:R-:W-:-:S07]  /*c6f0*/  IMAD.MOV.U32 R4, RZ, RZ, R6 ;  /* 0x000000ffff047224 */ /* 0x000fce00078e0006 */
.L_x_3663:
[----:B------:R-:W-:Y:S05]  /*c700*/  BSYNC.RECONVERGENT B0 ;  /* 0x0000000000007941 */ /* 0x000fea0003800200 */
.L_x_3661:
[----:B------:R-:W-:Y:S01]  /*c710*/  IMAD.MOV.U32 R2, RZ, RZ, R4 ;  /* 0x000000ffff027224 */ /* 0x000fe200078e0004 */
[----:B------:R-:W-:Y:S01]  /*c720*/  MOV R3, R5 ;  /* 0x0000000500037202 */ /* 0x000fe20000000f00 */
[----:B------:R-:W-:Y:S02]  /*c730*/  IMAD.MOV.U32 R4, RZ, RZ, R0 ;  /* 0x000000ffff047224 */ /* 0x000fe400078e0000 */
[----:B------:R-:W-:-:S04]  /*c740*/  IMAD.MOV.U32 R5, RZ, RZ, 0x0 ;  /* 0x00000000ff057424 */ /* 0x000fc800078e00ff */
[----:B------:R-:W-:Y:S05]  /*c750*/  RET.REL.NODEC R4 `(_ZN2at6native29vectorized_elementwise_kernelILi4EZZZNS0_61_GLOBAL__N__132982cb_23_ActivationSiluKernel_cu_1520ed90_293320silu_backward_kernelERNS_18TensorIteratorBaseEENKUlvE_clEvENKUlvE_clEvEUlddE_St5arrayIPcLm3EEEEviT0_T1_) ;  /* 0xffffff3804287950 */ /* 0x000fea0003c3ffff */
.L_x_3665:
        /* <DEDUP_REMOVED lines=10> */
.L_x_10127:


//--------------------- .text._ZN2at6native29vectorized_elementwise_kernelILi8EZZZNS0_61_GLOBAL__N__132982cb_23_ActivationSiluKernel_cu_1520ed90_293320silu_backward_kernelERNS_18TensorIteratorBaseEENKUlvE_clEvENKUlvE_clEvEUlddE_St5arrayIPcLm3EEEEviT0_T1_ --------------------------
	.section	.text._ZN2at6native29vectorized_elementwise_kernelILi8EZZZNS0_61_GLOBAL__N__132982cb_23_ActivationSiluKernel_cu_1520ed90_293320silu_backward_kernelERNS_18TensorIteratorBaseEENKUlvE_clEvENKUlvE_clEvEUlddE_St5arrayIPcLm3EEEEviT0_T1_,"ax",@progbits
	.align	128
        .global         _ZN2at6native29vectorized_elementwise_kernelILi8EZZZNS0_61_GLOBAL__N__132982cb_23_ActivationSiluKernel_cu_1520ed90_293320silu_backward_kernelERNS_18TensorIteratorBaseEENKUlvE_clEvENKUlvE_clEvEUlddE_St5arrayIPcLm3EEEEviT0_T1_
        .type           _ZN2at6native29vectorized_elementwise_kernelILi8EZZZNS0_61_GLOBAL__N__132982cb_23_ActivationSiluKernel_cu_1520ed90_293320silu_backward_kernelERNS_18TensorIteratorBaseEENKUlvE_clEvENKUlvE_clEvEUlddE_St5arrayIPcLm3EEEEviT0_T1_,@function
        .size           _ZN2at6native29vectorized_elementwise_kernelILi8EZZZNS0_61_GLOBAL__N__132982cb_23_ActivationSiluKernel_cu_1520ed90_293320silu_backward_kernelERNS_18TensorIteratorBaseEENKUlvE_clEvENKUlvE_clEvEUlddE_St5arrayIPcLm3EEEEviT0_T1_,(.L_x_10179 - _ZN2at6native29vectorized_elementwise_kernelILi8EZZZNS0_61_GLOBAL__N__132982cb_23_ActivationSiluKernel_cu_1520ed90_293320silu_backward_kernelERNS_18TensorIteratorBaseEENKUlvE_clEvENKUlvE_clEvEUlddE_St5arrayIPcLm3EEEEviT0_T1_)
        .other          _ZN2at6native29vectorized_elementwise_kernelILi8EZZZNS0_61_GLOBAL__N__132982cb_23_ActivationSiluKernel_cu_1520ed90_293320silu_backward_kernelERNS_18TensorIteratorBaseEENKUlvE_clEvENKUlvE_clEvEUlddE_St5arrayIPcLm3EEEEviT0_T1_,@"STO_CUDA_ENTRY STV_DEFAULT"
_ZN2at6native29vectorized_elementwise_kernelILi8EZZZNS0_61_GLOBAL__N__132982cb_23_ActivationSiluKernel_cu_1520ed90_293320silu_backward_kernelERNS_18TensorIteratorBaseEENKUlvE_clEvENKUlvE_clEvEUlddE_St5arrayIPcLm3EEEEviT0_T1_:
.text._ZN2at6native29vectorized_elementwise_kernelILi8EZZZNS0_61_GLOBAL__N__132982cb_23_ActivationSiluKernel_cu_1520ed90_293320silu_backward_kernelERNS_18TensorIteratorBaseEENKUlvE_clEvENKUlvE_clEvEUlddE_St5arrayIPcLm3EEEEviT0_T1_:
[----:B------:R-:W-:Y:S01]  /*0000*/  LDC R1, c[0x0][0x37c] ;  /* 0x0000df00ff017b82 */ /* 0x000fe20000000800 */
[----:B------:R-:W-:Y:S05]  /*0010*/  EXIT ;  /* 0x000000000000794d */ /* 0x000fea0003800000 */
.L_x_3666:
        /* <DEDUP_REMOVED lines=14> */
.L_x_10179:


//--------------------- .text._ZN2at6native18elementwise_kernelILi128ELi4EZNS0_15gpu_kernel_implIZZZNS0_61_GLOBAL__N__132982cb_23_ActivationSiluKernel_cu_1520ed90_293311silu_kernelERNS_18TensorIteratorBaseEENKUlvE_clEvENKUlvE4_clEvEUlN3c108BFloat16EE_EEvS5_RKT_EUliE_EEviT1_ --------------------------
	.section	.text._ZN2at6native18elementwise_kernelILi128ELi4EZNS0_15gpu_kernel_implIZZZNS0_61_GLOBAL__N__132982cb_23_ActivationSiluKernel_cu_1520ed90_293311silu_kernelERNS_18TensorIteratorBaseEENKUlvE_clEvENKUlvE4_clEvEUlN3c108BFloat16EE_EEvS5_RKT_EUliE_EEviT1_,"ax",@progbits
	.align	128
        .global         _ZN2at6native18elementwise_kernelILi128ELi4EZNS0_15gpu_kernel_implIZZZNS0_61_GLOBAL__N__132982cb_23_ActivationSiluKernel_cu_1520ed90_293311silu_kernelERNS_18TensorIteratorBaseEENKUlvE_clEvENKUlvE4_clEvEUlN3c108BFloat16EE_EEvS5_RKT_EUliE_EEviT1_
        .type           _ZN2at6native18elementwise_kernelILi128ELi4EZNS0_15gpu_kernel_implIZZZNS0_61_GLOBAL__N__132982cb_23_ActivationSiluKernel_cu_1520ed90_293311silu_kernelERNS_18TensorIteratorBaseEENKUlvE_clEvENKUlvE4_clEvEUlN3c108BFloat16EE_EEvS5_RKT_EUliE_EEviT1_,@function
        .size           _ZN2at6native18elementwise_kernelILi128ELi4EZNS0_15gpu_kernel_implIZZZNS0_61_GLOBAL__N__132982cb_23_ActivationSiluKernel_cu_1520ed90_293311silu_kernelERNS_18TensorIteratorBaseEENKUlvE_clEvENKUlvE4_clEvEUlN3c108BFloat16EE_EEvS5_RKT_EUliE_EEviT1_,(.L_x_10180 - _ZN2at6native18elementwise_kernelILi128ELi4EZNS0_15gpu_kernel_implIZZZNS0_61_GLOBAL__N__132982cb_23_ActivationSiluKernel_cu_1520ed90_293311silu_kernelERNS_18TensorIteratorBaseEENKUlvE_clEvENKUlvE4_clEvEUlN3c108BFloat16EE_EEvS5_RKT_EUliE_EEviT1_)
        .other          _ZN2at6native18elementwise_kernelILi128ELi4EZNS0_15gpu_kernel_implIZZZNS0_61_GLOBAL__N__132982cb_23_ActivationSiluKernel_cu_1520ed90_293311silu_kernelERNS_18TensorIteratorBaseEENKUlvE_clEvENKUlvE4_clEvEUlN3c108BFloat16EE_EEvS5_RKT_EUliE_EEviT1_,@"STO_CUDA_ENTRY STV_DEFAULT"
_ZN2at6native18elementwise_kernelILi128ELi4EZNS0_15gpu_kernel_implIZZZNS0_61_GLOBAL__N__132982cb_23_ActivationSiluKernel_cu_1520ed90_293311silu_kernelERNS_18TensorIteratorBaseEENKUlvE_clEvENKUlvE4_clEvEUlN3c108BFloat16EE_EEvS5_RKT_EUliE_EEviT1_:
.text._ZN2at6native18elementwise_kernelILi128ELi4EZNS0_15gpu_kernel_implIZZZNS0_61_GLOBAL__N__132982cb_23_ActivationSiluKernel_cu_1520ed90_293311silu_kernelERNS_18TensorIteratorBaseEENKUlvE_clEvENKUlvE4_clEvEUlN3c108BFloat16EE_EEvS5_RKT_EUliE_EEviT1_:
        /* <DEDUP_REMOVED lines=9> */
[----:B---3--:R-:W-:-:S02]  /*0090*/  UIADD3 UR40, UPT, UPT, UR39, -0x1, URZ ;  /* 0xffffffff27287890 */ /* 0x008fc4000fffe0ff */
[----:B--2---:R-:W-:Y:S02]  /*00a0*/  USHF.L.U32 UR4, UR4, 0x9, URZ ;  /* 0x0000000904047899 */ /* 0x004fe400080006ff */
[----:B------:R-:W-:-:S04]  /*00b0*/  UISETP.LT.U32.AND UP0, UPT, UR40, 0x18, UPT ;  /* 0x000000182800788c */ /* 0x000fc8000bf01070 */
[----:B------:R-:W-:Y:S01]  /*00c0*/  USEL UR38, UR40, 0x18, UP0 ;  /* 0x0000001828267887 */ /* 0x000fe20008000000 */
[----:B-1----:R-:W-:-:S03]  /*00d0*/  LOP3.LUT R17, R17, UR4, RZ, 0xfc, !PT ;  /* 0x0000000411117c12 */ /* 0x002fc6000f8efcff */
[----:B------:R-:W-:Y:S01]  /*00e0*/  UIADD3 UR38, UPT, UPT, UR38, 0x1, URZ ;  /* 0x0000000126267890 */ /* 0x000fe2000fffe0ff */
[----:B----4-:R-:W-:-:S13]  /*00f0*/  ISETP.GE.AND P0, PT, R17, UR5, PT ;  /* 0x0000000511007c0c */ /* 0x010fda000bf06270 */
[----:B0-----:R-:W-:Y:S05]  /*0100*/  @P0 BRA `(.L_x_3668) ;  /* 0x00000030009c0947 */ /* 0x001fea0003800000 */
[----:B------:R-:W-:Y:S01]  /*0110*/  UISETP.NE.AND UP0, UPT, UR39, URZ, UPT ;  /* 0x000000ff2700728c */ /* 0x000fe2000bf05270 */
[----:B------:R-:W-:Y:S02]  /*0120*/  IMAD.MOV.U32 R0, RZ, RZ, RZ ;  /* 0x000000ffff007224 */ /* 0x000fe400078e00ff */
[----:B------:R-:W-:-:S06]  /*0130*/  IMAD.MOV.U32 R16, RZ, RZ, RZ ;  /* 0x000000ffff107224 */ /* 0x000fcc00078e00ff */
[----:B------:R-:W-:Y:S05]  /*0140*/  BRA.U !UP0, `(.L_x_3669) ;  /* 0x0000001108a87547 */ /* 0x000fea000b800000 */
[----:B------:R-:W0:Y:S01]  /*0150*/  LDCU.64 UR4, c[0x0][0x390] ;  /* 0x00007200ff0477ac */ /* 0x000e220008000a00 */
[----:B------:R-:W-:Y:S01]  /*0160*/  IMAD.MOV.U32 R16, RZ, RZ, RZ ;  /* 0x000000ffff107224 */ /* 0x000fe200078e00ff */
[----:B------:R-:W1:Y:S01]  /*0170*/  LDCU UR6, c[0x0][0x38c] ;  /* 0x00007180ff0677ac */ /* 0x000e620008000800 */
[----:B------:R-:W2:Y:S01]  /*0180*/  LDCU.64 UR8, c[0x0][0x4b8] ;  /* 0x00009700ff0877ac */ /* 0x000ea20008000a00 */
[----:B------:R-:W-:Y:S01]  /*0190*/  UISETP.NE.AND UP0, UPT, UR40, URZ, UPT ;  /* 0x000000ff2800728c */ /* 0x000fe2000bf05270 */
[----:B0-----:R-:W-:-:S05]  /*01a0*/  IMAD.HI.U32 R2, R17, UR4, R16 ;  /* 0x0000000411027c27 */ /* 0x001fca000f8e0010 */
[----:B------:R-:W-:-:S04]  /*01b0*/  SHF.R.U32.HI R3, RZ, UR5, R2 ;  /* 0x00000005ff037c19 */ /* 0x000fc80008011602 */
[----:B------:R-:W-:-:S05]  /*01c0*/  IADD3 R0, PT, PT, -R3, RZ, RZ ;  /* 0x000000ff03007210 */ /* 0x000fca0007ffe1ff */
[----:B-1----:R-:W-:-:S04]  /*01d0*/  IMAD R0, R0, UR6, R17 ;  /* 0x0000000600007c24 */ /* 0x002fc8000f8e0211 */
[C---:B--2---:R-:W-:Y:S02]  /*01e0*/  IMAD R16, R0.reuse, UR8, RZ ;  /* 0x0000000800107c24 */ /* 0x044fe4000f8e02ff */
[----:B------:R-:W-:Y:S01]  /*01f0*/  IMAD R0, R0, UR9, RZ ;  /* 0x0000000900007c24 */ /* 0x000fe2000f8e02ff */
[----:B------:R-:W-:Y:S06]  /*0200*/  BRA.U !UP0, `(.L_x_3669) ;  /* 0x0000001108787547 */ /* 0x000fec000b800000 */
[----:B------:R-:W0:Y:S01]  /*0210*/  LDCU.64 UR6, c[0x0][0x398] ;  /* 0x00007300ff0677ac */ /* 0x000e220008000a00 */
[----:B------:R-:W-:Y:S01]  /*0220*/  IMAD.MOV.U32 R2, RZ, RZ, RZ ;  /* 0x000000ffff027224 */ /* 0x000fe200078e00ff */
[----:B------:R-:W1:Y:S01]  /*0230*/  LDCU UR4, c[0x0][0x3a0] ;  /* 0x00007400ff0477ac */ /* 0x000e620008000800 */
[----:B------:R-:W2:Y:S01]  /*0240*/  LDCU.64 UR8, c[0x0][0x4c0] ;  /* 0x00009800ff0877ac */ /* 0x000ea20008000a00 */
[----:B------:R-:W-:Y:S01]  /*0250*/  UISETP.NE.AND UP0, UPT, UR38, 0x2, UPT ;  /* 0x000000022600788c */ /* 0x000fe2000bf05270 */
[----:B0-----:R-:W-:-:S05]  /*0260*/  IMAD.HI.U32 R4, R3, UR7, R2 ;  /* 0x0000000703047c27 */ /* 0x001fca000f8e0002 */
[----:B-1----:R-:W-:-:S05]  /*0270*/  SHF.R.U32.HI R5, RZ, UR4, R4 ;  /* 0x00000004ff057c19 */ /* 0x002fca0008011604 */
[----:B------:R-:W-:-:S04]  /*0280*/  IMAD.MOV R2, RZ, RZ, -R5 ;  /* 0x000000ffff027224 */ /* 0x000fc800078e0a05 */
[----:B------:R-:W-:-:S04]  /*0290*/  IMAD R3, R2, UR6, R3 ;  /* 0x0000000602037c24 */ /* 0x000fc8000f8e0203 */
        /* <DEDUP_REMOVED lines=8> */
[----:B0-----:R-:W-:-:S05]  /*0320*/  IMAD.HI.U32 R2, R5, UR4, R4 ;  /* 0x0000000405027c27 */ /* 0x001fca000f8e0004 */
[----:B------:R-:W-:-:S04]  /*0330*/  SHF.R.U32.HI R3, RZ, UR5, R2 ;  /* 0x00000005ff037c19 */ /* 0x000fc80008011602 */
[----:B------:R-:W-:-:S05]  /*0340*/  IADD3 R4, PT, PT, -R3, RZ, RZ ;  /* 0x000000ff03047210 */ /* 0x000fca0007ffe1ff */
[----:B-1----:R-:W-:-:S04]  /*0350*/  IMAD R5, R4, UR6, R5 ;  /* 0x0000000604057c24 */ /* 0x002fc8000f8e0205 */
        /* <DEDUP_REMOVED lines=258> */
[----:B------:R-:W2:Y:S02]  /*1380*/  LDCU.64 UR8, c[0x0][0x578] ;  /* 0x0000af00ff0877ac */ /* 0x000ea40008000a00 */
[----:B0-----:R-:W-:-:S05]  /*1390*/  IMAD.HI.U32 R2, R5, UR4, R4 ;  /* 0x0000000405027c27 */ /* 0x001fca000f8e0004 */
[----:B------:R-:W-:-:S04]  /*13a0*/  SHF.R.U32.HI R2, RZ, UR5, R2 ;  /* 0x00000005ff027c19 */ /* 0x000fc80008011602 */
[----:B------:R-:W-:-:S05]  /*13b0*/  IADD3 R3, PT, PT, -R2, RZ, RZ ;  /* 0x000000ff02037210 */ /* 0x000fca0007ffe1ff */
[----:B-1----:R-:W-:-:S04]  /*13c0*/  IMAD R5, R3, UR6, R5 ;  /* 0x0000000603057c24 */ /* 0x002fc8000f8e0205 */
[C---:B--2---:R-:W-:Y:S02]  /*13d0*/  IMAD R16, R5.reuse, UR8, R16 ;  /* 0x0000000805107c24 */ /* 0x044fe4000f8e0210 */
[----:B------:R-:W-:-:S07]  /*13e0*/  IMAD R0, R5, UR9, R0 ;  /* 0x0000000905007c24 */ /* 0x000fce000f8e0200 */
.L_x_3669:
        /* <DEDUP_REMOVED lines=18> */
.L_x_3673:
[----:B------:R-:W2:Y:S02]  /*1510*/  LDG.E.U8 R2, desc[UR36][R2.64] ;  /* 0x0000002402027981 */ /* 0x000ea4000c1e1100 */
[----:B--2---:R-:W-:-:S04]  /*1520*/  I2FP.F32.U32 R0, R2 ;  /* 0x0000000200007245 */ /* 0x004fc80000201000 */
[----:B------:R-:W-:Y:S01]  /*1530*/  F2FP.BF16.F32.PACK_AB R0, RZ, R0 ;  /* 0x00000000ff00723e */ /* 0x000fe200000010ff */
[----:B------:R-:W-:Y:S06]  /*1540*/  BRA `(.L_x_3675) ;  /* 0x0000000c00a47947 */ /* 0x000fec0003800000 */
.L_x_3672:
        /* <DEDUP_REMOVED lines=10> */
.L_x_3677:
[----:B------:R-:W2:Y:S02]  /*15f0*/  LDG.E R2, desc[UR36][R2.64] ;  /* 0x0000002402027981 */ /* 0x000ea4000c1e1900 */
[----:B--2---:R-:W-:-:S04]  /*1600*/  I2FP.F32.S32 R0, R2 ;  /* 0x0000000200007245 */ /* 0x004fc80000201400 */
[----:B------:R-:W-:Y:S01]  /*1610*/  F2FP.BF16.F32.PACK_AB R0, RZ, R0 ;  /* 0x00000000ff00723e */ /* 0x000fe200000010ff */
[----:B------:R-:W-:Y:S06]  /*1620*/  BRA `(.L_x_3675) ;  /* 0x0000000c006c7947 */ /* 0x000fec0003800000 */
.L_x_3676:
[----:B------:R-:W2:Y:S02]  /*1630*/  LDG.E.U16 R2, desc[UR36][R2.64] ;  /* 0x0000002402027981 */ /* 0x000ea4000c1e1500 */
[----:B--2---:R-:W0:Y:S02]  /*1640*/  I2F.S16 R0, R2 ;  /* 0x0000000200007306 */ /* 0x004e240000101400 */
[----:B0-----:R-:W-:Y:S01]  /*1650*/  F2FP.BF16.F32.PACK_AB R0, RZ, R0 ;  /* 0x00000000ff00723e */ /* 0x001fe200000010ff */
[----:B------:R-:W-:Y:S06]  /*1660*/  BRA `(.L_x_3675) ;  /* 0x0000000c005c7947 */ /* 0x000fec0003800000 */
.L_x_3671:
        /* <DEDUP_REMOVED lines=9> */
.L_x_3679:
[----:B------:R-:W2:Y:S02]  /*1700*/  LDG.E.U16 R0, desc[UR36][R2.64] ;  /* 0x0000002402007981 */ /* 0x000ea4000c1e1500 */
[----:B--2---:R-:W-:-:S05]  /*1710*/  HADD2.F32 R0, -RZ, R0.H0_H0 ;  /* 0x20000000ff007230 */ /* 0x004fca0000004100 */
[----:B------:R-:W-:Y:S01]  /*1720*/  F2FP.BF16.F32.PACK_AB R0, RZ, R0 ;  /* 0x00000000ff00723e */ /* 0x000fe200000010ff */
[----:B------:R-:W-:Y:S06]  /*1730*/  BRA `(.L_x_3675) ;  /* 0x0000000c00287947 */ /* 0x000fec0003800000 */
.L_x_3678:
        /* <DEDUP_REMOVED lines=9> */
.L_x_3681:
[----:B------:R-:W2:Y:S02]  /*17d0*/  LDG.E.U16 R2, desc[UR36][R2.64] ;  /* 0x0000002402027981 */ /* 0x000ea4000c1e1500 */
[----:B--2---:R-:W-:-:S05]  /*17e0*/  HADD2.F32 R0, -RZ, R2.H0_H0 ;  /* 0x20000002ff007230 */ /* 0x004fca0000004100 */
[----:B------:R-:W-:Y:S01]  /*17f0*/  F2FP.BF16.F32.PACK_AB R0, RZ, R0 ;  /* 0x00000000ff00723e */ /* 0x000fe200000010ff */
[----:B------:R-:W-:Y:S06]  /*1800*/  BRA `(.L_x_3675) ;  /* 0x0000000800f47947 */ /* 0x000fec0003800000 */
.L_x_3680:
        /* <DEDUP_REMOVED lines=12> */
.L_x_3670:
        /* <DEDUP_REMOVED lines=13> */
.L_x_3684:
        /* <DEDUP_REMOVED lines=12> */
.L_x_3683:
        /* <DEDUP_REMOVED lines=27> */
.L_x_3686:
        /* <DEDUP_REMOVED lines=13> */
.L_x_3685:
[----:B------:R0:W5:Y:S01]  /*1ce0*/  LDG.E.U16 R0, desc[UR36][R2.64] ;  /* 0x0000002402007981 */ /* 0x000162000c1e1500 */
[----:B------:R-:W-:Y:S05]  /*1cf0*/  BRA `(.L_x_3675) ;  /* 0x0000000400b87947 */ /* 0x000fea0003800000 */
.L_x_3682:
        /* <DEDUP_REMOVED lines=12> */
.L_x_3689:
        /* <DEDUP_REMOVED lines=21> */
.L_x_3693:
[----:B------:R-:W-:Y:S05]  /*1f10*/  BSYNC.RECONVERGENT B1 ;  /* 0x0000000000017941 */ /* 0x000fea0003800200 */
.L_x_3692:
[----:B------:R-:W-:Y:S01]  /*1f20*/  IMAD.SHL.U32 R0, R0, 0x100000, RZ ;  /* 0x0010000000007824 */ /* 0x000fe200078e00ff */
[----:B------:R-:W-:-:S04]  /*1f30*/  LEA R2, R2, 0x3b800000, 0x17 ;  /* 0x3b80000002027811 */ /* 0x000fc800078eb8ff */
[----:B------:R-:W-:-:S07]  /*1f40*/  LOP3.LUT R0, R2, R0, R7, 0xfe, !PT ;  /* 0x0000000002007212 */ /* 0x000fce00078efe07 */
.L_x_3691:
[----:B------:R-:W-:Y:S05]  /*1f50*/  BSYNC.RECONVERGENT B0 ;  /* 0x0000000000007941 */ /* 0x000fea0003800200 */
.L_x_3690:
[----:B------:R-:W-:Y:S01]  /*1f60*/  F2FP.BF16.F32.PACK_AB R0, RZ, R0 ;  /* 0x00000000ff00723e */ /* 0x000fe200000010ff */
[----:B------:R-:W-:Y:S06]  /*1f70*/  BRA `(.L_x_3675) ;  /* 0x0000000400187947 */ /* 0x000fec0003800000 */
.L_x_3688:
        /* <DEDUP_REMOVED lines=21> */
.L_x_3697:
[----:B------:R-:W-:Y:S05]  /*20d0*/  BSYNC.RECONVERGENT B1 ;  /* 0x0000000000017941 */ /* 0x000fea0003800200 */
.L_x_3696:
[----:B------:R-:W-:Y:S02]  /*20e0*/  SHF.L.U32 R0, R0, 0x15, RZ ;  /* 0x0000001500007819 */ /* 0x000fe400000006ff */
[----:B------:R-:W-:-:S04]  /*20f0*/  LEA R2, R2, 0x37800000, 0x17 ;  /* 0x3780000002027811 */ /* 0x000fc800078eb8ff */
[----:B------:R-:W-:-:S07]  /*2100*/  LOP3.LUT R0, R2, R0, R7, 0xfe, !PT ;  /* 0x0000000002007212 */ /* 0x000fce00078efe07 */
.L_x_3695:
[----:B------:R-:W-:Y:S05]  /*2110*/  BSYNC.RECONVERGENT B0 ;  /* 0x0000000000007941 */ /* 0x000fea0003800200 */
.L_x_3694:
[----:B------:R-:W-:Y:S01]  /*2120*/  F2FP.BF16.F32.PACK_AB R0, RZ, R0 ;  /* 0x00000000ff00723e */ /* 0x000fe200000010ff */
[----:B------:R-:W-:Y:S06]  /*2130*/  BRA `(.L_x_3675) ;  /* 0x0000000000a87947 */ /* 0x000fec0003800000 */
.L_x_3687:
[----:B------:R-:W-:-:S09]  /*2140*/  UISETP.NE.AND UP0, UPT, UR4, 0x1c, UPT ;  /* 0x0000001c0400788c */ /* 0x000fd2000bf05270 */
[----:B------:R-:W-:Y:S05]  /*2150*/  BRA.U !UP0, `(.L_x_3698) ;  /* 0x0000000108947547 */ /* 0x000fea000b800000 */
[----:B------:R-:W-:-:S09]  /*2160*/  UISETP.NE.AND UP0, UPT, UR4, 0x1d, UPT ;  /* 0x0000001d0400788c */ /* 0x000fd2000bf05270 */
[----:B------:R-:W-:Y:S05]  /*2170*/  BRA.U !UP0, `(.L_x_3699) ;  /* 0x00000001087c7547 */ /* 0x000fea000b800000 */
[----:B------:R-:W-:-:S09]  /*2180*/  UISETP.NE.AND UP0, UPT, UR4, 0x2c, UPT ;  /* 0x0000002c0400788c */ /* 0x000fd2000bf05270 */
[----:B------:R-:W-:Y:S05]  /*2190*/  BRA.U !UP0, `(.L_x_3700) ;  /* 0x0000000108487547 */ /* 0x000fea000b800000 */
.L_x_3674:
        /* <DEDUP_REMOVED lines=16> */
.L_x_3701:
[----:B------:R-:W-:Y:S01]  /*22a0*/  PRMT R0, RZ, 0x7610, R0 ;  /* 0x00007610ff007816 */ /* 0x000fe20000000000 */
[----:B------:R-:W-:Y:S06]  /*22b0*/  BRA `(.L_x_3675) ;  /* 0x0000000000487947 */ /* 0x000fec0003800000 */
.L_x_3700:
        /* <DEDUP_REMOVED lines=8> */
.L_x_3703:
[----:B------:R-:W-:Y:S05]  /*2340*/  BSYNC.RECONVERGENT B0 ;  /* 0x0000000000007941 */ /* 0x000fea0003800200 */
.L_x_3702:
[----:B------:R-:W-:Y:S01]  /*2350*/  F2FP.BF16.F32.PACK_AB R0, RZ, R0 ;  /* 0x00000000ff00723e */ /* 0x000fe200000010ff */
[----:B------:R-:W-:Y:S06]  /*2360*/  BRA `(.L_x_3675) ;  /* 0x00000000001c7947 */ /* 0x000fec0003800000 */
.L_x_3699:
[----:B------:R-:W2:Y:S02]  /*2370*/  LDG.E.64 R2, desc[UR36][R2.64] ;  /* 0x0000002402027981 */ /* 0x000ea4000c1e1b00 */
[----:B--2---:R-:W0:Y:S02]  /*2380*/  I2F.U64 R0, R2 ;  /* 0x0000000200007312 */ /* 0x004e240000301000 */
[----:B0-----:R-:W-:Y:S01]  /*2390*/  F2FP.BF16.F32.PACK_AB R0, RZ, R0 ;  /* 0x00000000ff00723e */ /* 0x001fe200000010ff */
[----:B------:R-:W-:Y:S06]  /*23a0*/  BRA `(.L_x_3675) ;  /* 0x00000000000c7947 */ /* 0x000fec0003800000 */
.L_x_3698:
[----:B------:R-:W2:Y:S02]  /*23b0*/  LDG.E R2, desc[UR36][R2.64] ;  /* 0x0000002402027981 */ /* 0x000ea4000c1e1900 */
[----:B--2---:R-:W-:-:S04]  /*23c0*/  I2FP.F32.U32 R0, R2 ;  /* 0x0000000200007245 */ /* 0x004fc80000201000 */
[----:B------:R-:W-:-:S07]  /*23d0*/  F2FP.BF16.F32.PACK_AB R0, RZ, R0 ;  /* 0x00000000ff00723e */ /* 0x000fce00000010ff */
.L_x_3675:
[----:B-----5:R-:W-:Y:S01]  /*23e0*/  IMAD.U32 R0, R0, 0x10000, RZ ;  /* 0x0001000000007824 */ /* 0x020fe200078e00ff */
[----:B------:R-:W0:Y:S03]  /*23f0*/  LDCU.64 UR6, c[0x0][0x580] ;  /* 0x0000b000ff0677ac */ /* 0x000e260008000a00 */
[----:B------:R-:W-:Y:S01]  /*2400*/  FMUL.FTZ R4, R0, -1.4426950216293334961 ;  /* 0xbfb8aa3b00047820 */ /* 0x000fe20000410000 */
[----:B------:R-:W-:-:S04]  /*2410*/  UPRMT UR4, UR42, 0x9910, URZ ;  /* 0x000099102a047896 */ /* 0x000fc800080000ff */
[----:B------:R-:W-:Y:S01]  /*2420*/  UISETP.GT.AND UP0, UPT, UR4, 0x9, UPT ;  /* 0x000000090400788c */ /* 0x000fe2000bf04270 */
[----:B------:R-:W1:Y:S01]  /*2430*/  MUFU.EX2 R4, R4 ;  /* 0x0000000400047308 */ /* 0x000e620000000800 */
[----:B0-----:R-:W-:Y:S01]  /*2440*/  IADD3 R2, P0, PT, R16, UR6, RZ ;  /* 0x0000000610027c10 */ /* 0x001fe2000ff1e0ff */
[----:B-1----:R-:W-:-:S04]  /*2450*/  FADD.FTZ R5, R4, 1 ;  /* 0x3f80000004057421 */ /* 0x002fc80000010000 */
[----:B------:R-:W-:Y:S02]  /*2460*/  IMAD.X R3, RZ, RZ, UR7, P0 ;  /* 0x00000007ff037e24 */ /* 0x000fe400080e06ff */
[----:B------:R-:W0:Y:S02]  /*2470*/  MUFU.RCP R5, R5 ;  /* 0x0000000500057308 */ /* 0x000e240000001000 */
[----:B0-----:R-:W-:-:S06]  /*2480*/  FMUL.FTZ R0, R0, R5 ;  /* 0x0000000500007220 */ /* 0x001fcc0000410000 */
        /* <DEDUP_REMOVED lines=14> */
.L_x_3707:
[----:B-1----:R-:W-:-:S06]  /*2570*/  SHF.L.U32 R5, R7, 0x10, RZ ;  /* 0x0000001007057819 */ /* 0x002fcc00000006ff */
[----:B------:R-:W1:Y:S02]  /*2580*/  F2I.S64.TRUNC R4, R5 ;  /* 0x0000000500047311 */ /* 0x000e64000020d900 */
[----:B-1----:R4:W-:Y:S01]  /*2590*/  STG.E.U8 desc[UR36][R2.64], R4 ;  /* 0x0000000402007986 */ /* 0x0029e2000c101124 */
[----:B------:R-:W-:Y:S05]  /*25a0*/  BRA `(.L_x_3709) ;  /* 0x0000000c00707947 */ /* 0x000fea0003800000 */
.L_x_3706:
        /* <DEDUP_REMOVED lines=10> */
.L_x_3711:
[----:B-1----:R-:W-:-:S06]  /*2650*/  IMAD.U32 R7, R7, 0x10000, RZ ;  /* 0x0001000007077824 */ /* 0x002fcc00078e00ff */
[----:B------:R-:W1:Y:S02]  /*2660*/  F2I.FTZ.TRUNC.NTZ R7, R7 ;  /* 0x0000000700077305 */ /* 0x000e64000021f100 */
[----:B-1----:R2:W-:Y:S01]  /*2670*/  STG.E desc[UR36][R2.64], R7 ;  /* 0x0000000702007986 */ /* 0x0025e2000c101924 */
[----:B------:R-:W-:Y:S05]  /*2680*/  BRA `(.L_x_3709) ;  /* 0x0000000c00387947 */ /* 0x000fea0003800000 */
.L_x_3710:
[----:B-1----:R-:W-:-:S06]  /*2690*/  SHF.L.U32 R7, R7, 0x10, RZ ;  /* 0x0000001007077819 */ /* 0x002fcc00000006ff */
[----:B------:R-:W1:Y:S02]  /*26a0*/  F2I.FTZ.TRUNC.NTZ R7, R7 ;  /* 0x0000000700077305 */ /* 0x000e64000021f100 */
[----:B-1----:R3:W-:Y:S01]  /*26b0*/  STG.E.U16 desc[UR36][R2.64], R7 ;  /* 0x0000000702007986 */ /* 0x0027e2000c101524 */
[----:B------:R-:W-:Y:S05]  /*26c0*/  BRA `(.L_x_3709) ;  /* 0x0000000c00287947 */ /* 0x000fea0003800000 */
.L_x_3705:
        /* <DEDUP_REMOVED lines=9> */
.L_x_3713:
[----:B01----:R-:W-:-:S05]  /*2760*/  IMAD.U32 R0, R7, 0x10000, RZ ;  /* 0x0001000007007824 */ /* 0x003fca00078e00ff */
[----:B------:R-:W-:-:S05]  /*2770*/  F2FP.F16.F32.PACK_AB R0, RZ, R0 ;  /* 0x00000000ff00723e */ /* 0x000fca00000000ff */
[----:B------:R0:W-:Y:S01]  /*2780*/  STG.E.U16 desc[UR36][R2.64], R0 ;  /* 0x0000000002007986 */ /* 0x0001e2000c101524 */
[----:B------:R-:W-:Y:S05]  /*2790*/  BRA `(.L_x_3709) ;  /* 0x0000000800f47947 */ /* 0x000fea0003800000 */
.L_x_3712:
[----:B------:R-:W-:-:S09]  /*27a0*/  UISETP.NE.AND UP0, UPT, UR4, 0x7, UPT ;  /* 0x000000070400788c */ /* 0x000fd2000bf05270 */
[----:B------:R-:W-:Y:S05]  /*27b0*/  BRA.U !UP0, `(.L_x_3714) ;  /* 0x0000000108347547 */ /* 0x000fea000b800000 */
[----:B------:R-:W-:-:S09]  /*27c0*/  UISETP.NE.AND UP0, UPT, UR4, 0x8, UPT ;  /* 0x000000080400788c */ /* 0x000fd2000bf05270 */
[----:B------:R-:W-:Y:S05]  /*27d0*/  BRA.U !UP0, `(.L_x_3715) ;  /* 0x0000000108187547 */ /* 0x000fea000b800000 */
[----:B------:R-:W-:-:S09]  /*27e0*/  UISETP.NE.AND UP0, UPT, UR4, 0x9, UPT ;  /* 0x000000090400788c */ /* 0x000fd2000bf05270 */
[----:B------:R-:W-:Y:S05]  /*27f0*/  BRA.U UP0, `(.L_x_3708) ;  /* 0x00000009003c7547 */ /* 0x000fea000b800000 */
[----:B-1----:R-:W-:Y:S01]  /*2800*/  SHF.L.U32 R4, R7, 0x10, RZ ;  /* 0x0000001007047819 */ /* 0x002fe200000006ff */
[----:B------:R-:W-:-:S05]  /*2810*/  IMAD.MOV.U32 R5, RZ, RZ, RZ ;  /* 0x000000ffff057224 */ /* 0x000fca00078e00ff */
[----:B------:R1:W-:Y:S01]  /*2820*/  STG.E.64 desc[UR36][R2.64], R4 ;  /* 0x0000000402007986 */ /* 0x0003e2000c101b24 */
[----:B------:R-:W-:Y:S05]  /*2830*/  BRA `(.L_x_3709) ;  /* 0x0000000800cc7947 */ /* 0x000fea0003800000 */
.L_x_3715:
[----:B-1----:R-:W-:-:S05]  /*2840*/  IMAD.U32 R7, R7, 0x10000, RZ ;  /* 0x0001000007077824 */ /* 0x002fca00078e00ff */
[----:B------:R-:W-:-:S04]  /*2850*/  F2FP.F16.F32.PACK_AB R5, RZ, R7 ;  /* 0x00000007ff05723e */ /* 0x000fc800000000ff */
[----:B------:R-:W-:-:S05]  /*2860*/  PRMT R5, R5, 0x5410, RZ ;  /* 0x0000541005057816 */ /* 0x000fca00000000ff */
[----:B------:R1:W-:Y:S01]  /*2870*/  STG.E desc[UR36][R2.64], R5 ;  /* 0x0000000502007986 */ /* 0x0003e2000c101924 */
[----:B------:R-:W-:Y:S05]  /*2880*/  BRA `(.L_x_3709) ;  /* 0x0000000800b87947 */ /* 0x000fea0003800000 */
.L_x_3714:
[----:B-1----:R-:W-:-:S05]  /*2890*/  SHF.L.U32 R4, R7, 0x10, RZ ;  /* 0x0000001007047819 */ /* 0x002fca00000006ff */
[----:B------:R-:W-:-:S06]  /*28a0*/  FMUL.FTZ R4, R4, 1 ;  /* 0x3f80000004047820 */ /* 0x000fcc0000410000 */
[----:B------:R-:W1:Y:S02]  /*28b0*/  F2F.F64.F32 R4, R4 ;  /* 0x0000000400047310 */ /* 0x000e640000201800 */
[----:B-1----:R1:W-:Y:S01]  /*28c0*/  STG.E.64 desc[UR36][R2.64], R4 ;  /* 0x0000000402007986 */ /* 0x0023e2000c101b24 */
[----:B------:R-:W-:Y:S05]  /*28d0*/  BRA `(.L_x_3709) ;  /* 0x0000000800a47947 */ /* 0x000fea0003800000 */
.L_x_3704:
        /* <DEDUP_REMOVED lines=13> */
.L_x_3718:
[----:B-1----:R-:W-:-:S04]  /*29b0*/  IMAD.U32 R7, R7, 0x10000, RZ ;  /* 0x0001000007077824 */ /* 0x002fc800078e00ff */
[----:B------:R-:W-:Y:S01]  /*29c0*/  FMUL.FTZ R4, R7, 1 ;  /* 0x3f80000007047820 */ /* 0x000fe20000410000 */
[----:B------:R-:W-:-:S05]  /*29d0*/  CS2R R6, SRZ ;  /* 0x0000000000067805 */ /* 0x000fca000001ff00 */
[----:B------:R-:W1:Y:S02]  /*29e0*/  F2F.F64.F32 R4, R4 ;  /* 0x0000000400047310 */ /* 0x000e640000201800 */
[----:B-1----:R1:W-:Y:S01]  /*29f0*/  STG.E.128 desc[UR36][R2.64], R4 ;  /* 0x0000000402007986 */ /* 0x0023e2000c101d24 */
[----:B------:R-:W-:Y:S05]  /*2a00*/  BRA `(.L_x_3709) ;  /* 0x0000000800587947 */ /* 0x000fea0003800000 */
.L_x_3717:
[----:B------:R-:W-:-:S09]  /*2a10*/  UISETP.NE.AND UP0, UPT, UR4, 0xf, UPT ;  /* 0x0000000f0400788c */ /* 0x000fd2000bf05270 */
[----:B------:R-:W-:Y:S05]  /*2a20*/  BRA.U !UP0, `(.L_x_3719) ;  /* 0x0000000108a07547 */ /* 0x000fea000b800000 */
[----:B------:R-:W-:-:S09]  /*2a30*/  UISETP.NE.AND UP0, UPT, UR4, 0x17, UPT ;  /* 0x000000170400788c */ /* 0x000fd2000bf05270 */
[----:B------:R-:W-:Y:S05]  /*2a40*/  BRA.U !UP0, `(.L_x_3720) ;  /* 0x00000001084c7547 */ /* 0x000fea000b800000 */
[----:B------:R-:W-:-:S09]  /*2a50*/  UISETP.NE.AND UP0, UPT, UR4, 0x18, UPT ;  /* 0x000000180400788c */ /* 0x000fd2000bf05270 */
[----:B------:R-:W-:Y:S05]  /*2a60*/  BRA.U UP0, `(.L_x_3708) ;  /* 0x0000000500a07547 */ /* 0x000fea000b800000 */
[----:B-1----:R-:W-:Y:S01]  /*2a70*/  SHF.L.U32 R7, R7, 0x10, RZ ;  /* 0x0000001007077819 */ /* 0x002fe200000006ff */
[----:B------:R-:W-:Y:S01]  /*2a80*/  BSSY.RECONVERGENT B0, `(.L_x_3721) ;  /* 0x000000c000007945 */ /* 0x000fe20003800200 */
[----:B0-----:R-:W-:Y:S02]  /*2a90*/  IMAD.MOV.U32 R0, RZ, RZ, 0x7f ;  /* 0x0000007fff007424 */ /* 0x001fe400078e00ff */
        /* <DEDUP_REMOVED lines=10> */
.L_x_3722:
[----:B------:R-:W-:Y:S05]  /*2b40*/  BSYNC.RECONVERGENT B0 ;  /* 0x0000000000007941 */ /* 0x000fea0003800200 */
.L_x_3721:
[----:B------:R-:W-:-:S05]  /*2b50*/  LOP3.LUT R5, R0, 0x80, R5, 0xf8, !PT ;  /* 0x0000008000057812 */ /* 0x000fca00078ef805 */
[----:B------:R0:W-:Y:S01]  /*2b60*/  STG.E.U8 desc[UR36][R2.64], R5 ;  /* 0x0000000502007986 */ /* 0x0001e2000c101124 */
[----:B------:R-:W-:Y:S05]  /*2b70*/  BRA `(.L_x_3709) ;  /* 0x0000000400fc7947 */ /* 0x000fea0003800000 */
.L_x_3720:
[----:B-1----:R-:W-:Y:S01]  /*2b80*/  IMAD.U32 R7, R7, 0x10000, RZ ;  /* 0x0001000007077824 */ /* 0x002fe200078e00ff */
[----:B------:R-:W-:Y:S04]  /*2b90*/  BSSY.RECONVERGENT B0, `(.L_x_3723) ;  /* 0x000000e000007945 */ /* 0x000fe80003800200 */
[----:B------:R-:W-:Y:S02]  /*2ba0*/  LOP3.LUT R6, R7, 0x7fffffff, RZ, 0xc0, !PT ;  /* 0x7fffffff07067812 */ /* 0x000fe400078ec0ff */
[----:B------:R-:W-:Y:S02]  /*2bb0*/  SHF.R.U32.HI R5, RZ, 0x18, R7 ;  /* 0x00000018ff057819 */ /* 0x000fe40000011607 */
[----:B------:R-:W-:-:S13]  /*2bc0*/  ISETP.GE.U32.AND P1, PT, R6, 0x47800000, PT ;  /* 0x478000000600780c */ /* 0x000fda0003f26070 */
[----:B------:R-:W-:Y:S02]  /*2bd0*/  @P1 ISETP.GT.U32.AND P0, PT, R6, 0x7f800000, PT ;  /* 0x7f8000000600180c */ /* 0x000fe40003f04070 */
[----:B0-----:R-:W-:-:S04]  /*2be0*/  @P1 MOV R0, 0x7f ;  /* 0x0000007f00001802 */ /* 0x001fc80000000f00 */
        /* <DEDUP_REMOVED lines=8> */
.L_x_3724:
[----:B------:R-:W-:Y:S05]  /*2c70*/  BSYNC.RECONVERGENT B0 ;  /* 0x0000000000007941 */ /* 0x000fea0003800200 */
.L_x_3723:
[----:B------:R-:W-:-:S05]  /*2c80*/  LOP3.LUT R5, R0, 0x80, R5, 0xf8, !PT ;  /* 0x0000008000057812 */ /* 0x000fca00078ef805 */
[----:B------:R0:W-:Y:S01]  /*2c90*/  STG.E.U8 desc[UR36][R2.64], R5 ;  /* 0x0000000502007986 */ /* 0x0001e2000c101124 */
[----:B------:R-:W-:Y:S05]  /*2ca0*/  BRA `(.L_x_3709) ;  /* 0x0000000400b07947 */ /* 0x000fea0003800000 */
.L_x_3719:
[----:B-1----:R1:W-:Y:S01]  /*2cb0*/  STG.E.U16 desc[UR36][R2.64], R7 ;  /* 0x0000000702007986 */ /* 0x0023e2000c101524 */
[----:B------:R-:W-:Y:S05]  /*2cc0*/  BRA `(.L_x_3709) ;  /* 0x0000000400a87947 */ /* 0x000fea0003800000 */
.L_x_3716:
        /* <DEDUP_REMOVED lines=12> */
.L_x_3727:
[----:B-1----:R-:W-:Y:S01]  /*2d90*/  IMAD.U32 R5, R7, 0x10000, RZ ;  /* 0x0001000007057824 */ /* 0x002fe200078e00ff */
[----:B------:R-:W-:Y:S01]  /*2da0*/  BSSY.RECONVERGENT B0, `(.L_x_3728) ;  /* 0x0000014000007945 */ /* 0x000fe20003800200 */
[----:B0-----:R-:W-:-:S03]  /*2db0*/  HFMA2 R0, -RZ, RZ, 0, 7.62939453125e-06 ;  /* 0x00000080ff007431 */ /* 0x001fc600000001ff */
        /* <DEDUP_REMOVED lines=10> */
.L_x_3730:
[----:B------:R-:W-:-:S04]  /*2e60*/  SHF.R.U32.HI R0, RZ, 0x14, R5 ;  /* 0x00000014ff007819 */ /* 0x000fc80000011605 */
[----:B------:R-:W-:-:S04]  /*2e70*/  LOP3.LUT R0, R0, 0x1, RZ, 0xc0, !PT ;  /* 0x0000000100007812 */ /* 0x000fc800078ec0ff */
[----:B------:R-:W-:-:S04]  /*2e80*/  IADD3 R0, PT, PT, R5, 0x487ffff, R0 ;  /* 0x0487ffff05007810 */ /* 0x000fc80007ffe000 */
[----:B------:R-:W-:-:S04]  /*2e90*/  SHF.R.U32.HI R0, RZ, 0x14, R0 ;  /* 0x00000014ff007819 */ /* 0x000fc80000011600 */
[----:B------:R-:W-:-:S07]  /*2ea0*/  LOP3.LUT R4, R0, 0xff, RZ, 0xc0, !PT ;  /* 0x000000ff00047812 */ /* 0x000fce00078ec0ff */
.L_x_3731:
[----:B------:R-:W-:-:S04]  /*2eb0*/  SHF.R.U32.HI R5, RZ, 0x18, R5 ;  /* 0x00000018ff057819 */ /* 0x000fc80000011605 */
[----:B------:R-:W-:-:S04]  /*2ec0*/  LOP3.LUT R4, R4, 0x80, R5, 0xf8, !PT ;  /* 0x0000008004047812 */ /* 0x000fc800078ef805 */
[----:B------:R-:W-:-:S07]  /*2ed0*/  PRMT R0, R4, 0x7610, R0 ;  /* 0x0000761004007816 */ /* 0x000fce0000000000 */
.L_x_3729:
[----:B------:R-:W-:Y:S05]  /*2ee0*/  BSYNC.RECONVERGENT B0 ;  /* 0x0000000000007941 */ /* 0x000fea0003800200 */
.L_x_3728:
[----:B------:R0:W-:Y:S01]  /*2ef0*/  STG.E.U8 desc[UR36][R2.64], R0 ;  /* 0x0000000002007986 */ /* 0x0001e2000c101124 */
[----:B------:R-:W-:Y:S05]  /*2f00*/  BRA `(.L_x_3709) ;  /* 0x0000000400187947 */ /* 0x000fea0003800000 */
.L_x_3726:
        /* <DEDUP_REMOVED lines=13> */
.L_x_3734:
[----:B------:R-:W-:-:S04]  /*2fe0*/  SHF.R.U32.HI R0, RZ, 0x15, R5 ;  /* 0x00000015ff007819 */ /* 0x000fc80000011605 */
[----:B------:R-:W-:-:S04]  /*2ff0*/  LOP3.LUT R0, R0, 0x1, RZ, 0xc0, !PT ;  /* 0x0000000100007812 */ /* 0x000fc800078ec0ff */
[----:B------:R-:W-:-:S04]  /*3000*/  IADD3 R0, PT, PT, R5, 0x88fffff, R0 ;  /* 0x088fffff05007810 */ /* 0x000fc80007ffe000 */
[----:B------:R-:W-:-:S04]  /*3010*/  SHF.R.U32.HI R0, RZ, 0x15, R0 ;  /* 0x00000015ff007819 */ /* 0x000fc80000011600 */
[----:B------:R-:W-:-:S07]  /*3020*/  LOP3.LUT R4, R0, 0xff, RZ, 0xc0, !PT ;  /* 0x000000ff00047812 */ /* 0x000fce00078ec0ff */
.L_x_3735:
[----:B------:R-:W-:-:S04]  /*3030*/  SHF.R.U32.HI R5, RZ, 0x18, R5 ;  /* 0x00000018ff057819 */ /* 0x000fc80000011605 */
[----:B------:R-:W-:-:S04]  /*3040*/  LOP3.LUT R4, R4, 0x80, R5, 0xf8, !PT ;  /* 0x0000008004047812 */ /* 0x000fc800078ef805 */
[----:B------:R-:W-:-:S07]  /*3050*/  PRMT R0, R4, 0x7610, R0 ;  /* 0x0000761004007816 */ /* 0x000fce0000000000 */
.L_x_3733:
[----:B------:R-:W-:Y:S05]  /*3060*/  BSYNC.RECONVERGENT B0 ;  /* 0x0000000000007941 */ /* 0x000fea0003800200 */
.L_x_3732:
[----:B------:R0:W-:Y:S01]  /*3070*/  STG.E.U8 desc[UR36][R2.64], R0 ;  /* 0x0000000002007986 */ /* 0x0001e2000c101124 */
[----:B------:R-:W-:Y:S05]  /*3080*/  BRA `(.L_x_3709) ;  /* 0x0000000000b87947 */ /* 0x000fea0003800000 */
.L_x_3725:
[----:B------:R-:W-:-:S09]  /*3090*/  UISETP.NE.AND UP0, UPT, UR4, 0x1c, UPT ;  /* 0x0000001c0400788c */ /* 0x000fd2000bf05270 */
[----:B------:R-:W-:Y:S05]  /*30a0*/  BRA.U !UP0, `(.L_x_3736) ;  /* 0x0000000108a47547 */ /* 0x000fea000b800000 */
[----:B------:R-:W-:-:S09]  /*30b0*/  UISETP.NE.AND UP0, UPT, UR4, 0x1d, UPT ;  /* 0x0000001d0400788c */ /* 0x000fd2000bf05270 */
[----:B------:R-:W-:Y:S05]  /*30c0*/  BRA.U !UP0, `(.L_x_3737) ;  /* 0x00000001088c7547 */ /* 0x000fea000b800000 */
[----:B------:R-:W-:-:S09]  /*30d0*/  UISETP.NE.AND UP0, UPT, UR4, 0x2c, UPT ;  /* 0x0000002c0400788c */ /* 0x000fd2000bf05270 */
[----:B------:R-:W-:Y:S05]  /*30e0*/  BRA.U !UP0, `(.L_x_3738) ;  /* 0x0000000108447547 */ /* 0x000fea000b800000 */
.L_x_3708:
[----:B0-----:R-:W-:Y:S01]  /*30f0*/  MOV R0, 0x0 ;  /* 0x0000000000007802 */ /* 0x001fe20000000f00 */
[----:B------:R-:W0:Y:S01]  /*3100*/  LDCU.64 UR6, c[0x4][0x148] ;  /* 0x01002900ff0677ac */ /* 0x000e220008000a00 */
[----:B------:R-:W-:Y:S02]  /*3110*/  HFMA2 R8, -RZ, RZ, 0, 6.020069122314453125e-06 ;  /* 0x00000065ff087431 */ /* 0x000fe400000001ff */
[----:B------:R-:W-:Y:S01]  /*3120*/  IMAD.MOV.U32 R12, RZ, RZ, 0x1 ;  /* 0x00000001ff0c7424 */ /* 0x000fe200078e00ff */
[----:B------:R2:W3:Y:S01]  /*3130*/  LDC.64 R2, c[0x4][R0] ;  /* 0x0100000000027b82 */ /* 0x0004e20000000a00 */
[----:B------:R-:W4:Y:S01]  /*3140*/  LDCU.64 UR8, c[0x4][0x150] ;  /* 0x01002a00ff0877ac */ /* 0x000f220008000a00 */
[----:B------:R-:W-:Y:S01]  /*3150*/  IMAD.MOV.U32 R13, RZ, RZ, RZ ;  /* 0x000000ffff0d7224 */ /* 0x000fe200078e00ff */
[----:B------:R-:W5:Y:S01]  /*3160*/  LDCU.64 UR4, c[0x4][0x60] ;  /* 0x01000c00ff0477ac */ /* 0x000f620008000a00 */
[----:B0-----:R-:W-:Y:S01]  /*3170*/  MOV R4, UR6 ;  /* 0x0000000600047c02 */ /* 0x001fe20008000f00 */
[----:B------:R-:W-:-:S02]  /*3180*/  IMAD.U32 R5, RZ, RZ, UR7 ;  /* 0x00000007ff057e24 */ /* 0x000fc4000f8e00ff */
[----:B----4-:R-:W-:Y:S01]  /*3190*/  IMAD.U32 R6, RZ, RZ, UR8 ;  /* 0x00000008ff067e24 */ /* 0x010fe2000f8e00ff */
[----:B-1----:R-:W-:Y:S01]  /*31a0*/  MOV R7, UR9 ;  /* 0x0000000900077c02 */ /* 0x002fe20008000f00 */
[----:B-----5:R-:W-:Y:S02]  /*31b0*/  IMAD.U32 R10, RZ, RZ, UR4 ;  /* 0x00000004ff0a7e24 */ /* 0x020fe4000f8e00ff */
[----:B--2---:R-:W-:-:S07]  /*31c0*/  IMAD.U32 R11, RZ, RZ, UR5 ;  /* 0x00000005ff0b7e24 */ /* 0x004fce000f8e00ff */
[----:B------:R-:W-:-:S07]  /*31d0*/  LEPC R20, `(.L_x_3739) ;  /* 0x000000001014794e */ /* 0x000fce0000000000 */
[----:B---3--:R-:W-:Y:S05]  /*31e0*/  CALL.ABS.NOINC R2 ;  /* 0x0000000002007343 */ /* 0x008fea0003c00000 */
.L_x_3739:
[----:B------:R-:W-:Y:S05]  /*31f0*/  BRA `(.L_x_3709) ;  /* 0x00000000005c7947 */ /* 0x000fea0003800000 */
.L_x_3738:
[----:B-1----:R-:W-:Y:S01]  /*3200*/  SHF.L.U32 R7, R7, 0x10, RZ ;  /* 0x0000001007077819 */ /* 0x002fe200000006ff */
        /* <DEDUP_REMOVED lines=15> */
.L_x_3737:
[----:B-1----:R-:W-:-:S06]  /*3300*/  IMAD.U32 R4, R7, 0x10000, RZ ;  /* 0x0001000007047824 */ /* 0x002fcc00078e00ff */
[----:B------:R-:W1:Y:S02]  /*3310*/  F2I.U64.TRUNC R4, R4 ;  /* 0x0000000400047311 */ /* 0x000e64000020d800 */
[----:B-1----:R1:W-:Y:S01]  /*3320*/  STG.E.64 desc[UR36][R2.64], R4 ;  /* 0x0000000402007986 */ /* 0x0023e2000c101b24 */
[----:B------:R-:W-:Y:S05]  /*3330*/  BRA `(.L_x_3709) ;  /* 0x00000000000c7947 */ /* 0x000fea0003800000 */
.L_x_3736:
[----:B-1----:R-:W-:-:S06]  /*3340*/  SHF.L.U32 R7, R7, 0x10, RZ ;  /* 0x0000001007077819 */ /* 0x002fcc00000006ff */
[----:B------:R-:W1:Y:S02]  /*3350*/  F2I.FTZ.U32.TRUNC.NTZ R7, R7 ;  /* 0x0000000700077305 */ /* 0x000e64000021f000 */
[----:B-1----:R1:W-:Y:S02]  /*3360*/  STG.E desc[UR36][R2.64], R7 ;  /* 0x0000000702007986 */ /* 0x0023e4000c101924 */
.L_x_3709:
[----:B------:R-:W-:-:S07]  /*3370*/  VIADD R17, R17, 0x80 ;  /* 0x0000008011117836 */ /* 0x000fce0000000000 */
.L_x_3668:
[----:B------:R-:W-:Y:S05]  /*3380*/  BSYNC.RECONVERGENT B6 ;  /* 0x0000000000067941 */ /* 0x000fea0003800200 */
.L_x_3667:
[----:B------:R-:W5:Y:S01]  /*3390*/  LDCU UR4, c[0x0][0x380] ;  /* 0x00007000ff0477ac */ /* 0x000f620008000800 */
[----:B------:R-:W-:Y:S01]  /*33a0*/  BSSY.RECONVERGENT B6, `(.L_x_3740) ;  /* 0x000032a000067945 */ /* 0x000fe20003800200 */
[----:B-----5:R-:W-:-:S13]  /*33b0*/  ISETP.GE.AND P0, PT, R17, UR4, PT ;  /* 0x0000000411007c0c */ /* 0x020fda000bf06270 */
[----:B------:R-:W-:Y:S05]  /*33c0*/  @P0 BRA `(.L_x_3741) ;  /* 0x00000030009c0947 */ /* 0x000fea0003800000 */
[----:B------:R-:W5:Y:S01]  /*33d0*/  LDCU UR4, c[0x0][0x388] ;  /* 0x00007100ff0477ac */ /* 0x000f620008000800 */
[----:B------:R-:W-:Y:S02]  /*33e0*/  HFMA2 R16, -RZ, RZ, 0, 0 ;  /* 0x00000000ff107431 */ /* 0x000fe400000001ff */
        /* <DEDUP_REMOVED lines=8> */
[----:B-1234-:R-:W-:-:S05]  /*3470*/  IMAD.HI.U32 R2, R17, UR4, R16 ;  /* 0x0000000411027c27 */ /* 0x01efca000f8e0010 */
[----:B------:R-:W-:-:S05]  /*3480*/  SHF.R.U32.HI R3, RZ, UR5, R2 ;  /* 0x00000005ff037c19 */ /* 0x000fca0008011602 */
[----:B------:R-:W-:-:S04]  /*3490*/  IMAD.MOV R0, RZ, RZ, -R3 ;  /* 0x000000ffff007224 */ /* 0x000fc800078e0a03 */
[----:B0-----:R-:W-:-:S04]  /*34a0*/  IMAD R0, R0, UR6, R17 ;  /* 0x0000000600007c24 */ /* 0x001fc8000f8e0211 */
[C---:B-----5:R-:W-:Y:S02]  /*34b0*/  IMAD R16, R0.reuse, UR8, RZ ;  /* 0x0000000800107c24 */ /* 0x060fe4000f8e02ff */
[----:B------:R-:W-:Y:S01]  /*34c0*/  IMAD R0, R0, UR9, RZ ;  /* 0x0000000900007c24 */ /* 0x000fe2000f8e02ff */
[----:B------:R-:W-:Y:S06]  /*34d0*/  BRA.U !UP0, `(.L_x_3742) ;  /* 0x0000001108787547 */ /* 0x000fec000b800000 */
[----:B------:R-:W0:Y:S01]  /*34e0*/  LDCU.64 UR6, c[0x0][0x398] ;  /* 0x00007300ff0677ac */ /* 0x000e220008000a00 */
[----:B------:R-:W-:Y:S01]  /*34f0*/  MOV R2, RZ ;  /* 0x000000ff00027202 */ /* 0x000fe20000000f00 */
[----:B------:R-:W1:Y:S01]  /*3500*/  LDCU UR4, c[0x0][0x3a0] ;  /* 0x00007400ff0477ac */ /* 0x000e620008000800 */
[----:B------:R-:W2:Y:S01]  /*3510*/  LDCU.64 UR8, c[0x0][0x4c0] ;  /* 0x00009800ff0877ac */ /* 0x000ea20008000a00 */
[----:B------:R-:W-:Y:S02]  /*3520*/  UISETP.NE.AND UP0, UPT, UR38, 0x2, UPT ;  /* 0x000000022600788c */ /* 0x000fe4000bf05270 */
        /* <DEDUP_REMOVED lines=32> */
[----:B------:R-:W-:Y:S01]  /*3730*/  HFMA2 R4, -RZ, RZ, 0, 0 ;  /* 0x00000000ff047431 */ /* 0x000fe200000001ff */
[----:B------:R-:W1:Y:S01]  /*3740*/  LDCU UR6, c[0x0][0x3bc] ;  /* 0x00007780ff0677ac */ /* 0x000e620008000800 */
[----:B------:R-:W2:Y:S01]  /*3750*/  LDCU.64 UR8, c[0x0][0x4d8] ;  /* 0x00009b00ff0877ac */ /* 0x000ea20008000a00 */
[----:B------:R-:W-:Y:S02]  /*3760*/  UISETP.NE.AND UP0, UPT, UR38, 0x5, UPT ;  /* 0x000000052600788c */ /* 0x000fe4000bf05270 */
[----:B0-----:R-:W-:-:S05]  /*3770*/  IMAD.HI.U32 R2, R5, UR4, R4 ;  /* 0x0000000405027c27 */ /* 0x001fca000f8e0004 */
[----:B------:R-:W-:-:S05]  /*3780*/  SHF.R.U32.HI R3, RZ, UR5, R2 ;  /* 0x00000005ff037c19 */ /* 0x000fca0008011602 */
[----:B------:R-:W-:-:S04]  /*3790*/  IMAD.MOV R4, RZ, RZ, -R3 ;  /* 0x000000ffff047224 */ /* 0x000fc800078e0a03 */
        /* <DEDUP_REMOVED lines=10> */
[----:B-1----:R-:W-:-:S04]  /*3840*/  SHF.R.U32.HI R5, RZ, UR4, R4 ;  /* 0x00000004ff057c19 */ /* 0x002fc80008011604 */
[----:B------:R-:W-:-:S05]  /*3850*/  IADD3 R2, PT, PT, -R5, RZ, RZ ;  /* 0x000000ff05027210 */ /* 0x000fca0007ffe1ff */
        /* <DEDUP_REMOVED lines=225> */
[----:B------:R-:W-:-:S05]  /*4670*/  SHF.R.U32.HI R2, RZ, UR5, R2 ;  /* 0x00000005ff027c19 */ /* 0x000fca0008011602 */
[----:B------:R-:W-:-:S04]  /*4680*/  IMAD.MOV R3, RZ, RZ, -R2 ;  /* 0x000000ffff037224 */ /* 0x000fc800078e0a02 */
[----:B-1----:R-:W-:-:S04]  /*4690*/  IMAD R5, R3, UR6, R5 ;  /* 0x0000000603057c24 */ /* 0x002fc8000f8e0205 */
[C---:B--2---:R-:W-:Y:S02]  /*46a0*/  IMAD R16, R5.reuse, UR8, R16 ;  /* 0x0000000805107c24 */ /* 0x044fe4000f8e0210 */
[----:B------:R-:W-:-:S07]  /*46b0*/  IMAD R0, R5, UR9, R0 ;  /* 0x0000000905007c24 */ /* 0x000fce000f8e0200 */
.L_x_3742:
[----:B------:R-:W1:Y:S01]  /*46c0*/  LDCU.64 UR6, c[0x0][0x588] ;  /* 0x0000b100ff0677ac */ /* 0x000e620008000a00 */
[----:B------:R-:W-:-:S04]  /*46d0*/  UPRMT UR4, UR41, 0x9910, URZ ;  /* 0x0000991029047896 */ /* 0x000fc800080000ff */
[----:B------:R-:W-:Y:S01]  /*46e0*/  UISETP.GT.AND UP0, UPT, UR4, 0x9, UPT ;  /* 0x000000090400788c */ /* 0x000fe2000bf04270 */
[----:B-1234-:R-:W-:-:S04]  /*46f0*/  IADD3 R2, P0, PT, R0, UR6, RZ ;  /* 0x0000000600027c10 */ /* 0x01efc8000ff1e0ff */
        /* <DEDUP_REMOVED lines=14> */
.L_x_3746:
[----:B------:R-:W2:Y:S02]  /*47e0*/  LDG.E.U8 R2, desc[UR36][R2.64] ;  /* 0x0000002402027981 */ /* 0x000ea4000c1e1100 */
[----:B--2---:R-:W-:-:S04]  /*47f0*/  I2FP.F32.U32 R0, R2 ;  /* 0x0000000200007245 */ /* 0x004fc80000201000 */
[----:B------:R-:W-:Y:S01]  /*4800*/  F2FP.BF16.F32.PACK_AB R0, RZ, R0 ;  /* 0x00000000ff00723e */ /* 0x000fe200000010ff */
[----:B------:R-:W-:Y:S06]  /*4810*/  BRA `(.L_x_3748) ;  /* 0x0000000c00a47947 */ /* 0x000fec0003800000 */
.L_x_3745:
        /* <DEDUP_REMOVED lines=10> */
.L_x_3750:
[----:B------:R-:W2:Y:S02]  /*48c0*/  LDG.E R2, desc[UR36][R2.64] ;  /* 0x0000002402027981 */ /* 0x000ea4000c1e1900 */
[----:B--2---:R-:W-:-:S04]  /*48d0*/  I2FP.F32.S32 R0, R2 ;  /* 0x0000000200007245 */ /* 0x004fc80000201400 */
[----:B------:R-:W-:Y:S01]  /*48e0*/  F2FP.BF16.F32.PACK_AB R0, RZ, R0 ;  /* 0x00000000ff00723e */ /* 0x000fe200000010ff */
[----:B------:R-:W-:Y:S06]  /*48f0*/  BRA `(.L_x_3748) ;  /* 0x0000000c006c7947 */ /* 0x000fec0003800000 */
.L_x_3749:
[----:B------:R-:W2:Y:S02]  /*4900*/  LDG.E.U16 R2, desc[UR36][R2.64] ;  /* 0x0000002402027981 */ /* 0x000ea4000c1e1500 */
[----:B--2---:R-:W0:Y:S02]  /*4910*/  I2F.S16 R0, R2 ;  /* 0x0000000200007306 */ /* 0x004e240000101400 */
[----:B0-----:R-:W-:Y:S01]  /*4920*/  F2FP.BF16.F32.PACK_AB R0, RZ, R0 ;  /* 0x00000000ff00723e */ /* 0x001fe200000010ff */
[----:B------:R-:W-:Y:S06]  /*4930*/  BRA `(.L_x_3748) ;  /* 0x0000000c005c7947 */ /* 0x000fec0003800000 */
.L_x_3744:
        /* <DEDUP_REMOVED lines=9> */
.L_x_3752:
[----:B------:R-:W2:Y:S02]  /*49d0*/  LDG.E.U16 R0, desc[UR36][R2.64] ;  /* 0x0000002402007981 */ /* 0x000ea4000c1e1500 */
[----:B--2---:R-:W-:-:S05]  /*49e0*/  HADD2.F32 R0, -RZ, R0.H0_H0 ;  /* 0x20000000ff007230 */ /* 0x004fca0000004100 */
[----:B------:R-:W-:Y:S01]  /*49f0*/  F2FP.BF16.F32.PACK_AB R0, RZ, R0 ;  /* 0x00000000ff00723e */ /* 0x000fe200000010ff */
[----:B------:R-:W-:Y:S06]  /*4a00*/  BRA `(.L_x_3748) ;  /* 0x0000000c00287947 */ /* 0x000fec0003800000 */
.L_x_3751:
        /* <DEDUP_REMOVED lines=9> */
.L_x_3754:
[----:B------:R-:W2:Y:S02]  /*4aa0*/  LDG.E.U16 R2, desc[UR36][R2.64] ;  /* 0x0000002402027981 */ /* 0x000ea4000c1e1500 */
[----:B--2---:R-:W-:-:S05]  /*4ab0*/  HADD2.F32 R0, -RZ, R2.H0_H0 ;  /* 0x20000002ff007230 */ /* 0x004fca0000004100 */
[----:B------:R-:W-:Y:S01]  /*4ac0*/  F2FP.BF16.F32.PACK_AB R0, RZ, R0 ;  /* 0x00000000ff00723e */ /* 0x000fe200000010ff */
[----:B------:R-:W-:Y:S06]  /*4ad0*/  BRA `(.L_x_3748) ;  /* 0x0000000800f47947 */ /* 0x000fec0003800000 */
.L_x_3753:
        /* <DEDUP_REMOVED lines=12> */
.L_x_3743:
        /* <DEDUP_REMOVED lines=13> */
.L_x_3757:
        /* <DEDUP_REMOVED lines=12> */
.L_x_3756:
        /* <DEDUP_REMOVED lines=27> */
.L_x_3759:
        /* <DEDUP_REMOVED lines=13> */
.L_x_3758:
[----:B------:R0:W5:Y:S01]  /*4fb0*/  LDG.E.U16 R0, desc[UR36][R2.64] ;  /* 0x0000002402007981 */ /* 0x000162000c1e1500 */
[----:B------:R-:W-:Y:S05]  /*4fc0*/  BRA `(.L_x_3748) ;  /* 0x0000000400b87947 */ /* 0x000fea0003800000 */
.L_x_3755:
        /* <DEDUP_REMOVED lines=12> */
.L_x_3762:
        /* <DEDUP_REMOVED lines=21> */
.L_x_3766:
[----:B------:R-:W-:Y:S05]  /*51e0*/  BSYNC.RECONVERGENT B1 ;  /* 0x0000000000017941 */ /* 0x000fea0003800200 */
.L_x_3765:
[----:B------:R-:W-:Y:S01]  /*51f0*/  IMAD.SHL.U32 R0, R0, 0x100000, RZ ;  /* 0x0010000000007824 */ /* 0x000fe200078e00ff */
[----:B------:R-:W-:-:S04]  /*5200*/  LEA R2, R2, 0x3b800000, 0x17 ;  /* 0x3b80000002027811 */ /* 0x000fc800078eb8ff */
[----:B------:R-:W-:-:S07]  /*5210*/  LOP3.LUT R0, R2, R0, R7, 0xfe, !PT ;  /* 0x0000000002007212 */ /* 0x000fce00078efe07 */
.L_x_3764:
[----:B------:R-:W-:Y:S05]  /*5220*/  BSYNC.RECONVERGENT B0 ;  /* 0x0000000000007941 */ /* 0x000fea0003800200 */
.L_x_3763:
[----:B------:R-:W-:Y:S01]  /*5230*/  F2FP.BF16.F32.PACK_AB R0, RZ, R0 ;  /* 0x00000000ff00723e */ /* 0x000fe200000010ff */
[----:B------:R-:W-:Y:S06]  /*5240*/  BRA `(.L_x_3748) ;  /* 0x0000000400187947 */ /* 0x000fec0003800000 */
.L_x_3761:
        /* <DEDUP_REMOVED lines=21> */
.L_x_3770:
[----:B------:R-:W-:Y:S05]  /*53a0*/  BSYNC.RECONVERGENT B1 ;  /* 0x0000000000017941 */ /* 0x000fea0003800200 */
.L_x_3769:
[----:B------:R-:W-:Y:S01]  /*53b0*/  IMAD.SHL.U32 R0, R0, 0x200000, RZ ;  /* 0x0020000000007824 */ /* 0x000fe200078e00ff */
[----:B------:R-:W-:-:S04]  /*53c0*/  LEA R2, R2, 0x37800000, 0x17 ;  /* 0x3780000002027811 */ /* 0x000fc800078eb8ff */
[----:B------:R-:W-:-:S07]  /*53d0*/  LOP3.LUT R0, R2, R0, R7, 0xfe, !PT ;  /* 0x0000000002007212 */ /* 0x000fce00078efe07 */
.L_x_3768:
[----:B------:R-:W-:Y:S05]  /*53e0*/  BSYNC.RECONVERGENT B0 ;  /* 0x0000000000007941 */ /* 0x000fea0003800200 */
.L_x_3767:
[----:B------:R-:W-:Y:S01]  /*53f0*/  F2FP.BF16.F32.PACK_AB R0, RZ, R0 ;  /* 0x00000000ff00723e */ /* 0x000fe200000010ff */
[----:B------:R-:W-:Y:S06]  /*5400*/  BRA `(.L_x_3748) ;  /* 0x0000000000a87947 */ /* 0x000fec0003800000 */
.L_x_3760:
        /* <DEDUP_REMOVED lines=14> */
.L_x_3774:
[----:B------:R-:W-:Y:S05]  /*54f0*/  BSYNC.RECONVERGENT B0 ;  /* 0x0000000000007941 */ /* 0x000fea0003800200 */
.L_x_3773:
[----:B------:R-:W-:Y:S01]  /*5500*/  F2FP.BF16.F32.PACK_AB R0, RZ, R0 ;  /* 0x00000000ff00723e */ /* 0x000fe200000010ff */
[----:B------:R-:W-:Y:S06]  /*5510*/  BRA `(.L_x_3748) ;  /* 0x0000000000647947 */ /* 0x000fec0003800000 */
.L_x_3747:
        /* <DEDUP_REMOVED lines=16> */
.L_x_3775:
[----:B------:R-:W-:Y:S01]  /*5620*/  PRMT R0, RZ, 0x7610, R0 ;  /* 0x00007610ff007816 */ /* 0x000fe20000000000 */
[----:B------:R-:W-:Y:S06]  /*5630*/  BRA `(.L_x_3748) ;  /* 0x00000000001c7947 */ /* 0x000fec0003800000 */
.L_x_3772:
[----:B------:R-:W2:Y:S02]  /*5640*/  LDG.E.64 R2, desc[UR36][R2.64] ;  /* 0x0000002402027981 */ /* 0x000ea4000c1e1b00 */
[----:B--2---:R-:W0:Y:S02]  /*5650*/  I2F.U64 R0, R2 ;  /* 0x0000000200007312 */ /* 0x004e240000301000 */
[----:B0-----:R-:W-:Y:S01]  /*5660*/  F2FP.BF16.F32.PACK_AB R0, RZ, R0 ;  /* 0x00000000ff00723e */ /* 0x001fe200000010ff */
[----:B------:R-:W-:Y:S06]  /*5670*/  BRA `(.L_x_3748) ;  /* 0x00000000000c7947 */ /* 0x000fec0003800000 */
.L_x_3771:
[----:B------:R-:W2:Y:S02]  /*5680*/  LDG.E R2, desc[UR36][R2.64] ;  /* 0x0000002402027981 */ /* 0x000ea4000c1e1900 */
[----:B--2---:R-:W-:-:S04]  /*5690*/  I2FP.F32.U32 R0, R2 ;  /* 0x0000000200007245 */ /* 0x004fc80000201000 */
[----:B------:R-:W-:-:S07]  /*56a0*/  F2FP.BF16.F32.PACK_AB R0, RZ, R0 ;  /* 0x00000000ff00723e */ /* 0x000fce00000010ff */
.L_x_3748:
[----:B-----5:R-:W-:Y:S01]  /*56b0*/  IMAD.U32 R0, R0, 0x10000, RZ ;  /* 0x0001000000007824 */ /* 0x020fe200078e00ff */
[----:B------:R-:W0:Y:S03]  /*56c0*/  LDCU.64 UR6, c[0x0][0x580] ;  /* 0x0000b000ff0677ac */ /* 0x000e260008000a00 */
[----:B------:R-:W-:Y:S01]  /*56d0*/  FMUL.FTZ R4, R0, -1.4426950216293334961 ;  /* 0xbfb8aa3b00047820 */ /* 0x000fe20000410000 */
[----:B------:R-:W-:-:S04]  /*56e0*/  UPRMT UR4, UR42, 0x9910, URZ ;  /* 0x000099102a047896 */ /* 0x000fc800080000ff */
[----:B------:R-:W-:Y:S01]  /*56f0*/  UISETP.GT.AND UP0, UPT, UR4, 0x9, UPT ;  /* 0x000000090400788c */ /* 0x000fe2000bf04270 */
[----:B------:R-:W1:Y:S01]  /*5700*/  MUFU.EX2 R4, R4 ;  /* 0x0000000400047308 */ /* 0x000e620000000800 */
[----:B0-----:R-:W-:-:S04]  /*5710*/  IADD3 R2, P0, PT, R16, UR6, RZ ;  /* 0x0000000610027c10 */ /* 0x001fc8000ff1e0ff */
[----:B------:R-:W-:Y:S01]  /*5720*/  IADD3.X R3, PT, PT, RZ, UR7, RZ, P0, !PT ;  /* 0x00000007ff037c10 */ /* 0x000fe200087fe4ff */
[----:B-1----:R-:W-:-:S06]  /*5730*/  FADD.FTZ R5, R4, 1 ;  /* 0x3f80000004057421 */ /* 0x002fcc0000010000 */
        /* <DEDUP_REMOVED lines=16> */
.L_x_3779:
[----:B-1----:R-:W-:-:S06]  /*5840*/  IMAD.U32 R5, R7, 0x10000, RZ ;  /* 0x0001000007057824 */ /* 0x002fcc00078e00ff */
[----:B------:R-:W1:Y:S02]  /*5850*/  F2I.S64.TRUNC R4, R5 ;  /* 0x0000000500047311 */ /* 0x000e64000020d900 */
[----:B-1----:R1:W-:Y:S01]  /*5860*/  STG.E.U8 desc[UR36][R2.64], R4 ;  /* 0x0000000402007986 */ /* 0x0023e2000c101124 */
[----:B------:R-:W-:Y:S05]  /*5870*/  BRA `(.L_x_3781) ;  /* 0x0000000c006c7947 */ /* 0x000fea0003800000 */
.L_x_3778:
[----:B------:R-:W-:-:S09]  /*5880*/  UISETP.NE.AND UP0, UPT, UR4, 0x2, UPT ;  /* 0x000000020400788c */ /* 0x000fd2000bf05270 */
[----:B------:R-:W-:Y:S05]  /*5890*/  BRA.U !UP0, `(.L_x_3782) ;  /* 0x0000000108307547 */ /* 0x000fea000b800000 */
[----:B------:R-:W-:-:S09]  /*58a0*/  UISETP.NE.AND UP0, UPT, UR4, 0x3, UPT ;  /* 0x000000030400788c */ /* 0x000fd2000bf05270 */
[----:B------:R-:W-:Y:S05]  /*58b0*/  BRA.U !UP0, `(.L_x_3783) ;  /* 0x0000000108187547 */ /* 0x000fea000b800000 */
[----:B------:R-:W-:-:S09]  /*58c0*/  UISETP.NE.AND UP0, UPT, UR4, 0x4, UPT ;  /* 0x000000040400788c */ /* 0x000fd2000bf05270 */
[----:B------:R-:W-:Y:S05]  /*58d0*/  BRA.U UP0, `(.L_x_3780) ;  /* 0x0000000900787547 */ /* 0x000fea000b800000 */
[----:B-1----:R-:W-:-:S06]  /*58e0*/  SHF.L.U32 R4, R7, 0x10, RZ ;  /* 0x0000001007047819 */ /* 0x002fcc00000006ff */
[----:B------:R-:W1:Y:S02]  /*58f0*/  F2I.S64.TRUNC R4, R4 ;  /* 0x0000000400047311 */ /* 0x000e64000020d900 */
[----:B-1----:R1:W-:Y:S01]  /*5900*/  STG.E.64 desc[UR36][R2.64], R4 ;  /* 0x0000000402007986 */ /* 0x0023e2000c101b24 */
[----:B------:R-:W-:Y:S05]  /*5910*/  BRA `(.L_x_3781) ;  /* 0x0000000c00447947 */ /* 0x000fea0003800000 */
.L_x_3783:
[----:B-1----:R-:W-:-:S06]  /*5920*/  IMAD.U32 R7, R7, 0x10000, RZ ;  /* 0x0001000007077824 */ /* 0x002fcc00078e00ff */
[----:B------:R-:W1:Y:S02]  /*5930*/  F2I.FTZ.TRUNC.NTZ R7, R7 ;  /* 0x0000000700077305 */ /* 0x000e64000021f100 */
[----:B-1----:R1:W-:Y:S01]  /*5940*/  STG.E desc[UR36][R2.64], R7 ;  /* 0x0000000702007986 */ /* 0x0023e2000c101924 */
[----:B------:R-:W-:Y:S05]  /*5950*/  BRA `(.L_x_3781) ;  /* 0x0000000c00347947 */ /* 0x000fea0003800000 */
.L_x_3782:
[----:B-1----:R-:W-:-:S06]  /*5960*/  IMAD.U32 R7, R7, 0x10000, RZ ;  /* 0x0001000007077824 */ /* 0x002fcc00078e00ff */
[----:B------:R-:W1:Y:S02]  /*5970*/  F2I.FTZ.TRUNC.NTZ R7, R7 ;  /* 0x0000000700077305 */ /* 0x000e64000021f100 */
[----:B-1----:R1:W-:Y:S01]  /*5980*/  STG.E.U16 desc[UR36][R2.64], R7 ;  /* 0x0000000702007986 */ /* 0x0023e2000c101524 */
[----:B------:R-:W-:Y:S05]  /*5990*/  BRA `(.L_x_3781) ;  /* 0x0000000c00247947 */ /* 0x000fea0003800000 */
.L_x_3777:
        /* <DEDUP_REMOVED lines=9> */
.L_x_3785:
[----:B01----:R-:W-:-:S05]  /*5a30*/  IMAD.U32 R0, R7, 0x10000, RZ ;  /* 0x0001000007007824 */ /* 0x003fca00078e00ff */
[----:B------:R-:W-:-:S05]  /*5a40*/  F2FP.F16.F32.PACK_AB R0, RZ, R0 ;  /* 0x00000000ff00723e */ /* 0x000fca00000000ff */
[----:B------:R0:W-:Y:S01]  /*5a50*/  STG.E.U16 desc[UR36][R2.64], R0 ;  /* 0x0000000002007986 */ /* 0x0001e2000c101524 */
[----:B------:R-:W-:Y:S05]  /*5a60*/  BRA `(.L_x_3781) ;  /* 0x0000000800f07947 */ /* 0x000fea0003800000 */
.L_x_3784:
[----:B------:R-:W-:-:S09]  /*5a70*/  UISETP.NE.AND UP0, UPT, UR4, 0x7, UPT ;  /* 0x000000070400788c */ /* 0x000fd2000bf05270 */
[----:B------:R-:W-:Y:S05]  /*5a80*/  BRA.U !UP0, `(.L_x_3786) ;  /* 0x0000000108347547 */ /* 0x000fea000b800000 */
[----:B------:R-:W-:-:S09]  /*5a90*/  UISETP.NE.AND UP0, UPT, UR4, 0x8, UPT ;  /* 0x000000080400788c */ /* 0x000fd2000bf05270 */
[----:B------:R-:W-:Y:S05]  /*5aa0*/  BRA.U !UP0, `(.L_x_3787) ;  /* 0x0000000108187547 */ /* 0x000fea000b800000 */
[----:B------:R-:W-:-:S09]  /*5ab0*/  UISETP.NE.AND UP0, UPT, UR4, 0x9, UPT ;  /* 0x000000090400788c */ /* 0x000fd2000bf05270 */
[----:B------:R-:W-:Y:S05]  /*5ac0*/  BRA.U UP0, `(.L_x_3780) ;  /* 0x0000000500fc7547 */ /* 0x000fea000b800000 */
[----:B-1----:R-:W-:Y:S01]  /*5ad0*/  IMAD.U32 R4, R7, 0x10000, RZ ;  /* 0x0001000007047824 */ /* 0x002fe200078e00ff */
[----:B------:R-:W-:-:S05]  /*5ae0*/  MOV R5, RZ ;  /* 0x000000ff00057202 */ /* 0x000fca0000000f00 */
[----:B------:R1:W-:Y:S01]  /*5af0*/  STG.E.64 desc[UR36][R2.64], R4 ;  /* 0x0000000402007986 */ /* 0x0003e2000c101b24 */
[----:B------:R-:W-:Y:S05]  /*5b00*/  BRA `(.L_x_3781) ;  /* 0x0000000800c87947 */ /* 0x000fea0003800000 */
.L_x_3787:
[----:B-1----:R-:W-:-:S05]  /*5b10*/  IMAD.U32 R7, R7, 0x10000, RZ ;  /* 0x0001000007077824 */ /* 0x002fca00078e00ff */
[----:B------:R-:W-:-:S04]  /*5b20*/  F2FP.F16.F32.PACK_AB R5, RZ, R7 ;  /* 0x00000007ff05723e */ /* 0x000fc800000000ff */
[----:B------:R-:W-:-:S05]  /*5b30*/  PRMT R5, R5, 0x5410, RZ ;  /* 0x0000541005057816 */ /* 0x000fca00000000ff */
[----:B------:R1:W-:Y:S01]  /*5b40*/  STG.E desc[UR36][R2.64], R5 ;  /* 0x0000000502007986 */ /* 0x0003e2000c101924 */
[----:B------:R-:W-:Y:S05]  /*5b50*/  BRA `(.L_x_3781) ;  /* 0x0000000800b47947 */ /* 0x000fea0003800000 */
.L_x_3786:
[----:B-1----:R-:W-:-:S04]  /*5b60*/  IMAD.U32 R4, R7, 0x10000, RZ ;  /* 0x0001000007047824 */ /* 0x002fc800078e00ff */
[----:B------:R-:W-:-:S06]  /*5b70*/  FMUL.FTZ R4, R4, 1 ;  /* 0x3f80000004047820 */ /* 0x000fcc0000410000 */
[----:B------:R-:W1:Y:S02]  /*5b80*/  F2F.F64.F32 R4, R4 ;  /* 0x0000000400047310 */ /* 0x000e640000201800 */
[----:B-1----:R1:W-:Y:S01]  /*5b90*/  STG.E.64 desc[UR36][R2.64], R4 ;  /* 0x0000000402007986 */ /* 0x0023e2000c101b24 */
[----:B------:R-:W-:Y:S05]  /*5ba0*/  BRA `(.L_x_3781) ;  /* 0x0000000800a07947 */ /* 0x000fea0003800000 */
.L_x_3776:
        /* <DEDUP_REMOVED lines=14> */
.L_x_3791:
        /* <DEDUP_REMOVED lines=18> */
.L_x_3794:
[----:B------:R-:W-:-:S04]  /*5db0*/  SHF.R.U32.HI R5, RZ, 0x18, R5 ;  /* 0x00000018ff057819 */ /* 0x000fc80000011605 */
[----:B------:R-:W-:-:S07]  /*5dc0*/  LOP3.LUT R0, R0, 0x80, R5, 0xf8, !PT ;  /* 0x0000008000007812 */ /* 0x000fce00078ef805 */
.L_x_3793:
[----:B------:R-:W-:Y:S05]  /*5dd0*/  BSYNC.RECONVERGENT B0 ;  /* 0x0000000000007941 */ /* 0x000fea0003800200 */
.L_x_3792:
[----:B------:R0:W-:Y:S01]  /*5de0*/  STG.E.U8 desc[UR36][R2.64], R0 ;  /* 0x0000000002007986 */ /* 0x0001e2000c101124 */
[----:B------:R-:W-:Y:S05]  /*5df0*/  BRA `(.L_x_3781) ;  /* 0x00000008000c7947 */ /* 0x000fea0003800000 */
.L_x_3790:
        /* <DEDUP_REMOVED lines=18> */
.L_x_3797:
[----:B------:R-:W-:-:S04]  /*5f20*/  SHF.R.U32.HI R5, RZ, 0x18, R5 ;  /* 0x00000018ff057819 */ /* 0x000fc80000011605 */
[----:B------:R-:W-:-:S07]  /*5f30*/  LOP3.LUT R0, R0, 0x80, R5, 0xf8, !PT ;  /* 0x0000008000007812 */ /* 0x000fce00078ef805 */
.L_x_3796:
[----:B------:R-:W-:Y:S05]  /*5f40*/  BSYNC.RECONVERGENT B0 ;  /* 0x0000000000007941 */ /* 0x000fea0003800200 */
.L_x_3795:
[----:B------:R0:W-:Y:S01]  /*5f50*/  STG.E.U8 desc[UR36][R2.64], R0 ;  /* 0x0000000002007986 */ /* 0x0001e2000c101124 */
[----:B------:R-:W-:Y:S05]  /*5f60*/  BRA `(.L_x_3781) ;  /* 0x0000000400b07947 */ /* 0x000fea0003800000 */
.L_x_3789:
        /* <DEDUP_REMOVED lines=22> */
.L_x_3799:
[----:B-1----:R-:W-:-:S06]  /*60d0*/  SHF.L.U32 R4, R7, 0x10, RZ ;  /* 0x0000001007047819 */ /* 0x002fcc00000006ff */
[----:B------:R-:W1:Y:S02]  /*60e0*/  F2I.U64.TRUNC R4, R4 ;  /* 0x0000000400047311 */ /* 0x000e64000020d800 */
[----:B-1----:R1:W-:Y:S01]  /*60f0*/  STG.E.64 desc[UR36][R2.64], R4 ;  /* 0x0000000402007986 */ /* 0x0023e2000c101b24 */
[----:B------:R-:W-:Y:S05]  /*6100*/  BRA `(.L_x_3781) ;  /* 0x0000000400487947 */ /* 0x000fea0003800000 */
.L_x_3798:
[----:B-1----:R-:W-:-:S06]  /*6110*/  IMAD.U32 R7, R7, 0x10000, RZ ;  /* 0x0001000007077824 */ /* 0x002fcc00078e00ff */
[----:B------:R-:W1:Y:S02]  /*6120*/  F2I.FTZ.U32.TRUNC.NTZ R7, R7 ;  /* 0x0000000700077305 */ /* 0x000e64000021f000 */
[----:B-1----:R1:W-:Y:S01]  /*6130*/  STG.E desc[UR36][R2.64], R7 ;  /* 0x0000000702007986 */ /* 0x0023e2000c101924 */
[----:B------:R-:W-:Y:S05]  /*6140*/  BRA `(.L_x_3781) ;  /* 0x0000000400387947 */ /* 0x000fea0003800000 */
.L_x_3788:
        /* <DEDUP_REMOVED lines=11> */
.L_x_3801:
[----:B-1----:R-:W-:-:S05]  /*6200*/  SHF.L.U32 R7, R7, 0x10, RZ ;  /* 0x0000001007077819 */ /* 0x002fca00000006ff */
[----:B------:R-:W-:Y:S01]  /*6210*/  FMUL.FTZ R4, R7, 1 ;  /* 0x3f80000007047820 */ /* 0x000fe20000410000 */
[----:B------:R-:W-:-:S05]  /*6220*/  CS2R R6, SRZ ;  /* 0x0000000000067805 */ /* 0x000fca000001ff00 */
[----:B------:R-:W1:Y:S02]  /*6230*/  F2F.F64.F32 R4, R4 ;  /* 0x0000000400047310 */ /* 0x000e640000201800 */
[----:B-1----:R1:W-:Y:S01]  /*6240*/  STG.E.128 desc[UR36][R2.64], R4 ;  /* 0x0000000402007986 */ /* 0x0023e2000c101d24 */
[----:B------:R-:W-:Y:S05]  /*6250*/  BRA `(.L_x_3781) ;  /* 0x0000000000f47947 */ /* 0x000fea0003800000 */
.L_x_3800:
[----:B------:R-:W-:-:S09]  /*6260*/  UISETP.NE.AND UP0, UPT, UR4, 0xf, UPT ;  /* 0x0000000f0400788c */ /* 0x000fd2000bf05270 */
[----:B------:R-:W-:Y:S05]  /*6270*/  BRA.U !UP0, `(.L_x_3802) ;  /* 0x0000000108e87547 */ /* 0x000fea000b800000 */
[----:B------:R-:W-:-:S09]  /*6280*/  UISETP.NE.AND UP0, UPT, UR4, 0x17, UPT ;  /* 0x000000170400788c */ /* 0x000fd2000bf05270 */
[----:B------:R-:W-:Y:S05]  /*6290*/  BRA.U !UP0, `(.L_x_3803) ;  /* 0x0000000108907547 */ /* 0x000fea000b800000 */
[----:B------:R-:W-:-:S09]  /*62a0*/  UISETP.NE.AND UP0, UPT, UR4, 0x18, UPT ;  /* 0x000000180400788c */ /* 0x000fd2000bf05270 */
[----:B------:R-:W-:Y:S05]  /*62b0*/  BRA.U !UP0, `(.L_x_3804) ;  /* 0x0000000108447547 */ /* 0x000fea000b800000 */
.L_x_3780:
        /* <DEDUP_REMOVED lines=9> */
[----:B------:R-:W-:Y:S01]  /*6350*/  IMAD.U32 R5, RZ, RZ, UR5 ;  /* 0x00000005ff057e24 */ /* 0x000fe2000f8e00ff */
[----:B----4-:R-:W-:Y:S01]  /*6360*/  MOV R6, UR6 ;  /* 0x0000000600067c02 */ /* 0x010fe20008000f00 */
[----:B-1----:R-:W-:-:S02]  /*6370*/  IMAD.U32 R7, RZ, RZ, UR7 ;  /* 0x00000007ff077e24 */ /* 0x002fc4000f8e00ff */
[----:B-----5:R-:W-:Y:S01]  /*6380*/  IMAD.U32 R10, RZ, RZ, UR8 ;  /* 0x00000008ff0a7e24 */ /* 0x020fe2000f8e00ff */
[----:B--2---:R-:W-:-:S07]  /*6390*/  MOV R11, UR9 ;  /* 0x00000009000b7c02 */ /* 0x004fce0008000f00 */
[----:B------:R-:W-:-:S07]  /*63a0*/  LEPC R20, `(.L_x_3805) ;  /* 0x000000001014794e */ /* 0x000fce0000000000 */
[----:B---3--:R-:W-:Y:S05]  /*63b0*/  CALL.ABS.NOINC R2 ;  /* 0x0000000002007343 */ /* 0x008fea0003c00000 */
.L_x_3805:
[----:B------:R-:W-:Y:S05]  /*63c0*/  BRA `(.L_x_3781) ;  /* 0x0000000000987947 */ /* 0x000fea0003800000 */
.L_x_3804:
        /* <DEDUP_REMOVED lines=13> */
.L_x_3807:
[----:B------:R-:W-:Y:S05]  /*64a0*/  BSYNC.RECONVERGENT B0 ;  /* 0x0000000000007941 */ /* 0x000fea0003800200 */
.L_x_3806:
[----:B------:R-:W-:-:S05]  /*64b0*/  LOP3.LUT R5, R0, 0x80, R5, 0xf8, !PT ;  /* 0x0000008000057812 */ /* 0x000fca00078ef805 */
[----:B------:R3:W-:Y:S01]  /*64c0*/  STG.E.U8 desc[UR36][R2.64], R5 ;  /* 0x0000000502007986 */ /* 0x0007e2000c101124 */
[----:B------:R-:W-:Y:S05]  /*64d0*/  BRA `(.L_x_3781) ;  /* 0x0000000000547947 */ /* 0x000fea0003800000 */
.L_x_3803:
[----:B-1----:R-:W-:Y:S01]  /*64e0*/  SHF.L.U32 R5, R7, 0x10, RZ ;  /* 0x0000001007057819 */ /* 0x002fe200000006ff */
[----:B------:R-:W-:Y:S03]  /*64f0*/  BSSY.RECONVERGENT B0, `(.L_x_3808) ;  /* 0x000000e000007945 */ /* 0x000fe60003800200 */
        /* <DEDUP_REMOVED lines=10> */
.L_x_3809:
[----:B0-----:R-:W-:Y:S01]  /*65a0*/  IMAD.MOV.U32 R0, RZ, RZ, 0x7f ;  /* 0x0000007fff007424 */ /* 0x001fe200078e00ff */
[----:B------:R-:W-:-:S04]  /*65b0*/  ISETP.GT.U32.AND P0, PT, R4, 0x7f800000, PT ;  /* 0x7f8000000400780c */ /* 0x000fc80003f04070 */
[----:B------:R-:W-:-:S09]  /*65c0*/  SEL R0, R0, 0x7c, P0 ;  /* 0x0000007c00007807 */ /* 0x000fd20000000000 */
.L_x_3810:
[----:B------:R-:W-:Y:S05]  /*65d0*/  BSYNC.RECONVERGENT B0 ;  /* 0x0000000000007941 */ /* 0x000fea0003800200 */
.L_x_3808:
[----:B------:R-:W-:-:S04]  /*65e0*/  SHF.R.U32.HI R5, RZ, 0x18, R5 ;  /* 0x00000018ff057819 */ /* 0x000fc80000011605 */
[----:B------:R-:W-:-:S05]  /*65f0*/  LOP3.LUT R5, R0, 0x80, R5, 0xf8, !PT ;  /* 0x0000008000057812 */ /* 0x000fca00078ef805 */
[----:B------:R2:W-:Y:S01]  /*6600*/  STG.E.U8 desc[UR36][R2.64], R5 ;  /* 0x0000000502007986 */ /* 0x0005e2000c101124 */
[----:B------:R-:W-:Y:S05]  /*6610*/  BRA `(.L_x_3781) ;  /* 0x0000000000047947 */ /* 0x000fea0003800000 */
.L_x_3802:
[----:B-1----:R1:W-:Y:S02]  /*6620*/  STG.E.U16 desc[UR36][R2.64], R7 ;  /* 0x0000000702007986 */ /* 0x0023e4000c101524 */
.L_x_3781:
[----:B------:R-:W-:-:S07]  /*6630*/  VIADD R17, R17, 0x80 ;  /* 0x0000008011117836 */ /* 0x000fce0000000000 */
.L_x_3741:
[----:B------:R-:W-:Y:S05]  /*6640*/  BSYNC.RECONVERGENT B6 ;  /* 0x0000000000067941 */ /* 0x000fea0003800200 */
.L_x_3740:
[----:B------:R-:W5:Y:S01]  /*6650*/  LDCU UR4, c[0x0][0x380] ;  /* 0x00007000ff0477ac */ /* 0x000f620008000800 */
[----:B------:R-:W-:Y:S01]  /*6660*/  BSSY.RECONVERGENT B6, `(.L_x_3811) ;  /* 0x000032a000067945 */ /* 0x000fe20003800200 */
[----:B-----5:R-:W-:-:S13]  /*6670*/  ISETP.GE.AND P0, PT, R17, UR4, PT ;  /* 0x0000000411007c0c */ /* 0x020fda000bf06270 */
[----:B------:R-:W-:Y:S05]  /*6680*/  @P0 BRA `(.L_x_3812) ;  /* 0x00000030009c0947 */ /* 0x000fea0003800000 */
[----:B------:R-:W5:Y:S01]  /*6690*/  LDCU UR4, c[0x0][0x388] ;  /* 0x00007100ff0477ac */ /* 0x000f620008000800 */
[----:B0-----:R-:W-:Y:S01]  /*66a0*/  MOV R0, RZ ;  /* 0x000000ff00007202 */ /* 0x001fe20000000f00 */
        /* <DEDUP_REMOVED lines=9> */
[----:B------:R-:W-:-:S04]  /*6740*/  SHF.R.U32.HI R3, RZ, UR5, R2 ;  /* 0x00000005ff037c19 */ /* 0x000fc80008011602 */
[----:B------:R-:W-:-:S05]  /*6750*/  IADD3 R0, PT, PT, -R3, RZ, RZ ;  /* 0x000000ff03007210 */ /* 0x000fca0007ffe1ff */
[----:B0-----:R-:W-:-:S04]  /*6760*/  IMAD R0, R0, UR6, R17 ;  /* 0x0000000600007c24 */ /* 0x001fc8000f8e0211 */
[C---:B-----5:R-:W-:Y:S02]  /*6770*/  IMAD R16, R0.reuse, UR8, RZ ;  /* 0x0000000800107c24 */ /* 0x060fe4000f8e02ff */
        /* <DEDUP_REMOVED lines=288> */
.L_x_3813:
        /* <DEDUP_REMOVED lines=18> */
.L_x_3817:
[----:B------:R-:W2:Y:S02]  /*7aa0*/  LDG.E.U8 R2, desc[UR36][R2.64] ;  /* 0x0000002402027981 */ /* 0x000ea4000c1e1100 */
[----:B--2---:R-:W-:-:S04]  /*7ab0*/  I2FP.F32.U32 R0, R2 ;  /* 0x0000000200007245 */ /* 0x004fc80000201000 */
[----:B------:R-:W-:Y:S01]  /*7ac0*/  F2FP.BF16.F32.PACK_AB R0, RZ, R0 ;  /* 0x00000000ff00723e */ /* 0x000fe200000010ff */
[----:B------:R-:W-:Y:S06]  /*7ad0*/  BRA `(.L_x_3819) ;  /* 0x0000000c00a47947 */ /* 0x000fec0003800000 */
.L_x_3816:
        /* <DEDUP_REMOVED lines=10> */
.L_x_3821:
[----:B------:R-:W2:Y:S02]  /*7b80*/  LDG.E R2, desc[UR36][R2.64] ;  /* 0x0000002402027981 */ /* 0x000ea4000c1e1900 */
[----:B--2---:R-:W-:-:S04]  /*7b90*/  I2FP.F32.S32 R0, R2 ;  /* 0x0000000200007245 */ /* 0x004fc80000201400 */
[----:B------:R-:W-:Y:S01]  /*7ba0*/  F2FP.BF16.F32.PACK_AB R0, RZ, R0 ;  /* 0x00000000ff00723e */ /* 0x000fe200000010ff */
[----:B------:R-:W-:Y:S06]  /*7bb0*/  BRA `(.L_x_3819) ;  /* 0x0000000c006c7947 */ /* 0x000fec0003800000 */
.L_x_3820:
[----:B------:R-:W2:Y:S02]  /*7bc0*/  LDG.E.U16 R2, desc[UR36][R2.64] ;  /* 0x0000002402027981 */ /* 0x000ea4000c1e1500 */
[----:B--2---:R-:W0:Y:S02]  /*7bd0*/  I2F.S16 R0, R2 ;  /* 0x0000000200007306 */ /* 0x004e240000101400 */
[----:B0-----:R-:W-:Y:S01]  /*7be0*/  F2FP.BF16.F32.PACK_AB R0, RZ, R0 ;  /* 0x00000000ff00723e */ /* 0x001fe200000010ff */
[----:B------:R-:W-:Y:S06]  /*7bf0*/  BRA `(.L_x_3819) ;  /* 0x0000000c005c7947 */ /* 0x000fec0003800000 */
.L_x_3815:
        /* <DEDUP_REMOVED lines=9> */
.L_x_3823:
[----:B------:R-:W2:Y:S02]  /*7c90*/  LDG.E.U16 R0, desc[UR36][R2.64] ;  /* 0x0000002402007981 */ /* 0x000ea4000c1e1500 */
[----:B--2---:R-:W-:-:S05]  /*7ca0*/  HADD2.F32 R0, -RZ, R0.H0_H0 ;  /* 0x20000000ff007230 */ /* 0x004fca0000004100 */
[----:B------:R-:W-:Y:S01]  /*7cb0*/  F2FP.BF16.F32.PACK_AB R0, RZ, R0 ;  /* 0x00000000ff00723e */ /* 0x000fe200000010ff */
[----:B------:R-:W-:Y:S06]  /*7cc0*/  BRA `(.L_x_3819) ;  /* 0x0000000c00287947 */ /* 0x000fec0003800000 */
.L_x_3822:
        /* <DEDUP_REMOVED lines=9> */
.L_x_3825:
[----:B------:R-:W2:Y:S02]  /*7d60*/  LDG.E.U16 R2, desc[UR36][R2.64] ;  /* 0x0000002402027981 */ /* 0x000ea4000c1e1500 */
[----:B--2---:R-:W-:-:S05]  /*7d70*/  HADD2.F32 R0, -RZ, R2.H0_H0 ;  /* 0x20000002ff007230 */ /* 0x004fca0000004100 */
[----:B------:R-:W-:Y:S01]  /*7d80*/  F2FP.BF16.F32.PACK_AB R0, RZ, R0 ;  /* 0x00000000ff00723e */ /* 0x000fe200000010ff */
[----:B------:R-:W-:Y:S06]  /*7d90*/  BRA `(.L_x_3819) ;  /* 0x0000000800f47947 */ /* 0x000fec0003800000 */
.L_x_3824:
        /* <DEDUP_REMOVED lines=12> */
.L_x_3814:
        /* <DEDUP_REMOVED lines=13> */
.L_x_3828:
        /* <DEDUP_REMOVED lines=12> */
.L_x_3827:
        /* <DEDUP_REMOVED lines=27> */
.L_x_3830:
        /* <DEDUP_REMOVED lines=13> */
.L_x_3829:
[----:B------:R0:W5:Y:S01]  /*8270*/  LDG.E.U16 R0, desc[UR36][R2.64] ;  /* 0x0000002402007981 */ /* 0x000162000c1e1500 */
[----:B------:R-:W-:Y:S05]  /*8280*/  BRA `(.L_x_3819) ;  /* 0x0000000400b87947 */ /* 0x000fea0003800000 */
.L_x_3826:
        /* <DEDUP_REMOVED lines=12> */
.L_x_3833:
        /* <DEDUP_REMOVED lines=21> */
.L_x_3837:
[----:B------:R-:W-:Y:S05]  /*84a0*/  BSYNC.RECONVERGENT B1 ;  /* 0x0000000000017941 */ /* 0x000fea0003800200 */
.L_x_3836:
[----:B------:R-:W-:Y:S02]  /*84b0*/  SHF.L.U32 R0, R0, 0x14, RZ ;  /* 0x0000001400007819 */ /* 0x000fe400000006ff */
[----:B------:R-:W-:-:S04]  /*84c0*/  LEA R2, R2, 0x3b800000, 0x17 ;  /* 0x3b80000002027811 */ /* 0x000fc800078eb8ff */
[----:B------:R-:W-:-:S07]  /*84d0*/  LOP3.LUT R0, R2, R0, R7, 0xfe, !PT ;  /* 0x0000000002007212 */ /* 0x000fce00078efe07 */
.L_x_3835:
[----:B------:R-:W-:Y:S05]  /*84e0*/  BSYNC.RECONVERGENT B0 ;  /* 0x0000000000007941 */ /* 0x000fea0003800200 */
.L_x_3834:
[----:B------:R-:W-:Y:S01]  /*84f0*/  F2FP.BF16.F32.PACK_AB R0, RZ, R0 ;  /* 0x00000000ff00723e */ /* 0x000fe200000010ff */
[----:B------:R-:W-:Y:S06]  /*8500*/  BRA `(.L_x_3819) ;  /* 0x0000000400187947 */ /* 0x000fec0003800000 */
.L_x_3832:
        /* <DEDUP_REMOVED lines=21> */
.L_x_3841:
[----:B------:R-:W-:Y:S05]  /*8660*/  BSYNC.RECONVERGENT B1 ;  /* 0x0000000000017941 */ /* 0x000fea0003800200 */
.L_x_3840:
[----:B------:R-:W-:Y:S01]  /*8670*/  IMAD.SHL.U32 R0, R0, 0x200000, RZ ;  /* 0x0020000000007824 */ /* 0x000fe200078e00ff */
[----:B------:R-:W-:-:S04]  /*8680*/  LEA R2, R2, 0x37800000, 0x17 ;  /* 0x3780000002027811 */ /* 0x000fc800078eb8ff */
[----:B------:R-:W-:-:S07]  /*8690*/  LOP3.LUT R0, R2, R0, R7, 0xfe, !PT ;  /* 0x0000000002007212 */ /* 0x000fce00078efe07 */
.L_x_3839:
[----:B------:R-:W-:Y:S05]  /*86a0*/  BSYNC.RECONVERGENT B0 ;  /* 0x0000000000007941 */ /* 0x000fea0003800200 */
.L_x_3838:
[----:B------:R-:W-:Y:S01]  /*86b0*/  F2FP.BF16.F32.PACK_AB R0, RZ, R0 ;  /* 0x00000000ff00723e */ /* 0x000fe200000010ff */
[----:B------:R-:W-:Y:S06]  /*86c0*/  BRA `(.L_x_3819) ;  /* 0x0000000000a87947 */ /* 0x000fec0003800000 */
.L_x_3831:
        /* <DEDUP_REMOVED lines=14> */
.L_x_3845:
[----:B------:R-:W-:Y:S05]  /*87b0*/  BSYNC.RECONVERGENT B0 ;  /* 0x0000000000007941 */ /* 0x000fea0003800200 */
.L_x_3844:
[----:B------:R-:W-:Y:S01]  /*87c0*/  F2FP.BF16.F32.PACK_AB R0, RZ, R0 ;  /* 0x00000000ff00723e */ /* 0x000fe200000010ff */
[----:B------:R-:W-:Y:S06]  /*87d0*/  BRA `(.L_x_3819) ;  /* 0x0000000000647947 */ /* 0x000fec0003800000 */
.L_x_3818:
        /* <DEDUP_REMOVED lines=16> */
.L_x_3846:
[----:B------:R-:W-:Y:S01]  /*88e0*/  PRMT R0, RZ, 0x7610, R0 ;  /* 0x00007610ff007816 */ /* 0x000fe20000000000 */
[----:B------:R-:W-:Y:S06]  /*88f0*/  BRA `(.L_x_3819) ;  /* 0x00000000001c7947 */ /* 0x000fec0003800000 */
.L_x_3843:
[----:B------:R-:W2:Y:S02]  /*8900*/  LDG.E.64 R2, desc[UR36][R2.64] ;  /* 0x0000002402027981 */ /* 0x000ea4000c1e1b00 */
[----:B--2---:R-:W0:Y:S02]  /*8910*/  I2F.U64 R0, R2 ;  /* 0x0000000200007312 */ /* 0x004e240000301000 */
[----:B0-----:R-:W-:Y:S01]  /*8920*/  F2FP.BF16.F32.PACK_AB R0, RZ, R0 ;  /* 0x00000000ff00723e */ /* 0x001fe200000010ff */
[----:B------:R-:W-:Y:S06]  /*8930*/  BRA `(.L_x_3819) ;  /* 0x00000000000c7947 */ /* 0x000fec0003800000 */
.L_x_3842:
[----:B------:R-:W2:Y:S02]  /*8940*/  LDG.E R2, desc[UR36][R2.64] ;  /* 0x0000002402027981 */ /* 0x000ea4000c1e1900 */
[----:B--2---:R-:W-:-:S04]  /*8950*/  I2FP.F32.U32 R0, R2 ;  /* 0x0000000200007245 */ /* 0x004fc80000201000 */
[----:B------:R-:W-:-:S07]  /*8960*/  F2FP.BF16.F32.PACK_AB R0, RZ, R0 ;  /* 0x00000000ff00723e */ /* 0x000fce00000010ff */
.L_x_3819:
[----:B-----5:R-:W-:Y:S01]  /*8970*/  SHF.L.U32 R0, R0, 0x10, RZ ;  /* 0x0000001000007819 */ /* 0x020fe200000006ff */
[----:B------:R-:W0:Y:S04]  /*8980*/  LDCU.64 UR6, c[0x0][0x580] ;  /* 0x0000b000ff0677ac */ /* 0x000e280008000a00 */
[----:B------:R-:W-:Y:S01]  /*8990*/  FMUL.FTZ R4, R0, -1.4426950216293334961 ;  /* 0xbfb8aa3b00047820 */ /* 0x000fe20000410000 */
[----:B------:R-:W-:-:S04]  /*89a0*/  UPRMT UR4, UR42, 0x9910, URZ ;  /* 0x000099102a047896 */ /* 0x000fc800080000ff */
[----:B------:R-:W-:Y:S01]  /*89b0*/  UISETP.GT.AND UP0, UPT, UR4, 0x9, UPT ;  /* 0x000000090400788c */ /* 0x000fe2000bf04270 */
[----:B------:R-:W1:Y:S01]  /*89c0*/  MUFU.EX2 R4, R4 ;  /* 0x0000000400047308 */ /* 0x000e620000000800 */
[----:B0-----:R-:W-:-:S05]  /*89d0*/  IADD3 R2, P0, PT, R16, UR6, RZ ;  /* 0x0000000610027c10 */ /* 0x001fca000ff1e0ff */
[----:B------:R-:W-:Y:S02]  /*89e0*/  IMAD.X R3, RZ, RZ, UR7, P0 ;  /* 0x00000007ff037e24 */ /* 0x000fe400080e06ff */
        /* <DEDUP_REMOVED lines=17> */
.L_x_3850:
[----:B-1----:R-:W-:-:S06]  /*8b00*/  SHF.L.U32 R5, R7, 0x10, RZ ;  /* 0x0000001007057819 */ /* 0x002fcc00000006ff */
[----:B------:R-:W1:Y:S02]  /*8b10*/  F2I.S64.TRUNC R4, R5 ;  /* 0x0000000500047311 */ /* 0x000e64000020d900 */
[----:B-1----:R1:W-:Y:S01]  /*8b20*/  STG.E.U8 desc[UR36][R2.64], R4 ;  /* 0x0000000402007986 */ /* 0x0023e2000c101124 */
[----:B------:R-:W-:Y:S05]  /*8b30*/  BRA `(.L_x_3852) ;  /* 0x0000000c006c7947 */ /* 0x000fea0003800000 */
.L_x_3849:
        /* <DEDUP_REMOVED lines=10> */
.L_x_3854:
[----:B-1----:R-:W-:-:S06]  /*8be0*/  IMAD.U32 R7, R7, 0x10000, RZ ;  /* 0x0001000007077824 */ /* 0x002fcc00078e00ff */
[----:B------:R-:W1:Y:S02]  /*8bf0*/  F2I.FTZ.TRUNC.NTZ R7, R7 ;  /* 0x0000000700077305 */ /* 0x000e64000021f100 */
[----:B-1----:R3:W-:Y:S01]  /*8c00*/  STG.E desc[UR36][R2.64], R7 ;  /* 0x0000000702007986 */ /* 0x0027e2000c101924 */
[----:B------:R-:W-:Y:S05]  /*8c10*/  BRA `(.L_x_3852) ;  /* 0x0000000c00347947 */ /* 0x000fea0003800000 */
.L_x_3853:
[----:B-1----:R-:W-:-:S06]  /*8c20*/  SHF.L.U32 R7, R7, 0x10, RZ ;  /* 0x0000001007077819 */ /* 0x002fcc00000006ff */
[----:B------:R-:W1:Y:S02]  /*8c30*/  F2I.FTZ.TRUNC.NTZ R7, R7 ;  /* 0x0000000700077305 */ /* 0x000e64000021f100 */
[----:B-1----:R1:W-:Y:S01]  /*8c40*/  STG.E.U16 desc[UR36][R2.64], R7 ;  /* 0x0000000702007986 */ /* 0x0023e2000c101524 */
[----:B------:R-:W-:Y:S05]  /*8c50*/  BRA `(.L_x_3852) ;  /* 0x0000000c00247947 */ /* 0x000fea0003800000 */
.L_x_3848:
        /* <DEDUP_REMOVED lines=9> */
.L_x_3856:
[----:B01----:R-:W-:-:S05]  /*8cf0*/  IMAD.U32 R0, R7, 0x10000, RZ ;  /* 0x0001000007007824 */ /* 0x003fca00078e00ff */
[----:B------:R-:W-:-:S05]  /*8d00*/  F2FP.F16.F32.PACK_AB R0, RZ, R0 ;  /* 0x00000000ff00723e */ /* 0x000fca00000000ff */
[----:B------:R0:W-:Y:S01]  /*8d10*/  STG.E.U16 desc[UR36][R2.64], R0 ;  /* 0x0000000002007986 */ /* 0x0001e2000c101524 */
[----:B------:R-:W-:Y:S05]  /*8d20*/  BRA `(.L_x_3852) ;  /* 0x0000000800f07947 */ /* 0x000fea0003800000 */
.L_x_3855:
        /* <DEDUP_REMOVED lines=10> */
.L_x_3858:
[----:B-1----:R-:W-:-:S05]  /*8dd0*/  IMAD.U32 R7, R7, 0x10000, RZ ;  /* 0x0001000007077824 */ /* 0x002fca00078e00ff */
[----:B------:R-:W-:-:S04]  /*8de0*/  F2FP.F16.F32.PACK_AB R5, RZ, R7 ;  /* 0x00000007ff05723e */ /* 0x000fc800000000ff */
[----:B------:R-:W-:-:S05]  /*8df0*/  PRMT R5, R5, 0x5410, RZ ;  /* 0x0000541005057816 */ /* 0x000fca00000000ff */
[----:B------:R1:W-:Y:S01]  /*8e00*/  STG.E desc[UR36][R2.64], R5 ;  /* 0x0000000502007986 */ /* 0x0003e2000c101924 */
[----:B------:R-:W-:Y:S05]  /*8e10*/  BRA `(.L_x_3852) ;  /* 0x0000000800b47947 */ /* 0x000fea0003800000 */
.L_x_3857:
[----:B-1----:R-:W-:-:S05]  /*8e20*/  SHF.L.U32 R4, R7, 0x10, RZ ;  /* 0x0000001007047819 */ /* 0x002fca00000006ff */
[----:B------:R-:W-:-:S06]  /*8e30*/  FMUL.FTZ R4, R4, 1 ;  /* 0x3f80000004047820 */ /* 0x000fcc0000410000 */
[----:B------:R-:W1:Y:S02]  /*8e40*/  F2F.F64.F32 R4, R4 ;  /* 0x0000000400047310 */ /* 0x000e640000201800 */
[----:B-1----:R1:W-:Y:S01]  /*8e50*/  STG.E.64 desc[UR36][R2.64], R4 ;  /* 0x0000000402007986 */ /* 0x0023e2000c101b24 */
[----:B------:R-:W-:Y:S05]  /*8e60*/  BRA `(.L_x_3852) ;  /* 0x0000000800a07947 */ /* 0x000fea0003800000 */
.L_x_3847:
        /* <DEDUP_REMOVED lines=14> */
.L_x_3862:
        /* <DEDUP_REMOVED lines=18> */
.L_x_3865:
[----:B------:R-:W-:-:S04]  /*9070*/  SHF.R.U32.HI R5, RZ, 0x18, R5 ;  /* 0x00000018ff057819 */ /* 0x000fc80000011605 */
[----:B------:R-:W-:-:S07]  /*9080*/  LOP3.LUT R0, R0, 0x80, R5, 0xf8, !PT ;  /* 0x0000008000007812 */ /* 0x000fce00078ef805 */
.L_x_3864:
[----:B------:R-:W-:Y:S05]  /*9090*/  BSYNC.RECONVERGENT B0 ;  /* 0x0000000000007941 */ /* 0x000fea0003800200 */
.L_x_3863:
[----:B------:R0:W-:Y:S01]  /*90a0*/  STG.E.U8 desc[UR36][R2.64], R0 ;  /* 0x0000000002007986 */ /* 0x0001e2000c101124 */
[----:B------:R-:W-:Y:S05]  /*90b0*/  BRA `(.L_x_3852) ;  /* 0x00000008000c7947 */ /* 0x000fea0003800000 */
.L_x_3861:
[----:B-1----:R-:W-:Y:S01]  /*90c0*/  IMAD.U32 R5, R7, 0x10000, RZ ;  /* 0x0001000007057824 */ /* 0x002fe200078e00ff */
[----:B------:R-:W-:Y:S01]  /*90d0*/  BSSY.RECONVERGENT B0, `(.L_x_3866) ;  /* 0x0000013000007945 */ /* 0x000fe20003800200 */
[----:B0-----:R-:W-:-:S03]  /*90e0*/  HFMA2 R0, -RZ, RZ, 0, 7.62939453125e-06 ;  /* 0x00000080ff007431 */ /* 0x001fc600000001ff */
        /* <DEDUP_REMOVED lines=15> */
.L_x_3868:
[----:B------:R-:W-:-:S04]  /*91e0*/  SHF.R.U32.HI R5, RZ, 0x18, R5 ;  /* 0x00000018ff057819 */ /* 0x000fc80000011605 */
[----:B------:R-:W-:-:S07]  /*91f0*/  LOP3.LUT R0, R0, 0x80, R5, 0xf8, !PT ;  /* 0x0000008000007812 */ /* 0x000fce00078ef805 */
.L_x_3867:
[----:B------:R-:W-:Y:S05]  /*9200*/  BSYNC.RECONVERGENT B0 ;  /* 0x0000000000007941 */ /* 0x000fea0003800200 */
.L_x_3866:
[----:B------:R0:W-:Y:S01]  /*9210*/  STG.E.U8 desc[UR36][R2.64], R0 ;  /* 0x0000000002007986 */ /* 0x0001e2000c101124 */
[----:B------:R-:W-:Y:S05]  /*9220*/  BRA `(.L_x_3852) ;  /* 0x0000000400b07947 */ /* 0x000fea0003800000 */
.L_x_3860:
[----:B------:R-:W-:-:S09]  /*9230*/  UISETP.NE.AND UP0, UPT, UR4, 0x1c, UPT ;  /* 0x0000001c0400788c */ /* 0x000fd2000bf05270 */
[----:B------:R-:W-:Y:S05]  /*9240*/  BRA.U !UP0, `(.L_x_3869) ;  /* 0x0000000108607547 */ /* 0x000fea000b800000 */
[----:B------:R-:W-:-:S09]  /*9250*/  UISETP.NE.AND UP0, UPT, UR4, 0x1d, UPT ;  /* 0x0000001d0400788c */ /* 0x000fd2000bf05270 */
[----:B------:R-:W-:Y:S05]  /*9260*/  BRA.U !UP0, `(.L_x_3870) ;  /* 0x0000000108487547 */ /* 0x000fea000b800000 */
[----:B------:R-:W-:-:S09]  /*9270*/  UISETP.NE.AND UP0, UPT, UR4, 0x2c, UPT ;  /* 0x0000002c0400788c */ /* 0x000fd2000bf05270 */
[----:B------:R-:W-:Y:S05]  /*9280*/  BRA.U UP0, `(.L_x_3851) ;  /* 0x0000000100bc7547 */ /* 0x000fea000b800000 */
[----:B-1----:R-:W-:Y:S02]  /*9290*/  IMAD.U32 R7, R7, 0x10000, RZ ;  /* 0x0001000007077824 */ /* 0x002fe400078e00ff */
[----:B------:R-:W-:-:S03]  /*92a0*/  HFMA2 R5, -RZ, RZ, 0, 1.5199184417724609375e-05 ;  /* 0x000000ffff057431 */ /* 0x000fc600000001ff */
        /* <DEDUP_REMOVED lines=14> */
.L_x_3870:
[----:B-1----:R-:W-:-:S06]  /*9390*/  IMAD.U32 R4, R7, 0x10000, RZ ;  /* 0x0001000007047824 */ /* 0x002fcc00078e00ff */
[----:B------:R-:W1:Y:S02]  /*93a0*/  F2I.U64.TRUNC R4, R4 ;  /* 0x0000000400047311 */ /* 0x000e64000020d800 */
[----:B-1----:R1:W-:Y:S01]  /*93b0*/  STG.E.64 desc[UR36][R2.64], R4 ;  /* 0x0000000402007986 */ /* 0x0023e2000c101b24 */
[----:B------:R-:W-:Y:S05]  /*93c0*/  BRA `(.L_x_3852) ;  /* 0x0000000400487947 */ /* 0x000fea0003800000 */
.L_x_3869:
[----:B-1----:R-:W-:-:S06]  /*93d0*/  IMAD.U32 R7, R7, 0x10000, RZ ;  /* 0x0001000007077824 */ /* 0x002fcc00078e00ff */
[----:B------:R-:W1:Y:S02]  /*93e0*/  F2I.FTZ.U32.TRUNC.NTZ R7, R7 ;  /* 0x0000000700077305 */ /* 0x000e64000021f000 */
[----:B-1----:R1:W-:Y:S01]  /*93f0*/  STG.E desc[UR36][R2.64], R7 ;  /* 0x0000000702007986 */ /* 0x0023e2000c101924 */
[----:B------:R-:W-:Y:S05]  /*9400*/  BRA `(.L_x_3852) ;  /* 0x0000000400387947 */ /* 0x000fea0003800000 */
.L_x_3859:
        /* <DEDUP_REMOVED lines=11> */
.L_x_3872:
[----:B-1----:R-:W-:-:S04]  /*94c0*/  IMAD.U32 R7, R7, 0x10000, RZ ;  /* 0x0001000007077824 */ /* 0x002fc800078e00ff */
[----:B------:R-:W-:Y:S01]  /*94d0*/  FMUL.FTZ R4, R7, 1 ;  /* 0x3f80000007047820 */ /* 0x000fe20000410000 */
[----:B------:R-:W-:-:S05]  /*94e0*/  CS2R R6, SRZ ;  /* 0x0000000000067805 */ /* 0x000fca000001ff00 */
[----:B------:R-:W1:Y:S02]  /*94f0*/  F2F.F64.F32 R4, R4 ;  /* 0x0000000400047310 */ /* 0x000e640000201800 */
[----:B-1----:R1:W-:Y:S01]  /*9500*/  STG.E.128 desc[UR36][R2.64], R4 ;  /* 0x0000000402007986 */ /* 0x0023e2000c101d24 */
[----:B------:R-:W-:Y:S05]  /*9510*/  BRA `(.L_x_3852) ;  /* 0x0000000000f47947 */ /* 0x000fea0003800000 */
.L_x_3871:
[----:B------:R-:W-:-:S09]  /*9520*/  UISETP.NE.AND UP0, UPT, UR4, 0xf, UPT ;  /* 0x0000000f0400788c */ /* 0x000fd2000bf05270 */
[----:B------:R-:W-:Y:S05]  /*9530*/  BRA.U !UP0, `(.L_x_3873) ;  /* 0x0000000108e87547 */ /* 0x000fea000b800000 */
[----:B------:R-:W-:-:S09]  /*9540*/  UISETP.NE.AND UP0, UPT, UR4, 0x17, UPT ;  /* 0x000000170400788c */ /* 0x000fd2000bf05270 */
[----:B------:R-:W-:Y:S05]  /*9550*/  BRA.U !UP0, `(.L_x_3874) ;  /* 0x0000000108907547 */ /* 0x000fea000b800000 */
[----:B------:R-:W-:-:S09]  /*9560*/  UISETP.NE.AND UP0, UPT, UR4, 0x18, UPT ;  /* 0x000000180400788c */ /* 0x000fd2000bf05270 */
[----:B------:R-:W-:Y:S05]  /*9570*/  BRA.U !UP0, `(.L_x_3875) ;  /* 0x0000000108447547 */ /* 0x000fea000b800000 */
.L_x_3851:
        /* <DEDUP_REMOVED lines=9> */
[----:B------:R-:W-:Y:S01]  /*9610*/  MOV R5, UR5 ;  /* 0x0000000500057c02 */ /* 0x000fe20008000f00 */
[----:B----4-:R-:W-:-:S02]  /*9620*/  IMAD.U32 R6, RZ, RZ, UR6 ;  /* 0x00000006ff067e24 */ /* 0x010fc4000f8e00ff */
[----:B-1----:R-:W-:Y:S01]  /*9630*/  IMAD.U32 R7, RZ, RZ, UR7 ;  /* 0x00000007ff077e24 */ /* 0x002fe2000f8e00ff */
[----:B-----5:R-:W-:Y:S01]  /*9640*/  MOV R10, UR8 ;  /* 0x00000008000a7c02 */ /* 0x020fe20008000f00 */
[----:B--2---:R-:W-:-:S07]  /*9650*/  IMAD.U32 R11, RZ, RZ, UR9 ;  /* 0x00000009ff0b7e24 */ /* 0x004fce000f8e00ff */
[----:B------:R-:W-:-:S07]  /*9660*/  LEPC R20, `(.L_x_3876) ;  /* 0x000000001014794e */ /* 0x000fce0000000000 */
[----:B---3--:R-:W-:Y:S05]  /*9670*/  CALL.ABS.NOINC R2 ;  /* 0x0000000002007343 */ /* 0x008fea0003c00000 */
.L_x_3876:
[----:B------:R-:W-:Y:S05]  /*9680*/  BRA `(.L_x_3852) ;  /* 0x0000000000987947 */ /* 0x000fea0003800000 */
.L_x_3875:
[----:B-1----:R-:W-:Y:S01]  /*9690*/  IMAD.U32 R7, R7, 0x10000, RZ ;  /* 0x0001000007077824 */ /* 0x002fe200078e00ff */
[----:B------:R-:W-:Y:S01]  /*96a0*/  BSSY.RECONVERGENT B0, `(.L_x_3877) ;  /* 0x000000c000007945 */ /* 0x000fe20003800200 */
[----:B0-----:R-:W-:-:S03]  /*96b0*/  MOV R0, 0x7f ;  /* 0x0000007f00007802 */ /* 0x001fc60000000f00 */
        /* <DEDUP_REMOVED lines=10> */
.L_x_3878:
[----:B------:R-:W-:Y:S05]  /*9760*/  BSYNC.RECONVERGENT B0 ;  /* 0x0000000000007941 */ /* 0x000fea0003800200 */
.L_x_3877:
[----:B------:R-:W-:-:S05]  /*9770*/  LOP3.LUT R5, R0, 0x80, R5, 0xf8, !PT ;  /* 0x0000008000057812 */ /* 0x000fca00078ef805 */
[----:B------:R0:W-:Y:S01]  /*9780*/  STG.E.U8 desc[UR36][R2.64], R5 ;  /* 0x0000000502007986 */ /* 0x0001e2000c101124 */
[----:B------:R-:W-:Y:S05]  /*9790*/  BRA `(.L_x_3852) ;  /* 0x0000000000547947 */ /* 0x000fea0003800000 */
.L_x_3874:
        /* <DEDUP_REMOVED lines=12> */
.L_x_3880:
[----:B0-----:R-:W-:Y:S01]  /*9860*/  IMAD.MOV.U32 R0, RZ, RZ, 0x7f ;  /* 0x0000007fff007424 */ /* 0x001fe200078e00ff */
[----:B------:R-:W-:-:S04]  /*9870*/  ISETP.GT.U32.AND P0, PT, R4, 0x7f800000, PT ;  /* 0x7f8000000400780c */ /* 0x000fc80003f04070 */
[----:B------:R-:W-:-:S09]  /*9880*/  SEL R0, R0, 0x7c, P0 ;  /* 0x0000007c00007807 */ /* 0x000fd20000000000 */
.L_x_3881:
[----:B------:R-:W-:Y:S05]  /*9890*/  BSYNC.RECONVERGENT B0 ;  /* 0x0000000000007941 */ /* 0x000fea0003800200 */
.L_x_3879:
[----:B------:R-:W-:-:S04]  /*98a0*/  SHF.R.U32.HI R5, RZ, 0x18, R5 ;  /* 0x00000018ff057819 */ /* 0x000fc80000011605 */
[----:B------:R-:W-:-:S05]  /*98b0*/  LOP3.LUT R5, R0, 0x80, R5, 0xf8, !PT ;  /* 0x0000008000057812 */ /* 0x000fca00078ef805 */
[----:B------:R0:W-:Y:S01]  /*98c0*/  STG.E.U8 desc[UR36][R2.64], R5 ;  /* 0x0000000502007986 */ /* 0x0001e2000c101124 */
[----:B------:R-:W-:Y:S05]  /*98d0*/  BRA `(.L_x_3852) ;  /* 0x0000000000047947 */ /* 0x000fea0003800000 */
.L_x_3873:
[----:B-1----:R1:W-:Y:S02]  /*98e0*/  STG.E.U16 desc[UR36][R2.64], R7 ;  /* 0x0000000702007986 */ /* 0x0023e4000c101524 */
.L_x_3852:
[----:B------:R-:W-:-:S07]  /*98f0*/  IADD3 R17, PT, PT, R17, 0x80, RZ ;  /* 0x0000008011117810 */ /* 0x000fce0007ffe0ff */
.L_x_3812:
[----:B------:R-:W-:Y:S05]  /*9900*/  BSYNC.RECONVERGENT B6 ;  /* 0x0000000000067941 */ /* 0x000fea0003800200 */
.L_x_3811:
[----:B------:R-:W5:Y:S02]  /*9910*/  LDCU UR4, c[0x0][0x380] ;  /* 0x00007000ff0477ac */ /* 0x000f640008000800 */
[----:B-----5:R-:W-:-:S13]  /*9920*/  ISETP.GE.AND P0, PT, R17, UR4, PT ;  /* 0x0000000411007c0c */ /* 0x020fda000bf06270 */
[----:B------:R-:W-:Y:S05]  /*9930*/  @P0 EXIT ;  /* 0x000000000000094d */ /* 0x000fea0003800000 */
[----:B------:R-:W5:Y:S01]  /*9940*/  LDCU UR4, c[0x0][0x388] ;  /* 0x00007100ff0477ac */ /* 0x000f620008000800 */
[----:B0-----:R-:W-:Y:S02]  /*9950*/  IMAD.MOV.U32 R0, RZ, RZ, RZ ;  /* 0x000000ffff007224 */ /* 0x001fe400078e00ff */
[----:B------:R-:W-:Y:S01]  /*9960*/  IMAD.MOV.U32 R16, RZ, RZ, RZ ;  /* 0x000000ffff107224 */ /* 0x000fe200078e00ff */
[----:B-----5:R-:W-:-:S09]  /*9970*/  UISETP.NE.AND UP0, UPT, UR4, URZ, UPT ;  /* 0x000000ff0400728c */ /* 0x020fd2000bf05270 */
[----:B------:R-:W-:Y:S05]  /*9980*/  BRA.U !UP0, `(.L_x_3882) ;  /* 0x0000001108a87547 */ /* 0x000fea000b800000 */
[----:B------:R-:W1:Y:S01]  /*9990*/  LDCU.64 UR4, c[0x0][0x390] ;  /* 0x00007200ff0477ac */ /* 0x000e620008000a00 */
[----:B------:R-:W-:Y:S01]  /*99a0*/  HFMA2 R16, -RZ, RZ, 0, 0 ;  /* 0x00000000ff107431 */ /* 0x000fe200000001ff */
[----:B------:R-:W0:Y:S01]  /*99b0*/  LDCU UR6, c[0x0][0x38c] ;  /* 0x00007180ff0677ac */ /* 0x000e220008000800 */
[----:B------:R-:W5:Y:S01]  /*99c0*/  LDCU.64 UR8, c[0x0][0x4b8] ;  /* 0x00009700ff0877ac */ /* 0x000f620008000a00 */
[----:B------:R-:W-:Y:S02]  /*99d0*/  UISETP.NE.AND UP0, UPT, UR40, URZ, UPT ;  /* 0x000000ff2800728c */ /* 0x000fe4000bf05270 */
        /* <DEDUP_REMOVED lines=286> */
[----:B------:R-:W2:Y:S03]  /*abc0*/  LDCU.64 UR8, c[0x0][0x578] ;  /* 0x0000af00ff0877ac */ /* 0x000ea60008000a00 */
[----:B0-----:R-:W-:-:S05]  /*abd0*/  IMAD.HI.U32 R2, R5, UR4, R4 ;  /* 0x0000000405027c27 */ /* 0x001fca000f8e0004 */
[----:B------:R-:W-:-:S05]  /*abe0*/  SHF.R.U32.HI R2, RZ, UR5, R2 ;  /* 0x00000005ff027c19 */ /* 0x000fca0008011602 */
[----:B------:R-:W-:-:S04]  /*abf0*/  IMAD.MOV R3, RZ, RZ, -R2 ;  /* 0x000000ffff037224 */ /* 0x000fc800078e0a02 */
[----:B-1----:R-:W-:-:S04]  /*ac00*/  IMAD R5, R3, UR6, R5 ;  /* 0x0000000603057c24 */ /* 0x002fc8000f8e0205 */
[C---:B--2---:R-:W-:Y:S02]  /*ac10*/  IMAD R16, R5.reuse, UR8, R16 ;  /* 0x0000000805107c24 */ /* 0x044fe4000f8e0210 */
[----:B------:R-:W-:-:S07]  /*ac20*/  IMAD R0, R5, UR9, R0 ;  /* 0x0000000905007c24 */ /* 0x000fce000f8e0200 */
.L_x_3882:
[----:B------:R-:W0:Y:S01]  /*ac30*/  LDCU.128 UR8, c[0x0][0x580] ;  /* 0x0000b000ff0877ac */ /* 0x000e220008000c00 */
[----:B------:R-:W-:-:S04]  /*ac40*/  UPRMT UR4, UR41, 0x9910, URZ ;  /* 0x0000991029047896 */ /* 0x000fc800080000ff */
[----:B------:R-:W-:Y:S01]  /*ac50*/  UISETP.GT.AND UP0, UPT, UR4, 0x9, UPT ;  /* 0x000000090400788c */ /* 0x000fe2000bf04270 */
[----:B0-----:R-:W-:Y:S02]  /*ac60*/  IADD3 R16, P0, PT, R16, UR8, RZ ;  /* 0x0000000810107c10 */ /* 0x001fe4000ff1e0ff */
[----:B-1234-:R-:W-:-:S03]  /*ac70*/  IADD3 R2, P1, PT, R0, UR10, RZ ;  /* 0x0000000a00027c10 */ /* 0x01efc6000ff3e0ff */
        /* <DEDUP_REMOVED lines=15> */
.L_x_3886:
[----:B------:R-:W2:Y:S02]  /*ad70*/  LDG.E.U8 R2, desc[UR36][R2.64] ;  /* 0x0000002402027981 */ /* 0x000ea4000c1e1100 */
[----:B--2---:R-:W-:-:S04]  /*ad80*/  I2FP.F32.U32 R0, R2 ;  /* 0x0000000200007245 */ /* 0x004fc80000201000 */
[----:B------:R-:W-:Y:S01]  /*ad90*/  F2FP.BF16.F32.PACK_AB R0, RZ, R0 ;  /* 0x00000000ff00723e */ /* 0x000fe200000010ff */
[----:B------:R-:W-:Y:S06]  /*ada0*/  BRA `(.L_x_3888) ;  /* 0x0000000c00a47947 */ /* 0x000fec0003800000 */
.L_x_3885:
        /* <DEDUP_REMOVED lines=10> */
.L_x_3890:
[----:B------:R-:W2:Y:S02]  /*ae50*/  LDG.E R2, desc[UR36][R2.64] ;  /* 0x0000002402027981 */ /* 0x000ea4000c1e1900 */
[----:B--2---:R-:W-:-:S04]  /*ae60*/  I2FP.F32.S32 R0, R2 ;  /* 0x0000000200007245 */ /* 0x004fc80000201400 */
[----:B------:R-:W-:Y:S01]  /*ae70*/  F2FP.BF16.F32.PACK_AB R0, RZ, R0 ;  /* 0x00000000ff00723e */ /* 0x000fe200000010ff */
[----:B------:R-:W-:Y:S06]  /*ae80*/  BRA `(.L_x_3888) ;  /* 0x0000000c006c7947 */ /* 0x000fec0003800000 */
.L_x_3889:
[----:B------:R-:W2:Y:S02]  /*ae90*/  LDG.E.U16 R2, desc[UR36][R2.64] ;  /* 0x0000002402027981 */ /* 0x000ea4000c1e1500 */
[----:B--2---:R-:W0:Y:S02]  /*aea0*/  I2F.S16 R0, R2 ;  /* 0x0000000200007306 */ /* 0x004e240000101400 */
[----:B0-----:R-:W-:Y:S01]  /*aeb0*/  F2FP.BF16.F32.PACK_AB R0, RZ, R0 ;  /* 0x00000000ff00723e */ /* 0x001fe200000010ff */
[----:B------:R-:W-:Y:S06]  /*aec0*/  BRA `(.L_x_3888) ;  /* 0x0000000c005c7947 */ /* 0x000fec0003800000 */
.L_x_3884:
        /* <DEDUP_REMOVED lines=9> */
.L_x_3892:
[----:B------:R-:W2:Y:S02]  /*af60*/  LDG.E.U16 R0, desc[UR36][R2.64] ;  /* 0x0000002402007981 */ /* 0x000ea4000c1e1500 */
[----:B--2---:R-:W-:-:S05]  /*af70*/  HADD2.F32 R0, -RZ, R0.H0_H0 ;  /* 0x20000000ff007230 */ /* 0x004fca0000004100 */
[----:B------:R-:W-:Y:S01]  /*af80*/  F2FP.BF16.F32.PACK_AB R0, RZ, R0 ;  /* 0x00000000ff00723e */ /* 0x000fe200000010ff */
[----:B------:R-:W-:Y:S06]  /*af90*/  BRA `(.L_x_3888) ;  /* 0x0000000c00287947 */ /* 0x000fec0003800000 */
.L_x_3891:
        /* <DEDUP_REMOVED lines=9> */
.L_x_3894:
[----:B------:R-:W2:Y:S02]  /*b030*/  LDG.E.U16 R2, desc[UR36][R2.64] ;  /* 0x0000002402027981 */ /* 0x000ea4000c1e1500 */
[----:B--2---:R-:W-:-:S05]  /*b040*/  HADD2.F32 R0, -RZ, R2.H0_H0 ;  /* 0x20000002ff007230 */ /* 0x004fca0000004100 */
[----:B------:R-:W-:Y:S01]  /*b050*/  F2FP.BF16.F32.PACK_AB R0, RZ, R0 ;  /* 0x00000000ff00723e */ /* 0x000fe200000010ff */
[----:B------:R-:W-:Y:S06]  /*b060*/  BRA `(.L_x_3888) ;  /* 0x0000000800f47947 */ /* 0x000fec0003800000 */
.L_x_3893:
        /* <DEDUP_REMOVED lines=12> */
.L_x_3883:
        /* <DEDUP_REMOVED lines=13> */
.L_x_3897:
        /* <DEDUP_REMOVED lines=12> */
.L_x_3896:
        /* <DEDUP_REMOVED lines=27> */
.L_x_3899:
        /* <DEDUP_REMOVED lines=13> */
.L_x_3898:
[----:B------:R0:W5:Y:S01]  /*b540*/  LDG.E.U16 R0, desc[UR36][R2.64] ;  /* 0x0000002402007981 */ /* 0x000162000c1e1500 */
[----:B------:R-:W-:Y:S05]  /*b550*/  BRA `(.L_x_3888) ;  /* 0x0000000400b87947 */ /* 0x000fea0003800000 */
.L_x_3895:
        /* <DEDUP_REMOVED lines=12> */
.L_x_3902:
        /* <DEDUP_REMOVED lines=21> */
.L_x_3906:
[----:B------:R-:W-:Y:S05]  /*b770*/  BSYNC.RECONVERGENT B1 ;  /* 0x0000000000017941 */ /* 0x000fea0003800200 */
.L_x_3905:
[----:B------:R-:W-:Y:S01]  /*b780*/  IMAD.SHL.U32 R0, R0, 0x100000, RZ ;  /* 0x0010000000007824 */ /* 0x000fe200078e00ff */
[----:B------:R-:W-:-:S04]  /*b790*/  LEA R2, R2, 0x3b800000, 0x17 ;  /* 0x3b80000002027811 */ /* 0x000fc800078eb8ff */
[----:B------:R-:W-:-:S07]  /*b7a0*/  LOP3.LUT R0, R2, R0, R7, 0xfe, !PT ;  /* 0x0000000002007212 */ /* 0x000fce00078efe07 */
.L_x_3904:
[----:B------:R-:W-:Y:S05]  /*b7b0*/  BSYNC.RECONVERGENT B0 ;  /* 0x0000000000007941 */ /* 0x000fea0003800200 */
.L_x_3903:
[----:B------:R-:W-:Y:S01]  /*b7c0*/  F2FP.BF16.F32.PACK_AB R0, RZ, R0 ;  /* 0x00000000ff00723e */ /* 0x000fe200000010ff */
[----:B------:R-:W-:Y:S06]  /*b7d0*/  BRA `(.L_x_3888) ;  /* 0x0000000400187947 */ /* 0x000fec0003800000 */
.L_x_3901:
        /* <DEDUP_REMOVED lines=21> */
.L_x_3910:
[----:B------:R-:W-:Y:S05]  /*b930*/  BSYNC.RECONVERGENT B1 ;  /* 0x0000000000017941 */ /* 0x000fea0003800200 */
.L_x_3909:
[----:B------:R-:W-:Y:S01]  /*b940*/  IMAD.SHL.U32 R0, R0, 0x200000, RZ ;  /* 0x0020000000007824 */ /* 0x000fe200078e00ff */
[----:B------:R-:W-:-:S04]  /*b950*/  LEA R2, R2, 0x37800000, 0x17 ;  /* 0x3780000002027811 */ /* 0x000fc800078eb8ff */
[----:B------:R-:W-:-:S07]  /*b960*/  LOP3.LUT R0, R2, R0, R7, 0xfe, !PT ;  /* 0x0000000002007212 */ /* 0x000fce00078efe07 */
.L_x_3908:
[----:B------:R-:W-:Y:S05]  /*b970*/  BSYNC.RECONVERGENT B0 ;  /* 0x0000000000007941 */ /* 0x000fea0003800200 */
.L_x_3907:
[----:B------:R-:W-:Y:S01]  /*b980*/  F2FP.BF16.F32.PACK_AB R0, RZ, R0 ;  /* 0x00000000ff00723e */ /* 0x000fe200000010ff */
[----:B------:R-:W-:Y:S06]  /*b990*/  BRA `(.L_x_3888) ;  /* 0x0000000000a87947 */ /* 0x000fec0003800000 */
.L_x_3900:
        /* <DEDUP_REMOVED lines=14> */
.L_x_3914:
[----:B------:R-:W-:Y:S05]  /*ba80*/  BSYNC.RECONVERGENT B0 ;  /* 0x0000000000007941 */ /* 0x000fea0003800200 */
.L_x_3913:
[----:B------:R-:W-:Y:S01]  /*ba90*/  F2FP.BF16.F32.PACK_AB R0, RZ, R0 ;  /* 0x00000000ff00723e */ /* 0x000fe200000010ff */
[----:B------:R-:W-:Y:S06]  /*baa0*/  BRA `(.L_x_3888) ;  /* 0x0000000000647947 */ /* 0x000fec0003800000 */
.L_x_3887:
        /* <DEDUP_REMOVED lines=11> */
[----:B------:R-:W-:Y:S01]  /*bb60*/  IMAD.U32 R7, RZ, RZ, UR7 ;  /* 0x00000007ff077e24 */ /* 0x000fe2000f8e00ff */
[----:B----4-:R-:W-:Y:S01]  /*bb70*/  MOV R10, UR8 ;  /* 0x00000008000a7c02 */ /* 0x010fe20008000f00 */
[----:B-1----:R-:W-:-:S07]  /*bb80*/  IMAD.U32 R11, RZ, RZ, UR9 ;  /* 0x00000009ff0b7e24 */ /* 0x002fce000f8e00ff */
[----:B------:R-:W-:-:S07]  /*bb90*/  LEPC R20, `(.L_x_3915) ;  /* 0x000000001014794e */ /* 0x000fce0000000000 */
[----:B--2---:R-:W-:Y:S05]  /*bba0*/  CALL.ABS.NOINC R2 ;  /* 0x0000000002007343 */ /* 0x004fea0003c00000 */
.L_x_3915:
[----:B------:R-:W-:Y:S01]  /*bbb0*/  PRMT R0, RZ, 0x7610, R0 ;  /* 0x00007610ff007816 */ /* 0x000fe20000000000 */
[----:B------:R-:W-:Y:S06]  /*bbc0*/  BRA `(.L_x_3888) ;  /* 0x00000000001c7947 */ /* 0x000fec0003800000 */
.L_x_3912:
[----:B------:R-:W2:Y:S02]  /*bbd0*/  LDG.E.64 R2, desc[UR36][R2.64] ;  /* 0x0000002402027981 */ /* 0x000ea4000c1e1b00 */
[----:B--2---:R-:W0:Y:S02]  /*bbe0*/  I2F.U64 R0, R2 ;  /* 0x0000000200007312 */ /* 0x004e240000301000 */
[----:B0-----:R-:W-:Y:S01]  /*bbf0*/  F2FP.BF16.F32.PACK_AB R0, RZ, R0 ;  /* 0x00000000ff00723e */ /* 0x001fe200000010ff */
[----:B------:R-:W-:Y:S06]  /*bc00*/  BRA `(.L_x_3888) ;  /* 0x00000000000c7947 */ /* 0x000fec0003800000 */
.L_x_3911:
[----:B------:R-:W2:Y:S02]  /*bc10*/  LDG.E R2, desc[UR36][R2.64] ;  /* 0x0000002402027981 */ /* 0x000ea4000c1e1900 */
[----:B--2---:R-:W-:-:S04]  /*bc20*/  I2FP.F32.U32 R0, R2 ;  /* 0x0000000200007245 */ /* 0x004fc80000201000 */
[----:B------:R-:W-:-:S07]  /*bc30*/  F2FP.BF16.F32.PACK_AB R0, RZ, R0 ;  /* 0x00000000ff00723e */ /* 0x000fce00000010ff */
.L_x_3888:
[----:B-----5:R-:W-:Y:S01]  /*bc40*/  IMAD.U32 R0, R0, 0x10000, RZ ;  /* 0x0001000000007824 */ /* 0x020fe200078e00ff */
[----:B------:R-:W-:-:S03]  /*bc50*/  UPRMT UR4, UR42, 0x9910, URZ ;  /* 0x000099102a047896 */ /* 0x000fc600080000ff */
[----:B0-----:R-:W-:Y:S01]  /*bc60*/  FMUL.FTZ R2, R0, -1.4426950216293334961 ;  /* 0xbfb8aa3b00027820 */ /* 0x001fe20000410000 */
[----:B------:R-:W-:-:S05]  /*bc70*/  UISETP.GT.AND UP0, UPT, UR4, 0x9, UPT ;  /* 0x000000090400788c */ /* 0x000fca000bf04270 */
[----:B------:R-:W0:Y:S02]  /*bc80*/  MUFU.EX2 R2, R2 ;  /* 0x0000000200027308 */ /* 0x000e240000000800 */
[----:B0-----:R-:W-:-:S06]  /*bc90*/  FADD.FTZ R3, R2, 1 ;  /* 0x3f80000002037421 */ /* 0x001fcc0000010000 */
        /* <DEDUP_REMOVED lines=14> */
[----:B0-----:R-:W-:Y:S01]  /*bd80*/  STG.E.U8 desc[UR36][R16.64], R3 ;  /* 0x0000000310007986 */ /* 0x001fe2000c101124 */
[----:B------:R-:W-:Y:S05]  /*bd90*/  EXIT ;  /* 0x000000000000794d */ /* 0x000fea0003800000 */
.L_x_3919:
[----:B-1----:R-:W-:-:S06]  /*bda0*/  IMAD.U32 R3, R5, 0x10000, RZ ;  /* 0x0001000005037824 */ /* 0x002fcc00078e00ff */
[----:B------:R-:W1:Y:S02]  /*bdb0*/  F2I.S64.TRUNC R2, R3 ;  /* 0x0000000300027311 */ /* 0x000e64000020d900 */
[----:B-1----:R-:W-:Y:S01]  /*bdc0*/  STG.E.U8 desc[UR36][R16.64], R2 ;  /* 0x0000000210007986 */ /* 0x002fe2000c101124 */
[----:B------:R-:W-:Y:S05]  /*bdd0*/  EXIT ;  /* 0x000000000000794d */ /* 0x000fea0003800000 */
.L_x_3918:
        /* <DEDUP_REMOVED lines=10> */
.L_x_3922:
[----:B-1----:R-:W-:-:S06]  /*be80*/  SHF.L.U32 R5, R5, 0x10, RZ ;  /* 0x0000001005057819 */ /* 0x002fcc00000006ff */
[----:B------:R-:W1:Y:S02]  /*be90*/  F2I.FTZ.TRUNC.NTZ R5, R5 ;  /* 0x0000000500057305 */ /* 0x000e64000021f100 */
[----:B-1----:R-:W-:Y:S01]  /*bea0*/  STG.E desc[UR36][R16.64], R5 ;  /* 0x0000000510007986 */ /* 0x002fe2000c101924 */
[----:B------:R-:W-:Y:S05]  /*beb0*/  EXIT ;  /* 0x000000000000794d */ /* 0x000fea0003800000 */
.L_x_3921:
[----:B-1----:R-:W-:-:S06]  /*bec0*/  IMAD.U32 R5, R5, 0x10000, RZ ;  /* 0x0001000005057824 */ /* 0x002fcc00078e00ff */
[----:B------:R-:W1:Y:S02]  /*bed0*/  F2I.FTZ.TRUNC.NTZ R5, R5 ;  /* 0x0000000500057305 */ /* 0x000e64000021f100 */
[----:B-1----:R-:W-:Y:S01]  /*bee0*/  STG.E.U16 desc[UR36][R16.64], R5 ;  /* 0x0000000510007986 */ /* 0x002fe2000c101524 */
[----:B------:R-:W-:Y:S05]  /*bef0*/  EXIT ;  /* 0x000000000000794d */ /* 0x000fea0003800000 */
.L_x_3917:
        /* <DEDUP_REMOVED lines=9> */
.L_x_3924:
[----:B01----:R-:W-:-:S04]  /*bf90*/  SHF.L.U32 R0, R5, 0x10, RZ ;  /* 0x0000001005007819 */ /* 0x003fc800000006ff */
[----:B------:R-:W-:-:S05]  /*bfa0*/  F2FP.F16.F32.PACK_AB R0, RZ, R0 ;  /* 0x00000000ff00723e */ /* 0x000fca00000000ff */
[----:B------:R-:W-:Y:S01]  /*bfb0*/  STG.E.U16 desc[UR36][R16.64], R0 ;  /* 0x0000000010007986 */ /* 0x000fe2000c101524 */
[----:B------:R-:W-:Y:S05]  /*bfc0*/  EXIT ;  /* 0x000000000000794d */ /* 0x000fea0003800000 */
.L_x_3923:
        /* <DEDUP_REMOVED lines=10> */
.L_x_3926:
[----:B-1----:R-:W-:-:S04]  /*c070*/  SHF.L.U32 R5, R5, 0x10, RZ ;  /* 0x0000001005057819 */ /* 0x002fc800000006ff */
[----:B------:R-:W-:-:S04]  /*c080*/  F2FP.F16.F32.PACK_AB R3, RZ, R5 ;  /* 0x00000005ff03723e */ /* 0x000fc800000000ff */
[----:B------:R-:W-:-:S05]  /*c090*/  PRMT R3, R3, 0x5410, RZ ;  /* 0x0000541003037816 */ /* 0x000fca00000000ff */
[----:B------:R-:W-:Y:S01]  /*c0a0*/  STG.E desc[UR36][R16.64], R3 ;  /* 0x0000000310007986 */ /* 0x000fe2000c101924 */
[----:B------:R-:W-:Y:S05]  /*c0b0*/  EXIT ;  /* 0x000000000000794d */ /* 0x000fea0003800000 */
.L_x_3925:
[----:B-1----:R-:W-:-:S04]  /*c0c0*/  IMAD.U32 R2, R5, 0x10000, RZ ;  /* 0x0001000005027824 */ /* 0x002fc800078e00ff */
[----:B------:R-:W-:-:S06]  /*c0d0*/  FMUL.FTZ R2, R2, 1 ;  /* 0x3f80000002027820 */ /* 0x000fcc0000410000 */
[----:B------:R-:W1:Y:S02]  /*c0e0*/  F2F.F64.F32 R2, R2 ;  /* 0x0000000200027310 */ /* 0x000e640000201800 */
[----:B-1----:R-:W-:Y:S01]  /*c0f0*/  STG.E.64 desc[UR36][R16.64], R2 ;  /* 0x0000000210007986 */ /* 0x002fe2000c101b24 */
[----:B------:R-:W-:Y:S05]  /*c100*/  EXIT ;  /* 0x000000000000794d */ /* 0x000fea0003800000 */
.L_x_3916:
        /* <DEDUP_REMOVED lines=14> */
.L_x_3930:
        /* <DEDUP_REMOVED lines=17> */
.L_x_3933:
[----:B------:R-:W-:-:S04]  /*c300*/  SHF.R.U32.HI R3, RZ, 0x18, R3 ;  /* 0x00000018ff037819 */ /* 0x000fc80000011603 */
[----:B------:R-:W-:-:S04]  /*c310*/  LOP3.LUT R0, R0, 0x80, R3, 0xf8, !PT ;  /* 0x0000008000007812 */ /* 0x000fc800078ef803 */
[----:B------:R-:W-:-:S07]  /*c320*/  PRMT R8, R0, 0x7610, R8 ;  /* 0x0000761000087816 */ /* 0x000fce0000000008 */
.L_x_3932:
[----:B------:R-:W-:Y:S05]  /*c330*/  BSYNC.RECONVERGENT B0 ;  /* 0x0000000000007941 */ /* 0x000fea0003800200 */
.L_x_3931:
[----:B------:R-:W-:Y:S01]  /*c340*/  STG.E.U8 desc[UR36][R16.64], R8 ;  /* 0x0000000810007986 */ /* 0x000fe2000c101124 */
[----:B------:R-:W-:Y:S05]  /*c350*/  EXIT ;  /* 0x000000000000794d */ /* 0x000fea0003800000 */
.L_x_3929:
[----:B-1----:R-:W-:Y:S01]  /*c360*/  IMAD.U32 R3, R5, 0x10000, RZ ;  /* 0x0001000005037824 */ /* 0x002fe200078e00ff */
[----:B------:R-:W-:Y:S01]  /*c370*/  BSSY.RECONVERGENT B0, `(.L_x_3934) ;  /* 0x0000013000007945 */ /* 0x000fe20003800200 */
[----:B------:R-:W-:-:S03]  /*c380*/  MOV R8, 0x80 ;  /* 0x0000008000087802 */ /* 0x000fc60000000f00 */
        /* <DEDUP_REMOVED lines=14> */
.L_x_3936:
[----:B------:R-:W-:-:S04]  /*c470*/  SHF.R.U32.HI R3, RZ, 0x18, R3 ;  /* 0x00000018ff037819 */ /* 0x000fc80000011603 */
[----:B------:R-:W-:-:S04]  /*c480*/  LOP3.LUT R0, R0, 0x80, R3, 0xf8, !PT ;  /* 0x0000008000007812 */ /* 0x000fc800078ef803 */
[----:B------:R-:W-:-:S07]  /*c490*/  PRMT R8, R0, 0x7610, R8 ;  /* 0x0000761000087816 */ /* 0x000fce0000000008 */
.L_x_3935:
[----:B------:R-:W-:Y:S05]  /*c4a0*/  BSYNC.RECONVERGENT B0 ;  /* 0x0000000000007941 */ /* 0x000fea0003800200 */
.L_x_3934:
[----:B------:R-:W-:Y:S01]  /*c4b0*/  STG.E.U8 desc[UR36][R16.64], R8 ;  /* 0x0000000810007986 */ /* 0x000fe2000c101124 */
[----:B------:R-:W-:Y:S05]  /*c4c0*/  EXIT ;  /* 0x000000000000794d */ /* 0x000fea0003800000 */
.L_x_3928:
        /* <DEDUP_REMOVED lines=20> */
[----:B------:R-:W-:Y:S01]  /*c610*/  STG.E.U8 desc[UR36][R16.64], R3 ;  /* 0x0000000310007986 */ /* 0x000fe2000c101124 */
[----:B------:R-:W-:Y:S05]  /*c620*/  EXIT ;  /* 0x000000000000794d */ /* 0x000fea0003800000 */
.L_x_3938:
[----:B-1----:R-:W-:-:S06]  /*c630*/  SHF.L.U32 R2, R5, 0x10, RZ ;  /* 0x0000001005027819 */ /* 0x002fcc00000006ff */
[----:B------:R-:W1:Y:S02]  /*c640*/  F2I.U64.TRUNC R2, R2 ;  /* 0x0000000200027311 */ /* 0x000e64000020d800 */
[----:B-1----:R-:W-:Y:S01]  /*c650*/  STG.E.64 desc[UR36][R16.64], R2 ;  /* 0x0000000210007986 */ /* 0x002fe2000c101b24 */
[----:B------:R-:W-:Y:S05]  /*c660*/  EXIT ;  /* 0x000000000000794d */ /* 0x000fea0003800000 */
.L_x_3937:
[----:B-1----:R-:W-:-:S06]  /*c670*/  IMAD.U32 R5, R5, 0x10000, RZ ;  /* 0x0001000005057824 */ /* 0x002fcc00078e00ff */
[----:B------:R-:W1:Y:S02]  /*c680*/  F2I.FTZ.U32.TRUNC.NTZ R5, R5 ;  /* 0x0000000500057305 */ /* 0x000e64000021f000 */
[----:B-1----:R-:W-:Y:S01]  /*c690*/  STG.E desc[UR36][R16.64], R5 ;  /* 0x0000000510007986 */ /* 0x002fe2000c101924 */
[----:B------:R-:W-:Y:S05]  /*c6a0*/  EXIT ;  /* 0x000000000000794d */ /* 0x000fea0003800000 */
.L_x_3927:
        /* <DEDUP_REMOVED lines=11> */
.L_x_3940:
[----:B-1----:R-:W-:Y:S02]  /*c760*/  SHF.L.U32 R5, R5, 0x10, RZ ;  /* 0x0000001005057819 */ /* 0x002fe400000006ff */
[----:B------:R-:W-:-:S03]  /*c770*/  CS2R R6, SRZ ;  /* 0x0000000000067805 */ /* 0x000fc6000001ff00 */
[----:B------:R-:W-:-:S06]  /*c780*/  FMUL.FTZ R5, R5, 1 ;  /* 0x3f80000005057820 */ /* 0x000fcc0000410000 */
[----:B------:R-:W1:Y:S02]  /*c790*/  F2F.F64.F32 R4, R5 ;  /* 0x0000000500047310 */ /* 0x000e640000201800 */
[----:B-1----:R-:W-:Y:S01]  /*c7a0*/  STG.E.128 desc[UR36][R16.64], R4 ;  /* 0x0000000410007986 */ /* 0x002fe2000c101d24 */
[----:B------:R-:W-:Y:S05]  /*c7b0*/  EXIT ;  /* 0x000000000000794d */ /* 0x000fea0003800000 */
.L_x_3939:
[----:B------:R-:W-:-:S09]  /*c7c0*/  UISETP.NE.AND UP0, UPT, UR4, 0xf, UPT ;  /* 0x0000000f0400788c */ /* 0x000fd2000bf05270 */
[----:B------:R-:W-:Y:S05]  /*c7d0*/  BRA.U !UP0, `(.L_x_3941) ;  /* 0x0000000108e87547 */ /* 0x000fea000b800000 */
[----:B------:R-:W-:-:S09]  /*c7e0*/  UISETP.NE.AND UP0, UPT, UR4, 0x17, UPT ;  /* 0x000000170400788c */ /* 0x000fd2000bf05270 */
[----:B------:R-:W-:Y:S05]  /*c7f0*/  BRA.U !UP0, `(.L_x_3942) ;  /* 0x0000000108907547 */ /* 0x000fea000b800000 */
[----:B------:R-:W-:-:S09]  /*c800*/  UISETP.NE.AND UP0, UPT, UR4, 0x18, UPT ;  /* 0x000000180400788c */ /* 0x000fd2000bf05270 */
[----:B------:R-:W-:Y:S05]  /*c810*/  BRA.U !UP0, `(.L_x_3943) ;  /* 0x0000000108447547 */ /* 0x000fea000b800000 */
.L_x_3920:
        /* <DEDUP_REMOVED lines=9> */
[----:B-1----:R-:W-:Y:S01]  /*c8b0*/  IMAD.U32 R5, RZ, RZ, UR5 ;  /* 0x00000005ff057e24 */ /* 0x002fe2000f8e00ff */
[----:B----4-:R-:W-:Y:S01]  /*c8c0*/  MOV R6, UR6 ;  /* 0x0000000600067c02 */ /* 0x010fe20008000f00 */
[----:B------:R-:W-:-:S02]  /*c8d0*/  IMAD.U32 R7, RZ, RZ, UR7 ;  /* 0x00000007ff077e24 */ /* 0x000fc4000f8e00ff */
[----:B-----5:R-:W-:Y:S01]  /*c8e0*/  IMAD.U32 R10, RZ, RZ, UR8 ;  /* 0x00000008ff0a7e24 */ /* 0x020fe2000f8e00ff */
[----:B--2---:R-:W-:-:S07]  /*c8f0*/  MOV R11, UR9 ;  /* 0x00000009000b7c02 */ /* 0x004fce0008000f00 */
[----:B------:R-:W-:-:S07]  /*c900*/  LEPC R20, `(.L_x_3944) ;  /* 0x000000001014794e */ /* 0x000fce0000000000 */
[----:B---3--:R-:W-:Y:S05]  /*c910*/  CALL.ABS.NOINC R2 ;  /* 0x0000000002007343 */ /* 0x008fea0003c00000 */
.L_x_3944:
[----:B------:R-:W-:Y:S05]  /*c920*/  EXIT ;  /* 0x000000000000794d */ /* 0x000fea0003800000 */
.L_x_3943:
        /* <DEDUP_REMOVED lines=13> */
.L_x_3946:
[----:B------:R-:W-:Y:S05]  /*ca00*/  BSYNC.RECONVERGENT B0 ;  /* 0x0000000000007941 */ /* 0x000fea0003800200 */
.L_x_3945:
[----:B------:R-:W-:-:S05]  /*ca10*/  LOP3.LUT R3, R0, 0x80, R3, 0xf8, !PT ;  /* 0x0000008000037812 */ /* 0x000fca00078ef803 */
[----:B------:R-:W-:Y:S01]  /*ca20*/  STG.E.U8 desc[UR36][R16.64], R3 ;  /* 0x0000000310007986 */ /* 0x000fe2000c101124 */
[----:B------:R-:W-:Y:S05]  /*ca30*/  EXIT ;  /* 0x000000000000794d */ /* 0x000fea0003800000 */
.L_x_3942:
        /* <DEDUP_REMOVED lines=12> */
.L_x_3948:
[----:B0-----:R-:W-:Y:S01]  /*cb00*/  IMAD.MOV.U32 R0, RZ, RZ, 0x7f ;  /* 0x0000007fff007424 */ /* 0x001fe200078e00ff */
[----:B------:R-:W-:-:S04]  /*cb10*/  ISETP.GT.U32.AND P0, PT, R2, 0x7f800000, PT ;  /* 0x7f8000000200780c */ /* 0x000fc80003f04070 */
[----:B------:R-:W-:-:S09]  /*cb20*/  SEL R0, R0, 0x7c, P0 ;  /* 0x0000007c00007807 */ /* 0x000fd20000000000 */
.L_x_3949:
[----:B------:R-:W-:Y:S05]  /*cb30*/  BSYNC.RECONVERGENT B0 ;  /* 0x0000000000007941 */ /* 0x000fea0003800200 */
.L_x_3947:
[----:B------:R-:W-:-:S04]  /*cb40*/  SHF.R.U32.HI R3, RZ, 0x18, R3 ;  /* 0x00000018ff037819 */ /* 0x000fc80000011603 */
[----:B------:R-:W-:-:S05]  /*cb50*/  LOP3.LUT R3, R0, 0x80, R3, 0xf8, !PT ;  /* 0x0000008000037812 */ /* 0x000fca00078ef803 */
[----:B------:R-:W-:Y:S01]  /*cb60*/  STG.E.U8 desc[UR36][R16.64], R3 ;  /* 0x0000000310007986 */ /* 0x000fe2000c101124 */
[----:B------:R-:W-:Y:S05]  /*cb70*/  EXIT ;  /* 0x000000000000794d */ /* 0x000fea0003800000 */
.L_x_3941:
[----:B-1----:R-:W-:Y:S01]  /*cb80*/  STG.E.U16 desc[UR36][R16.64], R5 ;  /* 0x0000000510007986 */ /* 0x002fe2000c101524 */
[----:B------:R-:W-:Y:S05]  /*cb90*/  EXIT ;  /* 0x000000000000794d */ /* 0x000fea0003800000 */
.L_x_3950:
        /* <DEDUP_REMOVED lines=14> */
.L_x_10180:


//--------------------- .text._ZN2at6native27unrolled_elementwise_kernelIZZZNS0_61_GLOBAL__N__132982cb_23_ActivationSiluKernel_cu_1520ed90_293311silu_kernelERNS_18TensorIteratorBaseEENKUlvE_clEvENKUlvE4_clEvEUlN3c108BFloat16EE_St5arrayIPcLm2EELi4E23TrivialOffsetCalculatorILi1EjESE_NS0_6memory12LoadWithCastILi1EEENSF_13StoreWithCastILi1EEEEEviT_T0_T2_T3_T4_T5_ --------------------------
	.section	.text._ZN2at6native27unrolled_elementwise_kernelIZZZNS0_61_GLOBAL__N__132982cb_23_ActivationSiluKernel_cu_1520ed90_293311silu_kernelERNS_18TensorIteratorBaseEENKUlvE_clEvENKUlvE4_clEvEUlN3c108BFloat16EE_St5arrayIPcLm2EELi4E23TrivialOffsetCalculatorILi1EjESE_NS0_6memory12LoadWithCastILi1EEENSF_13StoreWithCastILi1EEEEEviT_T0_T2_T3_T4_T5_,"ax",@progbits
	.align	128
        .global         _ZN2at6native27unrolled_elementwise_kernelIZZZNS0_61_GLOBAL__N__132982cb_23_ActivationSiluKernel_cu_1520ed90_293311silu_kernelERNS_18TensorIteratorBaseEENKUlvE_clEvENKUlvE4_clEvEUlN3c108BFloat16EE_St5arrayIPcLm2EELi4E23TrivialOffsetCalculatorILi1EjESE_NS0_6memory12LoadWithCastILi1EEENSF_13StoreWithCastILi1EEEEEviT_T0_T2_T3_T4_T5_
        .type           _ZN2at6native27unrolled_elementwise_kernelIZZZNS0_61_GLOBAL__N__132982cb_23_ActivationSiluKernel_cu_1520ed90_293311silu_kernelERNS_18TensorIteratorBaseEENKUlvE_clEvENKUlvE4_clEvEUlN3c108BFloat16EE_St5arrayIPcLm2EELi4E23TrivialOffsetCalculatorILi1EjESE_NS0_6memory12LoadWithCastILi1EEENSF_13StoreWithCastILi1EEEEEviT_T0_T2_T3_T4_T5_,@function
        .size           _ZN2at6native27unrolled_elementwise_kernelIZZZNS0_61_GLOBAL__N__132982cb_23_ActivationSiluKernel_cu_1520ed90_293311silu_kernelERNS_18TensorIteratorBaseEENKUlvE_clEvENKUlvE4_clEvEUlN3c108BFloat16EE_St5arrayIPcLm2EELi4E23TrivialOffsetCalculatorILi1EjESE_NS0_6memory12LoadWithCastILi1EEENSF_13StoreWithCastILi1EEEEEviT_T0_T2_T3_T4_T5_,(.L_x_10181 - _ZN2at6native27unrolled_elementwise_kernelIZZZNS0_61_GLOBAL__N__132982cb_23_ActivationSiluKernel_cu_1520ed90_293311silu_kernelERNS_18TensorIteratorBaseEENKUlvE_clEvENKUlvE4_clEvEUlN3c108BFloat16EE_St5arrayIPcLm2EELi4E23TrivialOffsetCalculatorILi1EjESE_NS0_6memory12LoadWithCastILi1EEENSF_13StoreWithCastILi1EEEEEviT_T0_T2_T3_T4_T5_)
        .other          _ZN2at6native27unrolled_elementwise_kernelIZZZNS0_61_GLOBAL__N__132982cb_23_ActivationSiluKernel_cu_1520ed90_293311silu_kernelERNS_18TensorIteratorBaseEENKUlvE_clEvENKUlvE4_clEvEUlN3c108BFloat16EE_St5arrayIPcLm2EELi4E23TrivialOffsetCalculatorILi1EjESE_NS0_6memory12LoadWithCastILi1EEENSF_13StoreWithCastILi1EEEEEviT_T0_T2_T3_T4_T5_,@"STO_CUDA_ENTRY STV_DEFAULT"
_ZN2at6native27unrolled_elementwise_kernelIZZZNS0_61_GLOBAL__N__132982cb_23_ActivationSiluKernel_cu_1520ed90_293311silu_kernelERNS_18TensorIteratorBaseEENKUlvE_clEvENKUlvE4_clEvEUlN3c108BFloat16EE_St5arrayIPcLm2EELi4E23TrivialOffsetCalculatorILi1EjESE_NS0_6memory12LoadWithCastILi1EEENSF_13StoreWithCastILi1EEEEEviT_T0_T2_T3_T4_T5_:
.text._ZN2at6native27unrolled_elementwise_kernelIZZZNS0_61_GLOBAL__N__132982cb_23_ActivationSiluKernel_cu_1520ed90_293311silu_kernelERNS_18TensorIteratorBaseEENKUlvE_clEvENKUlvE4_clEvEUlN3c108BFloat16EE_St5arrayIPcLm2EELi4E23TrivialOffsetCalculatorILi1EjESE_NS0_6memory12LoadWithCastILi1EEENSF_13StoreWithCastILi1EEEEEviT_T0_T2_T3_T4_T5_:
        /* <DEDUP_REMOVED lines=34> */
.L_x_3956:
[----:B------:R-:W2:Y:S02]  /*0220*/  LDG.E.U8 R4, desc[UR36][R4.64] ;  /* 0x0000002404047981 */ /* 0x000ea4000c1e1100 */
[----:B--2---:R-:W-:-:S04]  /*0230*/  I2FP.F32.U32 R0, R4 ;  /* 0x0000000400007245 */ /* 0x004fc80000201000 */
[----:B------:R-:W-:-:S04]  /*0240*/  F2FP.BF16.F32.PACK_AB R0, RZ, R0 ;  /* 0x00000000ff00723e */ /* 0x000fc800000010ff */
[----:B------:R-:W-:Y:S01]  /*0250*/  PRMT R17, R0, 0x7610, R17 ;  /* 0x0000761000117816 */ /* 0x000fe20000000011 */
[----:B------:R-:W-:Y:S06]  /*0260*/  BRA `(.L_x_3958) ;  /* 0x0000000c00e47947 */ /* 0x000fec0003800000 */
.L_x_3955:
        /* <DEDUP_REMOVED lines=11> */
.L_x_3960:
[----:B------:R-:W2:Y:S02]  /*0320*/  LDG.E R4, desc[UR36][R4.64] ;  /* 0x0000002404047981 */ /* 0x000ea4000c1e1900 */
[----:B--2---:R-:W-:-:S04]  /*0330*/  I2FP.F32.S32 R0, R4 ;  /* 0x0000000400007245 */ /* 0x004fc80000201400 */
[----:B------:R-:W-:-:S04]  /*0340*/  F2FP.BF16.F32.PACK_AB R0, RZ, R0 ;  /* 0x00000000ff00723e */ /* 0x000fc800000010ff */
[----:B------:R-:W-:Y:S01]  /*0350*/  PRMT R17, R0, 0x7610, R17 ;  /* 0x0000761000117816 */ /* 0x000fe20000000011 */
[----:B------:R-:W-:Y:S06]  /*0360*/  BRA `(.L_x_3958) ;  /* 0x0000000c00a47947 */ /* 0x000fec0003800000 */
.L_x_3959:
[----:B------:R-:W2:Y:S02]  /*0370*/  LDG.E.U16 R4, desc[UR36][R4.64] ;  /* 0x0000002404047981 */ /* 0x000ea4000c1e1500 */
[----:B--2---:R-:W0:Y:S02]  /*0380*/  I2F.S16 R0, R4 ;  /* 0x0000000400007306 */ /* 0x004e240000101400 */
[----:B0-----:R-:W-:-:S04]  /*0390*/  F2FP.BF16.F32.PACK_AB R0, RZ, R0 ;  /* 0x00000000ff00723e */ /* 0x001fc800000010ff */
[----:B------:R-:W-:Y:S01]  /*03a0*/  PRMT R17, R0, 0x7610, R17 ;  /* 0x0000761000117816 */ /* 0x000fe20000000011 */
[----:B------:R-:W-:Y:S06]  /*03b0*/  BRA `(.L_x_3958) ;  /* 0x0000000c00907947 */ /* 0x000fec0003800000 */
.L_x_3954:
        /* <DEDUP_REMOVED lines=9> */
.L_x_3962:
[----:B------:R-:W2:Y:S02]  /*0450*/  LDG.E.U16 R0, desc[UR36][R4.64] ;  /* 0x0000002404007981 */ /* 0x000ea4000c1e1500 */
[----:B--2---:R-:W-:-:S05]  /*0460*/  HADD2.F32 R0, -RZ, R0.H0_H0 ;  /* 0x20000000ff007230 */ /* 0x004fca0000004100 */
[----:B------:R-:W-:-:S04]  /*0470*/  F2FP.BF16.F32.PACK_AB R0, RZ, R0 ;  /* 0x00000000ff00723e */ /* 0x000fc800000010ff */
[----:B------:R-:W-:Y:S01]  /*0480*/  PRMT R17, R0, 0x7610, R17 ;  /* 0x0000761000117816 */ /* 0x000fe20000000011 */
[----:B------:R-:W-:Y:S06]  /*0490*/  BRA `(.L_x_3958) ;  /* 0x0000000c00587947 */ /* 0x000fec0003800000 */
.L_x_3961:
        /* <DEDUP_REMOVED lines=9> */
.L_x_3964:
[----:B------:R-:W2:Y:S02]  /*0530*/  LDG.E.U16 R4, desc[UR36][R4.64] ;  /* 0x0000002404047981 */ /* 0x000ea4000c1e1500 */
[----:B--2---:R-:W-:-:S05]  /*0540*/  HADD2.F32 R0, -RZ, R4.H0_H0 ;  /* 0x20000004ff007230 */ /* 0x004fca0000004100 */
[----:B------:R-:W-:-:S04]  /*0550*/  F2FP.BF16.F32.PACK_AB R0, RZ, R0 ;  /* 0x00000000ff00723e */ /* 0x000fc800000010ff */
[----:B------:R-:W-:Y:S01]  /*0560*/  PRMT R17, R0, 0x7610, R17 ;  /* 0x0000761000117816 */ /* 0x000fe20000000011 */
[----:B------:R-:W-:Y:S06]  /*0570*/  BRA `(.L_x_3958) ;  /* 0x0000000c00207947 */ /* 0x000fec0003800000 */
.L_x_3963:
        /* <DEDUP_REMOVED lines=13> */
.L_x_3953:
        /* <DEDUP_REMOVED lines=14> */
.L_x_3967:
        /* <DEDUP_REMOVED lines=13> */
.L_x_3966:
        /* <DEDUP_REMOVED lines=27> */
.L_x_3969:
        /* <DEDUP_REMOVED lines=15> */
.L_x_3968:
[----:B------:R0:W5:Y:S01]  /*0aa0*/  LDG.E.U16 R17, desc[UR36][R4.64] ;  /* 0x0000002404117981 */ /* 0x000162000c1e1500 */
[----:B------:R-:W-:Y:S05]  /*0ab0*/  BRA `(.L_x_3958) ;  /* 0x0000000400d07947 */ /* 0x000fea0003800000 */
.L_x_3965:
        /* <DEDUP_REMOVED lines=13> */
.L_x_3972:
        /* <DEDUP_REMOVED lines=21> */
.L_x_3976:
[----:B------:R-:W-:Y:S05]  /*0ce0*/  BSYNC.RECONVERGENT B1 ;  /* 0x0000000000017941 */ /* 0x000fea0003800200 */
.L_x_3975:
[----:B------:R-:W-:Y:S01]  /*0cf0*/  IMAD.SHL.U32 R0, R0, 0x100000, RZ ;  /* 0x0010000000007824 */ /* 0x000fe200078e00ff */
[----:B------:R-:W-:-:S04]  /*0d00*/  LEA R3, R3, 0x3b800000, 0x17 ;  /* 0x3b80000003037811 */ /* 0x000fc800078eb8ff */
[----:B------:R-:W-:-:S07]  /*0d10*/  LOP3.LUT R0, R3, R0, R7, 0xfe, !PT ;  /* 0x0000000003007212 */ /* 0x000fce00078efe07 */
.L_x_3974:
[----:B------:R-:W-:Y:S05]  /*0d20*/  BSYNC.RECONVERGENT B0 ;  /* 0x0000000000007941 */ /* 0x000fea0003800200 */
.L_x_3973:
[----:B------:R-:W-:-:S04]  /*0d30*/  F2FP.BF16.F32.PACK_AB R0, RZ, R0 ;  /* 0x00000000ff00723e */ /* 0x000fc800000010ff */
[----:B------:R-:W-:Y:S01]  /*0d40*/  PRMT R17, R0, 0x7610, R17 ;  /* 0x0000761000117816 */ /* 0x000fe20000000011 */
[----:B------:R-:W-:Y:S06]  /*0d50*/  BRA `(.L_x_3958) ;  /* 0x0000000400287947 */ /* 0x000fec0003800000 */
.L_x_3971:
        /* <DEDUP_REMOVED lines=21> */
.L_x_3980:
[----:B------:R-:W-:Y:S05]  /*0eb0*/  BSYNC.RECONVERGENT B1 ;  /* 0x0000000000017941 */ /* 0x000fea0003800200 */
.L_x_3979:
[----:B------:R-:W-:Y:S01]  /*0ec0*/  IMAD.SHL.U32 R0, R0, 0x200000, RZ ;  /* 0x0020000000007824 */ /* 0x000fe200078e00ff */
[----:B------:R-:W-:-:S04]  /*0ed0*/  LEA R3, R3, 0x37800000, 0x17 ;  /* 0x3780000003037811 */ /* 0x000fc800078eb8ff */
[----:B------:R-:W-:-:S07]  /*0ee0*/  LOP3.LUT R0, R3, R0, R7, 0xfe, !PT ;  /* 0x0000000003007212 */ /* 0x000fce00078efe07 */
.L_x_3978:
[----:B------:R-:W-:Y:S05]  /*0ef0*/  BSYNC.RECONVERGENT B0 ;  /* 0x0000000000007941 */ /* 0x000fea0003800200 */
.L_x_3977:
[----:B------:R-:W-:-:S04]  /*0f00*/  F2FP.BF16.F32.PACK_AB R0, RZ, R0 ;  /* 0x00000000ff00723e */ /* 0x000fc800000010ff */
[----:B------:R-:W-:Y:S01]  /*0f10*/  PRMT R17, R0, 0x7610, R17 ;  /* 0x0000761000117816 */ /* 0x000fe20000000011 */
[----:B------:R-:W-:Y:S06]  /*0f20*/  BRA `(.L_x_3958) ;  /* 0x0000000000b47947 */ /* 0x000fec0003800000 */
.L_x_3970:
[----:B------:R-:W-:-:S09]  /*0f30*/  UISETP.NE.AND UP0, UPT, UR4, 0x1c, UPT ;  /* 0x0000001c0400788c */ /* 0x000fd2000bf05270 */
[----:B------:R-:W-:Y:S05]  /*0f40*/  BRA.U !UP0, `(.L_x_3981) ;  /* 0x00000001089c7547 */ /* 0x000fea000b800000 */
[----:B------:R-:W-:-:S09]  /*0f50*/  UISETP.NE.AND UP0, UPT, UR4, 0x1d, UPT ;  /* 0x0000001d0400788c */ /* 0x000fd2000bf05270 */
[----:B------:R-:W-:Y:S05]  /*0f60*/  BRA.U !UP0, `(.L_x_3982) ;  /* 0x0000000108807547 */ /* 0x000fea000b800000 */
[----:B------:R-:W-:-:S09]  /*0f70*/  UISETP.NE.AND UP0, UPT, UR4, 0x2c, UPT ;  /* 0x0000002c0400788c */ /* 0x000fd2000bf05270 */
[----:B------:R-:W-:Y:S05]  /*0f80*/  BRA.U !UP0, `(.L_x_3983) ;  /* 0x0000000108487547 */ /* 0x000fea000b800000 */
.L_x_3957:
        /* <DEDUP_REMOVED lines=16> */
.L_x_3984:
[----:B------:R-:W-:Y:S01]  /*1090*/  PRMT R17, RZ, 0x7610, R17 ;  /* 0x00007610ff117816 */ /* 0x000fe20000000011 */
[----:B------:R-:W-:Y:S06]  /*10a0*/  BRA `(.L_x_3958) ;  /* 0x0000000000547947 */ /* 0x000fec0003800000 */
.L_x_3983:
        /* <DEDUP_REMOVED lines=8> */
.L_x_3986:
[----:B------:R-:W-:Y:S05]  /*1130*/  BSYNC.RECONVERGENT B0 ;  /* 0x0000000000007941 */ /* 0x000fea0003800200 */
.L_x_3985:
[----:B------:R-:W-:-:S04]  /*1140*/  F2FP.BF16.F32.PACK_AB R0, RZ, R0 ;  /* 0x00000000ff00723e */ /* 0x000fc800000010ff */
[----:B------:R-:W-:Y:S01]  /*1150*/  PRMT R17, R0, 0x7610, R17 ;  /* 0x0000761000117816 */ /* 0x000fe20000000011 */
[----:B------:R-:W-:Y:S06]  /*1160*/  BRA `(.L_x_3958) ;  /* 0x0000000000247947 */ /* 0x000fec0003800000 */
.L_x_3982:
[----:B------:R-:W2:Y:S02]  /*1170*/  LDG.E.64 R4, desc[UR36][R4.64] ;  /* 0x0000002404047981 */ /* 0x000ea4000c1e1b00 */
[----:B--2---:R-:W0:Y:S02]  /*1180*/  I2F.U64 R0, R4 ;  /* 0x0000000400007312 */ /* 0x004e240000301000 */
[----:B0-----:R-:W-:-:S04]  /*1190*/  F2FP.BF16.F32.PACK_AB R0, RZ, R0 ;  /* 0x00000000ff00723e */ /* 0x001fc800000010ff */
[----:B------:R-:W-:Y:S01]  /*11a0*/  PRMT R17, R0, 0x7610, R17 ;  /* 0x0000761000117816 */ /* 0x000fe20000000011 */
[----:B------:R-:W-:Y:S06]  /*11b0*/  BRA `(.L_x_3958) ;  /* 0x0000000000107947 */ /* 0x000fec0003800000 */
.L_x_3981:
[----:B------:R-:W2:Y:S02]  /*11c0*/  LDG.E R4, desc[UR36][R4.64] ;  /* 0x0000002404047981 */ /* 0x000ea4000c1e1900 */
[----:B--2---:R-:W-:-:S04]  /*11d0*/  I2FP.F32.U32 R0, R4 ;  /* 0x0000000400007245 */ /* 0x004fc80000201000 */
[----:B------:R-:W-:-:S04]  /*11e0*/  F2FP.BF16.F32.PACK_AB R0, RZ, R0 ;  /* 0x00000000ff00723e */ /* 0x000fc800000010ff */
[----:B------:R-:W-:-:S07]  /*11f0*/  PRMT R17, R0, 0x7610, R17 ;  /* 0x0000761000117816 */ /* 0x000fce0000000011 */
.L_x_3958:
[----:B------:R-:W-:-:S07]  /*1200*/  VIADD R23, R25, 0x80 ;  /* 0x0000008019177836 */ /* 0x000fce0000000000 */
.L_x_3952:
[----:B------:R-:W-:Y:S05]  /*1210*/  BSYNC.RECONVERGENT B6 ;  /* 0x0000000000067941 */ /* 0x000fea0003800200 */
.L_x_3951:
[----:B------:R-:W-:Y:S01]  /*1220*/  ISETP.GE.AND P0, PT, R23, R16, PT ;  /* 0x000000101700720c */ /* 0x000fe20003f06270 */
[----:B------:R-:W-:Y:S01]  /*1230*/  BSSY.RECONVERGENT B6, `(.L_x_3987) ;  /* 0x0000118000067945 */ /* 0x000fe20003800200 */
[----:B------:R-:W-:-:S11]  /*1240*/  PRMT R18, RZ, 0x7610, R18 ;  /* 0x00007610ff127816 */ /* 0x000fd60000000012 */
        /* <DEDUP_REMOVED lines=23> */
.L_x_3992:
[----:B------:R-:W2:Y:S02]  /*13c0*/  LDG.E.U8 R4, desc[UR36][R4.64] ;  /* 0x0000002404047981 */ /* 0x000ea4000c1e1100 */
[----:B--2---:R-:W-:-:S04]  /*13d0*/  I2FP.F32.U32 R0, R4 ;  /* 0x0000000400007245 */ /* 0x004fc80000201000 */
[----:B------:R-:W-:-:S04]  /*13e0*/  F2FP.BF16.F32.PACK_AB R0, RZ, R0 ;  /* 0x00000000ff00723e */ /* 0x000fc800000010ff */
[----:B------:R-:W-:Y:S01]  /*13f0*/  PRMT R18, R0, 0x7610, R18 ;  /* 0x0000761000127816 */ /* 0x000fe20000000012 */
[----:B------:R-:W-:Y:S06]  /*1400*/  BRA `(.L_x_3994) ;  /* 0x0000000c00e47947 */ /* 0x000fec0003800000 */
.L_x_3991:
        /* <DEDUP_REMOVED lines=11> */
.L_x_3996:
[----:B------:R-:W2:Y:S02]  /*14c0*/  LDG.E R4, desc[UR36][R4.64] ;  /* 0x0000002404047981 */ /* 0x000ea4000c1e1900 */
[----:B--2---:R-:W-:-:S04]  /*14d0*/  I2FP.F32.S32 R0, R4 ;  /* 0x0000000400007245 */ /* 0x004fc80000201400 */
[----:B------:R-:W-:-:S04]  /*14e0*/  F2FP.BF16.F32.PACK_AB R0, RZ, R0 ;  /* 0x00000000ff00723e */ /* 0x000fc800000010ff */
[----:B------:R-:W-:Y:S01]  /*14f0*/  PRMT R18, R0, 0x7610, R18 ;  /* 0x0000761000127816 */ /* 0x000fe20000000012 */
[----:B------:R-:W-:Y:S06]  /*1500*/  BRA `(.L_x_3994) ;  /* 0x0000000c00a47947 */ /* 0x000fec0003800000 */
.L_x_3995:
[----:B------:R-:W2:Y:S02]  /*1510*/  LDG.E.U16 R4, desc[UR36][R4.64] ;  /* 0x0000002404047981 */ /* 0x000ea4000c1e1500 */
[----:B--2---:R-:W0:Y:S02]  /*1520*/  I2F.S16 R0, R4 ;  /* 0x0000000400007306 */ /* 0x004e240000101400 */
[----:B0-----:R-:W-:-:S04]  /*1530*/  F2FP.BF16.F32.PACK_AB R0, RZ, R0 ;  /* 0x00000000ff00723e */ /* 0x001fc800000010ff */
[----:B------:R-:W-:Y:S01]  /*1540*/  PRMT R18, R0, 0x7610, R18 ;  /* 0x0000761000127816 */ /* 0x000fe20000000012 */
[----:B------:R-:W-:Y:S06]  /*1550*/  BRA `(.L_x_3994) ;  /* 0x0000000c00907947 */ /* 0x000fec0003800000 */
.L_x_3990:
        /* <DEDUP_REMOVED lines=9> */
.L_x_3998:
[----:B------:R-:W2:Y:S02]  /*15f0*/  LDG.E.U16 R0, desc[UR36][R4.64] ;  /* 0x0000002404007981 */ /* 0x000ea4000c1e1500 */
[----:B--2---:R-:W-:-:S05]  /*1600*/  HADD2.F32 R0, -RZ, R0.H0_H0 ;  /* 0x20000000ff007230 */ /* 0x004fca0000004100 */
[----:B------:R-:W-:-:S04]  /*1610*/  F2FP.BF16.F32.PACK_AB R0, RZ, R0 ;  /* 0x00000000ff00723e */ /* 0x000fc800000010ff */
[----:B------:R-:W-:Y:S01]  /*1620*/  PRMT R18, R0, 0x7610, R18 ;  /* 0x0000761000127816 */ /* 0x000fe20000000012 */
[----:B------:R-:W-:Y:S06]  /*1630*/  BRA `(.L_x_3994) ;  /* 0x0000000c00587947 */ /* 0x000fec0003800000 */
.L_x_3997:
        /* <DEDUP_REMOVED lines=9> */
.L_x_4000:
[----:B------:R-:W2:Y:S02]  /*16d0*/  LDG.E.U16 R4, desc[UR36][R4.64] ;  /* 0x0000002404047981 */ /* 0x000ea4000c1e1500 */
[----:B--2---:R-:W-:-:S05]  /*16e0*/  HADD2.F32 R0, -RZ, R4.H0_H0 ;  /* 0x20000004ff007230 */ /* 0x004fca0000004100 */
[----:B------:R-:W-:-:S04]  /*16f0*/  F2FP.BF16.F32.PACK_AB R0, RZ, R0 ;  /* 0x00000000ff00723e */ /* 0x000fc800000010ff */
[----:B------:R-:W-:Y:S01]  /*1700*/  PRMT R18, R0, 0x7610, R18 ;  /* 0x0000761000127816 */ /* 0x000fe20000000012 */
[----:B------:R-:W-:Y:S06]  /*1710*/  BRA `(.L_x_3994) ;  /* 0x0000000c00207947 */ /* 0x000fec0003800000 */
.L_x_3999:
        /* <DEDUP_REMOVED lines=13> */
.L_x_3989:
        /* <DEDUP_REMOVED lines=14> */
.L_x_4003:
        /* <DEDUP_REMOVED lines=13> */
.L_x_4002:
        /* <DEDUP_REMOVED lines=27> */
.L_x_4005:
        /* <DEDUP_REMOVED lines=15> */
.L_x_4004:
[----:B------:R0:W5:Y:S01]  /*1c40*/  LDG.E.U16 R18, desc[UR36][R4.64] ;  /* 0x0000002404127981 */ /* 0x000162000c1e1500 */
[----:B------:R-:W-:Y:S05]  /*1c50*/  BRA `(.L_x_3994) ;  /* 0x0000000400d07947 */ /* 0x000fea0003800000 */
.L_x_4001:
        /* <DEDUP_REMOVED lines=13> */
.L_x_4008:
        /* <DEDUP_REMOVED lines=21> */
.L_x_4012:
[----:B------:R-:W-:Y:S05]  /*1e80*/  BSYNC.RECONVERGENT B1 ;  /* 0x0000000000017941 */ /* 0x000fea0003800200 */
.L_x_4011:
[----:B------:R-:W-:Y:S01]  /*1e90*/  IMAD.SHL.U32 R0, R0, 0x100000, RZ ;  /* 0x0010000000007824 */ /* 0x000fe200078e00ff */
[----:B------:R-:W-:-:S04]  /*1ea0*/  LEA R3, R3, 0x3b800000, 0x17 ;  /* 0x3b80000003037811 */ /* 0x000fc800078eb8ff */
[----:B------:R-:W-:-:S07]  /*1eb0*/  LOP3.LUT R0, R3, R0, R7, 0xfe, !PT ;  /* 0x0000000003007212 */ /* 0x000fce00078efe07 */
.L_x_4010:
[----:B------:R-:W-:Y:S05]  /*1ec0*/  BSYNC.RECONVERGENT B0 ;  /* 0x0000000000007941 */ /* 0x000fea0003800200 */
.L_x_4009:
[----:B------:R-:W-:-:S04]  /*1ed0*/  F2FP.BF16.F32.PACK_AB R0, RZ, R0 ;  /* 0x00000000ff00723e */ /* 0x000fc800000010ff */
[----:B------:R-:W-:Y:S01]  /*1ee0*/  PRMT R18, R0, 0x7610, R18 ;  /* 0x0000761000127816 */ /* 0x000fe20000000012 */
[----:B------:R-:W-:Y:S06]  /*1ef0*/  BRA `(.L_x_3994) ;  /* 0x0000000400287947 */ /* 0x000fec0003800000 */
.L_x_4007:
        /* <DEDUP_REMOVED lines=21> */
.L_x_4016:
[----:B------:R-:W-:Y:S05]  /*2050*/  BSYNC.RECONVERGENT B1 ;  /* 0x0000000000017941 */ /* 0x000fea0003800200 */
.L_x_4015:
[----:B------:R-:W-:Y:S01]  /*2060*/  IMAD.SHL.U32 R0, R0, 0x200000, RZ ;  /* 0x0020000000007824 */ /* 0x000fe200078e00ff */
[----:B------:R-:W-:-:S04]  /*2070*/  LEA R3, R3, 0x37800000, 0x17 ;  /* 0x3780000003037811 */ /* 0x000fc800078eb8ff */
[----:B------:R-:W-:-:S07]  /*2080*/  LOP3.LUT R0, R3, R0, R7, 0xfe, !PT ;  /* 0x0000000003007212 */ /* 0x000fce00078efe07 */
.L_x_4014:
[----:B------:R-:W-:Y:S05]  /*2090*/  BSYNC.RECONVERGENT B0 ;  /* 0x0000000000007941 */ /* 0x000fea0003800200 */
.L_x_4013:
[----:B------:R-:W-:-:S04]  /*20a0*/  F2FP.BF16.F32.PACK_AB R0, RZ, R0 ;  /* 0x00000000ff00723e */ /* 0x000fc800000010ff */
[----:B------:R-:W-:Y:S01]  /*20b0*/  PRMT R18, R0, 0x7610, R18 ;  /* 0x0000761000127816 */ /* 0x000fe20000000012 */
[----:B------:R-:W-:Y:S06]  /*20c0*/  BRA `(.L_x_3994) ;  /* 0x0000000000b47947 */ /* 0x000fec0003800000 */
.L_x_4006:
        /* <DEDUP_REMOVED lines=14> */
.L_x_4020:
[----:B------:R-:W-:Y:S05]  /*21b0*/  BSYNC.RECONVERGENT B0 ;  /* 0x0000000000007941 */ /* 0x000fea0003800200 */
.L_x_4019:
[----:B------:R-:W-:-:S04]  /*21c0*/  F2FP.BF16.F32.PACK_AB R0, RZ, R0 ;  /* 0x00000000ff00723e */ /* 0x000fc800000010ff */
[----:B------:R-:W-:Y:S01]  /*21d0*/  PRMT R18, R0, 0x7610, R18 ;  /* 0x0000761000127816 */ /* 0x000fe20000000012 */
[----:B------:R-:W-:Y:S06]  /*21e0*/  BRA `(.L_x_3994) ;  /* 0x00000000006c7947 */ /* 0x000fec0003800000 */
.L_x_3993:
        /* <DEDUP_REMOVED lines=16> */
.L_x_4021:
[----:B------:R-:W-:Y:S01]  /*22f0*/  PRMT R18, RZ, 0x7610, R18 ;  /* 0x00007610ff127816 */ /* 0x000fe20000000012 */
[----:B------:R-:W-:Y:S06]  /*2300*/  BRA `(.L_x_3994) ;  /* 0x0000000000247947 */ /* 0x000fec0003800000 */
.L_x_4018:
[----:B------:R-:W2:Y:S02]  /*2310*/  LDG.E.64 R4, desc[UR36][R4.64] ;  /* 0x0000002404047981 */ /* 0x000ea4000c1e1b00 */
[----:B--2---:R-:W0:Y:S02]  /*2320*/  I2F.U64 R0, R4 ;  /* 0x0000000400007312 */ /* 0x004e240000301000 */
[----:B0-----:R-:W-:-:S04]  /*2330*/  F2FP.BF16.F32.PACK_AB R0, RZ, R0 ;  /* 0x00000000ff00723e */ /* 0x001fc800000010ff */
[----:B------:R-:W-:Y:S01]  /*2340*/  PRMT R18, R0, 0x7610, R18 ;  /* 0x0000761000127816 */ /* 0x000fe20000000012 */
[----:B------:R-:W-:Y:S06]  /*2350*/  BRA `(.L_x_3994) ;  /* 0x0000000000107947 */ /* 0x000fec0003800000 */
.L_x_4017:
[----:B------:R-:W2:Y:S02]  /*2360*/  LDG.E R4, desc[UR36][R4.64] ;  /* 0x0000002404047981 */ /* 0x000ea4000c1e1900 */
[----:B--2---:R-:W-:-:S04]  /*2370*/  I2FP.F32.U32 R0, R4 ;  /* 0x0000000400007245 */ /* 0x004fc80000201000 */
[----:B------:R-:W-:-:S04]  /*2380*/  F2FP.BF16.F32.PACK_AB R0, RZ, R0 ;  /* 0x00000000ff00723e */ /* 0x000fc800000010ff */
[----:B------:R-:W-:-:S07]  /*2390*/  PRMT R18, R0, 0x7610, R18 ;  /* 0x0000761000127816 */ /* 0x000fce0000000012 */
.L_x_3994:
[----:B------:R-:W-:-:S07]  /*23a0*/  VIADD R23, R23, 0x80 ;  /* 0x0000008017177836 */ /* 0x000fce0000000000 */
.L_x_3988:
[----:B------:R-:W-:Y:S05]  /*23b0*/  BSYNC.RECONVERGENT B6 ;  /* 0x0000000000067941 */ /* 0x000fea0003800200 */
.L_x_3987:
        /* <DEDUP_REMOVED lines=26> */
.L_x_4027:
[----:B------:R-:W2:Y:S02]  /*2560*/  LDG.E.U8 R4, desc[UR36][R4.64] ;  /* 0x0000002404047981 */ /* 0x000ea4000c1e1100 */
[----:B--2---:R-:W-:-:S04]  /*2570*/  I2FP.F32.U32 R0, R4 ;  /* 0x0000000400007245 */ /* 0x004fc80000201000 */
[----:B------:R-:W-:-:S04]  /*2580*/  F2FP.BF16.F32.PACK_AB R0, RZ, R0 ;  /* 0x00000000ff00723e */ /* 0x000fc800000010ff */
[----:B------:R-:W-:Y:S01]  /*2590*/  PRMT R19, R0, 0x7610, R19 ;  /* 0x0000761000137816 */ /* 0x000fe20000000013 */
[----:B------:R-:W-:Y:S06]  /*25a0*/  BRA `(.L_x_4029) ;  /* 0x0000000c00e47947 */ /* 0x000fec0003800000 */
.L_x_4026:
        /* <DEDUP_REMOVED lines=11> */
.L_x_4031:
[----:B------:R-:W2:Y:S02]  /*2660*/  LDG.E R4, desc[UR36][R4.64] ;  /* 0x0000002404047981 */ /* 0x000ea4000c1e1900 */
[----:B--2---:R-:W-:-:S04]  /*2670*/  I2FP.F32.S32 R0, R4 ;  /* 0x0000000400007245 */ /* 0x004fc80000201400 */
[----:B------:R-:W-:-:S04]  /*2680*/  F2FP.BF16.F32.PACK_AB R0, RZ, R0 ;  /* 0x00000000ff00723e */ /* 0x000fc800000010ff */
[----:B------:R-:W-:Y:S01]  /*2690*/  PRMT R19, R0, 0x7610, R19 ;  /* 0x0000761000137816 */ /* 0x000fe20000000013 */
[----:B------:R-:W-:Y:S06]  /*26a0*/  BRA `(.L_x_4029) ;  /* 0x0000000c00a47947 */ /* 0x000fec0003800000 */
.L_x_4030:
[----:B------:R-:W2:Y:S02]  /*26b0*/  LDG.E.U16 R4, desc[UR36][R4.64] ;  /* 0x0000002404047981 */ /* 0x000ea4000c1e1500 */
[----:B--2---:R-:W0:Y:S02]  /*26c0*/  I2F.S16 R0, R4 ;  /* 0x0000000400007306 */ /* 0x004e240000101400 */
[----:B0-----:R-:W-:-:S04]  /*26d0*/  F2FP.BF16.F32.PACK_AB R0, RZ, R0 ;  /* 0x00000000ff00723e */ /* 0x001fc800000010ff */
[----:B------:R-:W-:Y:S01]  /*26e0*/  PRMT R19, R0, 0x7610, R19 ;  /* 0x0000761000137816 */ /* 0x000fe20000000013 */
[----:B------:R-:W-:Y:S06]  /*26f0*/  BRA `(.L_x_4029) ;  /* 0x0000000c00907947 */ /* 0x000fec0003800000 */
.L_x_4025:
        /* <DEDUP_REMOVED lines=9> */
.L_x_4033:
[----:B------:R-:W2:Y:S02]  /*2790*/  LDG.E.U16 R0, desc[UR36][R4.64] ;  /* 0x0000002404007981 */ /* 0x000ea4000c1e1500 */
[----:B--2---:R-:W-:-:S05]  /*27a0*/  HADD2.F32 R0, -RZ, R0.H0_H0 ;  /* 0x20000000ff007230 */ /* 0x004fca0000004100 */
[----:B------:R-:W-:-:S04]  /*27b0*/  F2FP.BF16.F32.PACK_AB R0, RZ, R0 ;  /* 0x00000000ff00723e */ /* 0x000fc800000010ff */
[----:B------:R-:W-:Y:S01]  /*27c0*/  PRMT R19, R0, 0x7610, R19 ;  /* 0x0000761000137816 */ /* 0x000fe20000000013 */
[----:B------:R-:W-:Y:S06]  /*27d0*/  BRA `(.L_x_4029) ;  /* 0x0000000c00587947 */ /* 0x000fec0003800000 */
.L_x_4032:
        /* <DEDUP_REMOVED lines=9> */
.L_x_4035:
[----:B------:R-:W2:Y:S02]  /*2870*/  LDG.E.U16 R4, desc[UR36][R4.64] ;  /* 0x0000002404047981 */ /* 0x000ea4000c1e1500 */
[----:B--2---:R-:W-:-:S05]  /*2880*/  HADD2.F32 R0, -RZ, R4.H0_H0 ;  /* 0x20000004ff007230 */ /* 0x004fca0000004100 */
[----:B------:R-:W-:-:S04]  /*2890*/  F2FP.BF16.F32.PACK_AB R0, RZ, R0 ;  /* 0x00000000ff00723e */ /* 0x000fc800000010ff */
[----:B------:R-:W-:Y:S01]  /*28a0*/  PRMT R19, R0, 0x7610, R19 ;  /* 0x0000761000137816 */ /* 0x000fe20000000013 */
[----:B------:R-:W-:Y:S06]  /*28b0*/  BRA `(.L_x_4029) ;  /* 0x0000000c00207947 */ /* 0x000fec0003800000 */
.L_x_4034:
        /* <DEDUP_REMOVED lines=13> */
.L_x_4024:
        /* <DEDUP_REMOVED lines=14> */
.L_x_4038:
        /* <DEDUP_REMOVED lines=13> */
.L_x_4037:
        /* <DEDUP_REMOVED lines=27> */
.L_x_4040:
        /* <DEDUP_REMOVED lines=15> */
.L_x_4039:
[----:B------:R0:W5:Y:S01]  /*2de0*/  LDG.E.U16 R19, desc[UR36][R4.64] ;  /* 0x0000002404137981 */ /* 0x000162000c1e1500 */
[----:B------:R-:W-:Y:S05]  /*2df0*/  BRA `(.L_x_4029) ;  /* 0x0000000400d07947 */ /* 0x000fea0003800000 */
.L_x_4036:
        /* <DEDUP_REMOVED lines=13> */
.L_x_4043:
        /* <DEDUP_REMOVED lines=21> */
.L_x_4047:
[----:B------:R-:W-:Y:S05]  /*3020*/  BSYNC.RECONVERGENT B1 ;  /* 0x0000000000017941 */ /* 0x000fea0003800200 */
.L_x_4046:
[----:B------:R-:W-:Y:S01]  /*3030*/  IMAD.SHL.U32 R0, R0, 0x100000, RZ ;  /* 0x0010000000007824 */ /* 0x000fe200078e00ff */
[----:B------:R-:W-:-:S04]  /*3040*/  LEA R3, R3, 0x3b800000, 0x17 ;  /* 0x3b80000003037811 */ /* 0x000fc800078eb8ff */
[----:B------:R-:W-:-:S07]  /*3050*/  LOP3.LUT R0, R3, R0, R7, 0xfe, !PT ;  /* 0x0000000003007212 */ /* 0x000fce00078efe07 */
.L_x_4045:
[----:B------:R-:W-:Y:S05]  /*3060*/  BSYNC.RECONVERGENT B0 ;  /* 0x0000000000007941 */ /* 0x000fea0003800200 */
.L_x_4044:
[----:B------:R-:W-:-:S04]  /*3070*/  F2FP.BF16.F32.PACK_AB R0, RZ, R0 ;  /* 0x00000000ff00723e */ /* 0x000fc800000010ff */
[----:B------:R-:W-:Y:S01]  /*3080*/  PRMT R19, R0, 0x7610, R19 ;  /* 0x0000761000137816 */ /* 0x000fe20000000013 */
[----:B------:R-:W-:Y:S06]  /*3090*/  BRA `(.L_x_4029) ;  /* 0x0000000400287947 */ /* 0x000fec0003800000 */
.L_x_4042:
        /* <DEDUP_REMOVED lines=21> */
.L_x_4051:
[----:B------:R-:W-:Y:S05]  /*31f0*/  BSYNC.RECONVERGENT B1 ;  /* 0x0000000000017941 */ /* 0x000fea0003800200 */
.L_x_4050:
[----:B------:R-:W-:Y:S01]  /*3200*/  IMAD.SHL.U32 R0, R0, 0x200000, RZ ;  /* 0x0020000000007824 */ /* 0x000fe200078e00ff */
[----:B------:R-:W-:-:S04]  /*3210*/  LEA R3, R3, 0x37800000, 0x17 ;  /* 0x3780000003037811 */ /* 0x000fc800078eb8ff */
[----:B------:R-:W-:-:S07]  /*3220*/  LOP3.LUT R0, R3, R0, R7, 0xfe, !PT ;  /* 0x0000000003007212 */ /* 0x000fce00078efe07 */
.L_x_4049:
[----:B------:R-:W-:Y:S05]  /*3230*/  BSYNC.RECONVERGENT B0 ;  /* 0x0000000000007941 */ /* 0x000fea0003800200 */
.L_x_4048:
[----:B------:R-:W-:-:S04]  /*3240*/  F2FP.BF16.F32.PACK_AB R0, RZ, R0 ;  /* 0x00000000ff00723e */ /* 0x000fc800000010ff */
[----:B------:R-:W-:Y:S01]  /*3250*/  PRMT R19, R0, 0x7610, R19 ;  /* 0x0000761000137816 */ /* 0x000fe20000000013 */
[----:B------:R-:W-:Y:S06]  /*3260*/  BRA `(.L_x_4029) ;  /* 0x0000000000b47947 */ /* 0x000fec0003800000 */
.L_x_4041:
        /* <DEDUP_REMOVED lines=14> */
.L_x_4055:
[----:B------:R-:W-:Y:S05]  /*3350*/  BSYNC.RECONVERGENT B0 ;  /* 0x0000000000007941 */ /* 0x000fea0003800200 */
.L_x_4054:
[----:B------:R-:W-:-:S04]  /*3360*/  F2FP.BF16.F32.PACK_AB R0, RZ, R0 ;  /* 0x00000000ff00723e */ /* 0x000fc800000010ff */
[----:B------:R-:W-:Y:S01]  /*3370*/  PRMT R19, R0, 0x7610, R19 ;  /* 0x0000761000137816 */ /* 0x000fe20000000013 */
[----:B------:R-:W-:Y:S06]  /*3380*/  BRA `(.L_x_4029) ;  /* 0x00000000006c7947 */ /* 0x000fec0003800000 */
.L_x_4028:
        /* <DEDUP_REMOVED lines=16> */
.L_x_4056:
[----:B------:R-:W-:Y:S01]  /*3490*/  PRMT R19, RZ, 0x7610, R19 ;  /* 0x00007610ff137816 */ /* 0x000fe20000000013 */
[----:B------:R-:W-:Y:S06]  /*34a0*/  BRA `(.L_x_4029) ;  /* 0x0000000000247947 */ /* 0x000fec0003800000 */
.L_x_4053:
[----:B------:R-:W2:Y:S02]  /*34b0*/  LDG.E.64 R4, desc[UR36][R4.64] ;  /* 0x0000002404047981 */ /* 0x000ea4000c1e1b00 */
[----:B--2---:R-:W0:Y:S02]  /*34c0*/  I2F.U64 R0, R4 ;  /* 0x0000000400007312 */ /* 0x004e240000301000 */
[----:B0-----:R-:W-:-:S04]  /*34d0*/  F2FP.BF16.F32.PACK_AB R0, RZ, R0 ;  /* 0x00000000ff00723e */ /* 0x001fc800000010ff */
[----:B------:R-:W-:Y:S01]  /*34e0*/  PRMT R19, R0, 0x7610, R19 ;  /* 0x0000761000137816 */ /* 0x000fe20000000013 */
[----:B------:R-:W-:Y:S06]  /*34f0*/  BRA `(.L_x_4029) ;  /* 0x0000000000107947 */ /* 0x000fec0003800000 */
.L_x_4052:
[----:B------:R-:W2:Y:S02]  /*3500*/  LDG.E R4, desc[UR36][R4.64] ;  /* 0x0000002404047981 */ /* 0x000ea4000c1e1900 */
[----:B--2---:R-:W-:-:S04]  /*3510*/  I2FP.F32.U32 R0, R4 ;  /* 0x0000000400007245 */ /* 0x004fc80000201000 */
[----:B------:R-:W-:-:S04]  /*3520*/  F2FP.BF16.F32.PACK_AB R0, RZ, R0 ;  /* 0x00000000ff00723e */ /* 0x000fc800000010ff */
[----:B------:R-:W-:-:S07]  /*3530*/  PRMT R19, R0, 0x7610, R19 ;  /* 0x0000761000137816 */ /* 0x000fce0000000013 */
.L_x_4029:
[----:B------:R-:W-:-:S07]  /*3540*/  VIADD R23, R23, 0x80 ;  /* 0x0000008017177836 */ /* 0x000fce0000000000 */
.L_x_4023:
[----:B------:R-:W-:Y:S05]  /*3550*/  BSYNC.RECONVERGENT B6 ;  /* 0x0000000000067941 */ /* 0x000fea0003800200 */
.L_x_4022:
        /* <DEDUP_REMOVED lines=25> */
.L_x_4062:
[----:B------:R-:W2:Y:S02]  /*36f0*/  LDG.E.U8 R4, desc[UR36][R4.64] ;  /* 0x0000002404047981 */ /* 0x000ea4000c1e1100 */
[----:B--2---:R-:W-:-:S04]  /*3700*/  I2FP.F32.U32 R0, R4 ;  /* 0x0000000400007245 */ /* 0x004fc80000201000 */
[----:B------:R-:W-:Y:S01]  /*3710*/  F2FP.BF16.F32.PACK_AB R0, RZ, R0 ;  /* 0x00000000ff00723e */ /* 0x000fe200000010ff */
[----:B------:R-:W-:Y:S06]  /*3720*/  BRA `(.L_x_4058) ;  /* 0x0000000c00a87947 */ /* 0x000fec0003800000 */
.L_x_4061:
        /* <DEDUP_REMOVED lines=10> */
.L_x_4065:
[----:B------:R-:W2:Y:S02]  /*37d0*/  LDG.E R4, desc[UR36][R4.64] ;  /* 0x0000002404047981 */ /* 0x000ea4000c1e1900 */
[----:B--2---:R-:W-:-:S04]  /*37e0*/  I2FP.F32.S32 R0, R4 ;  /* 0x0000000400007245 */ /* 0x004fc80000201400 */
[----:B------:R-:W-:Y:S01]  /*37f0*/  F2FP.BF16.F32.PACK_AB R0, RZ, R0 ;  /* 0x00000000ff00723e */ /* 0x000fe200000010ff */
[----:B------:R-:W-:Y:S06]  /*3800*/  BRA `(.L_x_4058) ;  /* 0x0000000c00707947 */ /* 0x000fec0003800000 */
.L_x_4064:
[----:B------:R-:W2:Y:S02]  /*3810*/  LDG.E.U16 R4, desc[UR36][R4.64] ;  /* 0x0000002404047981 */ /* 0x000ea4000c1e1500 */
[----:B--2---:R-:W0:Y:S02]  /*3820*/  I2F.S16 R0, R4 ;  /* 0x0000000400007306 */ /* 0x004e240000101400 */
[----:B0-----:R-:W-:Y:S01]  /*3830*/  F2FP.BF16.F32.PACK_AB R0, RZ, R0 ;  /* 0x00000000ff00723e */ /* 0x001fe200000010ff */
[----:B------:R-:W-:Y:S06]  /*3840*/  BRA `(.L_x_4058) ;  /* 0x0000000c00607947 */ /* 0x000fec0003800000 */
.L_x_4060:
        /* <DEDUP_REMOVED lines=9> */
.L_x_4067:
[----:B------:R-:W2:Y:S02]  /*38e0*/  LDG.E.U16 R0, desc[UR36][R4.64] ;  /* 0x0000002404007981 */ /* 0x000ea4000c1e1500 */
[----:B--2---:R-:W-:-:S05]  /*38f0*/  HADD2.F32 R0, -RZ, R0.H0_H0 ;  /* 0x20000000ff007230 */ /* 0x004fca0000004100 */
[----:B------:R-:W-:Y:S01]  /*3900*/  F2FP.BF16.F32.PACK_AB R0, RZ, R0 ;  /* 0x00000000ff00723e */ /* 0x000fe200000010ff */
[----:B------:R-:W-:Y:S06]  /*3910*/  BRA `(.L_x_4058) ;  /* 0x0000000c002c7947 */ /* 0x000fec0003800000 */
.L_x_4066:
        /* <DEDUP_REMOVED lines=9> */
.L_x_4069:
[----:B------:R-:W2:Y:S02]  /*39b0*/  LDG.E.U16 R4, desc[UR36][R4.64] ;  /* 0x0000002404047981 */ /* 0x000ea4000c1e1500 */
[----:B--2---:R-:W-:-:S05]  /*39c0*/  HADD2.F32 R0, -RZ, R4.H0_H0 ;  /* 0x20000004ff007230 */ /* 0x004fca0000004100 */
[----:B------:R-:W-:Y:S01]  /*39d0*/  F2FP.BF16.F32.PACK_AB R0, RZ, R0 ;  /* 0x00000000ff00723e */ /* 0x000fe200000010ff */
[----:B------:R-:W-:Y:S06]  /*39e0*/  BRA `(.L_x_4058) ;  /* 0x0000000800f87947 */ /* 0x000fec0003800000 */
.L_x_4068:
        /* <DEDUP_REMOVED lines=12> */
.L_x_4059:
        /* <DEDUP_REMOVED lines=13> */
.L_x_4072:
        /* <DEDUP_REMOVED lines=12> */
.L_x_4071:
        /* <DEDUP_REMOVED lines=27> */
.L_x_4074:
        /* <DEDUP_REMOVED lines=14> */
.L_x_4073:
[----:B------:R1:W5:Y:S01]  /*3ed0*/  LDG.E.U16 R0, desc[UR36][R4.64] ;  /* 0x0000002404007981 */ /* 0x000362000c1e1500 */
[----:B------:R-:W-:Y:S05]  /*3ee0*/  BRA `(.L_x_4058) ;  /* 0x0000000400b87947 */ /* 0x000fea0003800000 */
.L_x_4070:
        /* <DEDUP_REMOVED lines=12> */
.L_x_4077:
        /* <DEDUP_REMOVED lines=21> */
.L_x_4081:
[----:B------:R-:W-:Y:S05]  /*4100*/  BSYNC.RECONVERGENT B1 ;  /* 0x0000000000017941 */ /* 0x000fea0003800200 */
.L_x_4080:
[----:B------:R-:W-:Y:S01]  /*4110*/  IMAD.SHL.U32 R0, R0, 0x100000, RZ ;  /* 0x0010000000007824 */ /* 0x000fe200078e00ff */
[----:B------:R-:W-:-:S04]  /*4120*/  LEA R3, R3, 0x3b800000, 0x17 ;  /* 0x3b80000003037811 */ /* 0x000fc800078eb8ff */
[----:B------:R-:W-:-:S07]  /*4130*/  LOP3.LUT R0, R3, R0, R7, 0xfe, !PT ;  /* 0x0000000003007212 */ /* 0x000fce00078efe07 */
.L_x_4079:
[----:B------:R-:W-:Y:S05]  /*4140*/  BSYNC.RECONVERGENT B0 ;  /* 0x0000000000007941 */ /* 0x000fea0003800200 */
.L_x_4078:
[----:B------:R-:W-:Y:S01]  /*4150*/  F2FP.BF16.F32.PACK_AB R0, RZ, R0 ;  /* 0x00000000ff00723e */ /* 0x000fe200000010ff */
[----:B------:R-:W-:Y:S06]  /*4160*/  BRA `(.L_x_4058) ;  /* 0x0000000400187947 */ /* 0x000fec0003800000 */
.L_x_4076:
        /* <DEDUP_REMOVED lines=21> */
.L_x_4085:
[----:B------:R-:W-:Y:S05]  /*42c0*/  BSYNC.RECONVERGENT B1 ;  /* 0x0000000000017941 */ /* 0x000fea0003800200 */
.L_x_4084:
[----:B------:R-:W-:Y:S01]  /*42d0*/  IMAD.SHL.U32 R0, R0, 0x200000, RZ ;  /* 0x0020000000007824 */ /* 0x000fe200078e00ff */
[----:B------:R-:W-:-:S04]  /*42e0*/  LEA R3, R3, 0x37800000, 0x17 ;  /* 0x3780000003037811 */ /* 0x000fc800078eb8ff */
[----:B------:R-:W-:-:S07]  /*42f0*/  LOP3.LUT R0, R3, R0, R7, 0xfe, !PT ;  /* 0x0000000003007212 */ /* 0x000fce00078efe07 */
.L_x_4083:
[----:B------:R-:W-:Y:S05]  /*4300*/  BSYNC.RECONVERGENT B0 ;  /* 0x0000000000007941 */ /* 0x000fea0003800200 */
.L_x_4082:
[----:B------:R-:W-:Y:S01]  /*4310*/  F2FP.BF16.F32.PACK_AB R0, RZ, R0 ;  /* 0x00000000ff00723e */ /* 0x000fe200000010ff */
[----:B------:R-:W-:Y:S06]  /*4320*/  BRA `(.L_x_4058) ;  /* 0x0000000000a87947 */ /* 0x000fec0003800000 */
.L_x_4075:
        /* <DEDUP_REMOVED lines=14> */
.L_x_4089:
[----:B------:R-:W-:Y:S05]  /*4410*/  BSYNC.RECONVERGENT B0 ;  /* 0x0000000000007941 */ /* 0x000fea0003800200 */
.L_x_4088:
[----:B------:R-:W-:Y:S01]  /*4420*/  F2FP.BF16.F32.PACK_AB R0, RZ, R0 ;  /* 0x00000000ff00723e */ /* 0x000fe200000010ff */
[----:B------:R-:W-:Y:S06]  /*4430*/  BRA `(.L_x_4058) ;  /* 0x0000000000647947 */ /* 0x000fec0003800000 */
.L_x_4063:
        /* <DEDUP_REMOVED lines=16> */
.L_x_4090:
[----:B------:R-:W-:Y:S01]  /*4540*/  PRMT R0, RZ, 0x7610, R0 ;  /* 0x00007610ff007816 */ /* 0x000fe20000000000 */
[----:B------:R-:W-:Y:S06]  /*4550*/  BRA `(.L_x_4058) ;  /* 0x00000000001c7947 */ /* 0x000fec0003800000 */
.L_x_4087:
[----:B------:R-:W2:Y:S02]  /*4560*/  LDG.E.64 R4, desc[UR36][R4.64] ;  /* 0x0000002404047981 */ /* 0x000ea4000c1e1b00 */
[----:B--2---:R-:W0:Y:S02]  /*4570*/  I2F.U64 R0, R4 ;  /* 0x0000000400007312 */ /* 0x004e240000301000 */
[----:B0-----:R-:W-:Y:S01]  /*4580*/  F2FP.BF16.F32.PACK_AB R0, RZ, R0 ;  /* 0x00000000ff00723e */ /* 0x001fe200000010ff */
[----:B------:R-:W-:Y:S06]  /*4590*/  BRA `(.L_x_4058) ;  /* 0x00000000000c7947 */ /* 0x000fec0003800000 */
.L_x_4086:
[----:B------:R-:W2:Y:S02]  /*45a0*/  LDG.E R4, desc[UR36][R4.64] ;  /* 0x0000002404047981 */ /* 0x000ea4000c1e1900 */
[----:B--2---:R-:W-:-:S04]  /*45b0*/  I2FP.F32.U32 R0, R4 ;  /* 0x0000000400007245 */ /* 0x004fc80000201000 */
[----:B------:R-:W-:-:S07]  /*45c0*/  F2FP.BF16.F32.PACK_AB R0, RZ, R0 ;  /* 0x00000000ff00723e */ /* 0x000fce00000010ff */
.L_x_4058:
[----:B------:R-:W-:Y:S05]  /*45d0*/  BSYNC.RECONVERGENT B6 ;  /* 0x0000000000067941 */ /* 0x000fea0003800200 */
.L_x_4057:
[C---:B------:R-:W-:Y:S01]  /*45e0*/  VIADD R7, R25.reuse, 0x180 ;  /* 0x0000018019077836 */ /* 0x040fe20000000000 */
[CC--:B------:R-:W-:Y:S01]  /*45f0*/  ISETP.GE.AND P0, PT, R25.reuse, R16.reuse, PT ;  /* 0x000000101900720c */ /* 0x0c0fe20003f06270 */
[C---:B------:R-:W-:Y:S01]  /*4600*/  VIADD R23, R25.reuse, 0x80 ;  /* 0x0000008019177836 */ /* 0x040fe20000000000 */
[----:B------:R-:W-:Y:S01]  /*4610*/  BSSY.RECONVERGENT B6, `(.L_x_4091) ;  /* 0x000012f000067945 */ /* 0x000fe20003800200 */
[----:B01----:R-:W-:Y:S01]  /*4620*/  VIADD R5, R25, 0x100 ;  /* 0x0000010019057836 */ /* 0x003fe20000000000 */
[-C--:B------:R-:W-:Y:S02]  /*4630*/  ISETP.GE.AND P3, PT, R7, R16.reuse, PT ;  /* 0x000000100700720c */ /* 0x080fe40003f66270 */
[-C--:B------:R-:W-:Y:S02]  /*4640*/  ISETP.GE.AND P1, PT, R23, R16.reuse, PT ;  /* 0x000000101700720c */ /* 0x080fe40003f26270 */
[----:B------:R-:W-:-:S05]  /*4650*/  ISETP.GE.AND P2, PT, R5, R16, PT ;  /* 0x000000100500720c */ /* 0x000fca0003f46270 */
[----:B-----5:R-:W-:-:S04]  /*4660*/  @!P0 IMAD.U32 R6, R17, 0x10000, RZ ;  /* 0x0001000011068824 */ /* 0x020fc800078e00ff */
[----:B------:R-:W-:Y:S02]  /*4670*/  @!P3 IMAD.U32 R4, R0, 0x10000, RZ ;  /* 0x000100000004b824 */ /* 0x000fe400078e00ff */
[----:B------:R-:W-:Y:S01]  /*4680*/  @!P0 FMUL.FTZ R7, R6, -1.4426950216293334961 ;  /* 0xbfb8aa3b06078820 */ /* 0x000fe20000410000 */
[----:B------:R-:W-:Y:S02]  /*4690*/  @!P1 IMAD.U32 R0, R18, 0x10000, RZ ;  /* 0x0001000012009824 */ /* 0x000fe400078e00ff */
[----:B------:R-:W-:Y:S02]  /*46a0*/  @!P2 IMAD.U32 R5, R19, 0x10000, RZ ;  /* 0x000100001305a824 */ /* 0x000fe400078e00ff */
[----:B------:R-:W-:Y:S01]  /*46b0*/  @!P3 FMUL.FTZ R12, R4, -1.4426950216293334961 ;  /* 0xbfb8aa3b040cb820 */ /* 0x000fe20000410000 */
[----:B------:R-:W-:Y:S01]  /*46c0*/  @!P1 FMUL.FTZ R9, R0, -1.4426950216293334961 ;  /* 0xbfb8aa3b00099820 */ /* 0x000fe20000410000 */
[----:B------:R-:W0:Y:S01]  /*46d0*/  @!P0 MUFU.EX2 R7, R7 ;  /* 0x0000000700078308 */ /* 0x000e220000000800 */
[----:B------:R-:W-:Y:S01]  /*46e0*/  @!P2 FMUL.FTZ R10, R5, -1.4426950216293334961 ;  /* 0xbfb8aa3b050aa820 */ /* 0x000fe20000410000 */
[----:B------:R-:W1:Y:S02]  /*46f0*/  LDC.U8 R18, c[0x0][0x3a4] ;  /* 0x0000e900ff127b82 */ /* 0x000e640000000000 */
[----:B------:R-:W2:Y:S04]  /*4700*/  @!P3 MUFU.EX2 R12, R12 ;  /* 0x0000000c000cb308 */ /* 0x000ea80000000800 */
[----:B------:R-:W3:Y:S04]  /*4710*/  @!P1 MUFU.EX2 R9, R9 ;  /* 0x0000000900099308 */ /* 0x000ee80000000800 */
[----:B------:R-:W4:Y:S01]  /*4720*/  @!P2 MUFU.EX2 R10, R10 ;  /* 0x0000000a000aa308 */ /* 0x000f220000000800 */
[----:B0-----:R-:W-:Y:S01]  /*4730*/  @!P0 FADD.FTZ R8, R7, 1 ;  /* 0x3f80000007088421 */ /* 0x001fe20000010000 */
[----:B--2---:R-:W-:-:S03]  /*4740*/  @!P3 FADD.FTZ R13, R12, 1 ;  /* 0x3f8000000c0db421 */ /* 0x004fc60000010000 */
[----:B------:R-:W0:Y:S01]  /*4750*/  @!P0 MUFU.RCP R15, R8 ;  /* 0x00000008000f8308 */ /* 0x000e220000001000 */
[----:B---3--:R-:W-:Y:S01]  /*4760*/  @!P1 FADD.FTZ R7, R9, 1 ;  /* 0x3f80000009079421 */ /* 0x008fe20000010000 */
[----:B----4-:R-:W-:-:S06]  /*4770*/  @!P2 FADD.FTZ R11, R10, 1 ;  /* 0x3f8000000a0ba421 */ /* 0x010fcc0000010000 */
[----:B------:R-:W2:Y:S08]  /*4780*/  @!P3 MUFU.RCP R13, R13 ;  /* 0x0000000d000db308 */ /* 0x000eb00000001000 */
[----:B------:R-:W3:Y:S01]  /*4790*/  @!P2 MUFU.RCP R14, R11 ;  /* 0x0000000b000ea308 */ /* 0x000ee20000001000 */
[----:B0-----:R-:W-:-:S07]  /*47a0*/  @!P0 FMUL.FTZ R6, R6, R15 ;  /* 0x0000000f06068220 */ /* 0x001fce0000410000 */
[----:B------:R-:W0:Y:S01]  /*47b0*/  @!P1 MUFU.RCP R7, R7 ;  /* 0x0000000700079308 */ /* 0x000e220000001000 */
[----:B--2---:R-:W-:-:S07]  /*47c0*/  @!P3 FMUL.FTZ R4, R4, R13 ;  /* 0x0000000d0404b220 */ /* 0x004fce0000410000 */
[----:B------:R2:W4:Y:S01]  /*47d0*/  @!P0 F2F.BF16.F32 R3, R6 ;  /* 0x0000000600038304 */ /* 0x0005220000202000 */
[----:B---3--:R-:W-:-:S07]  /*47e0*/  @!P2 FMUL.FTZ R5, R5, R14 ;  /* 0x0000000e0505a220 */ /* 0x008fce0000410000 */
[----:B------:R2:W3:Y:S01]  /*47f0*/  @!P2 F2F.BF16.F32 R17, R5 ;  /* 0x000000050011a304 */ /* 0x0004e20000202000 */
[----:B0-----:R-:W-:-:S07]  /*4800*/  @!P1 FMUL.FTZ R0, R0, R7 ;  /* 0x0000000700009220 */ /* 0x001fce0000410000 */
[----:B------:R2:W0:Y:S08]  /*4810*/  @!P3 F2F.BF16.F32 R19, R4 ;  /* 0x000000040013b304 */ /* 0x0004300000202000 */
[----:B------:R2:W0:Y:S01]  /*4820*/  @!P1 F2F.BF16.F32 R22, R0 ;  /* 0x0000000000169304 */ /* 0x0004220000202000 */
[----:B-1-34-:R-:W-:Y:S05]  /*4830*/  @P0 BRA `(.L_x_4092) ;  /* 0x0000001000300947 */ /* 0x01afea0003800000 */
[----:B------:R-:W1:Y:S01]  /*4840*/  LDCU UR4, c[0x0][0x3a8] ;  /* 0x00007500ff0477ac */ /* 0x000e620008000800 */
[----:B------:R-:W3:Y:S01]  /*4850*/  LDC.64 R8, c[0x0][0x388] ;  /* 0x0000e200ff087b82 */ /* 0x000ee20000000a00 */
[----:B--2---:R-:W-:Y:S01]  /*4860*/  IMAD R0, R2, 0x200, R25 ;  /* 0x0000020002007824 */ /* 0x004fe200078e0219 */
[----:B------:R-:W-:-:S03]  /*4870*/  PRMT R4, R18, 0x9910, RZ ;  /* 0x0000991012047816 */ /* 0x000fc600000000ff */
[----:B-1----:R-:W-:Y:S02]  /*4880*/  IMAD R5, R0, UR4, RZ ;  /* 0x0000000400057c24 */ /* 0x002fe4000f8e02ff */
[----:B------:R-:W-:-:S05]  /*4890*/  IMAD.MOV.U32 R0, RZ, RZ, R4 ;  /* 0x000000ffff007224 */ /* 0x000fca00078e0004 */
[----:B------:R-:W-:Y:S02]  /*48a0*/  ISETP.GT.AND P0, PT, R0, 0x9, PT ;  /* 0x000000090000780c */ /* 0x000fe40003f04270 */
[----:B---3--:R-:W-:-:S05]  /*48b0*/  IADD3 R8, P1, PT, R5, R8, RZ ;  /* 0x0000000805087210 */ /* 0x008fca0007f3e0ff */
        /* <DEDUP_REMOVED lines=12> */
[----:B------:R-:W1:Y:S02]  /*4980*/  F2I.FTZ.TRUNC.NTZ R3, R3 ;  /* 0x0000000300037305 */ /* 0x000e64000021f100 */
[----:B-1----:R1:W-:Y:S01]  /*4990*/  STG.E.U8 desc[UR36][R8.64], R3 ;  /* 0x0000000308007986 */ /* 0x0023e2000c101124 */
[----:B------:R-:W-:Y:S05]  /*49a0*/  BRA `(.L_x_4092) ;  /* 0x0000000c00d47947 */ /* 0x000fea0003800000 */
.L_x_4096:
[----:B------:R-:W-:Y:S02]  /*49b0*/  IMAD.U32 R5, R3, 0x10000, RZ ;  /* 0x0001000003057824 */ /* 0x000fe400078e00ff */
[----:B------:R-:W-:-:S04]  /*49c0*/  IMAD.MOV.U32 R25, RZ, RZ, R23 ;  /* 0x000000ffff197224 */ /* 0x000fc800078e0017 */
[----:B------:R-:W1:Y:S02]  /*49d0*/  F2I.S64.TRUNC R4, R5 ;  /* 0x0000000500047311 */ /* 0x000e64000020d900 */
[----:B-1----:R1:W-:Y:S01]  /*49e0*/  STG.E.U8 desc[UR36][R8.64], R4 ;  /* 0x0000000408007986 */ /* 0x0023e2000c101124 */
[----:B------:R-:W-:Y:S05]  /*49f0*/  BRA `(.L_x_4092) ;  /* 0x0000000c00c07947 */ /* 0x000fea0003800000 */
.L_x_4095:
        /* <DEDUP_REMOVED lines=8> */
[----:B------:R-:W1:Y:S02]  /*4a80*/  F2I.S64.TRUNC R4, R4 ;  /* 0x0000000400047311 */ /* 0x000e64000020d900 */
[----:B-1----:R1:W-:Y:S01]  /*4a90*/  STG.E.64 desc[UR36][R8.64], R4 ;  /* 0x0000000408007986 */ /* 0x0023e2000c101b24 */
[----:B------:R-:W-:Y:S05]  /*4aa0*/  BRA `(.L_x_4092) ;  /* 0x0000000c00947947 */ /* 0x000fea0003800000 */
.L_x_4099:
[----:B------:R-:W-:Y:S02]  /*4ab0*/  IMAD.U32 R3, R3, 0x10000, RZ ;  /* 0x0001000003037824 */ /* 0x000fe400078e00ff */
[----:B------:R-:W-:-:S04]  /*4ac0*/  IMAD.MOV.U32 R25, RZ, RZ, R23 ;  /* 0x000000ffff197224 */ /* 0x000fc800078e0017 */
[----:B------:R-:W1:Y:S02]  /*4ad0*/  F2I.FTZ.TRUNC.NTZ R3, R3 ;  /* 0x0000000300037305 */ /* 0x000e64000021f100 */
[----:B-1----:R1:W-:Y:S01]  /*4ae0*/  STG.E desc[UR36][R8.64], R3 ;  /* 0x0000000308007986 */ /* 0x0023e2000c101924 */
[----:B------:R-:W-:Y:S05]  /*4af0*/  BRA `(.L_x_4092) ;  /* 0x0000000c00807947 */ /* 0x000fea0003800000 */
.L_x_4098:
[----:B------:R-:W-:Y:S02]  /*4b00*/  IMAD.U32 R3, R3, 0x10000, RZ ;  /* 0x0001000003037824 */ /* 0x000fe400078e00ff */
[----:B------:R-:W-:-:S04]  /*4b10*/  IMAD.MOV.U32 R25, RZ, RZ, R23 ;  /* 0x000000ffff197224 */ /* 0x000fc800078e0017 */
[----:B------:R-:W1:Y:S02]  /*4b20*/  F2I.FTZ.TRUNC.NTZ R3, R3 ;  /* 0x0000000300037305 */ /* 0x000e64000021f100 */
[----:B-1----:R1:W-:Y:S01]  /*4b30*/  STG.E.U16 desc[UR36][R8.64], R3 ;  /* 0x0000000308007986 */ /* 0x0023e2000c101524 */
[----:B------:R-:W-:Y:S05]  /*4b40*/  BRA `(.L_x_4092) ;  /* 0x0000000c006c7947 */ /* 0x000fea0003800000 */
.L_x_4094:
        /* <DEDUP_REMOVED lines=10> */
.L_x_4101:
[----:B------:R-:W-:Y:S02]  /*4bf0*/  IMAD.U32 R0, R3, 0x10000, RZ ;  /* 0x0001000003007824 */ /* 0x000fe400078e00ff */
[----:B------:R-:W-:-:S03]  /*4c00*/  IMAD.MOV.U32 R25, RZ, RZ, R23 ;  /* 0x000000ffff197224 */ /* 0x000fc600078e0017 */
[----:B------:R-:W-:-:S05]  /*4c10*/  F2FP.F16.F32.PACK_AB R0, RZ, R0 ;  /* 0x00000000ff00723e */ /* 0x000fca00000000ff */
[----:B------:R1:W-:Y:S01]  /*4c20*/  STG.E.U16 desc[UR36][R8.64], R0 ;  /* 0x0000000008007986 */ /* 0x0003e2000c101524 */
[----:B------:R-:W-:Y:S05]  /*4c30*/  BRA `(.L_x_4092) ;  /* 0x0000000c00307947 */ /* 0x000fea0003800000 */
.L_x_4100:
        /* <DEDUP_REMOVED lines=11> */
.L_x_4103:
[----:B------:R-:W-:Y:S02]  /*4cf0*/  IMAD.U32 R3, R3, 0x10000, RZ ;  /* 0x0001000003037824 */ /* 0x000fe400078e00ff */
[----:B------:R-:W-:-:S03]  /*4d00*/  IMAD.MOV.U32 R25, RZ, RZ, R23 ;  /* 0x000000ffff197224 */ /* 0x000fc600078e0017 */
[----:B------:R-:W-:-:S04]  /*4d10*/  F2FP.F16.F32.PACK_AB R3, RZ, R3 ;  /* 0x00000003ff03723e */ /* 0x000fc800000000ff */
[----:B------:R-:W-:-:S05]  /*4d20*/  PRMT R3, R3, 0x5410, RZ ;  /* 0x0000541003037816 */ /* 0x000fca00000000ff */
[----:B------:R1:W-:Y:S01]  /*4d30*/  STG.E desc[UR36][R8.64], R3 ;  /* 0x0000000308007986 */ /* 0x0003e2000c101924 */
[----:B------:R-:W-:Y:S05]  /*4d40*/  BRA `(.L_x_4092) ;  /* 0x0000000800ec7947 */ /* 0x000fea0003800000 */
.L_x_4102:
[----:B------:R-:W-:Y:S02]  /*4d50*/  IMAD.U32 R4, R3, 0x10000, RZ ;  /* 0x0001000003047824 */ /* 0x000fe400078e00ff */
[----:B------:R-:W-:Y:S02]  /*4d60*/  IMAD.MOV.U32 R25, RZ, RZ, R23 ;  /* 0x000000ffff197224 */ /* 0x000fe400078e0017 */
[----:B------:R-:W-:-:S06]  /*4d70*/  FMUL.FTZ R4, R4, 1 ;  /* 0x3f80000004047820 */ /* 0x000fcc0000410000 */
[----:B------:R-:W1:Y:S02]  /*4d80*/  F2F.F64.F32 R4, R4 ;  /* 0x0000000400047310 */ /* 0x000e640000201800 */
[----:B-1----:R1:W-:Y:S01]  /*4d90*/  STG.E.64 desc[UR36][R8.64], R4 ;  /* 0x0000000408007986 */ /* 0x0023e2000c101b24 */
[----:B------:R-:W-:Y:S05]  /*4da0*/  BRA `(.L_x_4092) ;  /* 0x0000000800d47947 */ /* 0x000fea0003800000 */
.L_x_4093:
        /* <DEDUP_REMOVED lines=14> */
.L_x_4106:
[----:B------:R-:W-:Y:S01]  /*4e90*/  IMAD.U32 R3, R3, 0x10000, RZ ;  /* 0x0001000003037824 */ /* 0x000fe200078e00ff */
[----:B------:R-:W-:Y:S01]  /*4ea0*/  CS2R R6, SRZ ;  /* 0x0000000000067805 */ /* 0x000fe2000001ff00 */
[----:B------:R-:W-:Y:S02]  /*4eb0*/  IMAD.MOV.U32 R25, RZ, RZ, R23 ;  /* 0x000000ffff197224 */ /* 0x000fe400078e0017 */
[----:B------:R-:W-:-:S04]  /*4ec0*/  FMUL.FTZ R3, R3, 1 ;  /* 0x3f80000003037820 */ /* 0x000fc80000410000 */
[----:B------:R-:W1:Y:S02]  /*4ed0*/  F2F.F64.F32 R4, R3 ;  /* 0x0000000300047310 */ /* 0x000e640000201800 */
[----:B-1----:R1:W-:Y:S01]  /*4ee0*/  STG.E.128 desc[UR36][R8.64], R4 ;  /* 0x0000000408007986 */ /* 0x0023e2000c101d24 */
[----:B------:R-:W-:Y:S05]  /*4ef0*/  BRA `(.L_x_4092) ;  /* 0x0000000800807947 */ /* 0x000fea0003800000 */
.L_x_4105:
        /* <DEDUP_REMOVED lines=19> */
.L_x_4110:
[----:B------:R-:W-:Y:S05]  /*5030*/  BSYNC.RECONVERGENT B0 ;  /* 0x0000000000007941 */ /* 0x000fea0003800200 */
.L_x_4109:
[----:B------:R-:W-:Y:S01]  /*5040*/  LOP3.LUT R5, R0, 0x80, R5, 0xf8, !PT ;  /* 0x0000008000057812 */ /* 0x000fe200078ef805 */
[----:B------:R-:W-:-:S04]  /*5050*/  IMAD.MOV.U32 R25, RZ, RZ, R23 ;  /* 0x000000ffff197224 */ /* 0x000fc800078e0017 */
[----:B------:R4:W-:Y:S01]  /*5060*/  STG.E.U8 desc[UR36][R8.64], R5 ;  /* 0x0000000508007986 */ /* 0x0009e2000c101124 */
[----:B------:R-:W-:Y:S05]  /*5070*/  BRA `(.L_x_4092) ;  /* 0x0000000800207947 */ /* 0x000fea0003800000 */
.L_x_4108:
        /* <DEDUP_REMOVED lines=15> */
.L_x_4112:
[----:B------:R-:W-:Y:S05]  /*5170*/  BSYNC.RECONVERGENT B0 ;  /* 0x0000000000007941 */ /* 0x000fea0003800200 */
.L_x_4111:
[----:B------:R-:W-:Y:S01]  /*5180*/  LOP3.LUT R5, R0, 0x80, R5, 0xf8, !PT ;  /* 0x0000008000057812 */ /* 0x000fe200078ef805 */
[----:B------:R-:W-:-:S04]  /*5190*/  IMAD.MOV.U32 R25, RZ, RZ, R23 ;  /* 0x000000ffff197224 */ /* 0x000fc800078e0017 */
[----:B------:R3:W-:Y:S01]  /*51a0*/  STG.E.U8 desc[UR36][R8.64], R5 ;  /* 0x0000000508007986 */ /* 0x0007e2000c101124 */
[----:B------:R-:W-:Y:S05]  /*51b0*/  BRA `(.L_x_4092) ;  /* 0x0000000400d07947 */ /* 0x000fea0003800000 */
.L_x_4107:
[----:B------:R1:W-:Y:S01]  /*51c0*/  STG.E.U16 desc[UR36][R8.64], R3 ;  /* 0x0000000308007986 */ /* 0x0003e2000c101524 */
[----:B------:R-:W-:Y:S01]  /*51d0*/  IMAD.MOV.U32 R25, RZ, RZ, R23 ;  /* 0x000000ffff197224 */ /* 0x000fe200078e0017 */
[----:B------:R-:W-:Y:S06]  /*51e0*/  BRA `(.L_x_4092) ;  /* 0x0000000400c47947 */ /* 0x000fec0003800000 */
.L_x_4104:
        /* <DEDUP_REMOVED lines=10> */
[----:B------:R-:W1:Y:S02]  /*5290*/  F2I.FTZ.U32.TRUNC.NTZ R3, R3 ;  /* 0x0000000300037305 */ /* 0x000e64000021f000 */
[----:B-1----:R1:W-:Y:S01]  /*52a0*/  STG.E.U16 desc[UR36][R8.64], R3 ;  /* 0x0000000308007986 */ /* 0x0023e2000c101524 */
[----:B------:R-:W-:Y:S05]  /*52b0*/  BRA `(.L_x_4092) ;  /* 0x0000000400907947 */ /* 0x000fea0003800000 */
.L_x_4115:
        /* <DEDUP_REMOVED lines=13> */
.L_x_4118:
[----:B------:R-:W-:-:S04]  /*5390*/  SHF.R.U32.HI R0, RZ, 0x14, R3 ;  /* 0x00000014ff007819 */ /* 0x000fc80000011603 */
[----:B------:R-:W-:-:S04]  /*53a0*/  LOP3.LUT R0, R0, 0x1, RZ, 0xc0, !PT ;  /* 0x0000000100007812 */ /* 0x000fc800078ec0ff */
[----:B------:R-:W-:-:S04]  /*53b0*/  IADD3 R0, PT, PT, R3, 0x487ffff, R0 ;  /* 0x0487ffff03007810 */ /* 0x000fc80007ffe000 */
[----:B------:R-:W-:-:S04]  /*53c0*/  SHF.R.U32.HI R0, RZ, 0x14, R0 ;  /* 0x00000014ff007819 */ /* 0x000fc80000011600 */
[----:B------:R-:W-:-:S07]  /*53d0*/  LOP3.LUT R0, R0, 0xff, RZ, 0xc0, !PT ;  /* 0x000000ff00007812 */ /* 0x000fce00078ec0ff */
.L_x_4119:
[----:B------:R-:W-:-:S04]  /*53e0*/  SHF.R.U32.HI R3, RZ, 0x18, R3 ;  /* 0x00000018ff037819 */ /* 0x000fc80000011603 */
[----:B------:R-:W-:-:S04]  /*53f0*/  LOP3.LUT R0, R0, 0x80, R3, 0xf8, !PT ;  /* 0x0000008000007812 */ /* 0x000fc800078ef803 */
[----:B------:R-:W-:-:S07]  /*5400*/  PRMT R4, R0, 0x7610, R4 ;  /* 0x0000761000047816 */ /* 0x000fce0000000004 */
.L_x_4117:
[----:B------:R-:W-:Y:S05]  /*5410*/  BSYNC.RECONVERGENT B0 ;  /* 0x0000000000007941 */ /* 0x000fea0003800200 */
.L_x_4116:
[----:B------:R1:W-:Y:S01]  /*5420*/  STG.E.U8 desc[UR36][R8.64], R4 ;  /* 0x0000000408007986 */ /* 0x0003e2000c101124 */
[----:B------:R-:W-:Y:S01]  /*5430*/  IMAD.MOV.U32 R25, RZ, RZ, R23 ;  /* 0x000000ffff197224 */ /* 0x000fe200078e0017 */
[----:B------:R-:W-:Y:S06]  /*5440*/  BRA `(.L_x_4092) ;  /* 0x00000004002c7947 */ /* 0x000fec0003800000 */
.L_x_4114:
        /* <DEDUP_REMOVED lines=13> */
.L_x_4122:
[----:B------:R-:W-:-:S04]  /*5520*/  SHF.R.U32.HI R0, RZ, 0x15, R3 ;  /* 0x00000015ff007819 */ /* 0x000fc80000011603 */
[----:B------:R-:W-:-:S04]  /*5530*/  LOP3.LUT R0, R0, 0x1, RZ, 0xc0, !PT ;  /* 0x0000000100007812 */ /* 0x000fc800078ec0ff */
[----:B------:R-:W-:-:S04]  /*5540*/  IADD3 R0, PT, PT, R3, 0x88fffff, R0 ;  /* 0x088fffff03007810 */ /* 0x000fc80007ffe000 */
[----:B------:R-:W-:-:S04]  /*5550*/  SHF.R.U32.HI R0, RZ, 0x15, R0 ;  /* 0x00000015ff007819 */ /* 0x000fc80000011600 */
[----:B------:R-:W-:-:S07]  /*5560*/  LOP3.LUT R0, R0, 0xff, RZ, 0xc0, !PT ;  /* 0x000000ff00007812 */ /* 0x000fce00078ec0ff */
.L_x_4123:
[----:B------:R-:W-:-:S04]  /*5570*/  SHF.R.U32.HI R3, RZ, 0x18, R3 ;  /* 0x00000018ff037819 */ /* 0x000fc80000011603 */
[----:B------:R-:W-:-:S04]  /*5580*/  LOP3.LUT R0, R0, 0x80, R3, 0xf8, !PT ;  /* 0x0000008000007812 */ /* 0x000fc800078ef803 */
[----:B------:R-:W-:-:S07]  /*5590*/  PRMT R4, R0, 0x7610, R4 ;  /* 0x0000761000047816 */ /* 0x000fce0000000004 */
.L_x_4121:
[----:B------:R-:W-:Y:S05]  /*55a0*/  BSYNC.RECONVERGENT B0 ;  /* 0x0000000000007941 */ /* 0x000fea0003800200 */
.L_x_4120:
[----:B------:R1:W-:Y:S01]  /*55b0*/  STG.E.U8 desc[UR36][R8.64], R4 ;  /* 0x0000000408007986 */ /* 0x0003e2000c101124 */
[----:B------:R-:W-:Y:S01]  /*55c0*/  IMAD.MOV.U32 R25, RZ, RZ, R23 ;  /* 0x000000ffff197224 */ /* 0x000fe200078e0017 */
[----:B------:R-:W-:Y:S06]  /*55d0*/  BRA `(.L_x_4092) ;  /* 0x0000000000c87947 */ /* 0x000fec0003800000 */
.L_x_4113:
[----:B------:R-:W-:-:S13]  /*55e0*/  ISETP.NE.AND P0, PT, R0, 0x1c, PT ;  /* 0x0000001c0000780c */ /* 0x000fda0003f05270 */
[----:B------:R-:W-:Y:S05]  /*55f0*/  @!P0 BRA `(.L_x_4124) ;  /* 0x0000000000b08947 */ /* 0x000fea0003800000 */
[----:B------:R-:W-:-:S13]  /*5600*/  ISETP.NE.AND P0, PT, R0, 0x1d, PT ;  /* 0x0000001d0000780c */ /* 0x000fda0003f05270 */
[----:B------:R-:W-:Y:S05]  /*5610*/  @!P0 BRA `(.L_x_4125) ;  /* 0x0000000000948947 */ /* 0x000fea0003800000 */
[----:B------:R-:W-:-:S13]  /*5620*/  ISETP.NE.AND P0, PT, R0, 0x2c, PT ;  /* 0x0000002c0000780c */ /* 0x000fda0003f05270 */
[----:B------:R-:W-:Y:S05]  /*5630*/  @!P0 BRA `(.L_x_4126) ;  /* 0x0000000000488947 */ /* 0x000fea0003800000 */
.L_x_4097:
[----:B------:R-:W-:Y:S01]  /*5640*/  MOV R14, 0x0 ;  /* 0x00000000000e7802 */ /* 0x000fe20000000f00 */
[----:B------:R-:W1:Y:S01]  /*5650*/  LDCU.64 UR6, c[0x4][0x148] ;  /* 0x01002900ff0677ac */ /* 0x000e620008000a00 */
[----:B------:R-:W-:Y:S02]  /*5660*/  IMAD.MOV.U32 R8, RZ, RZ, 0x65 ;  /* 0x00000065ff087424 */ /* 0x000fe400078e00ff */
[----:B------:R-:W-:Y:S01]  /*5670*/  IMAD.MOV.U32 R12, RZ, RZ, 0x1 ;  /* 0x00000001ff0c7424 */ /* 0x000fe200078e00ff */
[----:B------:R-:W2:Y:S01]  /*5680*/  LDCU.64 UR8, c[0x4][0x150] ;  /* 0x01002a00ff0877ac */ /* 0x000ea20008000a00 */
[----:B------:R-:W3:Y:S01]  /*5690*/  LDC.64 R14, c[0x4][R14] ;  /* 0x010000000e0e7b82 */ /* 0x000ee20000000a00 */
[----:B------:R-:W-:Y:S01]  /*56a0*/  IMAD.MOV.U32 R13, RZ, RZ, RZ ;  /* 0x000000ffff0d7224 */ /* 0x000fe200078e00ff */
[----:B------:R-:W4:Y:S01]  /*56b0*/  LDCU.64 UR4, c[0x4][0x60] ;  /* 0x01000c00ff0477ac */ /* 0x000f220008000a00 */
[----:B-1----:R-:W-:Y:S02]  /*56c0*/  IMAD.U32 R4, RZ, RZ, UR6 ;  /* 0x00000006ff047e24 */ /* 0x002fe4000f8e00ff */
[----:B------:R-:W-:-:S02]  /*56d0*/  IMAD.U32 R5, RZ, RZ, UR7 ;  /* 0x00000007ff057e24 */ /* 0x000fc4000f8e00ff */
[----:B--2---:R-:W-:Y:S02]  /*56e0*/  IMAD.U32 R6, RZ, RZ, UR8 ;  /* 0x00000008ff067e24 */ /* 0x004fe4000f8e00ff */
[----:B------:R-:W-:Y:S02]  /*56f0*/  IMAD.U32 R7, RZ, RZ, UR9 ;  /* 0x00000009ff077e24 */ /* 0x000fe4000f8e00ff */
[----:B----4-:R-:W-:Y:S02]  /*5700*/  IMAD.U32 R10, RZ, RZ, UR4 ;  /* 0x00000004ff0a7e24 */ /* 0x010fe4000f8e00ff */
[----:B------:R-:W-:-:S07]  /*5710*/  IMAD.U32 R11, RZ, RZ, UR5 ;  /* 0x00000005ff0b7e24 */ /* 0x000fce000f8e00ff */
[----:B------:R-:W-:-:S07]  /*5720*/  LEPC R20, `(.L_x_4127) ;  /* 0x000000001014794e */ /* 0x000fce0000000000 */
[----:B0--3--:R-:W-:Y:S05]  /*5730*/  CALL.ABS.NOINC R14 ;  /* 0x000000000e007343 */ /* 0x009fea0003c00000 */
.L_x_4127:
[----:B------:R-:W-:Y:S01]  /*5740*/  IMAD.MOV.U32 R25, RZ, RZ, R23 ;  /* 0x000000ffff197224 */ /* 0x000fe200078e0017 */
[----:B------:R-:W-:Y:S06]  /*5750*/  BRA `(.L_x_4092) ;  /* 0x0000000000687947 */ /* 0x000fec0003800000 */
.L_x_4126:
        /* <DEDUP_REMOVED lines=17> */
.L_x_4125:
[----:B------:R-:W-:Y:S02]  /*5870*/  IMAD.U32 R4, R3, 0x10000, RZ ;  /* 0x0001000003047824 */ /* 0x000fe400078e00ff */
[----:B------:R-:W-:-:S04]  /*5880*/  IMAD.MOV.U32 R25, RZ, RZ, R23 ;  /* 0x000000ffff197224 */ /* 0x000fc800078e0017 */
[----:B------:R-:W1:Y:S02]  /*5890*/  F2I.U64.TRUNC R4, R4 ;  /* 0x0000000400047311 */ /* 0x000e64000020d800 */
[----:B-1----:R1:W-:Y:S01]  /*58a0*/  STG.E.64 desc[UR36][R8.64], R4 ;  /* 0x0000000408007986 */ /* 0x0023e2000c101b24 */
[----:B------:R-:W-:Y:S05]  /*58b0*/  BRA `(.L_x_4092) ;  /* 0x0000000000107947 */ /* 0x000fea0003800000 */
.L_x_4124:
[----:B------:R-:W-:Y:S02]  /*58c0*/  IMAD.U32 R3, R3, 0x10000, RZ ;  /* 0x0001000003037824 */ /* 0x000fe400078e00ff */
[----:B------:R-:W-:-:S04]  /*58d0*/  IMAD.MOV.U32 R25, RZ, RZ, R23 ;  /* 0x000000ffff197224 */ /* 0x000fc800078e0017 */
[----:B------:R-:W1:Y:S02]  /*58e0*/  F2I.FTZ.U32.TRUNC.NTZ R3, R3 ;  /* 0x0000000300037305 */ /* 0x000e64000021f000 */
[----:B-1----:R1:W-:Y:S02]  /*58f0*/  STG.E desc[UR36][R8.64], R3 ;  /* 0x0000000308007986 */ /* 0x0023e4000c101924 */
.L_x_4092:
[----:B------:R-:W-:Y:S05]  /*5900*/  BSYNC.RECONVERGENT B6 ;  /* 0x0000000000067941 */ /* 0x000fea0003800200 */
.L_x_4091:
[----:B------:R-:W-:Y:S01]  /*5910*/  ISETP.GE.AND P0, PT, R25, R16, PT ;  /* 0x000000101900720c */ /* 0x000fe20003f06270 */
[----:B------:R-:W-:-:S12]  /*5920*/  BSSY.RECONVERGENT B6, `(.L_x_4128) ;  /* 0x00001f0000067945 */ /* 0x000fd80003800200 */
[----:B------:R-:W-:Y:S05]  /*5930*/  @P0 BRA `(.L_x_4129) ;  /* 0x0000001c00b80947 */ /* 0x000fea0003800000 */
[----:B------:R-:W5:Y:S01]  /*5940*/  LDCU UR4, c[0x0][0x3a8] ;  /* 0x00007500ff0477ac */ /* 0x000f620008000800 */
[----:B-1-34-:R-:W1:Y:S01]  /*5950*/  LDC.64 R8, c[0x0][0x388] ;  /* 0x0000e200ff087b82 */ /* 0x01ae620000000a00 */
[----:B--2---:R-:W-:Y:S01]  /*5960*/  IMAD R0, R2, 0x200, R25 ;  /* 0x0000020002007824 */ /* 0x004fe200078e0219 */
[----:B------:R-:W-:-:S03]  /*5970*/  PRMT R4, R18, 0x9910, RZ ;  /* 0x0000991012047816 */ /* 0x000fc600000000ff */
[----:B-----5:R-:W-:Y:S02]  /*5980*/  IMAD R3, R0, UR4, RZ ;  /* 0x0000000400037c24 */ /* 0x020fe4000f8e02ff */
        /* <DEDUP_REMOVED lines=13> */
[----:B0-----:R-:W-:-:S04]  /*5a60*/  IMAD.U32 R22, R22, 0x10000, RZ ;  /* 0x0001000016167824 */ /* 0x001fc800078e00ff */
[----:B------:R-:W0:Y:S02]  /*5a70*/  F2I.FTZ.TRUNC.NTZ R3, R22 ;  /* 0x0000001600037305 */ /* 0x000e24000021f100 */
[----:B0-----:R0:W-:Y:S01]  /*5a80*/  STG.E.U8 desc[UR36][R8.64], R3 ;  /* 0x0000000308007986 */ /* 0x0011e2000c101124 */
[----:B------:R-:W-:Y:S05]  /*5a90*/  BRA `(.L_x_4135) ;  /* 0x0000000c007c7947 */ /* 0x000fea0003800000 */
.L_x_4133:
[----:B0-----:R-:W-:-:S06]  /*5aa0*/  IMAD.U32 R5, R22, 0x10000, RZ ;  /* 0x0001000016057824 */ /* 0x001fcc00078e00ff */
[----:B------:R-:W0:Y:S02]  /*5ab0*/  F2I.S64.TRUNC R4, R5 ;  /* 0x0000000500047311 */ /* 0x000e24000020d900 */
[----:B0-----:R0:W-:Y:S01]  /*5ac0*/  STG.E.U8 desc[UR36][R8.64], R4 ;  /* 0x0000000408007986 */ /* 0x0011e2000c101124 */
[----:B------:R-:W-:Y:S05]  /*5ad0*/  BRA `(.L_x_4135) ;  /* 0x0000000c006c7947 */ /* 0x000fea0003800000 */
.L_x_4132:
[----:B------:R-:W-:-:S13]  /*5ae0*/  ISETP.NE.AND P0, PT, R0, 0x2, PT ;  /* 0x000000020000780c */ /* 0x000fda0003f05270 */
[----:B------:R-:W-:Y:S05]  /*5af0*/  @!P0 BRA `(.L_x_4136) ;  /* 0x0000000000308947 */ /* 0x000fea0003800000 */
[----:B------:R-:W-:-:S13]  /*5b00*/  ISETP.NE.AND P0, PT, R0, 0x3, PT ;  /* 0x000000030000780c */ /* 0x000fda0003f05270 */
[----:B------:R-:W-:Y:S05]  /*5b10*/  @!P0 BRA `(.L_x_4137) ;  /* 0x0000000000188947 */ /* 0x000fea0003800000 */
[----:B------:R-:W-:-:S13]  /*5b20*/  ISETP.NE.AND P0, PT, R0, 0x4, PT ;  /* 0x000000040000780c */ /* 0x000fda0003f05270 */
[----:B------:R-:W-:Y:S05]  /*5b30*/  @P0 BRA `(.L_x_4134) ;  /* 0x0000000800780947 */ /* 0x000fea0003800000 */
[----:B0-----:R-:W-:-:S06]  /*5b40*/  IMAD.U32 R4, R22, 0x10000, RZ ;  /* 0x0001000016047824 */ /* 0x001fcc00078e00ff */
[----:B------:R-:W0:Y:S02]  /*5b50*/  F2I.S64.TRUNC R4, R4 ;  /* 0x0000000400047311 */ /* 0x000e24000020d900 */
[----:B0-----:R0:W-:Y:S01]  /*5b60*/  STG.E.64 desc[UR36][R8.64], R4 ;  /* 0x0000000408007986 */ /* 0x0011e2000c101b24 */
[----:B------:R-:W-:Y:S05]  /*5b70*/  BRA `(.L_x_4135) ;  /* 0x0000000c00447947 */ /* 0x000fea0003800000 */
.L_x_4137:
[----:B0-----:R-:W-:-:S04]  /*5b80*/  IMAD.U32 R22, R22, 0x10000, RZ ;  /* 0x0001000016167824 */ /* 0x001fc800078e00ff */
[----:B------:R-:W0:Y:S02]  /*5b90*/  F2I.FTZ.TRUNC.NTZ R3, R22 ;  /* 0x0000001600037305 */ /* 0x000e24000021f100 */
[----:B0-----:R0:W-:Y:S01]  /*5ba0*/  STG.E desc[UR36][R8.64], R3 ;  /* 0x0000000308007986 */ /* 0x0011e2000c101924 */
[----:B------:R-:W-:Y:S05]  /*5bb0*/  BRA `(.L_x_4135) ;  /* 0x0000000c00347947 */ /* 0x000fea0003800000 */
.L_x_4136:
[----:B0-----:R-:W-:-:S04]  /*5bc0*/  IMAD.U32 R22, R22, 0x10000, RZ ;  /* 0x0001000016167824 */ /* 0x001fc800078e00ff */
[----:B------:R-:W0:Y:S02]  /*5bd0*/  F2I.FTZ.TRUNC.NTZ R3, R22 ;  /* 0x0000001600037305 */ /* 0x000e24000021f100 */
[----:B0-----:R0:W-:Y:S01]  /*5be0*/  STG.E.U16 desc[UR36][R8.64], R3 ;  /* 0x0000000308007986 */ /* 0x0011e2000c101524 */
[----:B------:R-:W-:Y:S05]  /*5bf0*/  BRA `(.L_x_4135) ;  /* 0x0000000c00247947 */ /* 0x000fea0003800000 */
.L_x_4131:
[----:B------:R-:W-:-:S13]  /*5c00*/  ISETP.GT.AND P0, PT, R0, 0x6, PT ;  /* 0x000000060000780c */ /* 0x000fda0003f04270 */
[----:B------:R-:W-:Y:S05]  /*5c10*/  @P0 BRA `(.L_x_4138) ;  /* 0x00000000002c0947 */ /* 0x000fea0003800000 */
[----:B------:R-:W-:-:S13]  /*5c20*/  ISETP.NE.AND P0, PT, R0, 0x5, PT ;  /* 0x000000050000780c */ /* 0x000fda0003f05270 */
[----:B------:R-:W-:Y:S05]  /*5c30*/  @!P0 BRA `(.L_x_4139) ;  /* 0x0000000000148947 */ /* 0x000fea0003800000 */
[----:B------:R-:W-:-:S13]  /*5c40*/  ISETP.NE.AND P0, PT, R0, 0x6, PT ;  /* 0x000000060000780c */ /* 0x000fda0003f05270 */
[----:B------:R-:W-:Y:S05]  /*5c50*/  @P0 BRA `(.L_x_4134) ;  /* 0x0000000800300947 */ /* 0x000fea0003800000 */
[----:B0-----:R-:W-:-:S05]  /*5c60*/  IMAD.U32 R3, R22, 0x10000, RZ ;  /* 0x0001000016037824 */ /* 0x001fca00078e00ff */
[----:B------:R0:W-:Y:S01]  /*5c70*/  STG.E desc[UR36][R8.64], R3 ;  /* 0x0000000308007986 */ /* 0x0001e2000c101924 */
[----:B------:R-:W-:Y:S05]  /*5c80*/  BRA `(.L_x_4135) ;  /* 0x0000000c00007947 */ /* 0x000fea0003800000 */
.L_x_4139:
[----:B0-----:R-:W-:-:S05]  /*5c90*/  IMAD.U32 R0, R22, 0x10000, RZ ;  /* 0x0001000016007824 */ /* 0x001fca00078e00ff */
[----:B------:R-:W-:-:S05]  /*5ca0*/  F2FP.F16.F32.PACK_AB R0, RZ, R0 ;  /* 0x00000000ff00723e */ /* 0x000fca00000000ff */
[----:B------:R0:W-:Y:S01]  /*5cb0*/  STG.E.U16 desc[UR36][R8.64], R0 ;  /* 0x0000000008007986 */ /* 0x0001e2000c101524 */
[----:B------:R-:W-:Y:S05]  /*5cc0*/  BRA `(.L_x_4135) ;  /* 0x0000000800f07947 */ /* 0x000fea0003800000 */
.L_x_4138:
[----:B------:R-:W-:-:S13]  /*5cd0*/  ISETP.NE.AND P0, PT, R0, 0x7, PT ;  /* 0x000000070000780c */ /* 0x000fda0003f05270 */
[----:B------:R-:W-:Y:S05]  /*5ce0*/  @!P0 BRA `(.L_x_4140) ;  /* 0x0000000000348947 */ /* 0x000fea0003800000 */
[----:B------:R-:W-:-:S13]  /*5cf0*/  ISETP.NE.AND P0, PT, R0, 0x8, PT ;  /* 0x000000080000780c */ /* 0x000fda0003f05270 */
[----:B------:R-:W-:Y:S05]  /*5d00*/  @!P0 BRA `(.L_x_4141) ;  /* 0x0000000000188947 */ /* 0x000fea0003800000 */
[----:B------:R-:W-:-:S13]  /*5d10*/  ISETP.NE.AND P0, PT, R0, 0x9, PT ;  /* 0x000000090000780c */ /* 0x000fda0003f05270 */
[----:B------:R-:W-:Y:S05]  /*5d20*/  @P0 BRA `(.L_x_4134) ;  /* 0x0000000400fc0947 */ /* 0x000fea0003800000 */
[----:B0-----:R-:W-:Y:S02]  /*5d30*/  IMAD.U32 R22, R22, 0x10000, RZ ;  /* 0x0001000016167824 */ /* 0x001fe400078e00ff */
[----:B------:R-:W-:-:S05]  /*5d40*/  IMAD.MOV.U32 R23, RZ, RZ, RZ ;  /* 0x000000ffff177224 */ /* 0x000fca00078e00ff */
[----:B------:R0:W-:Y:S01]  /*5d50*/  STG.E.64 desc[UR36][R8.64], R22 ;  /* 0x0000001608007986 */ /* 0x0001e2000c101b24 */
[----:B------:R-:W-:Y:S05]  /*5d60*/  BRA `(.L_x_4135) ;  /* 0x0000000800c87947 */ /* 0x000fea0003800000 */
.L_x_4141:
[----:B0-----:R-:W-:-:S05]  /*5d70*/  IMAD.U32 R22, R22, 0x10000, RZ ;  /* 0x0001000016167824 */ /* 0x001fca00078e00ff */
[----:B------:R-:W-:-:S04]  /*5d80*/  F2FP.F16.F32.PACK_AB R3, RZ, R22 ;  /* 0x00000016ff03723e */ /* 0x000fc800000000ff */
[----:B------:R-:W-:-:S05]  /*5d90*/  PRMT R3, R3, 0x5410, RZ ;  /* 0x0000541003037816 */ /* 0x000fca00000000ff */
[----:B------:R0:W-:Y:S01]  /*5da0*/  STG.E desc[UR36][R8.64], R3 ;  /* 0x0000000308007986 */ /* 0x0001e2000c101924 */
[----:B------:R-:W-:Y:S05]  /*5db0*/  BRA `(.L_x_4135) ;  /* 0x0000000800b47947 */ /* 0x000fea0003800000 */
.L_x_4140:
[----:B0-----:R-:W-:-:S04]  /*5dc0*/  IMAD.U32 R4, R22, 0x10000, RZ ;  /* 0x0001000016047824 */ /* 0x001fc800078e00ff */
[----:B------:R-:W-:-:S06]  /*5dd0*/  FMUL.FTZ R4, R4, 1 ;  /* 0x3f80000004047820 */ /* 0x000fcc0000410000 */
[----:B------:R-:W0:Y:S02]  /*5de0*/  F2F.F64.F32 R4, R4 ;  /* 0x0000000400047310 */ /* 0x000e240000201800 */
[----:B0-----:R0:W-:Y:S01]  /*5df0*/  STG.E.64 desc[UR36][R8.64], R4 ;  /* 0x0000000408007986 */ /* 0x0011e2000c101b24 */
[----:B------:R-:W-:Y:S05]  /*5e00*/  BRA `(.L_x_4135) ;  /* 0x0000000800a07947 */ /* 0x000fea0003800000 */
.L_x_4130:
        /* <DEDUP_REMOVED lines=10> */
[----:B0-----:R-:W-:-:S06]  /*5eb0*/  IMAD.U32 R3, R22, 0x10000, RZ ;  /* 0x0001000016037824 */ /* 0x001fcc00078e00ff */
[----:B------:R-:W0:Y:S02]  /*5ec0*/  F2I.FTZ.U32.TRUNC.NTZ R3, R3 ;  /* 0x0000000300037305 */ /* 0x000e24000021f000 */
[----:B0-----:R0:W-:Y:S01]  /*5ed0*/  STG.E.U16 desc[UR36][R8.64], R3 ;  /* 0x0000000308007986 */ /* 0x0011e2000c101524 */
[----:B------:R-:W-:Y:S05]  /*5ee0*/  BRA `(.L_x_4135) ;  /* 0x0000000800687947 */ /* 0x000fea0003800000 */
.L_x_4145:
[----:B0-----:R-:W-:Y:S01]  /*5ef0*/  IMAD.U32 R5, R22, 0x10000, RZ ;  /* 0x0001000016057824 */ /* 0x001fe200078e00ff */
        /* <DEDUP_REMOVED lines=16> */
.L_x_4148:
[----:B------:R-:W-:-:S04]  /*6000*/  SHF.R.U32.HI R3, RZ, 0x18, R5 ;  /* 0x00000018ff037819 */ /* 0x000fc80000011605 */
[----:B------:R-:W-:-:S04]  /*6010*/  LOP3.LUT R0, R0, 0x80, R3, 0xf8, !PT ;  /* 0x0000008000007812 */ /* 0x000fc800078ef803 */
[----:B------:R-:W-:-:S07]  /*6020*/  PRMT R4, R0, 0x7610, R4 ;  /* 0x0000761000047816 */ /* 0x000fce0000000004 */
.L_x_4147:
[----:B------:R-:W-:Y:S05]  /*6030*/  BSYNC.RECONVERGENT B0 ;  /* 0x0000000000007941 */ /* 0x000fea0003800200 */
.L_x_4146:
[----:B------:R0:W-:Y:S01]  /*6040*/  STG.E.U8 desc[UR36][R8.64], R4 ;  /* 0x0000000408007986 */ /* 0x0001e2000c101124 */
[----:B------:R-:W-:Y:S05]  /*6050*/  BRA `(.L_x_4135) ;  /* 0x00000008000c7947 */ /* 0x000fea0003800000 */
.L_x_4144:
        /* <DEDUP_REMOVED lines=17> */
.L_x_4151:
[----:B------:R-:W-:-:S04]  /*6170*/  SHF.R.U32.HI R3, RZ, 0x18, R5 ;  /* 0x00000018ff037819 */ /* 0x000fc80000011605 */
[----:B------:R-:W-:-:S04]  /*6180*/  LOP3.LUT R0, R0, 0x80, R3, 0xf8, !PT ;  /* 0x0000008000007812 */ /* 0x000fc800078ef803 */
[----:B------:R-:W-:-:S07]  /*6190*/  PRMT R4, R0, 0x7610, R4 ;  /* 0x0000761000047816 */ /* 0x000fce0000000004 */
.L_x_4150:
[----:B------:R-:W-:Y:S05]  /*61a0*/  BSYNC.RECONVERGENT B0 ;  /* 0x0000000000007941 */ /* 0x000fea0003800200 */
.L_x_4149:
[----:B------:R0:W-:Y:S01]  /*61b0*/  STG.E.U8 desc[UR36][R8.64], R4 ;  /* 0x0000000408007986 */ /* 0x0001e2000c101124 */
[----:B------:R-:W-:Y:S05]  /*61c0*/  BRA `(.L_x_4135) ;  /* 0x0000000400b07947 */ /* 0x000fea0003800000 */
.L_x_4143:
[----:B------:R-:W-:-:S13]  /*61d0*/  ISETP.NE.AND P0, PT, R0, 0x1c, PT ;  /* 0x0000001c0000780c */ /* 0x000fda0003f05270 */
[----:B------:R-:W-:Y:S05]  /*61e0*/  @!P0 BRA `(.L_x_4152) ;  /* 0x0000000000608947 */ /* 0x000fea0003800000 */
[----:B------:R-:W-:-:S13]  /*61f0*/  ISETP.NE.AND P0, PT, R0, 0x1d, PT ;  /* 0x0000001d0000780c */ /* 0x000fda0003f05270 */
[----:B------:R-:W-:Y:S05]  /*6200*/  @!P0 BRA `(.L_x_4153) ;  /* 0x0000000000488947 */ /* 0x000fea0003800000 */
[----:B------:R-:W-:-:S13]  /*6210*/  ISETP.NE.AND P0, PT, R0, 0x2c, PT ;  /* 0x0000002c0000780c */ /* 0x000fda0003f05270 */
[----:B------:R-:W-:Y:S05]  /*6220*/  @P0 BRA `(.L_x_4134) ;  /* 0x0000000000bc0947 */ /* 0x000fea0003800000 */
[----:B0-----:R-:W-:-:S05]  /*6230*/  IMAD.U32 R22, R22, 0x10000, RZ ;  /* 0x0001000016167824 */ /* 0x001fca00078e00ff */
        /* <DEDUP_REMOVED lines=15> */
.L_x_4153:
[----:B0-----:R-:W-:-:S06]  /*6330*/  IMAD.U32 R4, R22, 0x10000, RZ ;  /* 0x0001000016047824 */ /* 0x001fcc00078e00ff */
[----:B------:R-:W0:Y:S02]  /*6340*/  F2I.U64.TRUNC R4, R4 ;  /* 0x0000000400047311 */ /* 0x000e24000020d800 */
[----:B0-----:R0:W-:Y:S01]  /*6350*/  STG.E.64 desc[UR36][R8.64], R4 ;  /* 0x0000000408007986 */ /* 0x0011e2000c101b24 */
[----:B------:R-:W-:Y:S05]  /*6360*/  BRA `(.L_x_4135) ;  /* 0x0000000400487947 */ /* 0x000fea0003800000 */
.L_x_4152:
[----:B0-----:R-:W-:-:S04]  /*6370*/  IMAD.U32 R22, R22, 0x10000, RZ ;  /* 0x0001000016167824 */ /* 0x001fc800078e00ff */
[----:B------:R-:W0:Y:S02]  /*6380*/  F2I.FTZ.U32.TRUNC.NTZ R3, R22 ;  /* 0x0000001600037305 */ /* 0x000e24000021f000 */
[----:B0-----:R0:W-:Y:S01]  /*6390*/  STG.E desc[UR36][R8.64], R3 ;  /* 0x0000000308007986 */ /* 0x0011e2000c101924 */
[----:B------:R-:W-:Y:S05]  /*63a0*/  BRA `(.L_x_4135) ;  /* 0x0000000400387947 */ /* 0x000fea0003800000 */
.L_x_4142:
[----:B------:R-:W-:-:S13]  /*63b0*/  ISETP.GT.AND P0, PT, R0, 0xe, PT ;  /* 0x0000000e0000780c */ /* 0x000fda0003f04270 */
[----:B------:R-:W-:Y:S05]  /*63c0*/  @P0 BRA `(.L_x_4154) ;  /* 0x00000000003c0947 */ /* 0x000fea0003800000 */
[----:B------:R-:W-:-:S13]  /*63d0*/  ISETP.NE.AND P0, PT, R0, 0xa, PT ;  /* 0x0000000a0000780c */ /* 0x000fda0003f05270 */
[----:B------:R-:W-:Y:S05]  /*63e0*/  @!P0 BRA `(.L_x_4155) ;  /* 0x00000000001c8947 */ /* 0x000fea0003800000 */
[----:B------:R-:W-:-:S13]  /*63f0*/  ISETP.NE.AND P0, PT, R0, 0xb, PT ;  /* 0x0000000b0000780c */ /* 0x000fda0003f05270 */
[----:B------:R-:W-:Y:S05]  /*6400*/  @P0 BRA `(.L_x_4134) ;  /* 0x0000000000440947 */ /* 0x000fea0003800000 */
[----:B0-----:R-:W-:-:S05]  /*6410*/  IMAD.U32 R22, R22, 0x10000, RZ ;  /* 0x0001000016167824 */ /* 0x001fca00078e00ff */
[----:B------:R-:W-:-:S04]  /*6420*/  FSETP.NEU.FTZ.AND P0, PT, R22, RZ, PT ;  /* 0x000000ff1600720b */ /* 0x000fc80003f1d000 */
[----:B------:R-:W-:-:S05]  /*6430*/  SEL R3, RZ, 0x1, !P0 ;  /* 0x00000001ff037807 */ /* 0x000fca0004000000 */
[----:B------:R3:W-:Y:S01]  /*6440*/  STG.E.U8 desc[UR36][R8.64], R3 ;  /* 0x0000000308007986 */ /* 0x0007e2000c101124 */
[----:B------:R-:W-:Y:S05]  /*6450*/  BRA `(.L_x_4135) ;  /* 0x00000004000c7947 */ /* 0x000fea0003800000 */
.L_x_4155:
[----:B0-----:R-:W-:Y:S01]  /*6460*/  IMAD.U32 R22, R22, 0x10000, RZ ;  /* 0x0001000016167824 */ /* 0x001fe200078e00ff */
[----:B------:R-:W-:-:S03]  /*6470*/  CS2R R6, SRZ ;  /* 0x0000000000067805 */ /* 0x000fc6000001ff00 */
[----:B------:R-:W-:-:S06]  /*6480*/  FMUL.FTZ R4, R22, 1 ;  /* 0x3f80000016047820 */ /* 0x000fcc0000410000 */
[----:B------:R-:W0:Y:S02]  /*6490*/  F2F.F64.F32 R4, R4 ;  /* 0x0000000400047310 */ /* 0x000e240000201800 */
[----:B0-----:R4:W-:Y:S01]  /*64a0*/  STG.E.128 desc[UR36][R8.64], R4 ;  /* 0x0000000408007986 */ /* 0x0019e2000c101d24 */
[----:B------:R-:W-:Y:S05]  /*64b0*/  BRA `(.L_x_4135) ;  /* 0x0000000000f47947 */ /* 0x000fea0003800000 */
.L_x_4154:
[----:B------:R-:W-:-:S13]  /*64c0*/  ISETP.NE.AND P0, PT, R0, 0xf, PT ;  /* 0x0000000f0000780c */ /* 0x000fda0003f05270 */
[----:B------:R-:W-:Y:S05]  /*64d0*/  @!P0 BRA `(.L_x_4156) ;  /* 0x0000000000e88947 */ /* 0x000fea0003800000 */
[----:B------:R-:W-:-:S13]  /*64e0*/  ISETP.NE.AND P0, PT, R0, 0x17, PT ;  /* 0x000000170000780c */ /* 0x000fda0003f05270 */
[----:B------:R-:W-:Y:S05]  /*64f0*/  @!P0 BRA `(.L_x_4157) ;  /* 0x0000000000908947 */ /* 0x000fea0003800000 */
[----:B------:R-:W-:-:S13]  /*6500*/  ISETP.NE.AND P0, PT, R0, 0x18, PT ;  /* 0x000000180000780c */ /* 0x000fda0003f05270 */
[----:B------:R-:W-:Y:S05]  /*6510*/  @!P0 BRA `(.L_x_4158) ;  /* 0x0000000000448947 */ /* 0x000fea0003800000 */
.L_x_4134:
        /* <DEDUP_REMOVED lines=16> */
.L_x_4159:
[----:B------:R-:W-:Y:S05]  /*6620*/  BRA `(.L_x_4135) ;  /* 0x0000000000987947 */ /* 0x000fea0003800000 */
.L_x_4158:
[----:B0-----:R-:W-:Y:S01]  /*6630*/  IMAD.U32 R5, R22, 0x10000, RZ ;  /* 0x0001000016057824 */ /* 0x001fe200078e00ff */
        /* <DEDUP_REMOVED lines=12> */
.L_x_4161:
[----:B------:R-:W-:Y:S05]  /*6700*/  BSYNC.RECONVERGENT B0 ;  /* 0x0000000000007941 */ /* 0x000fea0003800200 */
.L_x_4160:
[----:B------:R-:W-:-:S05]  /*6710*/  LOP3.LUT R3, R0, 0x80, R3, 0xf8, !PT ;  /* 0x0000008000037812 */ /* 0x000fca00078ef803 */
[----:B------:R2:W-:Y:S01]  /*6720*/  STG.E.U8 desc[UR36][R8.64], R3 ;  /* 0x0000000308007986 */ /* 0x0005e2000c101124 */
[----:B------:R-:W-:Y:S05]  /*6730*/  BRA `(.L_x_4135) ;  /* 0x0000000000547947 */ /* 0x000fea0003800000 */
.L_x_4157:
[----:B0-----:R-:W-:Y:S01]  /*6740*/  IMAD.U32 R3, R22, 0x10000, RZ ;  /* 0x0001000016037824 */ /* 0x001fe200078e00ff */
        /* <DEDUP_REMOVED lines=11> */
.L_x_4163:
[----:B------:R-:W-:Y:S01]  /*6800*/  IMAD.MOV.U32 R0, RZ, RZ, 0x7f ;  /* 0x0000007fff007424 */ /* 0x000fe200078e00ff */
[----:B------:R-:W-:-:S04]  /*6810*/  ISETP.GT.U32.AND P0, PT, R4, 0x7f800000, PT ;  /* 0x7f8000000400780c */ /* 0x000fc80003f04070 */
[----:B------:R-:W-:-:S09]  /*6820*/  SEL R0, R0, 0x7c, P0 ;  /* 0x0000007c00007807 */ /* 0x000fd20000000000 */
.L_x_4164:
[----:B------:R-:W-:Y:S05]  /*6830*/  BSYNC.RECONVERGENT B0 ;  /* 0x0000000000007941 */ /* 0x000fea0003800200 */
.L_x_4162:
[----:B------:R-:W-:-:S04]  /*6840*/  SHF.R.U32.HI R3, RZ, 0x18, R3 ;  /* 0x00000018ff037819 */ /* 0x000fc80000011603 */
[----:B------:R-:W-:-:S05]  /*6850*/  LOP3.LUT R3, R0, 0x80, R3, 0xf8, !PT ;  /* 0x0000008000037812 */ /* 0x000fca00078ef803 */
[----:B------:R1:W-:Y:S01]  /*6860*/  STG.E.U8 desc[UR36][R8.64], R3 ;  /* 0x0000000308007986 */ /* 0x0003e2000c101124 */
[----:B------:R-:W-:Y:S05]  /*6870*/  BRA `(.L_x_4135) ;  /* 0x0000000000047947 */ /* 0x000fea0003800000 */
.L_x_4156:
[----:B0-----:R0:W-:Y:S02]  /*6880*/  STG.E.U16 desc[UR36][R8.64], R22 ;  /* 0x0000001608007986 */ /* 0x0011e4000c101524 */
.L_x_4135:
        /* <DEDUP_REMOVED lines=21> */
[----:B------:R-:W-:-:S06]  /*69e0*/  IMAD.U32 R17, R17, 0x10000, RZ ;  /* 0x0001000011117824 */ /* 0x000fcc00078e00ff */
[----:B------:R-:W0:Y:S02]  /*69f0*/  F2I.FTZ.TRUNC.NTZ R17, R17 ;  /* 0x0000001100117305 */ /* 0x000e24000021f100 */
[----:B0-----:R1:W-:Y:S01]  /*6a00*/  STG.E.U8 desc[UR36][R8.64], R17 ;  /* 0x0000001108007986 */ /* 0x0013e2000c101124 */
[----:B------:R-:W-:Y:S05]  /*6a10*/  BRA `(.L_x_4170) ;  /* 0x0000000c007c7947 */ /* 0x000fea0003800000 */
.L_x_4168:
[----:B------:R-:W-:-:S06]  /*6a20*/  IMAD.U32 R5, R17, 0x10000, RZ ;  /* 0x0001000011057824 */ /* 0x000fcc00078e00ff */
[----:B------:R-:W0:Y:S02]  /*6a30*/  F2I.S64.TRUNC R4, R5 ;  /* 0x0000000500047311 */ /* 0x000e24000020d900 */
[----:B0-----:R0:W-:Y:S01]  /*6a40*/  STG.E.U8 desc[UR36][R8.64], R4 ;  /* 0x0000000408007986 */ /* 0x0011e2000c101124 */
[----:B------:R-:W-:Y:S05]  /*6a50*/  BRA `(.L_x_4170) ;  /* 0x0000000c006c7947 */ /* 0x000fea0003800000 */
.L_x_4167:
        /* <DEDUP_REMOVED lines=10> */
.L_x_4172:
[----:B------:R-:W-:-:S06]  /*6b00*/  IMAD.U32 R17, R17, 0x10000, RZ ;  /* 0x0001000011117824 */ /* 0x000fcc00078e00ff */
[----:B------:R-:W0:Y:S02]  /*6b10*/  F2I.FTZ.TRUNC.NTZ R17, R17 ;  /* 0x0000001100117305 */ /* 0x000e24000021f100 */
[----:B0-----:R3:W-:Y:S01]  /*6b20*/  STG.E desc[UR36][R8.64], R17 ;  /* 0x0000001108007986 */ /* 0x0017e2000c101924 */
[----:B------:R-:W-:Y:S05]  /*6b30*/  BRA `(.L_x_4170) ;  /* 0x0000000c00347947 */ /* 0x000fea0003800000 */
.L_x_4171:
[----:B------:R-:W-:-:S06]  /*6b40*/  IMAD.U32 R17, R17, 0x10000, RZ ;  /* 0x0001000011117824 */ /* 0x000fcc00078e00ff */
[----:B------:R-:W0:Y:S02]  /*6b50*/  F2I.FTZ.TRUNC.NTZ R17, R17 ;  /* 0x0000001100117305 */ /* 0x000e24000021f100 */
[----:B0-----:R2:W-:Y:S01]  /*6b60*/  STG.E.U16 desc[UR36][R8.64], R17 ;  /* 0x0000001108007986 */ /* 0x0015e2000c101524 */
[----:B------:R-:W-:Y:S05]  /*6b70*/  BRA `(.L_x_4170) ;  /* 0x0000000c00247947 */ /* 0x000fea0003800000 */
.L_x_4166:
        /* <DEDUP_REMOVED lines=9> */
.L_x_4174:
[----:B------:R-:W-:-:S05]  /*6c10*/  IMAD.U32 R0, R17, 0x10000, RZ ;  /* 0x0001000011007824 */ /* 0x000fca00078e00ff */
[----:B------:R-:W-:-:S05]  /*6c20*/  F2FP.F16.F32.PACK_AB R0, RZ, R0 ;  /* 0x00000000ff00723e */ /* 0x000fca00000000ff */
[----:B------:R0:W-:Y:S01]  /*6c30*/  STG.E.U16 desc[UR36][R8.64], R0 ;  /* 0x0000000008007986 */ /* 0x0001e2000c101524 */
[----:B------:R-:W-:Y:S05]  /*6c40*/  BRA `(.L_x_4170) ;  /* 0x0000000800f07947 */ /* 0x000fea0003800000 */
.L_x_4173:
        /* <DEDUP_REMOVED lines=10> */
.L_x_4176:
[----:B------:R-:W-:-:S05]  /*6cf0*/  IMAD.U32 R17, R17, 0x10000, RZ ;  /* 0x0001000011117824 */ /* 0x000fca00078e00ff */
[----:B------:R-:W-:-:S04]  /*6d00*/  F2FP.F16.F32.PACK_AB R3, RZ, R17 ;  /* 0x00000011ff03723e */ /* 0x000fc800000000ff */
[----:B------:R-:W-:-:S05]  /*6d10*/  PRMT R3, R3, 0x5410, RZ ;  /* 0x0000541003037816 */ /* 0x000fca00000000ff */
[----:B------:R0:W-:Y:S01]  /*6d20*/  STG.E desc[UR36][R8.64], R3 ;  /* 0x0000000308007986 */ /* 0x0001e2000c101924 */
[----:B------:R-:W-:Y:S05]  /*6d30*/  BRA `(.L_x_4170) ;  /* 0x0000000800b47947 */ /* 0x000fea0003800000 */
.L_x_4175:
[----:B------:R-:W-:-:S04]  /*6d40*/  IMAD.U32 R4, R17, 0x10000, RZ ;  /* 0x0001000011047824 */ /* 0x000fc800078e00ff */
[----:B------:R-:W-:-:S06]  /*6d50*/  FMUL.FTZ R4, R4, 1 ;  /* 0x3f80000004047820 */ /* 0x000fcc0000410000 */
[----:B------:R-:W0:Y:S02]  /*6d60*/  F2F.F64.F32 R4, R4 ;  /* 0x0000000400047310 */ /* 0x000e240000201800 */
[----:B0-----:R0:W-:Y:S01]  /*6d70*/  STG.E.64 desc[UR36][R8.64], R4 ;  /* 0x0000000408007986 */ /* 0x0011e2000c101b24 */
[----:B------:R-:W-:Y:S05]  /*6d80*/  BRA `(.L_x_4170) ;  /* 0x0000000800a07947 */ /* 0x000fea0003800000 */
.L_x_4165:
        /* <DEDUP_REMOVED lines=14> */
.L_x_4180:
        /* <DEDUP_REMOVED lines=17> */
.L_x_4183:
[----:B------:R-:W-:-:S04]  /*6f80*/  SHF.R.U32.HI R3, RZ, 0x18, R17 ;  /* 0x00000018ff037819 */ /* 0x000fc80000011611 */
[----:B------:R-:W-:-:S04]  /*6f90*/  LOP3.LUT R0, R0, 0x80, R3, 0xf8, !PT ;  /* 0x0000008000007812 */ /* 0x000fc800078ef803 */
[----:B------:R-:W-:-:S07]  /*6fa0*/  PRMT R4, R0, 0x7610, R4 ;  /* 0x0000761000047816 */ /* 0x000fce0000000004 */
.L_x_4182:
[----:B------:R-:W-:Y:S05]  /*6fb0*/  BSYNC.RECONVERGENT B0 ;  /* 0x0000000000007941 */ /* 0x000fea0003800200 */
.L_x_4181:
[----:B------:R0:W-:Y:S01]  /*6fc0*/  STG.E.U8 desc[UR36][R8.64], R4 ;  /* 0x0000000408007986 */ /* 0x0001e2000c101124 */
[----:B------:R-:W-:Y:S05]  /*6fd0*/  BRA `(.L_x_4170) ;  /* 0x00000008000c7947 */ /* 0x000fea0003800000 */
.L_x_4179:
        /* <DEDUP_REMOVED lines=17> */
.L_x_4186:
[----:B------:R-:W-:-:S04]  /*70f0*/  SHF.R.U32.HI R3, RZ, 0x18, R17 ;  /* 0x00000018ff037819 */ /* 0x000fc80000011611 */
[----:B------:R-:W-:-:S04]  /*7100*/  LOP3.LUT R0, R0, 0x80, R3, 0xf8, !PT ;  /* 0x0000008000007812 */ /* 0x000fc800078ef803 */
[----:B------:R-:W-:-:S07]  /*7110*/  PRMT R4, R0, 0x7610, R4 ;  /* 0x0000761000047816 */ /* 0x000fce0000000004 */
.L_x_4185:
[----:B------:R-:W-:Y:S05]  /*7120*/  BSYNC.RECONVERGENT B0 ;  /* 0x0000000000007941 */ /* 0x000fea0003800200 */
.L_x_4184:
[----:B------:R0:W-:Y:S01]  /*7130*/  STG.E.U8 desc[UR36][R8.64], R4 ;  /* 0x0000000408007986 */ /* 0x0001e2000c101124 */
[----:B------:R-:W-:Y:S05]  /*7140*/  BRA `(.L_x_4170) ;  /* 0x0000000400b07947 */ /* 0x000fea0003800000 */
.L_x_4178:
        /* <DEDUP_REMOVED lines=22> */
.L_x_4188:
[----:B------:R-:W-:-:S06]  /*72b0*/  IMAD.U32 R4, R17, 0x10000, RZ ;  /* 0x0001000011047824 */ /* 0x000fcc00078e00ff */
[----:B------:R-:W0:Y:S02]  /*72c0*/  F2I.U64.TRUNC R4, R4 ;  /* 0x0000000400047311 */ /* 0x000e24000020d800 */
[----:B0-----:R0:W-:Y:S01]  /*72d0*/  STG.E.64 desc[UR36][R8.64], R4 ;  /* 0x0000000408007986 */ /* 0x0011e2000c101b24 */
[----:B------:R-:W-:Y:S05]  /*72e0*/  BRA `(.L_x_4170) ;  /* 0x0000000400487947 */ /* 0x000fea0003800000 */
.L_x_4187:
[----:B------:R-:W-:-:S06]  /*72f0*/  IMAD.U32 R17, R17, 0x10000, RZ ;  /* 0x0001000011117824 */ /* 0x000fcc00078e00ff */
[----:B------:R-:W0:Y:S02]  /*7300*/  F2I.FTZ.U32.TRUNC.NTZ R17, R17 ;  /* 0x0000001100117305 */ /* 0x000e24000021f000 */
[----:B0-----:R0:W-:Y:S01]  /*7310*/  STG.E desc[UR36][R8.64], R17 ;  /* 0x0000001108007986 */ /* 0x0011e2000c101924 */
[----:B------:R-:W-:Y:S05]  /*7320*/  BRA `(.L_x_4170) ;  /* 0x0000000400387947 */ /* 0x000fea0003800000 */
.L_x_4177:
        /* <DEDUP_REMOVED lines=11> */
.L_x_4190:
[----:B------:R-:W-:Y:S01]  /*73e0*/  IMAD.U32 R17, R17, 0x10000, RZ ;  /* 0x0001000011117824 */ /* 0x000fe200078e00ff */
[----:B------:R-:W-:-:S03]  /*73f0*/  CS2R R6, SRZ ;  /* 0x0000000000067805 */ /* 0x000fc6000001ff00 */
[----:B------:R-:W-:-:S06]  /*7400*/  FMUL.FTZ R4, R17, 1 ;  /* 0x3f80000011047820 */ /* 0x000fcc0000410000 */
[----:B------:R-:W0:Y:S02]  /*7410*/  F2F.F64.F32 R4, R4 ;  /* 0x0000000400047310 */ /* 0x000e240000201800 */
[----:B0-----:R0:W-:Y:S01]  /*7420*/  STG.E.128 desc[UR36][R8.64], R4 ;  /* 0x0000000408007986 */ /* 0x0011e2000c101d24 */
[----:B------:R-:W-:Y:S05]  /*7430*/  BRA `(.L_x_4170) ;  /* 0x0000000000f47947 */ /* 0x000fea0003800000 */
.L_x_4189:
[----:B------:R-:W-:-:S13]  /*7440*/  ISETP.NE.AND P0, PT, R0, 0xf, PT ;  /* 0x0000000f0000780c */ /* 0x000fda0003f05270 */
[----:B------:R-:W-:Y:S05]  /*7450*/  @!P0 BRA `(.L_x_4191) ;  /* 0x0000000000e88947 */ /* 0x000fea0003800000 */
[----:B------:R-:W-:-:S13]  /*7460*/  ISETP.NE.AND P0, PT, R0, 0x17, PT ;  /* 0x000000170000780c */ /* 0x000fda0003f05270 */
[----:B------:R-:W-:Y:S05]  /*7470*/  @!P0 BRA `(.L_x_4192) ;  /* 0x0000000000908947 */ /* 0x000fea0003800000 */
[----:B------:R-:W-:-:S13]  /*7480*/  ISETP.NE.AND P0, PT, R0, 0x18, PT ;  /* 0x000000180000780c */ /* 0x000fda0003f05270 */
[----:B------:R-:W-:Y:S05]  /*7490*/  @!P0 BRA `(.L_x_4193) ;  /* 0x0000000000448947 */ /* 0x000fea0003800000 */
.L_x_4169:
        /* <DEDUP_REMOVED lines=16> */
.L_x_4194:
[----:B------:R-:W-:Y:S05]  /*75a0*/  BRA `(.L_x_4170) ;  /* 0x0000000000987947 */ /* 0x000fea0003800000 */
.L_x_4193:
        /* <DEDUP_REMOVED lines=13> */
.L_x_4196:
[----:B------:R-:W-:Y:S05]  /*7680*/  BSYNC.RECONVERGENT B0 ;  /* 0x0000000000007941 */ /* 0x000fea0003800200 */
.L_x_4195:
[----:B------:R-:W-:-:S05]  /*7690*/  LOP3.LUT R3, R0, 0x80, R3, 0xf8, !PT ;  /* 0x0000008000037812 */ /* 0x000fca00078ef803 */
[----:B------:R0:W-:Y:S01]  /*76a0*/  STG.E.U8 desc[UR36][R8.64], R3 ;  /* 0x0000000308007986 */ /* 0x0001e2000c101124 */
[----:B------:R-:W-:Y:S05]  /*76b0*/  BRA `(.L_x_4170) ;  /* 0x0000000000547947 */ /* 0x000fea0003800000 */
.L_x_4192:
        /* <DEDUP_REMOVED lines=12> */
.L_x_4198:
[----:B------:R-:W-:Y:S01]  /*7780*/  IMAD.MOV.U32 R0, RZ, RZ, 0x7f ;  /* 0x0000007fff007424 */ /* 0x000fe200078e00ff */
[----:B------:R-:W-:-:S04]  /*7790*/  ISETP.GT.U32.AND P0, PT, R4, 0x7f800000, PT ;  /* 0x7f8000000400780c */ /* 0x000fc80003f04070 */
[----:B------:R-:W-:-:S09]  /*77a0*/  SEL R0, R0, 0x7c, P0 ;  /* 0x0000007c00007807 */ /* 0x000fd20000000000 */
.L_x_4199:
[----:B------:R-:W-:Y:S05]  /*77b0*/  BSYNC.RECONVERGENT B0 ;  /* 0x0000000000007941 */ /* 0x000fea0003800200 */
.L_x_4197:
[----:B------:R-:W-:-:S04]  /*77c0*/  SHF.R.U32.HI R3, RZ, 0x18, R3 ;  /* 0x00000018ff037819 */ /* 0x000fc80000011603 */
[----:B------:R-:W-:-:S05]  /*77d0*/  LOP3.LUT R3, R0, 0x80, R3, 0xf8, !PT ;  /* 0x0000008000037812 */ /* 0x000fca00078ef803 */
[----:B------:R0:W-:Y:S01]  /*77e0*/  STG.E.U8 desc[UR36][R8.64], R3 ;  /* 0x0000000308007986 */ /* 0x0001e2000c101124 */
[----:B------:R-:W-:Y:S05]  /*77f0*/  BRA `(.L_x_4170) ;  /* 0x0000000000047947 */ /* 0x000fea0003800000 */
.L_x_4191:
[----:B------:R0:W-:Y:S02]  /*7800*/  STG.E.U16 desc[UR36][R8.64], R17 ;  /* 0x0000001108007986 */ /* 0x0001e4000c101524 */
.L_x_4170:
[----:B------:R-:W-:-:S07]  /*7810*/  VIADD R25, R25, 0x80 ;  /* 0x0000008019197836 */ /* 0x000fce0000000000 */
.L_x_4129:
[----:B------:R-:W-:Y:S05]  /*7820*/  BSYNC.RECONVERGENT B6 ;  /* 0x0000000000067941 */ /* 0x000fea0003800200 */
.L_x_4128:
[----:B------:R-:W-:-:S13]  /*7830*/  ISETP.GE.AND P0, PT, R25, R16, PT ;  /* 0x000000101900720c */ /* 0x000fda0003f06270 */
[----:B------:R-:W-:Y:S05]  /*7840*/  @P0 EXIT ;  /* 0x000000000000094d */ /* 0x000fea0003800000 */
[----:B01234-:R-:W0:Y:S01]  /*7850*/  LDC.64 R4, c[0x0][0x388] ;  /* 0x0000e200ff047b82 */ /* 0x01fe220000000a00 */
        /* <DEDUP_REMOVED lines=18> */
[----:B0-----:R-:W-:Y:S01]  /*7980*/  STG.E.U8 desc[UR36][R2.64], R19 ;  /* 0x0000001302007986 */ /* 0x001fe2000c101124 */
[----:B------:R-:W-:Y:S05]  /*7990*/  EXIT ;  /* 0x000000000000794d */ /* 0x000fea0003800000 */
.L_x_4203:
[----:B------:R-:W-:-:S06]  /*79a0*/  IMAD.U32 R5, R19, 0x10000, RZ ;  /* 0x0001000013057824 */ /* 0x000fcc00078e00ff */
[----:B------:R-:W0:Y:S02]  /*79b0*/  F2I.S64.TRUNC R4, R5 ;  /* 0x0000000500047311 */ /* 0x000e24000020d900 */
[----:B0-----:R-:W-:Y:S01]  /*79c0*/  STG.E.U8 desc[UR36][R2.64], R4 ;  /* 0x0000000402007986 */ /* 0x001fe2000c101124 */
[----:B------:R-:W-:Y:S05]  /*79d0*/  EXIT ;  /* 0x000000000000794d */ /* 0x000fea0003800000 */
.L_x_4202:
        /* <DEDUP_REMOVED lines=8> */
[----:B0-----:R-:W-:Y:S01]  /*7a60*/  STG.E.64 desc[UR36][R2.64], R4 ;  /* 0x0000000402007986 */ /* 0x001fe2000c101b24 */
[----:B------:R-:W-:Y:S05]  /*7a70*/  EXIT ;  /* 0x000000000000794d */ /* 0x000fea0003800000 */
.L_x_4206:
[----:B------:R-:W-:-:S06]  /*7a80*/  IMAD.U32 R19, R19, 0x10000, RZ ;  /* 0x0001000013137824 */ /* 0x000fcc00078e00ff */
[----:B------:R-:W0:Y:S02]  /*7a90*/  F2I.FTZ.TRUNC.NTZ R19, R19 ;  /* 0x0000001300137305 */ /* 0x000e24000021f100 */
[----:B0-----:R-:W-:Y:S01]  /*7aa0*/  STG.E desc[UR36][R2.64], R19 ;  /* 0x0000001302007986 */ /* 0x001fe2000c101924 */
[----:B------:R-:W-:Y:S05]  /*7ab0*/  EXIT ;  /* 0x000000000000794d */ /* 0x000fea0003800000 */
.L_x_4205:
[----:B------:R-:W-:-:S06]  /*7ac0*/  IMAD.U32 R19, R19, 0x10000, RZ ;  /* 0x0001000013137824 */ /* 0x000fcc00078e00ff */
[----:B------:R-:W0:Y:S02]  /*7ad0*/  F2I.FTZ.TRUNC.NTZ R19, R19 ;  /* 0x0000001300137305 */ /* 0x000e24000021f100 */
[----:B0-----:R-:W-:Y:S01]  /*7ae0*/  STG.E.U16 desc[UR36][R2.64], R19 ;  /* 0x0000001302007986 */ /* 0x001fe2000c101524 */
[----:B------:R-:W-:Y:S05]  /*7af0*/  EXIT ;  /* 0x000000000000794d */ /* 0x000fea0003800000 */
.L_x_4201:
[----:B------:R-:W-:-:S13]  /*7b00*/  ISETP.GT.AND P0, PT, R0, 0x6, PT ;  /* 0x000000060000780c */ /* 0x000fda0003f04270 */
[----:B------:R-:W-:Y:S05]  /*7b10*/  @P0 BRA `(.L_x_4207) ;  /* 0x00000000002c0947 */ /* 0x000fea0003800000 */
[----:B------:R-:W-:-:S13]  /*7b20*/  ISETP.NE.AND P0, PT, R0, 0x5, PT ;  /* 0x000000050000780c */ /* 0x000fda0003f05270 */
[----:B------:R-:W-:Y:S05]  /*7b30*/  @!P0 BRA `(.L_x_4208) ;  /* 0x0000000000148947 */ /* 0x000fea0003800000 */
[----:B------:R-:W-:-:S13]  /*7b40*/  ISETP.NE.AND P0, PT, R0, 0x6, PT ;  /* 0x000000060000780c */ /* 0x000fda0003f05270 */
[----:B------:R-:W-:Y:S05]  /*7b50*/  @P0 BRA `(.L_x_4204) ;  /* 0x0000000800300947 */ /* 0x000fea0003800000 */
[----:B------:R-:W-:-:S05]  /*7b60*/  IMAD.U32 R19, R19, 0x10000, RZ ;  /* 0x0001000013137824 */ /* 0x000fca00078e00ff */
[----:B------:R-:W-:Y:S01]  /*7b70*/  STG.E desc[UR36][R2.64], R19 ;  /* 0x0000001302007986 */ /* 0x000fe2000c101924 */
[----:B------:R-:W-:Y:S05]  /*7b80*/  EXIT ;  /* 0x000000000000794d */ /* 0x000fea0003800000 */
.L_x_4208:
[----:B------:R-:W-:-:S05]  /*7b90*/  IMAD.U32 R0, R19, 0x10000, RZ ;  /* 0x0001000013007824 */ /* 0x000fca00078e00ff */
[----:B------:R-:W-:-:S05]  /*7ba0*/  F2FP.F16.F32.PACK_AB R0, RZ, R0 ;  /* 0x00000000ff00723e */ /* 0x000fca00000000ff */
[----:B------:R-:W-:Y:S01]  /*7bb0*/  STG.E.U16 desc[UR36][R2.64], R0 ;  /* 0x0000000002007986 */ /* 0x000fe2000c101524 */
[----:B------:R-:W-:Y:S05]  /*7bc0*/  EXIT ;  /* 0x000000000000794d */ /* 0x000fea0003800000 */
.L_x_4207:
        /* <DEDUP_REMOVED lines=8> */
[----:B------:R-:W-:Y:S01]  /*7c50*/  STG.E.64 desc[UR36][R2.64], R4 ;  /* 0x0000000402007986 */ /* 0x000fe2000c101b24 */
[----:B------:R-:W-:Y:S05]  /*7c60*/  EXIT ;  /* 0x000000000000794d */ /* 0x000fea0003800000 */
.L_x_4210:
[----:B------:R-:W-:-:S05]  /*7c70*/  IMAD.U32 R19, R19, 0x10000, RZ ;  /* 0x0001000013137824 */ /* 0x000fca00078e00ff */
[----:B------:R-:W-:-:S04]  /*7c80*/  F2FP.F16.F32.PACK_AB R5, RZ, R19 ;  /* 0x00000013ff05723e */ /* 0x000fc800000000ff */
[----:B------:R-:W-:-:S05]  /*7c90*/  PRMT R5, R5, 0x5410, RZ ;  /* 0x0000541005057816 */ /* 0x000fca00000000ff */
[----:B------:R-:W-:Y:S01]  /*7ca0*/  STG.E desc[UR36][R2.64], R5 ;  /* 0x0000000502007986 */ /* 0x000fe2000c101924 */
[----:B------:R-:W-:Y:S05]  /*7cb0*/  EXIT ;  /* 0x000000000000794d */ /* 0x000fea0003800000 */
.L_x_4209:
[----:B------:R-:W-:-:S04]  /*7cc0*/  IMAD.U32 R4, R19, 0x10000, RZ ;  /* 0x0001000013047824 */ /* 0x000fc800078e00ff */
[----:B------:R-:W-:-:S06]  /*7cd0*/  FMUL.FTZ R4, R4, 1 ;  /* 0x3f80000004047820 */ /* 0x000fcc0000410000 */
[----:B------:R-:W0:Y:S02]  /*7ce0*/  F2F.F64.F32 R4, R4 ;  /* 0x0000000400047310 */ /* 0x000e240000201800 */
[----:B0-----:R-:W-:Y:S01]  /*7cf0*/  STG.E.64 desc[UR36][R2.64], R4 ;  /* 0x0000000402007986 */ /* 0x001fe2000c101b24 */
[----:B------:R-:W-:Y:S05]  /*7d00*/  EXIT ;  /* 0x000000000000794d */ /* 0x000fea0003800000 */
.L_x_4200:
        /* <DEDUP_REMOVED lines=12> */
[----:B0-----:R-:W-:Y:S01]  /*7dd0*/  STG.E.U16 desc[UR36][R2.64], R5 ;  /* 0x0000000502007986 */ /* 0x001fe2000c101524 */
[----:B------:R-:W-:Y:S05]  /*7de0*/  EXIT ;  /* 0x000000000000794d */ /* 0x000fea0003800000 */
.L_x_4214:
        /* <DEDUP_REMOVED lines=18> */
.L_x_4217:
[----:B------:R-:W-:-:S04]  /*7f10*/  SHF.R.U32.HI R5, RZ, 0x18, R5 ;  /* 0x00000018ff057819 */ /* 0x000fc80000011605 */
[----:B------:R-:W-:-:S07]  /*7f20*/  LOP3.LUT R0, R0, 0x80, R5, 0xf8, !PT ;  /* 0x0000008000007812 */ /* 0x000fce00078ef805 */
.L_x_4216:
[----:B------:R-:W-:Y:S05]  /*7f30*/  BSYNC.RECONVERGENT B0 ;  /* 0x0000000000007941 */ /* 0x000fea0003800200 */
.L_x_4215:
[----:B------:R-:W-:Y:S01]  /*7f40*/  STG.E.U8 desc[UR36][R2.64], R0 ;  /* 0x0000000002007986 */ /* 0x000fe2000c101124 */
[----:B------:R-:W-:Y:S05]  /*7f50*/  EXIT ;  /* 0x000000000000794d */ /* 0x000fea0003800000 */
.L_x_4213:
        /* <DEDUP_REMOVED lines=18> */
.L_x_4220:
[----:B------:R-:W-:-:S04]  /*8080*/  SHF.R.U32.HI R5, RZ, 0x18, R5 ;  /* 0x00000018ff057819 */ /* 0x000fc80000011605 */
[----:B------:R-:W-:-:S07]  /*8090*/  LOP3.LUT R0, R0, 0x80, R5, 0xf8, !PT ;  /* 0x0000008000007812 */ /* 0x000fce00078ef805 */
.L_x_4219:
[----:B------:R-:W-:Y:S05]  /*80a0*/  BSYNC.RECONVERGENT B0 ;  /* 0x0000000000007941 */ /* 0x000fea0003800200 */
.L_x_4218:
[----:B------:R-:W-:Y:S01]  /*80b0*/  STG.E.U8 desc[UR36][R2.64], R0 ;  /* 0x0000000002007986 */ /* 0x000fe2000c101124 */
[----:B------:R-:W-:Y:S05]  /*80c0*/  EXIT ;  /* 0x000000000000794d */ /* 0x000fea0003800000 */
.L_x_4212:
[----:B------:R-:W-:-:S13]  /*80d0*/  ISETP.NE.AND P0, PT, R0, 0x1c, PT ;  /* 0x0000001c0000780c */ /* 0x000fda0003f05270 */
[----:B------:R-:W-:Y:S05]  /*80e0*/  @!P0 BRA `(.L_x_4221) ;  /* 0x0000000000608947 */ /* 0x000fea0003800000 */
[----:B------:R-:W-:-:S13]  /*80f0*/  ISETP.NE.AND P0, PT, R0, 0x1d, PT ;  /* 0x0000001d0000780c */ /* 0x000fda0003f05270 */
[----:B------:R-:W-:Y:S05]  /*8100*/  @!P0 BRA `(.L_x_4222) ;  /* 0x0000000000488947 */ /* 0x000fea0003800000 */
[----:B------:R-:W-:-:S13]  /*8110*/  ISETP.NE.AND P0, PT, R0, 0x2c, PT ;  /* 0x0000002c0000780c */ /* 0x000fda0003f05270 */
[----:B------:R-:W-:Y:S05]  /*8120*/  @P0 BRA `(.L_x_4204) ;  /* 0x0000000000bc0947 */ /* 0x000fea0003800000 */
[----:B------:R-:W-:Y:S02]  /*8130*/  IMAD.U32 R19, R19, 0x10000, RZ ;  /* 0x0001000013137824 */ /* 0x000fe400078e00ff */
        /* <DEDUP_REMOVED lines=15> */
.L_x_4222:
[----:B------:R-:W-:-:S06]  /*8230*/  IMAD.U32 R4, R19, 0x10000, RZ ;  /* 0x0001000013047824 */ /* 0x000fcc00078e00ff */
[----:B------:R-:W0:Y:S02]  /*8240*/  F2I.U64.TRUNC R4, R4 ;  /* 0x0000000400047311 */ /* 0x000e24000020d800 */
[----:B0-----:R-:W-:Y:S01]  /*8250*/  STG.E.64 desc[UR36][R2.64], R4 ;  /* 0x0000000402007986 */ /* 0x001fe2000c101b24 */
[----:B------:R-:W-:Y:S05]  /*8260*/  EXIT ;  /* 0x000000000000794d */ /* 0x000fea0003800000 */
.L_x_4221:
[----:B------:R-:W-:-:S06]  /*8270*/  IMAD.U32 R19, R19, 0x10000, RZ ;  /* 0x0001000013137824 */ /* 0x000fcc00078e00ff */
[----:B------:R-:W0:Y:S02]  /*8280*/  F2I.FTZ.U32.TRUNC.NTZ R19, R19 ;  /* 0x0000001300137305 */ /* 0x000e24000021f000 */
[----:B0-----:R-:W-:Y:S01]  /*8290*/  STG.E desc[UR36][R2.64], R19 ;  /* 0x0000001302007986 */ /* 0x001fe2000c101924 */
[----:B------:R-:W-:Y:S05]  /*82a0*/  EXIT ;  /* 0x000000000000794d */ /* 0x000fea0003800000 */
.L_x_4211:
        /* <DEDUP_REMOVED lines=9> */
[----:B------:R-:W-:Y:S01]  /*8340*/  STG.E.U8 desc[UR36][R2.64], R5 ;  /* 0x0000000502007986 */ /* 0x000fe2000c101124 */
[----:B------:R-:W-:Y:S05]  /*8350*/  EXIT ;  /* 0x000000000000794d */ /* 0x000fea0003800000 */
.L_x_4224:
[----:B------:R-:W-:Y:S01]  /*8360*/  IMAD.U32 R19, R19, 0x10000, RZ ;  /* 0x0001000013137824 */ /* 0x000fe200078e00ff */
[----:B------:R-:W-:-:S03]  /*8370*/  CS2R R6, SRZ ;  /* 0x0000000000067805 */ /* 0x000fc6000001ff00 */
[----:B------:R-:W-:-:S06]  /*8380*/  FMUL.FTZ R4, R19, 1 ;  /* 0x3f80000013047820 */ /* 0x000fcc0000410000 */
[----:B------:R-:W0:Y:S02]  /*8390*/  F2F.F64.F32 R4, R4 ;  /* 0x0000000400047310 */ /* 0x000e240000201800 */
[----:B0-----:R-:W-:Y:S01]  /*83a0*/  STG.E.128 desc[UR36][R2.64], R4 ;  /* 0x0000000402007986 */ /* 0x001fe2000c101d24 */
[----:B------:R-:W-:Y:S05]  /*83b0*/  EXIT ;  /* 0x000000000000794d */ /* 0x000fea0003800000 */
.L_x_4223:
[----:B------:R-:W-:-:S13]  /*83c0*/  ISETP.NE.AND P0, PT, R0, 0xf, PT ;  /* 0x0000000f0000780c */ /* 0x000fda0003f05270 */
[----:B------:R-:W-:Y:S05]  /*83d0*/  @!P0 BRA `(.L_x_4225) ;  /* 0x0000000000e88947 */ /* 0x000fea0003800000 */
[----:B------:R-:W-:-:S13]  /*83e0*/  ISETP.NE.AND P0, PT, R0, 0x17, PT ;  /* 0x000000170000780c */ /* 0x000fda0003f05270 */
[----:B------:R-:W-:Y:S05]  /*83f0*/  @!P0 BRA `(.L_x_4226) ;  /* 0x0000000000908947 */ /* 0x000fea0003800000 */
[----:B------:R-:W-:-:S13]  /*8400*/  ISETP.NE.AND P0, PT, R0, 0x18, PT ;  /* 0x000000180000780c */ /* 0x000fda0003f05270 */
[----:B------:R-:W-:Y:S05]  /*8410*/  @!P0 BRA `(.L_x_4227) ;  /* 0x0000000000448947 */ /* 0x000fea0003800000 */
.L_x_4204:
        /* <DEDUP_REMOVED lines=16> */
.L_x_4228:
[----:B------:R-:W-:Y:S05]  /*8520*/  EXIT ;  /* 0x000000000000794d */ /* 0x000fea0003800000 */
.L_x_4227:
        /* <DEDUP_REMOVED lines=13> */
.L_x_4230:
[----:B------:R-:W-:Y:S05]  /*8600*/  BSYNC.RECONVERGENT B0 ;  /* 0x0000000000007941 */ /* 0x000fea0003800200 */
.L_x_4229:
[----:B------:R-:W-:-:S05]  /*8610*/  LOP3.LUT R5, R0, 0x80, R5, 0xf8, !PT ;  /* 0x0000008000057812 */ /* 0x000fca00078ef805 */
[----:B------:R-:W-:Y:S01]  /*8620*/  STG.E.U8 desc[UR36][R2.64], R5 ;  /* 0x0000000502007986 */ /* 0x000fe2000c101124 */
[----:B------:R-:W-:Y:S05]  /*8630*/  EXIT ;  /* 0x000000000000794d */ /* 0x000fea0003800000 */
.L_x_4226:
        /* <DEDUP_REMOVED lines=12> */
.L_x_4232:
[----:B------:R-:W-:Y:S01]  /*8700*/  IMAD.MOV.U32 R0, RZ, RZ, 0x7f ;  /* 0x0000007fff007424 */ /* 0x000fe200078e00ff */
[----:B------:R-:W-:-:S04]  /*8710*/  ISETP.GT.U32.AND P0, PT, R4, 0x7f800000, PT ;  /* 0x7f8000000400780c */ /* 0x000fc80003f04070 */
[----:B------:R-:W-:-:S09]  /*8720*/  SEL R0, R0, 0x7c, P0 ;  /* 0x0000007c00007807 */ /* 0x000fd20000000000 */
.L_x_4233:
[----:B------:R-:W-:Y:S05]  /*8730*/  BSYNC.RECONVERGENT B0 ;  /* 0x0000000000007941 */ /* 0x000fea0003800200 */
.L_x_4231:
[----:B------:R-:W-:-:S04]  /*8740*/  SHF.R.U32.HI R5, RZ, 0x18, R5 ;  /* 0x00000018ff057819 */ /* 0x000fc80000011605 */
[----:B------:R-:W-:-:S05]  /*8750*/  LOP3.LUT R5, R0, 0x80, R5, 0xf8, !PT ;  /* 0x0000008000057812 */ /* 0x000fca00078ef805 */
[----:B------:R-:W-:Y:S01]  /*8760*/  STG.E.U8 desc[UR36][R2.64], R5 ;  /* 0x0000000502007986 */ /* 0x000fe2000c101124 */
[----:B------:R-:W-:Y:S05]  /*8770*/  EXIT ;  /* 0x000000000000794d */ /* 0x000fea0003800000 */
.L_x_4225:
[----:B------:R-:W-:Y:S01]  /*8780*/  STG.E.U16 desc[UR36][R2.64], R19 ;  /* 0x0000001302007986 */ /* 0x000fe2000c101524 */
[----:B------:R-:W-:Y:S05]  /*8790*/  EXIT ;  /* 0x000000000000794d */ /* 0x000fea0003800000 */
.L_x_4234:
        /* <DEDUP_REMOVED lines=14> */
.L_x_10181:


//--------------------- .text._ZN2at6native18elementwise_kernelILi128ELi4EZNS0_22gpu_kernel_impl_nocastIZZZNS0_61_GLOBAL__N__132982cb_23_ActivationSiluKernel_cu_1520ed90_293311silu_kernelERNS_18TensorIteratorBaseEENKUlvE_clEvENKUlvE4_clEvEUlN3c108BFloat16EE_EEvS5_RKT_EUliE_EEviT1_ --------------------------
	.section	.text._ZN2at6native18elementwise_kernelILi128ELi4EZNS0_22gpu_kernel_impl_nocastIZZZNS0_61_GLOBAL__N__132982cb_23_ActivationSiluKernel_cu_1520ed90_293311silu_kernelERNS_18TensorIteratorBaseEENKUlvE_clEvENKUlvE4_clEvEUlN3c108BFloat16EE_EEvS5_RKT_EUliE_EEviT1_,"ax",@progbits
	.align	128
        .global         _ZN2at6native18elementwise_kernelILi128ELi4EZNS0_22gpu_kernel_impl_nocastIZZZNS0_61_GLOBAL__N__132982cb_23_ActivationSiluKernel_cu_1520ed90_293311silu_kernelERNS_18TensorIteratorBaseEENKUlvE_clEvENKUlvE4_clEvEUlN3c108BFloat16EE_EEvS5_RKT_EUliE_EEviT1_
        .type           _ZN2at6native18elementwise_kernelILi128ELi4EZNS0_22gpu_kernel_impl_nocastIZZZNS0_61_GLOBAL__N__132982cb_23_ActivationSiluKernel_cu_1520ed90_293311silu_kernelERNS_18TensorIteratorBaseEENKUlvE_clEvENKUlvE4_clEvEUlN3c108BFloat16EE_EEvS5_RKT_EUliE_EEviT1_,@function
        .size           _ZN2at6native18elementwise_kernelILi128ELi4EZNS0_22gpu_kernel_impl_nocastIZZZNS0_61_GLOBAL__N__132982cb_23_ActivationSiluKernel_cu_1520ed90_293311silu_kernelERNS_18TensorIteratorBaseEENKUlvE_clEvENKUlvE4_clEvEUlN3c108BFloat16EE_EEvS5_RKT_EUliE_EEviT1_,(.L_x_10182 - _ZN2at6native18elementwise_kernelILi128ELi4EZNS0_22gpu_kernel_impl_nocastIZZZNS0_61_GLOBAL__N__132982cb_23_ActivationSiluKernel_cu_1520ed90_293311silu_kernelERNS_18TensorIteratorBaseEENKUlvE_clEvENKUlvE4_clEvEUlN3c108BFloat16EE_EEvS5_RKT_EUliE_EEviT1_)
        .other          _ZN2at6native18elementwise_kernelILi128ELi4EZNS0_22gpu_kernel_impl_nocastIZZZNS0_61_GLOBAL__N__132982cb_23_ActivationSiluKernel_cu_1520ed90_293311silu_kernelERNS_18TensorIteratorBaseEENKUlvE_clEvENKUlvE4_clEvEUlN3c108BFloat16EE_EEvS5_RKT_EUliE_EEviT1_,@"STO_CUDA_ENTRY STV_DEFAULT"
_ZN2at6native18elementwise_kernelILi128ELi4EZNS0_22gpu_kernel_impl_nocastIZZZNS0_61_GLOBAL__N__132982cb_23_ActivationSiluKernel_cu_1520ed90_293311silu_kernelERNS_18TensorIteratorBaseEENKUlvE_clEvENKUlvE4_clEvEUlN3c108BFloat16EE_EEvS5_RKT_EUliE_EEviT1_:
.text._ZN2at6native18elementwise_kernelILi128ELi4EZNS0_22gpu_kernel_impl_nocastIZZZNS0_61_GLOBAL__N__132982cb_23_ActivationSiluKernel_cu_1520ed90_293311silu_kernelERNS_18TensorIteratorBaseEENKUlvE_clEvENKUlvE4_clEvEUlN3c108BFloat16EE_EEvS5_RKT_EUliE_EEviT1_:
        /* <DEDUP_REMOVED lines=16> */
[----:B------:R-:W0:Y:S01]  /*0100*/  LDC.64 R6, c[0x0][0x580] ;  /* 0x00016000ff067b82 */ /* 0x000e220000000a00 */
[----:B------:R-:W-:-:S04]  /*0110*/  IADD3 R3, PT, PT, R3, 0x80, RZ ;  /* 0x0000008003037810 */ /* 0x000fc80007ffe0ff */
[----:B------:R-:W-:-:S13]  /*0120*/  ISETP.GE.AND P0, PT, R3, UR4, PT ;  /* 0x0000000403007c0c */ /* 0x000fda000bf06270 */
[----:B------:R-:W-:Y:S05]  /*0130*/  @P0 BREAK.RELIABLE B1 ;  /* 0x0000000000010942 */ /* 0x000fea0003800100 */
[----:B--2---:R-:W-:-:S05]  /*0140*/  SHF.L.U32 R0, R4, 0x10, RZ ;  /* 0x0000001004007819 */ /* 0x004fca00000006ff */
[----:B------:R-:W-:-:S06]  /*0150*/  FMUL.FTZ R2, R0, -1.4426950216293334961 ;  /* 0xbfb8aa3b00027820 */ /* 0x000fcc0000410000 */
[----:B------:R-:W1:Y:S02]  /*0160*/  MUFU.EX2 R2, R2 ;  /* 0x0000000200027308 */ /* 0x000e640000000800 */
[----:B-1----:R-:W-:-:S04]  /*0170*/  FADD.FTZ R8, R2, 1 ;  /* 0x3f80000002087421 */ /* 0x002fc80000010000 */
[----:B------:R-:W1:Y:S02]  /*0180*/  MUFU.RCP R9, R8 ;  /* 0x0000000800097308 */ /* 0x000e640000001000 */
[----:B-1----:R-:W-:-:S05]  /*0190*/  FMUL.FTZ R0, R0, R9 ;  /* 0x0000000900007220 */ /* 0x002fca0000410000 */
[----:B------:R-:W-:-:S05]  /*01a0*/  F2FP.BF16.F32.PACK_AB R0, RZ, R0 ;  /* 0x00000000ff00723e */ /* 0x000fca00000010ff */
[----:B0-----:R0:W-:Y:S01]  /*01b0*/  STG.E.U16 desc[UR6][R6.64], R0 ;  /* 0x0000000006007986 */ /* 0x0011e2000c101506 */
[----:B------:R-:W-:Y:S05]  /*01c0*/  @P0 BRA `(.L_x_4239) ;  /* 0x0000000000700947 */ /* 0x000fea0003800000 */
[----:B------:R-:W1:Y:S02]  /*01d0*/  LDC.64 R4, c[0x0][0x588] ;  /* 0x00016200ff047b82 */ /* 0x000e640000000a00 */
[----:B-1----:R-:W2:Y:S06]  /*01e0*/  LDG.E.U16 R4, desc[UR6][R4.64] ;  /* 0x0000000604047981 */ /* 0x002eac000c1e1500 */
[----:B0-----:R-:W0:Y:S01]  /*01f0*/  LDC.64 R6, c[0x0][0x580] ;  /* 0x00016000ff067b82 */ /* 0x001e220000000a00 */
[----:B------:R-:W-:Y:S02]  /*0200*/  IADD3 R3, PT, PT, R3, 0x80, RZ ;  /* 0x0000008003037810 */ /* 0x000fe40007ffe0ff */
[----:B--2---:R-:W-:-:S05]  /*0210*/  SHF.L.U32 R0, R4, 0x10, RZ ;  /* 0x0000001004007819 */ /* 0x004fca00000006ff */
[----:B------:R-:W-:-:S06]  /*0220*/  FMUL.FTZ R2, R0, -1.4426950216293334961 ;  /* 0xbfb8aa3b00027820 */ /* 0x000fcc0000410000 */
[----:B------:R-:W1:Y:S02]  /*0230*/  MUFU.EX2 R2, R2 ;  /* 0x0000000200027308 */ /* 0x000e640000000800 */
[----:B-1----:R-:W-:-:S04]  /*0240*/  FADD.FTZ R8, R2, 1 ;  /* 0x3f80000002087421 */ /* 0x002fc80000010000 */
[----:B------:R-:W1:Y:S02]  /*0250*/  MUFU.RCP R9, R8 ;  /* 0x0000000800097308 */ /* 0x000e640000001000 */
[----:B-1----:R-:W-:-:S05]  /*0260*/  FMUL.FTZ R0, R0, R9 ;  /* 0x0000000900007220 */ /* 0x002fca0000410000 */
[----:B------:R-:W-:-:S05]  /*0270*/  F2FP.BF16.F32.PACK_AB R0, RZ, R0 ;  /* 0x00000000ff00723e */ /* 0x000fca00000010ff */
[----:B0-----:R0:W-:Y:S02]  /*0280*/  STG.E.U16 desc[UR6][R6.64], R0 ;  /* 0x0000000006007986 */ /* 0x0011e4000c101506 */
.L_x_4238:
[----:B------:R-:W-:-:S13]  /*0290*/  ISETP.GE.AND P0, PT, R3, UR4, PT ;  /* 0x0000000403007c0c */ /* 0x000fda000bf06270 */
[----:B------:R-:W-:Y:S05]  /*02a0*/  @P0 BREAK.RELIABLE B1 ;  /* 0x0000000000010942 */ /* 0x000fea0003800100 */
[----:B------:R-:W-:Y:S05]  /*02b0*/  @P0 BRA `(.L_x_4239) ;  /* 0x0000000000340947 */ /* 0x000fea0003800000 */
[----:B------:R-:W-:Y:S05]  /*02c0*/  BSYNC.RELIABLE B1 ;  /* 0x0000000000017941 */ /* 0x000fea0003800100 */
.L_x_4237:
        /* <DEDUP_REMOVED lines=12> */
.L_x_4239:
[----:B------:R-:W-:Y:S05]  /*0390*/  BSYNC.RECONVERGENT B0 ;  /* 0x0000000000007941 */ /* 0x000fea0003800200 */
.L_x_4236:
[----:B------:R-:W-:Y:S05]  /*03a0*/  WARPSYNC.ALL ;  /* 0x0000000000007948 */ /* 0x000fea0003800000 */
[----:B------:R-:W-:-:S13]  /*03b0*/  ISETP.GE.AND P0, PT, R3, UR4, PT ;  /* 0x0000000403007c0c */ /* 0x000fda000bf06270 */
[----:B------:R-:W-:Y:S05]  /*03c0*/  @P0 EXIT ;  /* 0x000000000000094d */ /* 0x000fea0003800000 */
[----:B------:R-:W2:Y:S02]  /*03d0*/  LDC.64 R2, c[0x0][0x588] ;  /* 0x00016200ff027b82 */ /* 0x000ea40000000a00 */
[----:B--2---:R-:W0:Y:S06]  /*03e0*/  LDG.E.U16 R2, desc[UR6][R2.64] ;  /* 0x0000000602027981 */ /* 0x004e2c000c1e1500 */
[----:B------:R-:W2:Y:S01]  /*03f0*/  LDC.64 R4, c[0x0][0x580] ;  /* 0x00016000ff047b82 */ /* 0x000ea20000000a00 */
[----:B01----:R-:W-:-:S05]  /*0400*/  SHF.L.U32 R0, R2, 0x10, RZ ;  /* 0x0000001002007819 */ /* 0x003fca00000006ff */
[----:B------:R-:W-:-:S06]  /*0410*/  FMUL.FTZ R6, R0, -1.4426950216293334961 ;  /* 0xbfb8aa3b00067820 */ /* 0x000fcc0000410000 */
[----:B------:R-:W0:Y:S02]  /*0420*/  MUFU.EX2 R6, R6 ;  /* 0x0000000600067308 */ /* 0x000e240000000800 */
[----:B0-----:R-:W-:-:S06]  /*0430*/  FADD.FTZ R7, R6, 1 ;  /* 0x3f80000006077421 */ /* 0x001fcc0000010000 */
[----:B------:R-:W0:Y:S02]  /*0440*/  MUFU.RCP R7, R7 ;  /* 0x0000000700077308 */ /* 0x000e240000001000 */
[----:B0-----:R-:W-:-:S05]  /*0450*/  FMUL.FTZ R0, R0, R7 ;  /* 0x0000000700007220 */ /* 0x001fca0000410000 */
[----:B------:R-:W-:-:S05]  /*0460*/  F2FP.BF16.F32.PACK_AB R0, RZ, R0 ;  /* 0x00000000ff00723e */ /* 0x000fca00000010ff */
[----:B--2---:R-:W-:Y:S01]  /*0470*/  STG.E.U16 desc[UR6][R4.64], R0 ;  /* 0x0000000004007986 */ /* 0x004fe2000c101506 */
[----:B------:R-:W-:Y:S05]  /*0480*/  EXIT ;  /* 0x000000000000794d */ /* 0x000fea0003800000 */
.L_x_4235:
        /* <DEDUP_REMOVED lines=14> */
[----:B0-----:R-:W-:-:S05]  /*0570*/  IMAD.HI.U32 R6, R3, UR8, R4 ;  /* 0x0000000803067c27 */ /* 0x001fca000f8e0004 */
[----:B------:R-:W-:-:S04]  /*0580*/  SHF.R.U32.HI R7, RZ, UR9, R6 ;  /* 0x00000009ff077c19 */ /* 0x000fc80008011606 */
[----:B------:R-:W-:-:S05]  /*0590*/  IADD3 R4, PT, PT, -R7, RZ, RZ ;  /* 0x000000ff07047210 */ /* 0x000fca0007ffe1ff */
[----:B-1----:R-:W-:-:S04]  /*05a0*/  IMAD R4, R4, UR5, R3 ;  /* 0x0000000504047c24 */ /* 0x002fc8000f8e0203 */
[C---:B--2---:R-:W-:Y:S02]  /*05b0*/  IMAD R5, R4.reuse, UR10, RZ ;  /* 0x0000000a04057c24 */ /* 0x044fe4000f8e02ff */
[----:B------:R-:W-:Y:S01]  /*05c0*/  IMAD R4, R4, UR11, RZ ;  /* 0x0000000b04047c24 */ /* 0x000fe2000f8e02ff */
[----:B------:R-:W-:Y:S06]  /*05d0*/  @!P0 BRA `(.L_x_4243) ;  /* 0x0000001000748947 */ /* 0x000fec0003800000 */
[----:B------:R-:W0:Y:S01]  /*05e0*/  LDCU.64 UR8, c[0x0][0x398] ;  /* 0x00007300ff0877ac */ /* 0x000e220008000a00 */
[----:B------:R-:W-:Y:S02]  /*05f0*/  MOV R6, RZ ;  /* 0x000000ff00067202 */ /* 0x000fe40000000f00 */
[----:B------:R-:W-:Y:S01]  /*0600*/  ISETP.NE.AND P0, PT, R0, 0x2, PT ;  /* 0x000000020000780c */ /* 0x000fe20003f05270 */
[----:B------:R-:W1:Y:S01]  /*0610*/  LDCU UR5, c[0x0][0x3a0] ;  /* 0x00007400ff0577ac */ /* 0x000e620008000800 */
[----:B------:R-:W2:Y:S01]  /*0620*/  LDCU.64 UR10, c[0x0][0x4c0] ;  /* 0x00009800ff0a77ac */ /* 0x000ea20008000a00 */
[----:B0-----:R-:W-:-:S05]  /*0630*/  IMAD.HI.U32 R8, R7, UR9, R6 ;  /* 0x0000000907087c27 */ /* 0x001fca000f8e0006 */
[----:B-1----:R-:W-:-:S04]  /*0640*/  SHF.R.U32.HI R9, RZ, UR5, R8 ;  /* 0x00000005ff097c19 */ /* 0x002fc80008011608 */
[----:B------:R-:W-:-:S05]  /*0650*/  IADD3 R6, PT, PT, -R9, RZ, RZ ;  /* 0x000000ff09067210 */ /* 0x000fca0007ffe1ff */
[----:B------:R-:W-:-:S04]  /*0660*/  IMAD R6, R6, UR8, R7 ;  /* 0x0000000806067c24 */ /* 0x000fc8000f8e0207 */
[C---:B--2---:R-:W-:Y:S02]  /*0670*/  IMAD R5, R6.reuse, UR10, R5 ;  /* 0x0000000a06057c24 */ /* 0x044fe4000f8e0205 */
[----:B------:R-:W-:Y:S01]  /*0680*/  IMAD R4, R6, UR11, R4 ;  /* 0x0000000b06047c24 */ /* 0x000fe2000f8e0204 */
[----:B------:R-:W-:Y:S06]  /*0690*/  @!P0 BRA `(.L_x_4243) ;  /* 0x0000001000448947 */ /* 0x000fec0003800000 */
[----:B------:R-:W0:Y:S01]  /*06a0*/  LDCU.64 UR8, c[0x0][0x3a8] ;  /* 0x00007500ff0877ac */ /* 0x000e220008000a00 */
[----:B------:R-:W-:Y:S01]  /*06b0*/  HFMA2 R8, -RZ, RZ, 0, 0 ;  /* 0x00000000ff087431 */ /* 0x000fe200000001ff */
[----:B------:R-:W-:Y:S01]  /*06c0*/  ISETP.NE.AND P0, PT, R0, 0x3, PT ;  /* 0x000000030000780c */ /* 0x000fe20003f05270 */
[----:B------:R-:W1:Y:S01]  /*06d0*/  LDCU UR5, c[0x0][0x3a4] ;  /* 0x00007480ff0577ac */ /* 0x000e620008000800 */
[----:B------:R-:W2:Y:S02]  /*06e0*/  LDCU.64 UR10, c[0x0][0x4c8] ;  /* 0x00009900ff0a77ac */ /* 0x000ea40008000a00 */
[----:B0-----:R-:W-:-:S05]  /*06f0*/  IMAD.HI.U32 R6, R9, UR8, R8 ;  /* 0x0000000809067c27 */ /* 0x001fca000f8e0008 */
[----:B------:R-:W-:-:S04]  /*0700*/  SHF.R.U32.HI R7, RZ, UR9, R6 ;  /* 0x00000009ff077c19 */ /* 0x000fc80008011606 */
[----:B------:R-:W-:-:S05]  /*0710*/  IADD3 R8, PT, PT, -R7, RZ, RZ ;  /* 0x000000ff07087210 */ /* 0x000fca0007ffe1ff */
[----:B-1----:R-:W-:-:S04]  /*0720*/  IMAD R8, R8, UR5, R9 ;  /* 0x0000000508087c24 */ /* 0x002fc8000f8e0209 */
[C---:B--2---:R-:W-:Y:S02]  /*0730*/  IMAD R5, R8.reuse, UR10, R5 ;  /* 0x0000000a08057c24 */ /* 0x044fe4000f8e0205 */
[----:B------:R-:W-:Y:S01]  /*0740*/  IMAD R4, R8, UR11, R4 ;  /* 0x0000000b08047c24 */ /* 0x000fe2000f8e0204 */
[----:B------:R-:W-:Y:S06]  /*0750*/  @!P0 BRA `(.L_x_4243) ;  /* 0x0000001000148947 */ /* 0x000fec0003800000 */
[----:B------:R-:W0:Y:S01]  /*0760*/  LDCU.64 UR8, c[0x0][0x3b0] ;  /* 0x00007600ff0877ac */ /* 0x000e220008000a00 */
[----:B------:R-:W-:Y:S01]  /*0770*/  IMAD.MOV.U32 R6, RZ, RZ, RZ ;  /* 0x000000ffff067224 */ /* 0x000fe200078e00ff */
        /* <DEDUP_REMOVED lines=11> */
[----:B------:R-:W-:Y:S02]  /*0830*/  MOV R8, RZ ;  /* 0x000000ff00087202 */ /* 0x000fe40000000f00 */
[----:B------:R-:W-:Y:S01]  /*0840*/  ISETP.NE.AND P0, PT, R0, 0x5, PT ;  /* 0x000000050000780c */ /* 0x000fe20003f05270 */
[----:B------:R-:W1:Y:S01]  /*0850*/  LDCU UR5, c[0x0][0x3bc] ;  /* 0x00007780ff0577ac */ /* 0x000e620008000800 */
[----:B------:R-:W2:Y:S01]  /*0860*/  LDCU.64 UR10, c[0x0][0x4d8] ;  /* 0x00009b00ff0a77ac */ /* 0x000ea20008000a00 */
        /* <DEDUP_REMOVED lines=223> */
[----:B------:R-:W-:Y:S01]  /*1660*/  ISETP.NE.AND P0, PT, R0, 0x18, PT ;  /* 0x000000180000780c */ /* 0x000fe20003f05270 */
[----:B------:R-:W0:Y:S01]  /*1670*/  LDCU.64 UR8, c[0x0][0x4a0] ;  /* 0x00009400ff0877ac */ /* 0x000e220008000a00 */
[----:B------:R-:W-:Y:S01]  /*1680*/  MOV R6, RZ ;  /* 0x000000ff00067202 */ /* 0x000fe20000000f00 */
[----:B------:R-:W1:Y:S01]  /*1690*/  LDCU UR5, c[0x0][0x4a8] ;  /* 0x00009500ff0577ac */ /* 0x000e620008000800 */
[----:B------:R-:W2:Y:S09]  /*16a0*/  LDCU.64 UR10, c[0x0][0x570] ;  /* 0x0000ae00ff0a77ac */ /* 0x000eb20008000a00 */
[----:B------:R-:W3:Y:S01]  /*16b0*/  @P0 LDC.64 R14, c[0x0][0x4b0] ;  /* 0x00012c00ff0e0b82 */ /* 0x000ee20000000a00 */
[----:B0-----:R-:W-:-:S07]  /*16c0*/  IMAD.HI.U32 R10, R7, UR9, R6 ;  /* 0x00000009070a7c27 */ /* 0x001fce000f8e0006 */
[----:B------:R-:W0:Y:S01]  /*16d0*/  @P0 LDC R17, c[0x0][0x4ac] ;  /* 0x00012b00ff110b82 */ /* 0x000e220000000800 */
[----:B-1----:R-:W-:Y:S02]  /*16e0*/  SHF.R.U32.HI R11, RZ, UR5, R10 ;  /* 0x00000005ff0b7c19 */ /* 0x002fe4000801160a */
[----:B------:R-:W-:Y:S02]  /*16f0*/  @P0 MOV R10, RZ ;  /* 0x000000ff000a0202 */ /* 0x000fe40000000f00 */
[----:B------:R-:W-:-:S03]  /*1700*/  IADD3 R13, PT, PT, -R11, RZ, RZ ;  /* 0x000000ff0b0d7210 */ /* 0x000fc60007ffe1ff */
[----:B------:R-:W1:Y:S01]  /*1710*/  @P0 LDC.64 R8, c[0x0][0x578] ;  /* 0x00015e00ff080b82 */ /* 0x000e620000000a00 */
[----:B---3--:R-:W-:-:S05]  /*1720*/  @P0 IMAD.HI.U32 R6, R11, R14, R10 ;  /* 0x0000000e0b060227 */ /* 0x008fca00078e000a */
[----:B------:R-:W-:Y:S01]  /*1730*/  @P0 SHF.R.U32.HI R10, RZ, R15, R6 ;  /* 0x0000000fff0a0219 */ /* 0x000fe20000011606 */
[----:B------:R-:W-:-:S03]  /*1740*/  IMAD R6, R13, UR8, R7 ;  /* 0x000000080d067c24 */ /* 0x000fc6000f8e0207 */
[----:B------:R-:W-:Y:S01]  /*1750*/  @P0 IADD3 R10, PT, PT, -R10, RZ, RZ ;  /* 0x000000ff0a0a0210 */ /* 0x000fe20007ffe1ff */
[C---:B--2---:R-:W-:Y:S02]  /*1760*/  IMAD R5, R6.reuse, UR10, R5 ;  /* 0x0000000a06057c24 */ /* 0x044fe4000f8e0205 */
[----:B------:R-:W-:Y:S02]  /*1770*/  IMAD R4, R6, UR11, R4 ;  /* 0x0000000b06047c24 */ /* 0x000fe4000f8e0204 */
[----:B0-----:R-:W-:-:S04]  /*1780*/  @P0 IMAD R10, R10, R17, R11 ;  /* 0x000000110a0a0224 */ /* 0x001fc800078e020b */
[C---:B-1----:R-:W-:Y:S02]  /*1790*/  @P0 IMAD R5, R10.reuse, R8, R5 ;  /* 0x000000080a050224 */ /* 0x042fe400078e0205 */
[----:B------:R-:W-:-:S07]  /*17a0*/  @P0 IMAD R4, R10, R9, R4 ;  /* 0x000000090a040224 */ /* 0x000fce00078e0204 */
.L_x_4243:
[----:B------:R-:W0:Y:S02]  /*17b0*/  LDCU.128 UR8, c[0x0][0x580] ;  /* 0x0000b000ff0877ac */ /* 0x000e240008000c00 */
[----:B0-----:R-:W-:-:S04]  /*17c0*/  IADD3 R6, P0, PT, R4, UR10, RZ ;  /* 0x0000000a04067c10 */ /* 0x001fc8000ff1e0ff */
[----:B------:R-:W-:-:S05]  /*17d0*/  IADD3.X R7, PT, PT, RZ, UR11, RZ, P0, !PT ;  /* 0x0000000bff077c10 */ /* 0x000fca00087fe4ff */
[----:B------:R-:W2:Y:S01]  /*17e0*/  LDG.E.U16 R6, desc[UR6][R6.64] ;  /* 0x0000000606067981 */ /* 0x000ea2000c1e1500 */
[----:B------:R-:W-:Y:S02]  /*17f0*/  IADD3 R3, PT, PT, R3, 0x80, RZ ;  /* 0x0000008003037810 */ /* 0x000fe40007ffe0ff */
[----:B--2---:R-:W-:-:S05]  /*1800*/  SHF.L.U32 R4, R6, 0x10, RZ ;  /* 0x0000001006047819 */ /* 0x004fca00000006ff */
[----:B------:R-:W-:-:S06]  /*1810*/  FMUL.FTZ R8, R4, -1.4426950216293334961 ;  /* 0xbfb8aa3b04087820 */ /* 0x000fcc0000410000 */
[----:B------:R-:W0:Y:S02]  /*1820*/  MUFU.EX2 R8, R8 ;  /* 0x0000000800087308 */ /* 0x000e240000000800 */
[----:B0-----:R-:W-:-:S06]  /*1830*/  FADD.FTZ R9, R8, 1 ;  /* 0x3f80000008097421 */ /* 0x001fcc0000010000 */
[----:B------:R-:W0:Y:S02]  /*1840*/  MUFU.RCP R9, R9 ;  /* 0x0000000900097308 */ /* 0x000e240000001000 */
[----:B0-----:R-:W-:Y:S01]  /*1850*/  FMUL.FTZ R10, R4, R9 ;  /* 0x00000009040a7220 */ /* 0x001fe20000410000 */
[----:B------:R-:W-:-:S04]  /*1860*/  IADD3 R4, P0, PT, R5, UR8, RZ ;  /* 0x0000000805047c10 */ /* 0x000fc8000ff1e0ff */
[----:B------:R-:W-:Y:S02]  /*1870*/  F2FP.BF16.F32.PACK_AB R10, RZ, R10 ;  /* 0x0000000aff0a723e */ /* 0x000fe400000010ff */
[----:B------:R-:W-:Y:S02]  /*1880*/  IADD3.X R5, PT, PT, RZ, UR9, RZ, P0, !PT ;  /* 0x00000009ff057c10 */ /* 0x000fe400087fe4ff */
[----:B------:R-:W-:-:S03]  /*1890*/  ISETP.GE.AND P0, PT, R3, UR4, PT ;  /* 0x0000000403007c0c */ /* 0x000fc6000bf06270 */
[----:B------:R0:W-:Y:S10]  /*18a0*/  STG.E.U16 desc[UR6][R4.64], R10 ;  /* 0x0000000a04007986 */ /* 0x0001f4000c101506 */
[----:B------:R-:W-:Y:S05]  /*18b0*/  @P0 BREAK.RELIABLE B1 ;  /* 0x0000000000010942 */ /* 0x000fea0003800100 */
[----:B------:R-:W-:Y:S05]  /*18c0*/  @P0 BRA `(.L_x_4244) ;  /* 0x0000002400d80947 */ /* 0x000fea0003800000 */
[----:B------:R-:W1:Y:S01]  /*18d0*/  LDCU.64 UR8, c[0x0][0x390] ;  /* 0x00007200ff0877ac */ /* 0x000e620008000a00 */
[----:B0-----:R-:W-:Y:S01]  /*18e0*/  MOV R5, R3 ;  /* 0x0000000300057202 */ /* 0x001fe20000000f00 */
[----:B------:R-:W-:Y:S01]  /*18f0*/  IMAD.MOV.U32 R4, RZ, RZ, RZ ;  /* 0x000000ffff047224 */ /* 0x000fe200078e00ff */
[----:B------:R-:W-:Y:S01]  /*1900*/  ISETP.NE.AND P0, PT, R2, RZ, PT ;  /* 0x000000ff0200720c */ /* 0x000fe20003f05270 */
[----:B------:R-:W0:Y:S01]  /*1910*/  LDCU UR5, c[0x0][0x38c] ;  /* 0x00007180ff0577ac */ /* 0x000e220008000800 */
[----:B------:R-:W2:Y:S01]  /*1920*/  LDCU.64 UR10, c[0x0][0x4b8] ;  /* 0x00009700ff0a77ac */ /* 0x000ea20008000a00 */
[----:B-1----:R-:W-:-:S05]  /*1930*/  IMAD.HI.U32 R6, R3, UR8, R4 ;  /* 0x0000000803067c27 */ /* 0x002fca000f8e0004 */
[----:B------:R-:W-:-:S04]  /*1940*/  SHF.R.U32.HI R7, RZ, UR9, R6 ;  /* 0x00000009ff077c19 */ /* 0x000fc80008011606 */
[----:B------:R-:W-:-:S05]  /*1950*/  IADD3 R4, PT, PT, -R7, RZ, RZ ;  /* 0x000000ff07047210 */ /* 0x000fca0007ffe1ff */
[----:B0-----:R-:W-:-:S04]  /*1960*/  IMAD R4, R4, UR5, R3 ;  /* 0x0000000504047c24 */ /* 0x001fc8000f8e0203 */
[C---:B--2---:R-:W-:Y:S02]  /*1970*/  IMAD R5, R4.reuse, UR10, RZ ;  /* 0x0000000a04057c24 */ /* 0x044fe4000f8e02ff */
[----:B------:R-:W-:Y:S01]  /*1980*/  IMAD R4, R4, UR11, RZ ;  /* 0x0000000b04047c24 */ /* 0x000fe2000f8e02ff */
        /* <DEDUP_REMOVED lines=79> */
[----:B-1----:R-:W-:-:S05]  /*1e80*/  SHF.R.U32.HI R9, RZ, UR5, R8 ;  /* 0x00000005ff097c19 */ /* 0x002fca0008011608 */
[----:B------:R-:W-:-:S04]  /*1e90*/  IMAD.MOV R6, RZ, RZ, -R9 ;  /* 0x000000ffff067224 */ /* 0x000fc800078e0a09 */
        /* <DEDUP_REMOVED lines=192> */
[----:B-1----:R-:W-:Y:S01]  /*2aa0*/  SHF.R.U32.HI R11, RZ, UR5, R10 ;  /* 0x00000005ff0b7c19 */ /* 0x002fe2000801160a */
[----:B------:R-:W-:-:S03]  /*2ab0*/  @P0 IMAD.MOV.U32 R10, RZ, RZ, RZ ;  /* 0x000000ffff0a0224 */ /* 0x000fc600078e00ff */
        /* <DEDUP_REMOVED lines=11> */
.L_x_4245:
        /* <DEDUP_REMOVED lines=13> */
[----:B------:R-:W-:-:S05]  /*2c40*/  IADD3.X R5, PT, PT, RZ, UR9, RZ, P0, !PT ;  /* 0x00000009ff057c10 */ /* 0x000fca00087fe4ff */
[----:B------:R0:W-:Y:S02]  /*2c50*/  STG.E.U16 desc[UR6][R4.64], R10 ;  /* 0x0000000a04007986 */ /* 0x0001e4000c101506 */
.L_x_4242:
[----:B------:R-:W-:-:S13]  /*2c60*/  ISETP.GE.AND P0, PT, R3, UR4, PT ;  /* 0x0000000403007c0c */ /* 0x000fda000bf06270 */
[----:B------:R-:W-:Y:S05]  /*2c70*/  @P0 BREAK.RELIABLE B1 ;  /* 0x0000000000010942 */ /* 0x000fea0003800100 */
[----:B------:R-:W-:Y:S05]  /*2c80*/  @P0 BRA `(.L_x_4244) ;  /* 0x0000001000e80947 */ /* 0x000fea0003800000 */
[----:B------:R-:W-:Y:S05]  /*2c90*/  BSYNC.RELIABLE B1 ;  /* 0x0000000000017941 */ /* 0x000fea0003800100 */
.L_x_4241:
[----:B------:R-:W1:Y:S01]  /*2ca0*/  LDCU.64 UR8, c[0x0][0x390] ;  /* 0x00007200ff0877ac */ /* 0x000e620008000a00 */
[----:B0-----:R-:W-:Y:S02]  /*2cb0*/  MOV R4, RZ ;  /* 0x000000ff00047202 */ /* 0x001fe40000000f00 */
[----:B------:R-:W-:Y:S01]  /*2cc0*/  MOV R5, R3 ;  /* 0x0000000300057202 */ /* 0x000fe20000000f00 */
[----:B------:R-:W0:Y:S01]  /*2cd0*/  LDCU UR5, c[0x0][0x38c] ;  /* 0x00007180ff0577ac */ /* 0x000e220008000800 */
[----:B------:R-:W-:Y:S01]  /*2ce0*/  ISETP.NE.AND P0, PT, R2, RZ, PT ;  /* 0x000000ff0200720c */ /* 0x000fe20003f05270 */
        /* <DEDUP_REMOVED lines=293> */
.L_x_4246:
        /* <DEDUP_REMOVED lines=15> */
.L_x_4244:
[----:B------:R-:W-:Y:S05]  /*4030*/  BSYNC.RECONVERGENT B0 ;  /* 0x0000000000007941 */ /* 0x000fea0003800200 */
.L_x_4240:
        /* <DEDUP_REMOVED lines=9> */
[----:B--2---:R-:W-:-:S05]  /*40d0*/  IMAD.HI.U32 R4, R3, UR4, R4 ;  /* 0x0000000403047c27 */ /* 0x004fca000f8e0004 */
[----:B------:R-:W-:-:S04]  /*40e0*/  SHF.R.U32.HI R5, RZ, UR5, R4 ;  /* 0x00000005ff057c19 */ /* 0x000fc80008011604 */
[----:B------:R-:W-:-:S05]  /*40f0*/  IADD3 R6, PT, PT, -R5, RZ, RZ ;  /* 0x000000ff05067210 */ /* 0x000fca0007ffe1ff */
[----:B0-----:R-:W-:-:S04]  /*4100*/  IMAD R2, R6, UR8, R3 ;  /* 0x0000000806027c24 */ /* 0x001fc8000f8e0203 */
[C---:B-1----:R-:W-:Y:S02]  /*4110*/  IMAD R3, R2.reuse, UR10, RZ ;  /* 0x0000000a02037c24 */ /* 0x042fe4000f8e02ff */
[----:B------:R-:W-:Y:S01]  /*4120*/  IMAD R2, R2, UR11, RZ ;  /* 0x0000000b02027c24 */ /* 0x000fe2000f8e02ff */
        /* <DEDUP_REMOVED lines=267> */
[----:B------:R-:W-:Y:S01]  /*51e0*/  HFMA2 R4, -RZ, RZ, 0, 0 ;  /* 0x00000000ff047431 */ /* 0x000fe200000001ff */
[----:B------:R-:W1:Y:S10]  /*51f0*/  LDCU UR4, c[0x0][0x4a8] ;  /* 0x00009500ff0477ac */ /* 0x000e740008000800 */
[----:B------:R-:W2:Y:S01]  /*5200*/  @P0 LDC.64 R8, c[0x0][0x4b0] ;  /* 0x00012c00ff080b82 */ /* 0x000ea20000000a00 */
[----:B0-----:R-:W-:-:S07]  /*5210*/  IMAD.HI.U32 R6, R5, UR9, R4 ;  /* 0x0000000905067c27 */ /* 0x001fce000f8e0004 */
[----:B------:R-:W0:Y:S01]  /*5220*/  @P0 LDC R11, c[0x0][0x4ac] ;  /* 0x00012b00ff0b0b82 */ /* 0x000e220000000800 */
[----:B-1----:R-:W-:Y:S01]  /*5230*/  SHF.R.U32.HI R7, RZ, UR4, R6 ;  /* 0x00000004ff077c19 */ /* 0x002fe20008011606 */
[----:B------:R-:W1:Y:S01]  /*5240*/  LDCU.64 UR4, c[0x0][0x570] ;  /* 0x0000ae00ff0477ac */ /* 0x000e620008000a00 */
[----:B------:R-:W-:Y:S02]  /*5250*/  @P0 MOV R6, RZ ;  /* 0x000000ff00060202 */ /* 0x000fe40000000f00 */
[----:B------:R-:W-:-:S03]  /*5260*/  IADD3 R4, PT, PT, -R7, RZ, RZ ;  /* 0x000000ff07047210 */ /* 0x000fc60007ffe1ff */
[----:B------:R-:W3:Y:S02]  /*5270*/  @P0 LDC.64 R12, c[0x0][0x578] ;  /* 0x00015e00ff0c0b82 */ /* 0x000ee40000000a00 */
[----:B------:R-:W-:Y:S02]  /*5280*/  IMAD R4, R4, UR8, R5 ;  /* 0x0000000804047c24 */ /* 0x000fe4000f8e0205 */
[----:B--2---:R-:W-:-:S05]  /*5290*/  @P0 IMAD.HI.U32 R0, R7, R8, R6 ;  /* 0x0000000807000227 */ /* 0x004fca00078e0006 */
[----:B------:R-:W-:Y:S01]  /*52a0*/  @P0 SHF.R.U32.HI R0, RZ, R9, R0 ;  /* 0x00000009ff000219 */ /* 0x000fe20000011600 */
[C---:B-1----:R-:W-:Y:S02]  /*52b0*/  IMAD R3, R4.reuse, UR4, R3 ;  /* 0x0000000404037c24 */ /* 0x042fe4000f8e0203 */
[----:B------:R-:W-:Y:S01]  /*52c0*/  IMAD R2, R4, UR5, R2 ;  /* 0x0000000504027c24 */ /* 0x000fe2000f8e0202 */
[----:B------:R-:W-:-:S05]  /*52d0*/  @P0 IADD3 R6, PT, PT, -R0, RZ, RZ ;  /* 0x000000ff00060210 */ /* 0x000fca0007ffe1ff */
[----:B0-----:R-:W-:-:S04]  /*52e0*/  @P0 IMAD R6, R11, R6, R7 ;  /* 0x000000060b060224 */ /* 0x001fc800078e0207 */
[C---:B---3--:R-:W-:Y:S02]  /*52f0*/  @P0 IMAD R3, R6.reuse, R12, R3 ;  /* 0x0000000c06030224 */ /* 0x048fe400078e0203 */
[----:B------:R-:W-:-:S07]  /*5300*/  @P0 IMAD R2, R6, R13, R2 ;  /* 0x0000000d06020224 */ /* 0x000fce00078e0202 */
.L_x_4247:
[----:B------:R-:W0:Y:S02]  /*5310*/  LDCU.128 UR8, c[0x0][0x580] ;  /* 0x0000b000ff0877ac */ /* 0x000e240008000c00 */
[----:B0-----:R-:W-:-:S04]  /*5320*/  IADD3 R4, P0, PT, R2, UR10, RZ ;  /* 0x0000000a02047c10 */ /* 0x001fc8000ff1e0ff */
[----:B------:R-:W-:-:S05]  /*5330*/  IADD3.X R5, PT, PT, RZ, UR11, RZ, P0, !PT ;  /* 0x0000000bff057c10 */ /* 0x000fca00087fe4ff */
[----:B------:R-:W2:Y:S01]  /*5340*/  LDG.E.U16 R4, desc[UR6][R4.64] ;  /* 0x0000000604047981 */ /* 0x000ea2000c1e1500 */
[----:B------:R-:W-:-:S04]  /*5350*/  IADD3 R2, P0, PT, R3, UR8, RZ ;  /* 0x0000000803027c10 */ /* 0x000fc8000ff1e0ff */
[----:B------:R-:W-:Y:S02]  /*5360*/  IADD3.X R3, PT, PT, RZ, UR9, RZ, P0, !PT ;  /* 0x00000009ff037c10 */ /* 0x000fe400087fe4ff */
[----:B--2---:R-:W-:-:S05]  /*5370*/  SHF.L.U32 R0, R4, 0x10, RZ ;  /* 0x0000001004007819 */ /* 0x004fca00000006ff */
[----:B------:R-:W-:-:S06]  /*5380*/  FMUL.FTZ R6, R0, -1.4426950216293334961 ;  /* 0xbfb8aa3b00067820 */ /* 0x000fcc0000410000 */
[----:B------:R-:W0:Y:S02]  /*5390*/  MUFU.EX2 R6, R6 ;  /* 0x0000000600067308 */ /* 0x000e240000000800 */
[----:B0-----:R-:W-:-:S06]  /*53a0*/  FADD.FTZ R7, R6, 1 ;  /* 0x3f80000006077421 */ /* 0x001fcc0000010000 */
[----:B------:R-:W0:Y:S02]  /*53b0*/  MUFU.RCP R7, R7 ;  /* 0x0000000700077308 */ /* 0x000e240000001000 */
[----:B0-----:R-:W-:-:S05]  /*53c0*/  FMUL.FTZ R0, R0, R7 ;  /* 0x0000000700007220 */ /* 0x001fca0000410000 */
[----:B------:R-:W-:-:S05]  /*53d0*/  F2FP.BF16.F32.PACK_AB R0, RZ, R0 ;  /* 0x00000000ff00723e */ /* 0x000fca00000010ff */
[----:B------:R-:W-:Y:S01]  /*53e0*/  STG.E.U16 desc[UR6][R2.64], R0 ;  /* 0x0000000002007986 */ /* 0x000fe2000c101506 */
[----:B------:R-:W-:Y:S05]  /*53f0*/  EXIT ;  /* 0x000000000000794d */ /* 0x000fea0003800000 */
.L_x_4248:
        /* <DEDUP_REMOVED lines=16> */
.L_x_10182:


//--------------------- .text._ZN2at6native27unrolled_elementwise_kernelIZZZNS0_61_GLOBAL__N__132982cb_23_ActivationSiluKernel_cu_1520ed90_293311silu_kernelERNS_18TensorIteratorBaseEENKUlvE_clEvENKUlvE4_clEvEUlN3c108BFloat16EE_St5arrayIPcLm2EELi4E23TrivialOffsetCalculatorILi1EjESE_NS0_6memory15LoadWithoutCastENSF_16StoreWithoutCastEEEviT_T0_T2_T3_T4_T5_ --------------------------
	.section	.text._ZN2at6native27unrolled_elementwise_kernelIZZZNS0_61_GLOBAL__N__132982cb_23_ActivationSiluKernel_cu_1520ed90_293311silu_kernelERNS_18TensorIteratorBaseEENKUlvE_clEvENKUlvE4_clEvEUlN3c108BFloat16EE_St5arrayIPcLm2EELi4E23TrivialOffsetCalculatorILi1EjESE_NS0_6memory15LoadWithoutCastENSF_16StoreWithoutCastEEEviT_T0_T2_T3_T4_T5_,"ax",@progbits
	.align	128
        .global         _ZN2at6native27unrolled_elementwise_kernelIZZZNS0_61_GLOBAL__N__132982cb_23_ActivationSiluKernel_cu_1520ed90_293311silu_kernelERNS_18TensorIteratorBaseEENKUlvE_clEvENKUlvE4_clEvEUlN3c108BFloat16EE_St5arrayIPcLm2EELi4E23TrivialOffsetCalculatorILi1EjESE_NS0_6memory15LoadWithoutCastENSF_16StoreWithoutCastEEEviT_T0_T2_T3_T4_T5_
        .type           _ZN2at6native27unrolled_elementwise_kernelIZZZNS0_61_GLOBAL__N__132982cb_23_ActivationSiluKernel_cu_1520ed90_293311silu_kernelERNS_18TensorIteratorBaseEENKUlvE_clEvENKUlvE4_clEvEUlN3c108BFloat16EE_St5arrayIPcLm2EELi4E23TrivialOffsetCalculatorILi1EjESE_NS0_6memory15LoadWithoutCastENSF_16StoreWithoutCastEEEviT_T0_T2_T3_T4_T5_,@function
        .size           _ZN2at6native27unrolled_elementwise_kernelIZZZNS0_61_GLOBAL__N__132982cb_23_ActivationSiluKernel_cu_1520ed90_293311silu_kernelERNS_18TensorIteratorBaseEENKUlvE_clEvENKUlvE4_clEvEUlN3c108BFloat16EE_St5arrayIPcLm2EELi4E23TrivialOffsetCalculatorILi1EjESE_NS0_6memory15LoadWithoutCastENSF_16StoreWithoutCastEEEviT_T0_T2_T3_T4_T5_,(.L_x_10183 - _ZN2at6native27unrolled_elementwise_kernelIZZZNS0_61_GLOBAL__N__132982cb_23_ActivationSiluKernel_cu_1520ed90_293311silu_kernelERNS_18TensorIteratorBaseEENKUlvE_clEvENKUlvE4_clEvEUlN3c108BFloat16EE_St5arrayIPcLm2EELi4E23TrivialOffsetCalculatorILi1EjESE_NS0_6memory15LoadWithoutCastENSF_16StoreWithoutCastEEEviT_T0_T2_T3_T4_T5_)
        .other          _ZN2at6native27unrolled_elementwise_kernelIZZZNS0_61_GLOBAL__N__132982cb_23_ActivationSiluKernel_cu_1520ed90_293311silu_kernelERNS_18TensorIteratorBaseEENKUlvE_clEvENKUlvE4_clEvEUlN3c108BFloat16EE_St5arrayIPcLm2EELi4E23TrivialOffsetCalculatorILi1EjESE_NS0_6memory15LoadWithoutCastENSF_16StoreWithoutCastEEEviT_T0_T2_T3_T4_T5_,@"STO_CUDA_ENTRY STV_DEFAULT"
_ZN2at6native27unrolled_elementwise_kernelIZZZNS0_61_GLOBAL__N__132982cb_23_ActivationSiluKernel_cu_1520ed90_293311silu_kernelERNS_18TensorIteratorBaseEENKUlvE_clEvENKUlvE4_clEvEUlN3c108BFloat16EE_St5arrayIPcLm2EELi4E23TrivialOffsetCalculatorILi1EjESE_NS0_6memory15LoadWithoutCastENSF_16StoreWithoutCastEEEviT_T0_T2_T3_T4_T5_:
.text._ZN2at6native27unrolled_elementwise_kernelIZZZNS0_61_GLOBAL__N__132982cb_23_ActivationSiluKernel_cu_1520ed90_293311silu_kernelERNS_18TensorIteratorBaseEENKUlvE_clEvENKUlvE4_clEvEUlN3c108BFloat16EE_St5arrayIPcLm2EELi4E23TrivialOffsetCalculatorILi1EjESE_NS0_6memory15LoadWithoutCastENSF_16StoreWithoutCastEEEviT_T0_T2_T3_T4_T5_:
[----:B------:R-:W-:Y:S01]  /*0000*/  LDC R1, c[0x0][0x37c] ;  /* 0x0000df00ff017b82 */ /* 0x000fe20000000800 */
[----:B------:R-:W0:Y:S07]  /*0010*/  S2R R0, SR_CTAID.X ;  /* 0x0000000000007919 */ /* 0x000e2e0000002500 */
[----:B------:R-:W0:Y:S01]  /*0020*/  LDC R3, c[0x0][0x380] ;  /* 0x0000e000ff037b82 */ /* 0x000e220000000800 */
[----:B------:R-:W1:Y:S01]  /*0030*/  LDCU.64 UR4, c[0x0][0x358] ;  /* 0x00006b00ff0477ac */ /* 0x000e620008000a00 */
[----:B------:R-:W2:Y:S01]  /*0040*/  S2R R13, SR_TID.X ;  /* 0x00000000000d7919 */ /* 0x000ea20000002100 */
[----:B0-----:R-:W-:-:S02]  /*0050*/  IMAD R2, R0, -0x200, R3 ;  /* 0xfffffe0000027824 */ /* 0x001fc400078e0203 */
[----:B--2---:R-:W-:-:S03]  /*0060*/  IMAD.MOV.U32 R3, RZ, RZ, R13 ;  /* 0x000000ffff037224 */ /* 0x004fc600078e000d */
[----:B------:R-:W-:-:S13]  /*0070*/  ISETP.GE.AND P0, PT, R13, R2, PT ;  /* 0x000000020d00720c */ /* 0x000fda0003f06270 */
[----:B------:R-:W-:Y:S01]  /*0080*/  @!P0 VIADD R13, R3, 0x80 ;  /* 0x00000080030d8836 */ /* 0x000fe20000000000 */
[----:B------:R-:W0:Y:S01]  /*0090*/  @!P0 LDC.64 R10, c[0x0][0x390] ;  /* 0x0000e400ff0a8b82 */ /* 0x000e220000000a00 */
[----:B------:R-:W-:-:S03]  /*00a0*/  @!P0 LEA R7, R0, R3, 0x9 ;  /* 0x0000000300078211 */ /* 0x000fc600078e48ff */
[----:B------:R-:W-:-:S13]  /*00b0*/  ISETP.GE.AND P1, PT, R13, R2, PT ;  /* 0x000000020d00720c */ /* 0x000fda0003f26270 */
[----:B------:R-:W-:Y:S01]  /*00c0*/  @!P1 LEA R17, R0, R13, 0x9 ;  /* 0x0000000d00119211 */ /* 0x000fe200078e48ff */
[----:B------:R-:W-:Y:S01]  /*00d0*/  @!P1 VIADD R13, R13, 0x80 ;  /* 0x000000800d0d9836 */ /* 0x000fe20000000000 */
[----:B------:R-:W2:Y:S04]  /*00e0*/  @!P1 LDC.64 R14, c[0x0][0x390] ;  /* 0x0000e400ff0e9b82 */ /* 0x000ea80000000a00 */
[----:B------:R-:W-:Y:S01]  /*00f0*/  ISETP.GE.AND P2, PT, R13, R2, PT ;  /* 0x000000020d00720c */ /* 0x000fe20003f46270 */
[----:B0-----:R-:W-:Y:S01]  /*0100*/  @!P0 IMAD.WIDE.U32 R10, R7, 0x2, R10 ;  /* 0x00000002070a8825 */ /* 0x001fe200078e000a */
[----:B------:R-:W-:-:S06]  /*0110*/  PRMT R7, RZ, 0x7610, R7 ;  /* 0x00007610ff077816 */ /* 0x000fcc0000000007 */
[----:B-1----:R0:W3:Y:S05]  /*0120*/  @!P0 LDG.E.U16 R7, desc[UR4][R10.64] ;  /* 0x000000040a078981 */ /* 0x0020ea000c1e1500 */
[----:B------:R-:W1:Y:S01]  /*0130*/  @!P2 LDC.64 R8, c[0x0][0x390] ;  /* 0x0000e400ff08ab82 */ /* 0x000e620000000a00 */
[----:B--2---:R-:W-:-:S04]  /*0140*/  @!P1 IMAD.WIDE.U32 R14, R17, 0x2, R14 ;  /* 0x00000002110e9825 */ /* 0x004fc800078e000e */
[----:B------:R-:W-:Y:S01]  /*0150*/  @!P2 IMAD R17, R0, 0x200, R13 ;  /* 0x000002000011a824 */ /* 0x000fe200078e020d */
[----:B------:R-:W-:-:S04]  /*0160*/  @!P2 IADD3 R13, PT, PT, R13, 0x80, RZ ;  /* 0x000000800d0da810 */ /* 0x000fc80007ffe0ff */
[----:B------:R-:W-:Y:S02]  /*0170*/  ISETP.GE.AND P0, PT, R13, R2, PT ;  /* 0x000000020d00720c */ /* 0x000fe40003f06270 */
[----:B------:R-:W-:Y:S02]  /*0180*/  PRMT R12, RZ, 0x7610, R12 ;  /* 0x00007610ff0c7816 */ /* 0x000fe4000000000c */
[----:B------:R-:W-:Y:S01]  /*0190*/  PRMT R18, RZ, 0x7610, R18 ;  /* 0x00007610ff127816 */ /* 0x000fe20000000012 */
[----:B-1----:R-:W-:-:S03]  /*01a0*/  @!P2 IMAD.WIDE.U32 R16, R17, 0x2, R8 ;  /* 0x000000021110a825 */ /* 0x002fc600078e0008 */
[----:B------:R-:W2:Y:S04]  /*01b0*/  @!P1 LDG.E.U16 R12, desc[UR4][R14.64] ;  /* 0x000000040e0c9981 */ /* 0x000ea8000c1e1500 */
[----:B------:R-:W4:Y:S01]  /*01c0*/  @!P2 LDG.E.U16 R18, desc[UR4][R16.64] ;  /* 0x000000041012a981 */ /* 0x000f22000c1e1500 */
[----:B------:R-:W1:Y:S01]  /*01d0*/  @!P0 LDC.64 R8, c[0x0][0x390] ;  /* 0x0000e400ff088b82 */ /* 0x000e620000000a00 */
[----:B0-----:R-:W-:Y:S01]  /*01e0*/  @!P0 IMAD R11, R0, 0x200, R13 ;  /* 0x00000200000b8824 */ /* 0x001fe200078e020d */
[----:B------:R-:W-:-:S03]  /*01f0*/  PRMT R10, RZ, 0x7610, R10 ;  /* 0x00007610ff0a7816 */ /* 0x000fc6000000000a */
[----:B-1----:R-:W-:-:S05]  /*0200*/  @!P0 IMAD.WIDE.U32 R8, R11, 0x2, R8 ;  /* 0x000000020b088825 */ /* 0x002fca00078e0008 */
[----:B------:R0:W5:Y:S01]  /*0210*/  @!P0 LDG.E.U16 R10, desc[UR4][R8.64] ;  /* 0x00000004080a8981 */ /* 0x000162000c1e1500 */
[C---:B------:R-:W-:Y:S01]  /*0220*/  ISETP.GE.AND P1, PT, R3.reuse, R2, PT ;  /* 0x000000020300720c */ /* 0x040fe20003f26270 */
[C---:B------:R-:W-:Y:S01]  /*0230*/  VIADD R11, R3.reuse, 0x100 ;  /* 0x00000100030b7836 */ /* 0x040fe20000000000 */
[----:B------:R-:W-:-:S04]  /*0240*/  IADD3 R13, PT, PT, R3, 0x80, RZ ;  /* 0x00000080030d7810 */ /* 0x000fc80007ffe0ff */
[-C--:B------:R-:W-:Y:S02]  /*0250*/  ISETP.GE.AND P2, PT, R13, R2.reuse, PT ;  /* 0x000000020d00720c */ /* 0x080fe40003f46270 */
[----:B------:R-:W-:-:S05]  /*0260*/  ISETP.GE.AND P3, PT, R11, R2, PT ;  /* 0x000000020b00720c */ /* 0x000fca0003f66270 */
[----:B0-----:R-:W0:Y:S01]  /*0270*/  @!P1 LDC.64 R8, c[0x0][0x388] ;  /* 0x0000e200ff089b82 */ /* 0x001e220000000a00 */
[----:B------:R-:W-:-:S05]  /*0280*/  VIADD R19, R3, 0x180 ;  /* 0x0000018003137836 */ /* 0x000fca0000000000 */
[----:B------:R-:W-:Y:S01]  /*0290*/  ISETP.GE.AND P0, PT, R19, R2, PT ;  /* 0x000000021300720c */ /* 0x000fe20003f06270 */
[----:B------:R-:W-:Y:S01]  /*02a0*/  @!P1 IMAD R19, R0, 0x200, R3 ;  /* 0x0000020000139824 */ /* 0x000fe200078e0203 */
[----:B------:R-:W-:-:S04]  /*02b0*/  @!P1 MOV R3, R13 ;  /* 0x0000000d00039202 */ /* 0x000fc80000000f00 */
[----:B------:R-:W-:Y:S01]  /*02c0*/  ISETP.GE.AND P4, PT, R3, R2, PT ;  /* 0x000000020300720c */ /* 0x000fe20003f86270 */
[----:B0-----:R-:W-:Y:S01]  /*02d0*/  @!P1 IMAD.WIDE.U32 R8, R19, 0x2, R8 ;  /* 0x0000000213089825 */ /* 0x001fe200078e0008 */
[----:B------:R-:W-:Y:S01]  /*02e0*/  BSSY.RECONVERGENT B0, `(.L_x_4249) ;  /* 0x0000026000007945 */ /* 0x000fe20003800200 */
[----:B---3--:R-:W-:-:S05]  /*02f0*/  @!P1 SHF.L.U32 R14, R7, 0x10, RZ ;  /* 0x00000010070e9819 */ /* 0x008fca00000006ff */
[----:B------:R-:W-:-:S06]  /*0300*/  @!P1 FMUL.FTZ R15, R14, -1.4426950216293334961 ;  /* 0xbfb8aa3b0e0f9820 */ /* 0x000fcc0000410000 */
[----:B------:R-:W0:Y:S01]  /*0310*/  @!P1 MUFU.EX2 R15, R15 ;  /* 0x0000000f000f9308 */ /* 0x000e220000000800 */
[----:B--2---:R-:W-:Y:S02]  /*0320*/  @!P2 IMAD.U32 R7, R12, 0x10000, RZ ;  /* 0x000100000c07a824 */ /* 0x004fe400078e00ff */
[----:B0-----:R-:W-:Y:S01]  /*0330*/  @!P1 FADD.FTZ R12, R15, 1 ;  /* 0x3f8000000f0c9421 */ /* 0x001fe20000010000 */
[----:B----4-:R-:W-:-:S03]  /*0340*/  @!P3 SHF.L.U32 R11, R18, 0x10, RZ ;  /* 0x00000010120bb819 */ /* 0x010fc600000006ff */
[----:B------:R-:W0:Y:S01]  /*0350*/  @!P1 MUFU.RCP R21, R12 ;  /* 0x0000000c00159308 */ /* 0x000e220000001000 */
[----:B------:R-:W-:Y:S01]  /*0360*/  @!P2 FMUL.FTZ R16, R7, -1.4426950216293334961 ;  /* 0xbfb8aa3b0710a820 */ /* 0x000fe20000410000 */
[----:B------:R-:W-:-:S06]  /*0370*/  @!P3 FMUL.FTZ R18, R11, -1.4426950216293334961 ;  /* 0xbfb8aa3b0b12b820 */ /* 0x000fcc0000410000 */
[----:B------:R-:W1:Y:S04]  /*0380*/  @!P2 MUFU.EX2 R16, R16 ;  /* 0x000000100010a308 */ /* 0x000e680000000800 */
[----:B------:R-:W2:Y:S01]  /*0390*/  @!P3 MUFU.EX2 R18, R18 ;  /* 0x000000120012b308 */ /* 0x000ea20000000800 */
[----:B0-----:R-:W-:Y:S01]  /*03a0*/  @!P1 FMUL.FTZ R14, R14, R21 ;  /* 0x000000150e0e9220 */ /* 0x001fe20000410000 */
[----:B-1----:R-:W-:-:S04]  /*03b0*/  @!P2 FADD.FTZ R17, R16, 1 ;  /* 0x3f8000001011a421 */ /* 0x002fc80000010000 */
[----:B------:R-:W-:Y:S01]  /*03c0*/  @!P1 F2FP.BF16.F32.PACK_AB R4, RZ, R14 ;  /* 0x0000000eff04923e */ /* 0x000fe200000010ff */
[----:B--2---:R-:W-:Y:S01]  /*03d0*/  @!P3 FADD.FTZ R15, R18, 1 ;  /* 0x3f800000120fb421 */ /* 0x004fe20000010000 */
[----:B------:R-:W0:Y:S01]  /*03e0*/  @!P2 MUFU.RCP R20, R17 ;  /* 0x000000110014a308 */ /* 0x000e220000001000 */
[----:B-----5:R-:W-:Y:S02]  /*03f0*/  @!P0 SHF.L.U32 R10, R10, 0x10, RZ ;  /* 0x000000100a0a8819 */ /* 0x020fe400000006ff */
[----:B------:R1:W-:Y:S05]  /*0400*/  @!P1 STG.E.U16 desc[UR4][R8.64], R4 ;  /* 0x0000000408009986 */ /* 0x0003ea000c101504 */
[----:B------:R-:W2:Y:S01]  /*0410*/  @!P3 MUFU.RCP R16, R15 ;  /* 0x0000000f0010b308 */ /* 0x000ea20000001000 */
[----:B------:R-:W-:-:S07]  /*0420*/  @!P0 FMUL.FTZ R12, R10, -1.4426950216293334961 ;  /* 0xbfb8aa3b0a0c8820 */ /* 0x000fce0000410000 */
[----:B------:R-:W3:Y:S01]  /*0430*/  @!P0 MUFU.EX2 R12, R12 ;  /* 0x0000000c000c8308 */ /* 0x000ee20000000800 */
[----:B0-----:R-:W-:Y:S01]  /*0440*/  @!P2 FMUL.FTZ R7, R7, R20 ;  /* 0x000000140707a220 */ /* 0x001fe20000410000 */
[----:B--2---:R-:W-:-:S04]  /*0450*/  @!P3 FMUL.FTZ R11, R11, R16 ;  /* 0x000000100b0bb220 */ /* 0x004fc80000410000 */
[----:B------:R-:W-:Y:S02]  /*0460*/  @!P2 F2FP.BF16.F32.PACK_AB R5, RZ, R7 ;  /* 0x00000007ff05a23e */ /* 0x000fe400000010ff */
[----:B------:R-:W-:Y:S01]  /*0470*/  @!P3 F2FP.BF16.F32.PACK_AB R6, RZ, R11 ;  /* 0x0000000bff06b23e */ /* 0x000fe200000010ff */
[----:B-1-3--:R-:W-:Y:S06]  /*0480*/  @P4 BRA `(.L_x_4250) ;  /* 0x00000000002c4947 */ /* 0x00afec0003800000 */
[----:B------:R-:W0:Y:S01]  /*0490*/  LDC.64 R8, c[0x0][0x388] ;  /* 0x0000e200ff087b82 */ /* 0x000e220000000a00 */
[----:B------:R-:W-:Y:S01]  /*04a0*/  IMAD R7, R0, 0x200, R3 ;  /* 0x0000020000077824 */ /* 0x000fe200078e0203 */
[----:B------:R-:W-:Y:S02]  /*04b0*/  IADD3 R3, PT, PT, R3, 0x80, RZ ;  /* 0x0000008003037810 */ /* 0x000fe40007ffe0ff */
[----:B------:R-:W-:Y:S02]  /*04c0*/  PRMT R13, R5, 0x7610, R13 ;  /* 0x00007610050d7816 */ /* 0x000fe4000000000d */
[----:B------:R-:W-:-:S13]  /*04d0*/  ISETP.GE.AND P1, PT, R3, R2, PT ;  /* 0x000000020300720c */ /* 0x000fda0003f26270 */
[----:B------:R-:W-:Y:S01]  /*04e0*/  @!P1 IMAD R11, R0, 0x200, R3 ;  /* 0x00000200000b9824 */ /* 0x000fe200078e0203 */
[----:B------:R-:W-:Y:S01]  /*04f0*/  @!P1 IADD3 R3, PT, PT, R3, 0x80, RZ ;  /* 0x0000008003039810 */ /* 0x000fe20007ffe0ff */
[----:B0-----:R-:W-:-:S04]  /*0500*/  IMAD.WIDE.U32 R4, R7, 0x2, R8 ;  /* 0x0000000207047825 */ /* 0x001fc800078e0008 */
[----:B------:R-:W-:Y:S01]  /*0510*/  @!P1 IMAD.WIDE.U32 R8, R11, 0x2, R8 ;  /* 0x000000020b089825 */ /* 0x000fe200078e0008 */
[----:B------:R0:W-:Y:S04]  /*0520*/  STG.E.U16 desc[UR4][R4.64], R13 ;  /* 0x0000000d04007986 */ /* 0x0001e8000c101504 */
[----:B------:R0:W-:Y:S02]  /*0530*/  @!P1 STG.E.U16 desc[UR4][R8.64], R6 ;  /* 0x0000000608009986 */ /* 0x0001e4000c101504 */
.L_x_4250:
[----:B------:R-:W-:Y:S05]  /*0540*/  BSYNC.RECONVERGENT B0 ;  /* 0x0000000000007941 */ /* 0x000fea0003800200 */
.L_x_4249:
[----:B------:R-:W-:Y:S01]  /*0550*/  @!P0 FADD.FTZ R12, R12, 1 ;  /* 0x3f8000000c0c8421 */ /* 0x000fe20000010000 */
[----:B------:R-:W-:-:S03]  /*0560*/  ISETP.GE.AND P1, PT, R3, R2, PT ;  /* 0x000000020300720c */ /* 0x000fc60003f26270 */
[----:B------:R1:W2:Y:S10]  /*0570*/  @!P0 MUFU.RCP R7, R12 ;  /* 0x0000000c00078308 */ /* 0x0002b40000001000 */
[----:B-1----:R-:W-:Y:S05]  /*0580*/  @P1 EXIT ;  /* 0x000000000000194d */ /* 0x002fea0003800000 */
[----:B0-----:R-:W0:Y:S01]  /*0590*/  LDC.64 R4, c[0x0][0x388] ;  /* 0x0000e200ff047b82 */ /* 0x001e220000000a00 */
[----:B--2---:R-:W-:Y:S01]  /*05a0*/  @!P0 FMUL.FTZ R10, R10, R7 ;  /* 0x000000070a0a8220 */ /* 0x004fe20000410000 */
[----:B------:R-:W-:-:S04]  /*05b0*/  LEA R3, R0, R3, 0x9 ;  /* 0x0000000300037211 */ /* 0x000fc800078e48ff */
[----:B------:R-:W-:-:S04]  /*05c0*/  @!P0 F2FP.BF16.F32.PACK_AB R2, RZ, R10 ;  /* 0x0000000aff02823e */ /* 0x000fc800000010ff */
[----:B------:R-:W-:Y:S01]  /*05d0*/  PRMT R0, R2, 0x7610, R0 ;  /* 0x0000761002007816 */ /* 0x000fe20000000000 */
[----:B0-----:R-:W-:-:S05]  /*05e0*/  IMAD.WIDE.U32 R2, R3, 0x2, R4 ;  /* 0x0000000203027825 */ /* 0x001fca00078e0004 */
[----:B------:R-:W-:Y:S01]  /*05f0*/  STG.E.U16 desc[UR4][R2.64], R0 ;  /* 0x0000000002007986 */ /* 0x000fe2000c101504 */
[----:B------:R-:W-:Y:S05]  /*0600*/  EXIT ;  /* 0x000000000000794d */ /* 0x000fea0003800000 */
.L_x_4251:
        /* <DEDUP_REMOVED lines=15> */
.L_x_10183:


//--------------------- .text._ZN2at6native29vectorized_elementwise_kernelILi2EZZZNS0_61_GLOBAL__N__132982cb_23_ActivationSiluKernel_cu_1520ed90_293311silu_kernelERNS_18TensorIteratorBaseEENKUlvE_clEvENKUlvE4_clEvEUlN3c108BFloat16EE_St5arrayIPcLm2EEEEviT0_T1_ --------------------------
	.section	.text._ZN2at6native29vectorized_elementwise_kernelILi2EZZZNS0_61_GLOBAL__N__132982cb_23_ActivationSiluKernel_cu_1520ed90_293311silu_kernelERNS_18TensorIteratorBaseEENKUlvE_clEvENKUlvE4_clEvEUlN3c108BFloat16EE_St5arrayIPcLm2EEEEviT0_T1_,"ax",@progbits
	.align	128
        .global         _ZN2at6native29vectorized_elementwise_kernelILi2EZZZNS0_61_GLOBAL__N__132982cb_23_ActivationSiluKernel_cu_1520ed90_293311silu_kernelERNS_18TensorIteratorBaseEENKUlvE_clEvENKUlvE4_clEvEUlN3c108BFloat16EE_St5arrayIPcLm2EEEEviT0_T1_
        .type           _ZN2at6native29vectorized_elementwise_kernelILi2EZZZNS0_61_GLOBAL__N__132982cb_23_ActivationSiluKernel_cu_1520ed90_293311silu_kernelERNS_18TensorIteratorBaseEENKUlvE_clEvENKUlvE4_clEvEUlN3c108BFloat16EE_St5arrayIPcLm2EEEEviT0_T1_,@function
        .size           _ZN2at6native29vectorized_elementwise_kernelILi2EZZZNS0_61_GLOBAL__N__132982cb_23_ActivationSiluKernel_cu_1520ed90_293311silu_kernelERNS_18TensorIteratorBaseEENKUlvE_clEvENKUlvE4_clEvEUlN3c108BFloat16EE_St5arrayIPcLm2EEEEviT0_T1_,(.L_x_10184 - _ZN2at6native29vectorized_elementwise_kernelILi2EZZZNS0_61_GLOBAL__N__132982cb_23_ActivationSiluKernel_cu_1520ed90_293311silu_kernelERNS_18TensorIteratorBaseEENKUlvE_clEvENKUlvE4_clEvEUlN3c108BFloat16EE_St5arrayIPcLm2EEEEviT0_T1_)
        .other          _ZN2at6native29vectorized_elementwise_kernelILi2EZZZNS0_61_GLOBAL__N__132982cb_23_ActivationSiluKernel_cu_1520ed90_293311silu_kernelERNS_18TensorIteratorBaseEENKUlvE_clEvENKUlvE4_clEvEUlN3c108BFloat16EE_St5arrayIPcLm2EEEEviT0_T1_,@"STO_CUDA_ENTRY STV_DEFAULT"
_ZN2at6native29vectorized_elementwise_kernelILi2EZZZNS0_61_GLOBAL__N__132982cb_23_ActivationSiluKernel_cu_1520ed90_293311silu_kernelERNS_18TensorIteratorBaseEENKUlvE_clEvENKUlvE4_clEvEUlN3c108BFloat16EE_St5arrayIPcLm2EEEEviT0_T1_:
.text._ZN2at6native29vectorized_elementwise_kernelILi2EZZZNS0_61_GLOBAL__N__132982cb_23_ActivationSiluKernel_cu_1520ed90_293311silu_kernelERNS_18TensorIteratorBaseEENKUlvE_clEvENKUlvE4_clEvEUlN3c108BFloat16EE_St5arrayIPcLm2EEEEviT0_T1_:
        /* <DEDUP_REMOVED lines=9> */
[----:B------:R-:W-:Y:S02]  /*0090*/  PRMT R21, RZ, 0x7610, R21 ;  /* 0x00007610ff157816 */ /* 0x000fe40000000015 */
[----:B0-----:R-:W-:Y:S02]  /*00a0*/  ISETP.GE.U32.AND P2, PT, R0, R5, PT ;  /* 0x000000050000720c */ /* 0x001fe40003f46070 */
[----:B------:R-:W-:-:S11]  /*00b0*/  MOV R2, R0 ;  /* 0x0000000000027202 */ /* 0x000fd60000000f00 */
[----:B------:R-:W-:Y:S01]  /*00c0*/  @!P2 VIADD R0, R2, 0x80 ;  /* 0x000000800200a836 */ /* 0x000fe20000000000 */
[----:B------:R-:W0:Y:S01]  /*00d0*/  @!P2 LDC.64 R14, c[0x0][0x390] ;  /* 0x0000e400ff0eab82 */ /* 0x000e220000000a00 */
[----:B------:R-:W-:-:S03]  /*00e0*/  @!P2 IADD3 R25, PT, PT, R3, R2, RZ ;  /* 0x000000020319a210 */ /* 0x000fc60007ffe0ff */
[----:B------:R-:W-:-:S13]  /*00f0*/  ISETP.GE.U32.AND P3, PT, R0, R5, PT ;  /* 0x000000050000720c */ /* 0x000fda0003f66070 */
[----:B------:R-:W-:Y:S01]  /*0100*/  @!P3 IADD3 R18, PT, PT, R3, R0, RZ ;  /* 0x000000000312b210 */ /* 0x000fe20007ffe0ff */
[----:B------:R-:W-:Y:S01]  /*0110*/  @!P3 VIADD R0, R0, 0x80 ;  /* 0x000000800000b836 */ /* 0x000fe20000000000 */
[----:B------:R-:W1:Y:S04]  /*0120*/  @!P3 LDC.64 R12, c[0x0][0x390] ;  /* 0x0000e400ff0cbb82 */ /* 0x000e680000000a00 */
[----:B------:R-:W-:-:S13]  /*0130*/  ISETP.GE.U32.AND P4, PT, R0, R5, PT ;  /* 0x000000050000720c */ /* 0x000fda0003f86070 */
[----:B------:R-:W-:Y:S01]  /*0140*/  @!P4 IADD3 R19, PT, PT, R3, R0, RZ ;  /* 0x000000000313c210 */ /* 0x000fe20007ffe0ff */
[----:B------:R-:W2:Y:S01]  /*0150*/  @!P4 LDC.64 R16, c[0x0][0x390] ;  /* 0x0000e400ff10cb82 */ /* 0x000ea20000000a00 */
[----:B------:R-:W-:-:S04]  /*0160*/  @!P4 IADD3 R0, PT, PT, R0, 0x80, RZ ;  /* 0x000000800000c810 */ /* 0x000fc80007ffe0ff */
[----:B------:R-:W-:-:S13]  /*0170*/  ISETP.GE.U32.AND P5, PT, R0, R5, PT ;  /* 0x000000050000720c */ /* 0x000fda0003fa6070 */
[----:B------:R-:W-:Y:S01]  /*0180*/  @!P5 IMAD.IADD R27, R3, 0x1, R0 ;  /* 0x00000001031bd824 */ /* 0x000fe200078e0200 */
[----:B------:R-:W-:Y:S01]  /*0190*/  @!P5 IADD3 R0, PT, PT, R0, 0x80, RZ ;  /* 0x000000800000d810 */ /* 0x000fe20007ffe0ff */
[----:B------:R-:W3:Y:S03]  /*01a0*/  @!P5 LDC.64 R28, c[0x0][0x390] ;  /* 0x0000e400ff1cdb82 */ /* 0x000ee60000000a00 */
[----:B------:R-:W-:Y:S01]  /*01b0*/  ISETP.GE.U32.AND P0, PT, R0, R5, PT ;  /* 0x000000050000720c */ /* 0x000fe20003f06070 */
[----:B--2---:R-:W-:-:S05]  /*01c0*/  @!P4 IMAD.WIDE.U32 R16, R19, 0x2, R16 ;  /* 0x000000021310c825 */ /* 0x004fca00078e0010 */
[----:B------:R2:W4:Y:S07]  /*01d0*/  @!P4 LDG.E.U16 R21, desc[UR4][R16.64] ;  /* 0x000000041015c981 */ /* 0x00052e000c1e1500 */
[----:B------:R-:W-:Y:S01]  /*01e0*/  @!P0 IADD3 R19, PT, PT, R3, R0, RZ ;  /* 0x0000000003138210 */ /* 0x000fe20007ffe0ff */
[----:B------:R-:W-:Y:S02]  /*01f0*/  @!P0 VIADD R0, R0, 0x80 ;  /* 0x0000008000008836 */ /* 0x000fe40000000000 */
[----:B0-----:R-:W-:Y:S01]  /*0200*/  @!P2 IMAD.WIDE.U32 R14, R25, 0x2, R14 ;  /* 0x00000002190ea825 */ /* 0x001fe200078e000e */
[----:B--2---:R-:W0:Y:S02]  /*0210*/  @!P0 LDC.64 R16, c[0x0][0x390] ;  /* 0x0000e400ff108b82 */ /* 0x004e240000000a00 */
[----:B------:R-:W-:-:S13]  /*0220*/  ISETP.GE.U32.AND P1, PT, R0, R5, PT ;  /* 0x000000050000720c */ /* 0x000fda0003f26070 */
[----:B------:R-:W-:Y:S01]  /*0230*/  @!P1 IADD3 R25, PT, PT, R3, R0, RZ ;  /* 0x0000000003199210 */ /* 0x000fe20007ffe0ff */
[----:B------:R-:W-:-:S05]  /*0240*/  @!P1 VIADD R0, R0, 0x80 ;  /* 0x0000008000009836 */ /* 0x000fca0000000000 */
[----:B------:R-:W-:Y:S01]  /*0250*/  ISETP.GE.U32.AND P4, PT, R0, R5, PT ;  /* 0x000000050000720c */ /* 0x000fe20003f86070 */
[----:B---3--:R-:W-:Y:S01]  /*0260*/  @!P5 IMAD.WIDE.U32 R28, R27, 0x2, R28 ;  /* 0x000000021b1cd825 */ /* 0x008fe200078e001c */
[----:B------:R-:W-:Y:S02]  /*0270*/  PRMT R22, RZ, 0x7610, R22 ;  /* 0x00007610ff167816 */ /* 0x000fe40000000016 */
[----:B------:R-:W-:-:S04]  /*0280*/  PRMT R20, RZ, 0x7610, R20 ;  /* 0x00007610ff147816 */ /* 0x000fc80000000014 */
[----:B------:R2:W3:Y:S05]  /*0290*/  @!P2 LDG.E.U16 R22, desc[UR4][R14.64] ;  /* 0x000000040e16a981 */ /* 0x0004ea000c1e1500 */
[----:B------:R-:W-:Y:S02]  /*02a0*/  @!P4 IADD3 R27, PT, PT, R3, R0, RZ ;  /* 0x00000000031bc210 */ /* 0x000fe40007ffe0ff */
[----:B------:R-:W-:Y:S01]  /*02b0*/  @!P4 IADD3 R0, PT, PT, R0, 0x80, RZ ;  /* 0x000000800000c810 */ /* 0x000fe20007ffe0ff */
[----:B-1----:R-:W-:Y:S01]  /*02c0*/  @!P3 IMAD.WIDE.U32 R12, R18, 0x2, R12 ;  /* 0x00000002120cb825 */ /* 0x002fe200078e000c */
[----:B--2---:R-:W1:Y:S02]  /*02d0*/  @!P4 LDC.64 R14, c[0x0][0x390] ;  /* 0x0000e400ff0ecb82 */ /* 0x004e640000000a00 */
[----:B------:R-:W-:-:S02]  /*02e0*/  ISETP.GE.U32.AND P2, PT, R0, R5, PT ;  /* 0x000000050000720c */ /* 0x000fc40003f46070 */
[----:B------:R2:W5:Y:S01]  /*02f0*/  @!P3 LDG.E.U16 R20, desc[UR4][R12.64] ;  /* 0x000000040c14b981 */ /* 0x000562000c1e1500 */
[----:B0-----:R-:W-:Y:S01]  /*0300*/  @!P0 IMAD.WIDE.U32 R16, R19, 0x2, R16 ;  /* 0x0000000213108825 */ /* 0x001fe200078e0010 */
[----:B------:R-:W-:Y:S02]  /*0310*/  PRMT R26, RZ, 0x7610, R26 ;  /* 0x00007610ff1a7816 */ /* 0x000fe4000000001a */
[----:B------:R-:W-:-:S04]  /*0320*/  PRMT R24, RZ, 0x7610, R24 ;  /* 0x00007610ff187816 */ /* 0x000fc80000000018 */
[----:B------:R-:W5:Y:S01]  /*0330*/  @!P0 LDG.E.U16 R26, desc[UR4][R16.64] ;  /* 0x00000004101a8981 */ /* 0x000f62000c1e1500 */
[----:B--2---:R-:W0:Y:S03]  /*0340*/  @!P1 LDC.64 R12, c[0x0][0x390] ;  /* 0x0000e400ff0c9b82 */ /* 0x004e260000000a00 */
[----:B------:R2:W5:Y:S05]  /*0350*/  @!P5 LDG.E.U16 R24, desc[UR4][R28.64] ;  /* 0x000000041c18d981 */ /* 0x00056a000c1e1500 */
[----:B------:R-:W0:Y:S01]  /*0360*/  @!P2 LDC.64 R18, c[0x0][0x390] ;  /* 0x0000e400ff12ab82 */ /* 0x000e220000000a00 */
[----:B-1----:R-:W-:Y:S01]  /*0370*/  @!P4 IMAD.WIDE.U32 R14, R27, 0x2, R14 ;  /* 0x000000021b0ec825 */ /* 0x002fe200078e000e */
[----:B------:R-:W-:-:S03]  /*0380*/  PRMT R27, RZ, 0x7610, R27 ;  /* 0x00007610ff1b7816 */ /* 0x000fc6000000001b */
[----:B--2---:R-:W-:Y:S01]  /*0390*/  @!P2 IMAD.IADD R29, R3, 0x1, R0 ;  /* 0x00000001031da824 */ /* 0x004fe200078e0200 */
[----:B------:R-:W-:Y:S02]  /*03a0*/  PRMT R28, RZ, 0x7610, R28 ;  /* 0x00007610ff1c7816 */ /* 0x000fe4000000001c */
[----:B------:R-:W2:Y:S01]  /*03b0*/  @!P4 LDG.E.U16 R27, desc[UR4][R14.64] ;  /* 0x000000040e1bc981 */ /* 0x000ea2000c1e1500 */
[----:B0-----:R-:W-:Y:S01]  /*03c0*/  @!P1 IMAD.WIDE.U32 R12, R25, 0x2, R12 ;  /* 0x00000002190c9825 */ /* 0x001fe200078e000c */
[----:B------:R-:W-:-:S06]  /*03d0*/  PRMT R25, RZ, 0x7610, R25 ;  /* 0x00007610ff197816 */ /* 0x000fcc0000000019 */
[----:B------:R0:W2:Y:S01]  /*03e0*/  @!P1 LDG.E.U16 R25, desc[UR4][R12.64] ;  /* 0x000000040c199981 */ /* 0x0000a2000c1e1500 */
[----:B------:R-:W-:-:S05]  /*03f0*/  @!P2 IMAD.WIDE.U32 R18, R29, 0x2, R18 ;  /* 0x000000021d12a825 */ /* 0x000fca00078e0012 */
[----:B------:R1:W2:Y:S01]  /*0400*/  @!P2 LDG.E.U16 R28, desc[UR4][R18.64] ;  /* 0x00000004121ca981 */ /* 0x0002a2000c1e1500 */
[----:B------:R-:W-:-:S04]  /*0410*/  IADD3 R0, PT, PT, R2, 0x100, RZ ;  /* 0x0000010002007810 */ /* 0x000fc80007ffe0ff */
[-C--:B------:R-:W-:Y:S02]  /*0420*/  ISETP.GE.U32.AND P5, PT, R0, R5.reuse, PT ;  /* 0x000000050000720c */ /* 0x080fe40003fa6070 */
[C---:B------:R-:W-:Y:S02]  /*0430*/  ISETP.GE.U32.AND P0, PT, R2.reuse, R5, PT ;  /* 0x000000050200720c */ /* 0x040fe40003f06070 */
[----:B0-----:R-:W-:-:S04]  /*0440*/  IADD3 R12, PT, PT, R2, 0x180, RZ ;  /* 0x00000180020c7810 */ /* 0x001fc80007ffe0ff */
[----:B------:R-:W-:Y:S01]  /*0450*/  ISETP.GE.U32.AND P2, PT, R12, R5, PT ;  /* 0x000000050c00720c */ /* 0x000fe20003f46070 */
[C---:B------:R-:W-:Y:S01]  /*0460*/  VIADD R0, R2.reuse, 0x80 ;  /* 0x0000008002007836 */ /* 0x040fe20000000000 */
[----:B-1----:R-:W-:-:S04]  /*0470*/  IADD3 R18, PT, PT, R2, 0x200, RZ ;  /* 0x0000020002127810 */ /* 0x002fc80007ffe0ff */
[-C--:B------:R-:W-:Y:S02]  /*0480*/  ISETP.GE.U32.AND P1, PT, R0, R5.reuse, PT ;  /* 0x000000050000720c */ /* 0x080fe40003f26070 */
[----:B------:R-:W-:Y:S01]  /*0490*/  ISETP.GE.U32.AND P3, PT, R18, R5, PT ;  /* 0x000000051200720c */ /* 0x000fe20003f66070 */
[----:B------:R-:W-:Y:S04]  /*04a0*/  BSSY.RECONVERGENT B0, `(.L_x_4253) ;  /* 0x0000070000007945 */ /* 0x000fe80003800200 */
[----:B------:R-:W-:Y:S01]  /*04b0*/  BSSY.RELIABLE B1, `(.L_x_4254) ;  /* 0x0000068000017945 */ /* 0x000fe20003800100 */
[----:B----4-:R-:W-:-:S05]  /*04c0*/  @!P5 SHF.L.U32 R21, R21, 0x10, RZ ;  /* 0x000000101515d819 */ /* 0x010fca00000006ff */
[----:B------:R-:W-:-:S06]  /*04d0*/  @!P5 FMUL.FTZ R16, R21, -1.4426950216293334961 ;  /* 0xbfb8aa3b1510d820 */ /* 0x000fcc0000410000 */
[----:B------:R-:W0:Y:S02]  /*04e0*/  @!P5 MUFU.EX2 R16, R16 ;  /* 0x000000100010d308 */ /* 0x000e240000000800 */
[----:B0-----:R-:W-:-:S06]  /*04f0*/  @!P5 FADD.FTZ R12, R16, 1 ;  /* 0x3f800000100cd421 */ /* 0x001fcc0000010000 */
[----:B------:R-:W0:Y:S01]  /*0500*/  @!P5 MUFU.RCP R12, R12 ;  /* 0x0000000c000cd308 */ /* 0x000e220000001000 */
[----:B---3--:R-:W-:-:S05]  /*0510*/  @!P0 SHF.L.U32 R22, R22, 0x10, RZ ;  /* 0x0000001016168819 */ /* 0x008fca00000006ff */
[----:B------:R-:W-:Y:S01]  /*0520*/  @!P0 FMUL.FTZ R14, R22, -1.4426950216293334961 ;  /* 0xbfb8aa3b160e8820 */ /* 0x000fe20000410000 */
[----:B------:R-:W-:-:S05]  /*0530*/  VIADD R16, R2, 0x280 ;  /* 0x0000028002107836 */ /* 0x000fca0000000000 */
[----:B------:R-:W1:Y:S01]  /*0540*/  @!P0 MUFU.EX2 R14, R14 ;  /* 0x0000000e000e8308 */ /* 0x000e620000000800 */
[-C--:B------:R-:W-:Y:S01]  /*0550*/  ISETP.GE.U32.AND P4, PT, R16, R5.reuse, PT ;  /* 0x000000051000720c */ /* 0x080fe20003f86070 */
[----:B-----5:R-:W-:Y:S01]  /*0560*/  @!P1 IMAD.U32 R20, R20, 0x10000, RZ ;  /* 0x0001000014149824 */ /* 0x020fe200078e00ff */
[----:B------:R-:W-:Y:S01]  /*0570*/  IADD3 R16, PT, PT, R2, 0x300, RZ ;  /* 0x0000030002107810 */ /* 0x000fe20007ffe0ff */
[----:B0-----:R-:W-:Y:S02]  /*0580*/  @!P5 FMUL.FTZ R12, R21, R12 ;  /* 0x0000000c150cd220 */ /* 0x001fe40000410000 */
[----:B------:R-:W-:Y:S01]  /*0590*/  @!P1 FMUL.FTZ R13, R20, -1.4426950216293334961 ;  /* 0xbfb8aa3b140d9820 */ /* 0x000fe20000410000 */
[----:B------:R-:W-:Y:S01]  /*05a0*/  ISETP.GE.U32.AND P6, PT, R16, R5, PT ;  /* 0x000000051000720c */ /* 0x000fe20003fc6070 */
[----:B------:R-:W-:Y:S01]  /*05b0*/  VIADD R16, R2, 0x380 ;  /* 0x0000038002107836 */ /* 0x000fe20000000000 */
[----:B------:R-:W-:Y:S02]  /*05c0*/  @!P3 SHF.L.U32 R26, R26, 0x10, RZ ;  /* 0x000000101a1ab819 */ /* 0x000fe400000006ff */
[----:B------:R-:W-:-:S02]  /*05d0*/  @!P5 F2FP.BF16.F32.PACK_AB R4, RZ, R12 ;  /* 0x0000000cff04d23e */ /* 0x000fc400000010ff */
[----:B------:R-:W-:Y:S01]  /*05e0*/  @!P2 SHF.L.U32 R24, R24, 0x10, RZ ;  /* 0x000000101818a819 */ /* 0x000fe200000006ff */
[----:B------:R-:W-:Y:S01]  /*05f0*/  @!P3 FMUL.FTZ R12, R26, -1.4426950216293334961 ;  /* 0xbfb8aa3b1a0cb820 */ /* 0x000fe20000410000 */
[----:B------:R-:W0:Y:S01]  /*0600*/  @!P1 MUFU.EX2 R13, R13 ;  /* 0x0000000d000d9308 */ /* 0x000e220000000800 */
[----:B-1----:R-:W-:Y:S01]  /*0610*/  @!P0 FADD.FTZ R19, R14, 1 ;  /* 0x3f8000000e138421 */ /* 0x002fe20000010000 */
[----:B------:R-:W-:Y:S01]  /*0620*/  ISETP.GE.U32.AND P5, PT, R16, R5, PT ;  /* 0x000000051000720c */ /* 0x000fe20003fa6070 */
[----:B------:R-:W-:Y:S02]  /*0630*/  @!P2 FMUL.FTZ R14, R24, -1.4426950216293334961 ;  /* 0xbfb8aa3b180ea820 */ /* 0x000fe40000410000 */
[----:B------:R-:W1:Y:S04]  /*0640*/  @!P3 MUFU.EX2 R12, R12 ;  /* 0x0000000c000cb308 */ /* 0x000e680000000800 */
[----:B------:R-:W3:Y:S01]  /*0650*/  @!P2 MUFU.EX2 R14, R14 ;  /* 0x0000000e000ea308 */ /* 0x000ee20000000800 */
[----:B--2---:R-:W-:Y:S01]  /*0660*/  @!P6 SHF.L.U32 R27, R27, 0x10, RZ ;  /* 0x000000101b1be819 */ /* 0x004fe200000006ff */
[----:B0-----:R-:W-:-:S04]  /*0670*/  @!P1 FADD.FTZ R13, R13, 1 ;  /* 0x3f8000000d0d9421 */ /* 0x001fc80000010000 */
[----:B------:R-:W-:Y:S01]  /*0680*/  @!P6 FMUL.FTZ R16, R27, -1.4426950216293334961 ;  /* 0xbfb8aa3b1b10e820 */ /* 0x000fe20000410000 */
[----:B------:R-:W0:Y:S01]  /*0690*/  @!P0 MUFU.RCP R19, R19 ;  /* 0x0000001300138308 */ /* 0x000e220000001000 */
[----:B-1----:R-:W-:Y:S01]  /*06a0*/  @!P3 FADD.FTZ R21, R12, 1 ;  /* 0x3f8000000c15b421 */ /* 0x002fe20000010000 */
[----:B------:R-:W-:-:S06]  /*06b0*/  @!P4 SHF.L.U32 R25, R25, 0x10, RZ ;  /* 0x000000101919c819 */ /* 0x000fcc00000006ff */
[----:B------:R1:W2:Y:S01]  /*06c0*/  @!P1 MUFU.RCP R15, R13 ;  /* 0x0000000d000f9308 */ /* 0x0002a20000001000 */
[----:B------:R-:W-:Y:S02]  /*06d0*/  @!P5 IMAD.U32 R28, R28, 0x10000, RZ ;  /* 0x000100001c1cd824 */ /* 0x000fe400078e00ff */
[----:B------:R-:W-:Y:S02]  /*06e0*/  @!P4 FMUL.FTZ R29, R25, -1.4426950216293334961 ;  /* 0xbfb8aa3b191dc820 */ /* 0x000fe40000410000 */
[----:B------:R-:W-:-:S03]  /*06f0*/  @!P5 FMUL.FTZ R18, R28, -1.4426950216293334961 ;  /* 0xbfb8aa3b1c12d820 */ /* 0x000fc60000410000 */
[----:B------:R-:W4:Y:S01]  /*0700*/  @!P6 MUFU.EX2 R16, R16 ;  /* 0x000000100010e308 */ /* 0x000f220000000800 */
[----:B-1----:R-:W1:Y:S01]  /*0710*/  @!P0 LDC.64 R12, c[0x0][0x388] ;  /* 0x0000e200ff0c8b82 */ /* 0x002e620000000a00 */
[----:B---3--:R-:W-:Y:S02]  /*0720*/  @!P2 FADD.FTZ R17, R14, 1 ;  /* 0x3f8000000e11a421 */ /* 0x008fe40000010000 */
[----:B------:R4:W3:Y:S04]  /*0730*/  @!P4 MUFU.EX2 R14, R29 ;  /* 0x0000001d000ec308 */ /* 0x0008e80000000800 */
[----:B------:R-:W5:Y:S01]  /*0740*/  @!P5 MUFU.EX2 R18, R18 ;  /* 0x000000120012d308 */ /* 0x000f620000000800 */
[----:B0-----:R-:W-:Y:S01]  /*0750*/  @!P0 FMUL.FTZ R19, R22, R19 ;  /* 0x0000001316138220 */ /* 0x001fe20000410000 */
[----:B----4-:R-:W-:Y:S01]  /*0760*/  @!P6 FADD.FTZ R29, R16, 1 ;  /* 0x3f800000101de421 */ /* 0x010fe20000010000 */
[----:B---3--:R-:W-:-:S03]  /*0770*/  @!P4 FADD.FTZ R14, R14, 1 ;  /* 0x3f8000000e0ec421 */ /* 0x008fc60000010000 */
[----:B------:R0:W-:Y:S01]  /*0780*/  @!P6 MUFU.RCP R16, R29 ;  /* 0x0000001d0010e308 */ /* 0x0001e20000001000 */
[----:B-----5:R-:W-:Y:S01]  /*0790*/  @!P5 FADD.FTZ R22, R18, 1 ;  /* 0x3f8000001216d421 */ /* 0x020fe20000010000 */
[----:B------:R-:W-:Y:S02]  /*07a0*/  @!P0 F2FP.BF16.F32.PACK_AB R23, RZ, R19 ;  /* 0x00000013ff17823e */ /* 0x000fe400000010ff */
[----:B0-----:R-:W-:-:S04]  /*07b0*/  @!P0 IADD3 R29, PT, PT, R3, R2, RZ ;  /* 0x00000002031d8210 */ /* 0x001fc80007ffe0ff */
[----:B------:R-:W0:Y:S01]  /*07c0*/  @!P2 MUFU.RCP R17, R17 ;  /* 0x000000110011a308 */ /* 0x000e220000001000 */
[----:B------:R-:W-:Y:S01]  /*07d0*/  @!P0 MOV R2, R0 ;  /* 0x0000000000028202 */ /* 0x000fe20000000f00 */
[----:B-1----:R-:W-:-:S06]  /*07e0*/  @!P0 IMAD.WIDE.U32 R12, R29, 0x2, R12 ;  /* 0x000000021d0c8825 */ /* 0x002fcc00078e000c */
[----:B------:R-:W1:Y:S01]  /*07f0*/  @!P3 MUFU.RCP R21, R21 ;  /* 0x000000150015b308 */ /* 0x000e620000001000 */
[----:B------:R3:W-:Y:S07]  /*0800*/  @!P0 STG.E.U16 desc[UR4][R12.64], R23 ;  /* 0x000000170c008986 */ /* 0x0007ee000c101504 */
[----:B------:R-:W4:Y:S08]  /*0810*/  @!P4 MUFU.RCP R14, R14 ;  /* 0x0000000e000ec308 */ /* 0x000f300000001000 */
[----:B------:R-:W5:Y:S01]  /*0820*/  @!P5 MUFU.RCP R19, R22 ;  /* 0x000000160013d308 */ /* 0x000f620000001000 */
[----:B------:R-:W-:Y:S01]  /*0830*/  ISETP.GE.U32.AND P0, PT, R2, R5, PT ;  /* 0x000000050200720c */ /* 0x000fe20003f06070 */
[----:B--2---:R-:W-:Y:S01]  /*0840*/  @!P1 FMUL.FTZ R15, R20, R15 ;  /* 0x0000000f140f9220 */ /* 0x004fe20000410000 */
[----:B0-----:R-:W-:Y:S01]  /*0850*/  @!P2 FMUL.FTZ R17, R24, R17 ;  /* 0x000000111811a220 */ /* 0x001fe20000410000 */
[----:B-1----:R-:W-:Y:S01]  /*0860*/  @!P3 FMUL.FTZ R21, R26, R21 ;  /* 0x000000151a15b220 */ /* 0x002fe20000410000 */
[----:B------:R-:W-:Y:S01]  /*0870*/  @!P6 FMUL.FTZ R16, R27, R16 ;  /* 0x000000101b10e220 */ /* 0x000fe20000410000 */
[----:B----4-:R-:W-:Y:S01]  /*0880*/  @!P4 FMUL.FTZ R14, R25, R14 ;  /* 0x0000000e190ec220 */ /* 0x010fe20000410000 */
[----:B------:R-:W-:-:S02]  /*0890*/  @!P1 F2FP.BF16.F32.PACK_AB R6, RZ, R15 ;  /* 0x0000000fff06923e */ /* 0x000fc400000010ff */
[----:B------:R-:W-:Y:S01]  /*08a0*/  @!P2 F2FP.BF16.F32.PACK_AB R7, RZ, R17 ;  /* 0x00000011ff07a23e */ /* 0x000fe200000010ff */
[----:B-----5:R-:W-:Y:S01]  /*08b0*/  @!P5 FMUL.FTZ R19, R28, R19 ;  /* 0x000000131c13d220 */ /* 0x020fe20000410000 */
[----:B------:R-:W-:Y:S02]  /*08c0*/  @!P3 F2FP.BF16.F32.PACK_AB R8, RZ, R21 ;  /* 0x00000015ff08b23e */ /* 0x000fe400000010ff */
[----:B------:R-:W-:Y:S02]  /*08d0*/  @!P4 F2FP.BF16.F32.PACK_AB R9, RZ, R14 ;  /* 0x0000000eff09c23e */ /* 0x000fe400000010ff */
[----:B------:R-:W-:Y:S02]  /*08e0*/  @!P6 F2FP.BF16.F32.PACK_AB R10, RZ, R16 ;  /* 0x00000010ff0ae23e */ /* 0x000fe400000010ff */
[----:B------:R-:W-:Y:S01]  /*08f0*/  @!P5 F2FP.BF16.F32.PACK_AB R11, RZ, R19 ;  /* 0x00000013ff0bd23e */ /* 0x000fe200000010ff */
[----:B---3--:R-:W-:Y:S06]  /*0900*/  @P0 BRA `(.L_x_4255) ;  /* 0x0000000000300947 */ /* 0x008fec0003800000 */
[----:B------:R-:W0:Y:S01]  /*0910*/  LDC.64 R12, c[0x0][0x388] ;  /* 0x0000e200ff0c7b82 */ /* 0x000e220000000a00 */
[----:B------:R-:W-:Y:S01]  /*0920*/  IMAD.IADD R15, R3, 0x1, R2 ;  /* 0x00000001030f7824 */ /* 0x000fe200078e0202 */
[----:B------:R-:W-:-:S04]  /*0930*/  IADD3 R2, PT, PT, R2, 0x80, RZ ;  /* 0x0000008002027810 */ /* 0x000fc80007ffe0ff */
[----:B------:R-:W-:Y:S01]  /*0940*/  ISETP.GE.U32.AND P0, PT, R2, R5, PT ;  /* 0x000000050200720c */ /* 0x000fe20003f06070 */
[----:B0-----:R-:W-:-:S05]  /*0950*/  IMAD.WIDE.U32 R12, R15, 0x2, R12 ;  /* 0x000000020f0c7825 */ /* 0x001fca00078e000c */
[----:B------:R0:W-:Y:S07]  /*0960*/  STG.E.U16 desc[UR4][R12.64], R6 ;  /* 0x000000060c007986 */ /* 0x0001ee000c101504 */
[----:B------:R-:W-:Y:S05]  /*0970*/  @P0 BRA `(.L_x_4256) ;  /* 0x0000000000300947 */ /* 0x000fea0003800000 */
[----:B0-----:R-:W0:Y:S01]  /*0980*/  LDC.64 R12, c[0x0][0x388] ;  /* 0x0000e200ff0c7b82 */ /* 0x001e220000000a00 */
[----:B------:R-:W-:Y:S01]  /*0990*/  IADD3 R15, PT, PT, R3, R2, RZ ;  /* 0x00000002030f7210 */ /* 0x000fe20007ffe0ff */
[----:B------:R-:W-:-:S04]  /*09a0*/  VIADD R2, R2, 0x80 ;  /* 0x0000008002027836 */ /* 0x000fc80000000000 */
[----:B0-----:R-:W-:-:S05]  /*09b0*/  IMAD.WIDE.U32 R12, R15, 0x2, R12 ;  /* 0x000000020f0c7825 */ /* 0x001fca00078e000c */
[----:B------:R0:W-:Y:S02]  /*09c0*/  STG.E.U16 desc[UR4][R12.64], R4 ;  /* 0x000000040c007986 */ /* 0x0001e4000c101504 */
.L_x_4255:
[----:B------:R-:W-:-:S13]  /*09d0*/  ISETP.GE.U32.AND P0, PT, R2, R5, PT ;  /* 0x000000050200720c */ /* 0x000fda0003f06070 */
[----:B------:R-:W-:Y:S05]  /*09e0*/  @P0 BRA `(.L_x_4257) ;  /* 0x0000000000300947 */ /* 0x000fea0003800000 */
[----:B0-----:R-:W0:Y:S01]  /*09f0*/  LDC.64 R12, c[0x0][0x388] ;  /* 0x0000e200ff0c7b82 */ /* 0x001e220000000a00 */
[----:B------:R-:W-:Y:S02]  /*0a00*/  IADD3 R15, PT, PT, R3, R2, RZ ;  /* 0x00000002030f7210 */ /* 0x000fe40007ffe0ff */
[----:B------:R-:W-:-:S03]  /*0a10*/  IADD3 R2, PT, PT, R2, 0x80, RZ ;  /* 0x0000008002027810 */ /* 0x000fc60007ffe0ff */
[----:B0-----:R-:W-:-:S05]  /*0a20*/  IMAD.WIDE.U32 R12, R15, 0x2, R12 ;  /* 0x000000020f0c7825 */ /* 0x001fca00078e000c */
[----:B------:R1:W-:Y:S02]  /*0a30*/  STG.E.U16 desc[UR4][R12.64], R7 ;  /* 0x000000070c007986 */ /* 0x0003e4000c101504 */
.L_x_4256:
[----:B------:R-:W-:-:S13]  /*0a40*/  ISETP.GE.U32.AND P0, PT, R2, R5, PT ;  /* 0x000000050200720c */ /* 0x000fda0003f06070 */
[----:B------:R-:W-:Y:S05]  /*0a50*/  @P0 BRA `(.L_x_4258) ;  /* 0x0000000000340947 */ /* 0x000fea0003800000 */
[----:B01----:R-:W0:Y:S01]  /*0a60*/  LDC.64 R6, c[0x0][0x388] ;  /* 0x0000e200ff067b82 */ /* 0x003e220000000a00 */
[----:B------:R-:W-:Y:S01]  /*0a70*/  IMAD.IADD R13, R3, 0x1, R2 ;  /* 0x00000001030d7824 */ /* 0x000fe200078e0202 */
[----:B------:R-:W-:-:S03]  /*0a80*/  IADD3 R2, PT, PT, R2, 0x80, RZ ;  /* 0x0000008002027810 */ /* 0x000fc60007ffe0ff */
[----:B0-----:R-:W-:-:S05]  /*0a90*/  IMAD.WIDE.U32 R6, R13, 0x2, R6 ;  /* 0x000000020d067825 */ /* 0x001fca00078e0006 */
[----:B------:R1:W-:Y:S02]  /*0aa0*/  STG.E.U16 desc[UR4][R6.64], R8 ;  /* 0x0000000806007986 */ /* 0x0003e4000c101504 */
.L_x_4257:
[----:B------:R-:W-:-:S13]  /*0ab0*/  ISETP.GE.U32.AND P0, PT, R2, R5, PT ;  /* 0x000000050200720c */ /* 0x000fda0003f06070 */
[----:B------:R-:W-:Y:S05]  /*0ac0*/  @P0 BREAK.RELIABLE B1 ;  /* 0x0000000000010942 */ /* 0x000fea0003800100 */
[----:B------:R-:W-:Y:S05]  /*0ad0*/  @P0 BRA `(.L_x_4259) ;  /* 0x0000000000300947 */ /* 0x000fea0003800000 */
[----:B-1----:R-:W1:Y:S01]  /*0ae0*/  LDC.64 R6, c[0x0][0x388] ;  /* 0x0000e200ff067b82 */ /* 0x002e620000000a00 */
[----:B0-----:R-:W-:Y:S01]  /*0af0*/  IADD3 R13, PT, PT, R3, R2, RZ ;  /* 0x00000002030d7210 */ /* 0x001fe20007ffe0ff */
[----:B------:R-:W-:-:S04]  /*0b00*/  VIADD R2, R2, 0x80 ;  /* 0x0000008002027836 */ /* 0x000fc80000000000 */
[----:B-1----:R-:W-:-:S05]  /*0b10*/  IMAD.WIDE.U32 R6, R13, 0x2, R6 ;  /* 0x000000020d067825 */ /* 0x002fca00078e0006 */
[----:B------:R2:W-:Y:S02]  /*0b20*/  STG.E.U16 desc[UR4][R6.64], R9 ;  /* 0x0000000906007986 */ /* 0x0005e4000c101504 */
.L_x_4258:
[----:B------:R-:W-:Y:S05]  /*0b30*/  BSYNC.RELIABLE B1 ;  /* 0x0000000000017941 */ /* 0x000fea0003800100 */
.L_x_4254:
[----:B------:R-:W-:-:S13]  /*0b40*/  ISETP.GE.U32.AND P0, PT, R2, R5, PT ;  /* 0x000000050200720c */ /* 0x000fda0003f06070 */
[----:B012---:R-:W0:Y:S01]  /*0b50*/  @!P0 LDC.64 R6, c[0x0][0x388] ;  /* 0x0000e200ff068b82 */ /* 0x007e220000000a00 */
[----:B------:R-:W-:Y:S02]  /*0b60*/  @!P0 IADD3 R9, PT, PT, R3, R2, RZ ;  /* 0x0000000203098210 */ /* 0x000fe40007ffe0ff */
[----:B------:R-:W-:-:S03]  /*0b70*/  @!P0 IADD3 R2, PT, PT, R2, 0x80, RZ ;  /* 0x0000008002028810 */ /* 0x000fc60007ffe0ff */
[----:B0-----:R-:W-:-:S05]  /*0b80*/  @!P0 IMAD.WIDE.U32 R6, R9, 0x2, R6 ;  /* 0x0000000209068825 */ /* 0x001fca00078e0006 */
[----:B------:R2:W-:Y:S02]  /*0b90*/  @!P0 STG.E.U16 desc[UR4][R6.64], R10 ;  /* 0x0000000a06008986 */ /* 0x0005e4000c101504 */
.L_x_4259:
[----:B------:R-:W-:Y:S05]  /*0ba0*/  BSYNC.RECONVERGENT B0 ;  /* 0x0000000000007941 */ /* 0x000fea0003800200 */
.L_x_4253:
[----:B------:R-:W-:Y:S05]  /*0bb0*/  WARPSYNC.ALL ;  /* 0x0000000000007948 */ /* 0x000fea0003800000 */
[----:B------:R-:W-:-:S13]  /*0bc0*/  ISETP.GE.U32.AND P0, PT, R2, R5, PT ;  /* 0x000000050200720c */ /* 0x000fda0003f06070 */
[----:B------:R-:W-:Y:S05]  /*0bd0*/  @P0 EXIT ;  /* 0x000000000000094d */ /* 0x000fea0003800000 */
[----:B0-----:R-:W0:Y:S01]  /*0be0*/  LDC.64 R4, c[0x0][0x388] ;  /* 0x0000e200ff047b82 */ /* 0x001e220000000a00 */
[----:B------:R-:W-:-:S04]  /*0bf0*/  IMAD.IADD R3, R3, 0x1, R2 ;  /* 0x0000000103037824 */ /* 0x000fc800078e0202 */
[----:B0-----:R-:W-:-:S05]  /*0c00*/  IMAD.WIDE.U32 R2, R3, 0x2, R4 ;  /* 0x0000000203027825 */ /* 0x001fca00078e0004 */
[----:B------:R-:W-:Y:S01]  /*0c10*/  STG.E.U16 desc[UR4][R2.64], R11 ;  /* 0x0000000b02007986 */ /* 0x000fe2000c101504 */
[----:B------:R-:W-:Y:S05]  /*0c20*/  EXIT ;  /* 0x000000000000794d */ /* 0x000fea0003800000 */
.L_x_4252:
[----:B------:R-:W0:Y:S01]  /*0c30*/  S2R R0, SR_TID.X ;  /* 0x0000000000007919 */ /* 0x000e220000002100 */
[----:B------:R-:W1:Y:S02]  /*0c40*/  LDC.64 R4, c[0x0][0x390] ;  /* 0x0000e400ff047b82 */ /* 0x000e640000000a00 */
[----:B-1----:R-:W-:-:S04]  /*0c50*/  IMAD.WIDE.U32 R4, R3, 0x2, R4 ;  /* 0x0000000203047825 */ /* 0x002fc800078e0004 */
[----:B0-----:R-:W-:-:S05]  /*0c60*/  IMAD.WIDE.U32 R10, R0, 0x4, R4 ;  /* 0x00000004000a7825 */ /* 0x001fca00078e0004 */
[----:B------:R-:W2:Y:S04]  /*0c70*/  LDG.E R4, desc[UR4][R10.64] ;  /* 0x000000040a047981 */ /* 0x000ea8000c1e1900 */
[----:B------:R-:W3:Y:S04]  /*0c80*/  LDG.E R5, desc[UR4][R10.64+0x200] ;  /* 0x000200040a057981 */ /* 0x000ee8000c1e1900 */
[----:B------:R-:W4:Y:S04]  /*0c90*/  LDG.E R8, desc[UR4][R10.64+0x400] ;  /* 0x000400040a087981 */ /* 0x000f28000c1e1900 */
[----:B------:R0:W5:Y:S01]  /*0ca0*/  LDG.E R13, desc[UR4][R10.64+0x600] ;  /* 0x000600040a0d7981 */ /* 0x000162000c1e1900 */
[----:B--2---:R-:W-:-:S02]  /*0cb0*/  SHF.L.U32 R6, R4, 0x10, RZ ;  /* 0x0000001004067819 */ /* 0x004fc400000006ff */
[----:B------:R-:W-:Y:S02]  /*0cc0*/  PRMT R9, R4, 0x7632, R9 ;  /* 0x0000763204097816 */ /* 0x000fe40000000009 */
[C---:B---3--:R-:W-:Y:S01]  /*0cd0*/  PRMT R12, R5.reuse, 0x7632, R12 ;  /* 0x00007632050c7816 */ /* 0x048fe2000000000c */
[----:B------:R-:W-:Y:S01]  /*0ce0*/  FMUL.FTZ R16, R6, -1.4426950216293334961 ;  /* 0xbfb8aa3b06107820 */ /* 0x000fe20000410000 */
[----:B------:R-:W-:Y:S02]  /*0cf0*/  SHF.L.U32 R2, R5, 0x10, RZ ;  /* 0x0000001005027819 */ /* 0x000fe400000006ff */
[C---:B----4-:R-:W-:Y:S01]  /*0d00*/  PRMT R14, R8.reuse, 0x7632, R14 ;  /* 0x00007632080e7816 */ /* 0x050fe2000000000e */
[----:B------:R-:W-:Y:S01]  /*0d10*/  IMAD.U32 R7, R8, 0x10000, RZ ;  /* 0x0001000008077824 */ /* 0x000fe200078e00ff */
[----:B0-----:R-:W-:Y:S01]  /*0d20*/  SHF.L.U32 R11, R9, 0x10, RZ ;  /* 0x00000010090b7819 */ /* 0x001fe200000006ff */
[----:B------:R-:W-:Y:S01]  /*0d30*/  IMAD.U32 R9, R12, 0x10000, RZ ;  /* 0x000100000c097824 */ /* 0x000fe200078e00ff */
[C---:B-----5:R-:W-:Y:S01]  /*0d40*/  PRMT R15, R13.reuse, 0x7632, R15 ;  /* 0x000076320d0f7816 */ /* 0x060fe2000000000f */
[----:B------:R-:W-:Y:S01]  /*0d50*/  FMUL.FTZ R4, R2, -1.4426950216293334961 ;  /* 0xbfb8aa3b02047820 */ /* 0x000fe20000410000 */
[----:B------:R-:W-:Y:S01]  /*0d60*/  SHF.L.U32 R8, R13, 0x10, RZ ;  /* 0x000000100d087819 */ /* 0x000fe200000006ff */
[----:B------:R0:W1:Y:S01]  /*0d70*/  MUFU.EX2 R5, R16 ;  /* 0x0000001000057308 */ /* 0x0000620000000800 */
[----:B------:R-:W-:Y:S01]  /*0d80*/  SHF.L.U32 R10, R14, 0x10, RZ ;  /* 0x000000100e0a7819 */ /* 0x000fe200000006ff */
[----:B------:R-:W-:Y:S01]  /*0d90*/  FMUL.FTZ R17, R7, -1.4426950216293334961 ;  /* 0xbfb8aa3b07117820 */ /* 0x000fe20000410000 */
[----:B------:R-:W-:Y:S01]  /*0da0*/  SHF.L.U32 R12, R15, 0x10, RZ ;  /* 0x000000100f0c7819 */ /* 0x000fe200000006ff */
[----:B------:R-:W-:Y:S01]  /*0db0*/  FMUL.FTZ R18, R9, -1.4426950216293334961 ;  /* 0xbfb8aa3b09127820 */ /* 0x000fe20000410000 */
[----:B------:R-:W-:Y:S01]  /*0dc0*/  FMUL.FTZ R21, R8, -1.4426950216293334961 ;  /* 0xbfb8aa3b08157820 */ /* 0x000fe20000410000 */
[----:B------:R-:W-:Y:S01]  /*0dd0*/  FMUL.FTZ R22, R10, -1.4426950216293334961 ;  /* 0xbfb8aa3b0a167820 */ /* 0x000fe20000410000 */
[----:B------:R-:W2:Y:S01]  /*0de0*/  MUFU.EX2 R4, R4 ;  /* 0x0000000400047308 */ /* 0x000ea20000000800 */
[----:B------:R-:W-:Y:S01]  /*0df0*/  FMUL.FTZ R14, R12, -1.4426950216293334961 ;  /* 0xbfb8aa3b0c0e7820 */ /* 0x000fe20000410000 */
[----:B0-----:R-:W-:-:S02]  /*0e00*/  FMUL.FTZ R16, R11, -1.4426950216293334961 ;  /* 0xbfb8aa3b0b107820 */ /* 0x001fc40000410000 */
[----:B------:R-:W0:Y:S01]  /*0e10*/  MUFU.EX2 R13, R17 ;  /* 0x00000011000d7308 */ /* 0x000e220000000800 */
[----:B-1----:R-:W-:-:S03]  /*0e20*/  FADD.FTZ R5, R5, 1 ;  /* 0x3f80000005057421 */ /* 0x002fc60000010000 */
[----:B------:R0:W1:Y:S04]  /*0e30*/  MUFU.EX2 R23, R21 ;  /* 0x0000001500177308 */ /* 0x0000680000000800 */
[----:B------:R-:W3:Y:S01]  /*0e40*/  MUFU.EX2 R20, R16 ;  /* 0x0000001000147308 */ /* 0x000ee20000000800 */
[----:B--2---:R-:W-:-:S03]  /*0e50*/  FADD.FTZ R15, R4, 1 ;  /* 0x3f800000040f7421 */ /* 0x004fc60000010000 */
[----:B------:R-:W2:Y:S01]  /*0e60*/  MUFU.EX2 R18, R18 ;  /* 0x0000001200127308 */ /* 0x000ea20000000800 */
[----:B0-----:R-:W-:-:S03]  /*0e70*/  FADD.FTZ R21, R13, 1 ;  /* 0x3f8000000d157421 */ /* 0x001fc60000010000 */
[----:B------:R-:W0:Y:S01]  /*0e80*/  MUFU.EX2 R17, R22 ;  /* 0x0000001600117308 */ /* 0x000e220000000800 */
[----:B-1----:R-:W-:-:S03]  /*0e90*/  FADD.FTZ R13, R23, 1 ;  /* 0x3f800000170d7421 */ /* 0x002fc60000010000 */
[----:B------:R-:W1:Y:S01]  /*0ea0*/  MUFU.EX2 R14, R14 ;  /* 0x0000000e000e7308 */ /* 0x000e620000000800 */
[----:B---3--:R-:W-:-:S03]  /*0eb0*/  FADD.FTZ R20, R20, 1 ;  /* 0x3f80000014147421 */ /* 0x008fc60000010000 */
[----:B------:R3:W4:Y:S01]  /*0ec0*/  MUFU.RCP R19, R5 ;  /* 0x0000000500137308 */ /* 0x0007220000001000 */
[----:B--2---:R-:W-:Y:S01]  /*0ed0*/  FADD.FTZ R18, R18, 1 ;  /* 0x3f80000012127421 */ /* 0x004fe20000010000 */
[----:B0-----:R-:W-:-:S06]  /*0ee0*/  FADD.FTZ R17, R17, 1 ;  /* 0x3f80000011117421 */ /* 0x001fcc0000010000 */
[----:B------:R-:W0:Y:S01]  /*0ef0*/  MUFU.RCP R15, R15 ;  /* 0x0000000f000f7308 */ /* 0x000e220000001000 */
[----:B---3--:R-:W2:Y:S01]  /*0f00*/  LDC.64 R4, c[0x0][0x388] ;  /* 0x0000e200ff047b82 */ /* 0x008ea20000000a00 */
[----:B-1----:R-:W-:-:S06]  /*0f10*/  FADD.FTZ R14, R14, 1 ;  /* 0x3f8000000e0e7421 */ /* 0x002fcc0000010000 */
[----:B------:R-:W1:Y:S01]  /*0f20*/  MUFU.RCP R16, R21 ;  /* 0x0000001500107308 */ /* 0x000e620000001000 */
[----:B----4-:R-:W-:-:S07]  /*0f30*/  FMUL.FTZ R19, R6, R19 ;  /* 0x0000001306137220 */ /* 0x010fce0000410000 */
[----:B------:R-:W3:Y:S01]  /*0f40*/  MUFU.RCP R13, R13 ;  /* 0x0000000d000d7308 */ /* 0x000ee20000001000 */
[----:B0-----:R-:W-:-:S07]  /*0f50*/  FMUL.FTZ R15, R2, R15 ;  /* 0x0000000f020f7220 */ /* 0x001fce0000410000 */
[----:B------:R-:W0:Y:S01]  /*0f60*/  MUFU.RCP R20, R20 ;  /* 0x0000001400147308 */ /* 0x000e220000001000 */
[----:B--2---:R-:W-:-:S04]  /*0f70*/  IMAD.WIDE.U32 R4, R3, 0x2, R4 ;  /* 0x0000000203047825 */ /* 0x004fc800078e0004 */
[----:B-1----:R-:W-:Y:S01]  /*0f80*/  FMUL.FTZ R16, R7, R16 ;  /* 0x0000001007107220 */ /* 0x002fe20000410000 */
[----:B------:R-:W-:Y:S02]  /*0f90*/  IMAD.WIDE.U32 R4, R0, 0x4, R4 ;  /* 0x0000000400047825 */ /* 0x000fe400078e0004 */
[----:B------:R-:W1:Y:S02]  /*0fa0*/  MUFU.RCP R18, R18 ;  /* 0x0000001200127308 */ /* 0x000e640000001000 */
[----:B---3--:R-:W-:-:S06]  /*0fb0*/  FMUL.FTZ R13, R8, R13 ;  /* 0x0000000d080d7220 */ /* 0x008fcc0000410000 */
[----:B------:R-:W2:Y:S01]  /*0fc0*/  MUFU.RCP R17, R17 ;  /* 0x0000001100117308 */ /* 0x000ea20000001000 */
[----:B0-----:R-:W-:-:S05]  /*0fd0*/  FMUL.FTZ R6, R11, R20 ;  /* 0x000000140b067220 */ /* 0x001fca0000410000 */
[----:B------:R-:W-:Y:S02]  /*0fe0*/  F2FP.BF16.F32.PACK_AB R19, R6, R19 ;  /* 0x000000130613723e */ /* 0x000fe400000010ff */
[----:B------:R-:W0:Y:S01]  /*0ff0*/  MUFU.RCP R21, R14 ;  /* 0x0000000e00157308 */ /* 0x000e220000001000 */
[----:B-1----:R-:W-:Y:S02]  /*1000*/  FMUL.FTZ R2, R9, R18 ;  /* 0x0000001209027220 */ /* 0x002fe40000410000 */
[----:B------:R-:W-:Y:S03]  /*1010*/  STG.E desc[UR4][R4.64], R19 ;  /* 0x0000001304007986 */ /* 0x000fe6000c101904 */
[----:B------:R-:W-:Y:S01]  /*1020*/  F2FP.BF16.F32.PACK_AB R15, R2, R15 ;  /* 0x0000000f020f723e */ /* 0x000fe200000010ff */
[----:B--2---:R-:W-:-:S04]  /*1030*/  FMUL.FTZ R3, R10, R17 ;  /* 0x000000110a037220 */ /* 0x004fc80000410000 */
[----:B------:R-:W-:Y:S01]  /*1040*/  STG.E desc[UR4][R4.64+0x200], R15 ;  /* 0x0002000f04007986 */ /* 0x000fe2000c101904 */
[----:B------:R-:W-:Y:S01]  /*1050*/  F2FP.BF16.F32.PACK_AB R3, R3, R16 ;  /* 0x000000100303723e */ /* 0x000fe200000010ff */
[----:B0-----:R-:W-:-:S04]  /*1060*/  FMUL.FTZ R12, R12, R21 ;  /* 0x000000150c0c7220 */ /* 0x001fc80000410000 */
[----:B------:R-:W-:Y:S01]  /*1070*/  STG.E desc[UR4][R4.64+0x400], R3 ;  /* 0x0004000304007986 */ /* 0x000fe2000c101904 */
[----:B------:R-:W-:-:S05]  /*1080*/  F2FP.BF16.F32.PACK_AB R13, R12, R13 ;  /* 0x0000000d0c0d723e */ /* 0x000fca00000010ff */
[----:B------:R-:W-:Y:S01]  /*1090*/  STG.E desc[UR4][R4.64+0x600], R13 ;  /* 0x0006000d04007986 */ /* 0x000fe2000c101904 */
[----:B------:R-:W-:Y:S05]  /*10a0*/  EXIT ;  /* 0x000000000000794d */ /* 0x000fea0003800000 */
.L_x_4260:
        /* <DEDUP_REMOVED lines=13> */
.L_x_10184:


//--------------------- .text._ZN2at6native29vectorized_elementwise_kernelILi4EZZZNS0_61_GLOBAL__N__132982cb_23_ActivationSiluKernel_cu_1520ed90_293311silu_kernelERNS_18TensorIteratorBaseEENKUlvE_clEvENKUlvE4_clEvEUlN3c108BFloat16EE_St5arrayIPcLm2EEEEviT0_T1_ --------------------------
	.section	.text._ZN2at6native29vectorized_elementwise_kernelILi4EZZZNS0_61_GLOBAL__N__132982cb_23_ActivationSiluKernel_cu_1520ed90_293311silu_kernelERNS_18TensorIteratorBaseEENKUlvE_clEvENKUlvE4_clEvEUlN3c108BFloat16EE_St5arrayIPcLm2EEEEviT0_T1_,"ax",@progbits
	.align	128
        .global         _ZN2at6native29vectorized_elementwise_kernelILi4EZZZNS0_61_GLOBAL__N__132982cb_23_ActivationSiluKernel_cu_1520ed90_293311silu_kernelERNS_18TensorIteratorBaseEENKUlvE_clEvENKUlvE4_clEvEUlN3c108BFloat16EE_St5arrayIPcLm2EEEEviT0_T1_
        .type           _ZN2at6native29vectorized_elementwise_kernelILi4EZZZNS0_61_GLOBAL__N__132982cb_23_ActivationSiluKernel_cu_1520ed90_293311silu_kernelERNS_18TensorIteratorBaseEENKUlvE_clEvENKUlvE4_clEvEUlN3c108BFloat16EE_St5arrayIPcLm2EEEEviT0_T1_,@function
        .size           _ZN2at6native29vectorized_elementwise_kernelILi4EZZZNS0_61_GLOBAL__N__132982cb_23_ActivationSiluKernel_cu_1520ed90_293311silu_kernelERNS_18TensorIteratorBaseEENKUlvE_clEvENKUlvE4_clEvEUlN3c108BFloat16EE_St5arrayIPcLm2EEEEviT0_T1_,(.L_x_10185 - _ZN2at6native29vectorized_elementwise_kernelILi4EZZZNS0_61_GLOBAL__N__132982cb_23_ActivationSiluKernel_cu_1520ed90_293311silu_kernelERNS_18TensorIteratorBaseEENKUlvE_clEvENKUlvE4_clEvEUlN3c108BFloat16EE_St5arrayIPcLm2EEEEviT0_T1_)
        .other          _ZN2at6native29vectorized_elementwise_kernelILi4EZZZNS0_61_GLOBAL__N__132982cb_23_ActivationSiluKernel_cu_1520ed90_293311silu_kernelERNS_18TensorIteratorBaseEENKUlvE_clEvENKUlvE4_clEvEUlN3c108BFloat16EE_St5arrayIPcLm2EEEEviT0_T1_,@"STO_CUDA_ENTRY STV_DEFAULT"
_ZN2at6native29vectorized_elementwise_kernelILi4EZZZNS0_61_GLOBAL__N__132982cb_23_ActivationSiluKernel_cu_1520ed90_293311silu_kernelERNS_18TensorIteratorBaseEENKUlvE_clEvENKUlvE4_clEvEUlN3c108BFloat16EE_St5arrayIPcLm2EEEEviT0_T1_:
.text._ZN2at6native29vectorized_elementwise_kernelILi4EZZZNS0_61_GLOBAL__N__132982cb_23_ActivationSiluKernel_cu_1520ed90_293311silu_kernelERNS_18TensorIteratorBaseEENKUlvE_clEvENKUlvE4_clEvEUlN3c108BFloat16EE_St5arrayIPcLm2EEEEviT0_T1_:
        /* <DEDUP_REMOVED lines=157> */
.L_x_4264:
[----:B------:R-:W-:-:S13]  /*09d0*/  ISETP.GE.U32.AND P0, PT, R2, R5, PT ;  /* 0x000000050200720c */ /* 0x000fda0003f06070 */
[----:B------:R-:W-:Y:S05]  /*09e0*/  @P0 BRA `(.L_x_4266) ;  /* 0x0000000000300947 */ /* 0x000fea0003800000 */
[----:B0-----:R-:W0:Y:S01]  /*09f0*/  LDC.64 R12, c[0x0][0x388] ;  /* 0x0000e200ff0c7b82 */ /* 0x001e220000000a00 */
[----:B------:R-:W-:Y:S02]  /*0a00*/  IADD3 R15, PT, PT, R3, R2, RZ ;  /* 0x00000002030f7210 */ /* 0x000fe40007ffe0ff */
[----:B------:R-:W-:-:S03]  /*0a10*/  IADD3 R2, PT, PT, R2, 0x80, RZ ;  /* 0x0000008002027810 */ /* 0x000fc60007ffe0ff */
[----:B0-----:R-:W-:-:S05]  /*0a20*/  IMAD.WIDE.U32 R12, R15, 0x2, R12 ;  /* 0x000000020f0c7825 */ /* 0x001fca00078e000c */
[----:B------:R1:W-:Y:S02]  /*0a30*/  STG.E.U16 desc[UR4][R12.64], R7 ;  /* 0x000000070c007986 */ /* 0x0003e4000c101504 */
.L_x_4265:
[----:B------:R-:W-:-:S13]  /*0a40*/  ISETP.GE.U32.AND P0, PT, R2, R5, PT ;  /* 0x000000050200720c */ /* 0x000fda0003f06070 */
[----:B------:R-:W-:Y:S05]  /*0a50*/  @P0 BRA `(.L_x_4267) ;  /* 0x0000000000340947 */ /* 0x000fea0003800000 */
[----:B01----:R-:W0:Y:S01]  /*0a60*/  LDC.64 R6, c[0x0][0x388] ;  /* 0x0000e200ff067b82 */ /* 0x003e220000000a00 */
[----:B------:R-:W-:Y:S01]  /*0a70*/  IMAD.IADD R13, R3, 0x1, R2 ;  /* 0x00000001030d7824 */ /* 0x000fe200078e0202 */
[----:B------:R-:W-:-:S03]  /*0a80*/  IADD3 R2, PT, PT, R2, 0x80, RZ ;  /* 0x0000008002027810 */ /* 0x000fc60007ffe0ff */
[----:B0-----:R-:W-:-:S05]  /*0a90*/  IMAD.WIDE.U32 R6, R13, 0x2, R6 ;  /* 0x000000020d067825 */ /* 0x001fca00078e0006 */
[----:B------:R1:W-:Y:S02]  /*0aa0*/  STG.E.U16 desc[UR4][R6.64], R8 ;  /* 0x0000000806007986 */ /* 0x0003e4000c101504 */
.L_x_4266:
        /* <DEDUP_REMOVED lines=8> */
.L_x_4267:
[----:B------:R-:W-:Y:S05]  /*0b30*/  BSYNC.RELIABLE B1 ;  /* 0x0000000000017941 */ /* 0x000fea0003800100 */
.L_x_4263:
[----:B------:R-:W-:-:S13]  /*0b40*/  ISETP.GE.U32.AND P0, PT, R2, R5, PT ;  /* 0x000000050200720c */ /* 0x000fda0003f06070 */
[----:B012---:R-:W0:Y:S01]  /*0b50*/  @!P0 LDC.64 R6, c[0x0][0x388] ;  /* 0x0000e200ff068b82 */ /* 0x007e220000000a00 */
[----:B------:R-:W-:Y:S02]  /*0b60*/  @!P0 IADD3 R9, PT, PT, R3, R2, RZ ;  /* 0x0000000203098210 */ /* 0x000fe40007ffe0ff */
[----:B------:R-:W-:-:S03]  /*0b70*/  @!P0 IADD3 R2, PT, PT, R2, 0x80, RZ ;  /* 0x0000008002028810 */ /* 0x000fc60007ffe0ff */
[----:B0-----:R-:W-:-:S05]  /*0b80*/  @!P0 IMAD.WIDE.U32 R6, R9, 0x2, R6 ;  /* 0x0000000209068825 */ /* 0x001fca00078e0006 */
[----:B------:R2:W-:Y:S02]  /*0b90*/  @!P0 STG.E.U16 desc[UR4][R6.64], R10 ;  /* 0x0000000a06008986 */ /* 0x0005e4000c101504 */
.L_x_4268:
[----:B------:R-:W-:Y:S05]  /*0ba0*/  BSYNC.RECONVERGENT B0 ;  /* 0x0000000000007941 */ /* 0x000fea0003800200 */
.L_x_4262:
        /* <DEDUP_REMOVED lines=8> */
.L_x_4261:
[----:B------:R-:W0:Y:S01]  /*0c30*/  S2R R0, SR_TID.X ;  /* 0x0000000000007919 */ /* 0x000e220000002100 */
[----:B------:R-:W1:Y:S02]  /*0c40*/  LDC.64 R4, c[0x0][0x390] ;  /* 0x0000e400ff047b82 */ /* 0x000e640000000a00 */
[----:B-1----:R-:W-:-:S04]  /*0c50*/  IMAD.WIDE.U32 R4, R3, 0x2, R4 ;  /* 0x0000000203047825 */ /* 0x002fc800078e0004 */
[----:B0-----:R-:W-:-:S05]  /*0c60*/  IMAD.WIDE.U32 R10, R0, 0x8, R4 ;  /* 0x00000008000a7825 */ /* 0x001fca00078e0004 */
[----:B------:R-:W2:Y:S04]  /*0c70*/  LDG.E.64 R14, desc[UR4][R10.64] ;  /* 0x000000040a0e7981 */ /* 0x000ea8000c1e1b00 */
[----:B------:R-:W3:Y:S01]  /*0c80*/  LDG.E.64 R4, desc[UR4][R10.64+0x400] ;  /* 0x000400040a047981 */ /* 0x000ee2000c1e1b00 */
[C---:B--2---:R-:W-:Y:S02]  /*0c90*/  PRMT R9, R14.reuse, 0x7632, R9 ;  /* 0x000076320e097816 */ /* 0x044fe40000000009 */
[C---:B------:R-:W-:Y:S02]  /*0ca0*/  PRMT R12, R15.reuse, 0x7632, R12 ;  /* 0x000076320f0c7816 */ /* 0x040fe4000000000c */
[----:B------:R-:W-:Y:S01]  /*0cb0*/  SHF.L.U32 R8, R14, 0x10, RZ ;  /* 0x000000100e087819 */ /* 0x000fe200000006ff */
[----:B---3--:R-:W-:Y:S01]  /*0cc0*/  IMAD.U32 R2, R4, 0x10000, RZ ;  /* 0x0001000004027824 */ /* 0x008fe200078e00ff */
[----:B------:R-:W-:-:S02]  /*0cd0*/  SHF.L.U32 R7, R15, 0x10, RZ ;  /* 0x000000100f077819 */ /* 0x000fc400000006ff */
[----:B------:R-:W-:Y:S01]  /*0ce0*/  PRMT R14, R4, 0x7632, R14 ;  /* 0x00007632040e7816 */ /* 0x000fe2000000000e */
[----:B------:R-:W-:Y:S01]  /*0cf0*/  FMUL.FTZ R13, R8, -1.4426950216293334961 ;  /* 0xbfb8aa3b080d7820 */ /* 0x000fe20000410000 */
[----:B------:R-:W-:Y:S01]  /*0d00*/  PRMT R15, R5, 0x7632, R15 ;  /* 0x00007632050f7816 */ /* 0x000fe2000000000f */
[----:B------:R-:W-:Y:S01]  /*0d10*/  FMUL.FTZ R16, R7, -1.4426950216293334961 ;  /* 0xbfb8aa3b07107820 */ /* 0x000fe20000410000 */
[----:B------:R-:W-:Y:S01]  /*0d20*/  SHF.L.U32 R11, R9, 0x10, RZ ;  /* 0x00000010090b7819 */ /* 0x000fe200000006ff */
[----:B------:R-:W-:Y:S01]  /*0d30*/  IMAD.U32 R9, R12, 0x10000, RZ ;  /* 0x000100000c097824 */ /* 0x000fe200078e00ff */
[----:B------:R-:W-:Y:S01]  /*0d40*/  SHF.L.U32 R6, R5, 0x10, RZ ;  /* 0x0000001005067819 */ /* 0x000fe200000006ff */
[----:B------:R-:W-:Y:S01]  /*0d50*/  FMUL.FTZ R17, R2, -1.4426950216293334961 ;  /* 0xbfb8aa3b02117820 */ /* 0x000fe20000410000 */
[----:B------:R-:W-:Y:S01]  /*0d60*/  SHF.L.U32 R10, R14, 0x10, RZ ;  /* 0x000000100e0a7819 */ /* 0x000fe200000006ff */
[----:B------:R-:W-:Y:S01]  /*0d70*/  FMUL.FTZ R20, R11, -1.4426950216293334961 ;  /* 0xbfb8aa3b0b147820 */ /* 0x000fe20000410000 */
[----:B------:R-:W-:Y:S01]  /*0d80*/  SHF.L.U32 R12, R15, 0x10, RZ ;  /* 0x000000100f0c7819 */ /* 0x000fe200000006ff */
[----:B------:R0:W-:Y:S01]  /*0d90*/  MUFU.EX2 R4, R16 ;  /* 0x0000001000047308 */ /* 0x0001e20000000800 */
[----:B------:R-:W-:Y:S01]  /*0da0*/  FMUL.FTZ R18, R6, -1.4426950216293334961 ;  /* 0xbfb8aa3b06127820 */ /* 0x000fe20000410000 */
[----:B------:R-:W-:-:S02]  /*0db0*/  FMUL.FTZ R19, R9, -1.4426950216293334961 ;  /* 0xbfb8aa3b09137820 */ /* 0x000fc40000410000 */
[----:B------:R-:W-:Y:S01]  /*0dc0*/  FMUL.FTZ R14, R12, -1.4426950216293334961 ;  /* 0xbfb8aa3b0c0e7820 */ /* 0x000fe20000410000 */
[----:B------:R-:W1:Y:S01]  /*0dd0*/  MUFU.EX2 R5, R17 ;  /* 0x0000001100057308 */ /* 0x000e620000000800 */
[----:B0-----:R-:W-:-:S03]  /*0de0*/  FMUL.FTZ R16, R10, -1.4426950216293334961 ;  /* 0xbfb8aa3b0a107820 */ /* 0x001fc60000410000 */
[----:B------:R-:W0:Y:S04]  /*0df0*/  MUFU.EX2 R13, R13 ;  /* 0x0000000d000d7308 */ /* 0x000e280000000800 */
[----:B------:R2:W3:Y:S04]  /*0e00*/  MUFU.EX2 R21, R18 ;  /* 0x0000001200157308 */ /* 0x0004e80000000800 */
[----:B------:R-:W4:Y:S01]  /*0e10*/  MUFU.EX2 R20, R20 ;  /* 0x0000001400147308 */ /* 0x000f220000000800 */
[----:B-1----:R-:W-:-:S03]  /*0e20*/  FADD.FTZ R15, R5, 1 ;  /* 0x3f800000050f7421 */ /* 0x002fc60000010000 */
[----:B------:R-:W1:Y:S01]  /*0e30*/  MUFU.EX2 R19, R19 ;  /* 0x0000001300137308 */ /* 0x000e620000000800 */
[----:B--2---:R-:W-:Y:S01]  /*0e40*/  FADD.FTZ R18, R4, 1 ;  /* 0x3f80000004127421 */ /* 0x004fe20000010000 */
[----:B0-----:R-:W-:Y:S01]  /*0e50*/  FADD.FTZ R17, R13, 1 ;  /* 0x3f8000000d117421 */ /* 0x001fe20000010000 */
[----:B------:R-:W0:Y:S01]  /*0e60*/  LDC.64 R4, c[0x0][0x388] ;  /* 0x0000e200ff047b82 */ /* 0x000e220000000a00 */
[----:B------:R-:W2:Y:S01]  /*0e70*/  MUFU.EX2 R16, R16 ;  /* 0x0000001000107308 */ /* 0x000ea20000000800 */
[----:B---3--:R-:W-:-:S03]  /*0e80*/  FADD.FTZ R13, R21, 1 ;  /* 0x3f800000150d7421 */ /* 0x008fc60000010000 */
[----:B------:R-:W3:Y:S01]  /*0e90*/  MUFU.EX2 R14, R14 ;  /* 0x0000000e000e7308 */ /* 0x000ee20000000800 */
[----:B----4-:R-:W-:-:S03]  /*0ea0*/  FADD.FTZ R20, R20, 1 ;  /* 0x3f80000014147421 */ /* 0x010fc60000010000 */
[----:B------:R-:W4:Y:S01]  /*0eb0*/  MUFU.RCP R17, R17 ;  /* 0x0000001100117308 */ /* 0x000f220000001000 */
[----:B-1----:R-:W-:Y:S01]  /*0ec0*/  FADD.FTZ R21, R19, 1 ;  /* 0x3f80000013157421 */ /* 0x002fe20000010000 */
[----:B--2---:R-:W-:-:S06]  /*0ed0*/  FADD.FTZ R16, R16, 1 ;  /* 0x3f80000010107421 */ /* 0x004fcc0000010000 */
[----:B------:R-:W1:Y:S01]  /*0ee0*/  MUFU.RCP R18, R18 ;  /* 0x0000001200127308 */ /* 0x000e620000001000 */
[----:B---3--:R-:W-:Y:S01]  /*0ef0*/  FADD.FTZ R14, R14, 1 ;  /* 0x3f8000000e0e7421 */ /* 0x008fe20000010000 */
[----:B0-----:R-:W-:-:S06]  /*0f00*/  IMAD.WIDE.U32 R4, R3, 0x2, R4 ;  /* 0x0000000203047825 */ /* 0x001fcc00078e0004 */
[----:B------:R-:W0:Y:S01]  /*0f10*/  MUFU.RCP R15, R15 ;  /* 0x0000000f000f7308 */ /* 0x000e220000001000 */
[----:B----4-:R-:W-:Y:S01]  /*0f20*/  FMUL.FTZ R17, R8, R17 ;  /* 0x0000001108117220 */ /* 0x010fe20000410000 */
[----:B------:R-:W-:-:S06]  /*0f30*/  IMAD.WIDE.U32 R4, R0, 0x8, R4 ;  /* 0x0000000800047825 */ /* 0x000fcc00078e0004 */
[----:B------:R-:W2:Y:S01]  /*0f40*/  MUFU.RCP R13, R13 ;  /* 0x0000000d000d7308 */ /* 0x000ea20000001000 */
[----:B-1----:R-:W-:-:S07]  /*0f50*/  FMUL.FTZ R18, R7, R18 ;  /* 0x0000001207127220 */ /* 0x002fce0000410000 */
[----:B------:R-:W1:Y:S01]  /*0f60*/  MUFU.RCP R20, R20 ;  /* 0x0000001400147308 */ /* 0x000e620000001000 */
[----:B0-----:R-:W-:-:S07]  /*0f70*/  FMUL.FTZ R15, R2, R15 ;  /* 0x0000000f020f7220 */ /* 0x001fce0000410000 */
[----:B------:R-:W0:Y:S01]  /*0f80*/  MUFU.RCP R22, R21 ;  /* 0x0000001500167308 */ /* 0x000e220000001000 */
[----:B--2---:R-:W-:-:S07]  /*0f90*/  FMUL.FTZ R13, R6, R13 ;  /* 0x0000000d060d7220 */ /* 0x004fce0000410000 */
[----:B------:R-:W2:Y:S01]  /*0fa0*/  MUFU.RCP R19, R16 ;  /* 0x0000001000137308 */ /* 0x000ea20000001000 */
[----:B-1----:R-:W-:-:S05]  /*0fb0*/  FMUL.FTZ R8, R11, R20 ;  /* 0x000000140b087220 */ /* 0x002fca0000410000 */
[----:B------:R-:W-:Y:S02]  /*0fc0*/  F2FP.BF16.F32.PACK_AB R8, R8, R17 ;  /* 0x000000110808723e */ /* 0x000fe400000010ff */
[----:B------:R-:W1:Y:S01]  /*0fd0*/  MUFU.RCP R23, R14 ;  /* 0x0000000e00177308 */ /* 0x000e620000001000 */
[----:B0-----:R-:W-:-:S05]  /*0fe0*/  FMUL.FTZ R9, R9, R22 ;  /* 0x0000001609097220 */ /* 0x001fca0000410000 */
[----:B------:R-:W-:Y:S01]  /*0ff0*/  F2FP.BF16.F32.PACK_AB R9, R9, R18 ;  /* 0x000000120909723e */ /* 0x000fe200000010ff */
[----:B--2---:R-:W-:-:S04]  /*1000*/  FMUL.FTZ R10, R10, R19 ;  /* 0x000000130a0a7220 */ /* 0x004fc80000410000 */
[----:B------:R-:W-:Y:S01]  /*1010*/  STG.E.64 desc[UR4][R4.64], R8 ;  /* 0x0000000804007986 */ /* 0x000fe2000c101b04 */
[----:B------:R-:W-:Y:S01]  /*1020*/  F2FP.BF16.F32.PACK_AB R10, R10, R15 ;  /* 0x0000000f0a0a723e */ /* 0x000fe200000010ff */
[----:B-1----:R-:W-:-:S05]  /*1030*/  FMUL.FTZ R12, R12, R23 ;  /* 0x000000170c0c7220 */ /* 0x002fca0000410000 */
[----:B------:R-:W-:-:S05]  /*1040*/  F2FP.BF16.F32.PACK_AB R11, R12, R13 ;  /* 0x0000000d0c0b723e */ /* 0x000fca00000010ff */
[----:B------:R-:W-:Y:S01]  /*1050*/  STG.E.64 desc[UR4][R4.64+0x400], R10 ;  /* 0x0004000a04007986 */ /* 0x000fe2000c101b04 */
[----:B------:R-:W-:Y:S05]  /*1060*/  EXIT ;  /* 0x000000000000794d */ /* 0x000fea0003800000 */
.L_x_4269:
        /* <DEDUP_REMOVED lines=9> */
.L_x_10185:


//--------------------- .text._ZN2at6native29vectorized_elementwise_kernelILi8EZZZNS0_61_GLOBAL__N__132982cb_23_ActivationSiluKernel_cu_1520ed90_293311silu_kernelERNS_18TensorIteratorBaseEENKUlvE_clEvENKUlvE4_clEvEUlN3c108BFloat16EE_St5arrayIPcLm2EEEEviT0_T1_ --------------------------
	.section	.text._ZN2at6native29vectorized_elementwise_kernelILi8EZZZNS0_61_GLOBAL__N__132982cb_23_ActivationSiluKernel_cu_1520ed90_293311silu_kernelERNS_18TensorIteratorBaseEENKUlvE_clEvENKUlvE4_clEvEUlN3c108BFloat16EE_St5arrayIPcLm2EEEEviT0_T1_,"ax",@progbits
	.align	128
        .global         _ZN2at6native29vectorized_elementwise_kernelILi8EZZZNS0_61_GLOBAL__N__132982cb_23_ActivationSiluKernel_cu_1520ed90_293311silu_kernelERNS_18TensorIteratorBaseEENKUlvE_clEvENKUlvE4_clEvEUlN3c108BFloat16EE_St5arrayIPcLm2EEEEviT0_T1_
        .type           _ZN2at6native29vectorized_elementwise_kernelILi8EZZZNS0_61_GLOBAL__N__132982cb_23_ActivationSiluKernel_cu_1520ed90_293311silu_kernelERNS_18TensorIteratorBaseEENKUlvE_clEvENKUlvE4_clEvEUlN3c108BFloat16EE_St5arrayIPcLm2EEEEviT0_T1_,@function
        .size           _ZN2at6native29vectorized_elementwise_kernelILi8EZZZNS0_61_GLOBAL__N__132982cb_23_ActivationSiluKernel_cu_1520ed90_293311silu_kernelERNS_18TensorIteratorBaseEENKUlvE_clEvENKUlvE4_clEvEUlN3c108BFloat16EE_St5arrayIPcLm2EEEEviT0_T1_,(.L_x_10186 - _ZN2at6native29vectorized_elementwise_kernelILi8EZZZNS0_61_GLOBAL__N__132982cb_23_ActivationSiluKernel_cu_1520ed90_293311silu_kernelERNS_18TensorIteratorBaseEENKUlvE_clEvENKUlvE4_clEvEUlN3c108BFloat16EE_St5arrayIPcLm2EEEEviT0_T1_)
        .other          _ZN2at6native29vectorized_elementwise_kernelILi8EZZZNS0_61_GLOBAL__N__132982cb_23_ActivationSiluKernel_cu_1520ed90_293311silu_kernelERNS_18TensorIteratorBaseEENKUlvE_clEvENKUlvE4_clEvEUlN3c108BFloat16EE_St5arrayIPcLm2EEEEviT0_T1_,@"STO_CUDA_ENTRY STV_DEFAULT"
_ZN2at6native29vectorized_elementwise_kernelILi8EZZZNS0_61_GLOBAL__N__132982cb_23_ActivationSiluKernel_cu_1520ed90_293311silu_kernelERNS_18TensorIteratorBaseEENKUlvE_clEvENKUlvE4_clEvEUlN3c108BFloat16EE_St5arrayIPcLm2EEEEviT0_T1_:
.text._ZN2at6native29vectorized_elementwise_kernelILi8EZZZNS0_61_GLOBAL__N__132982cb_23_ActivationSiluKernel_cu_1520ed90_293311silu_kernelERNS_18TensorIteratorBaseEENKUlvE_clEvENKUlvE4_clEvEUlN3c108BFloat16EE_St5arrayIPcLm2EEEEviT0_T1_:
[----:B------:R-:W-:Y:S01]  /*0000*/  LDC R1, c[0x0][0x37c] ;  /* 0x0000df00ff017b82 */ /* 0x000fe20000000800 */
[----:B------:R-:W-:Y:S05]  /*0010*/  EXIT ;  /* 0x000000000000794d */ /* 0x000fea0003800000 */
.L_x_4270:
        /* <DEDUP_REMOVED lines=14> */
.L_x_10186:


//--------------------- .text._ZN2at6native18elementwise_kernelILi128ELi4EZNS0_15gpu_kernel_implIZZZNS0_61_GLOBAL__N__132982cb_23_ActivationSiluKernel_cu_1520ed90_293311silu_kernelERNS_18TensorIteratorBaseEENKUlvE_clEvENKUlvE3_clEvEUlN3c104HalfEE_EEvS5_RKT_EUliE_EEviT1_ --------------------------
	.section	.text._ZN2at6native18elementwise_kernelILi128ELi4EZNS0_15gpu_kernel_implIZZZNS0_61_GLOBAL__N__132982cb_23_ActivationSiluKernel_cu_1520ed90_293311silu_kernelERNS_18TensorIteratorBaseEENKUlvE_clEvENKUlvE3_clEvEUlN3c104HalfEE_EEvS5_RKT_EUliE_EEviT1_,"ax",@progbits
	.align	128
        .global         _ZN2at6native18elementwise_kernelILi128ELi4EZNS0_15gpu_kernel_implIZZZNS0_61_GLOBAL__N__132982cb_23_ActivationSiluKernel_cu_1520ed90_293311silu_kernelERNS_18TensorIteratorBaseEENKUlvE_clEvENKUlvE3_clEvEUlN3c104HalfEE_EEvS5_RKT_EUliE_EEviT1_
        .type           _ZN2at6native18elementwise_kernelILi128ELi4EZNS0_15gpu_kernel_implIZZZNS0_61_GLOBAL__N__132982cb_23_ActivationSiluKernel_cu_1520ed90_293311silu_kernelERNS_18TensorIteratorBaseEENKUlvE_clEvENKUlvE3_clEvEUlN3c104HalfEE_EEvS5_RKT_EUliE_EEviT1_,@function
        .size           _ZN2at6native18elementwise_kernelILi128ELi4EZNS0_15gpu_kernel_implIZZZNS0_61_GLOBAL__N__132982cb_23_ActivationSiluKernel_cu_1520ed90_293311silu_kernelERNS_18TensorIteratorBaseEENKUlvE_clEvENKUlvE3_clEvEUlN3c104HalfEE_EEvS5_RKT_EUliE_EEviT1_,(.L_x_10187 - _ZN2at6native18elementwise_kernelILi128ELi4EZNS0_15gpu_kernel_implIZZZNS0_61_GLOBAL__N__132982cb_23_ActivationSiluKernel_cu_1520ed90_293311silu_kernelERNS_18TensorIteratorBaseEENKUlvE_clEvENKUlvE3_clEvEUlN3c104HalfEE_EEvS5_RKT_EUliE_EEviT1_)
        .other          _ZN2at6native18elementwise_kernelILi128ELi4EZNS0_15gpu_kernel_implIZZZNS0_61_GLOBAL__N__132982cb_23_ActivationSiluKernel_cu_1520ed90_293311silu_kernelERNS_18TensorIteratorBaseEENKUlvE_clEvENKUlvE3_clEvEUlN3c104HalfEE_EEvS5_RKT_EUliE_EEviT1_,@"STO_CUDA_ENTRY STV_DEFAULT"
_ZN2at6native18elementwise_kernelILi128ELi4EZNS0_15gpu_kernel_implIZZZNS0_61_GLOBAL__N__132982cb_23_ActivationSiluKernel_cu_1520ed90_293311silu_kernelERNS_18TensorIteratorBaseEENKUlvE_clEvENKUlvE3_clEvEUlN3c104HalfEE_EEvS5_RKT_EUliE_EEviT1_:
.text._ZN2at6native18elementwise_kernelILi128ELi4EZNS0_15gpu_kernel_implIZZZNS0_61_GLOBAL__N__132982cb_23_ActivationSiluKernel_cu_1520ed90_293311silu_kernelERNS_18TensorIteratorBaseEENKUlvE_clEvENKUlvE3_clEvEUlN3c104HalfEE_EEvS5_RKT_EUliE_EEviT1_:
        /* <DEDUP_REMOVED lines=22> */
[----:B------:R-:W-:Y:S01]  /*0160*/  HFMA2 R16, -RZ, RZ, 0, 0 ;  /* 0x00000000ff107431 */ /* 0x000fe200000001ff */
[----:B------:R-:W1:Y:S01]  /*0170*/  LDCU UR6, c[0x0][0x38c] ;  /* 0x00007180ff0677ac */ /* 0x000e620008000800 */
[----:B------:R-:W2:Y:S01]  /*0180*/  LDCU.64 UR8, c[0x0][0x4b8] ;  /* 0x00009700ff0877ac */ /* 0x000ea20008000a00 */
[----:B------:R-:W-:Y:S02]  /*0190*/  UISETP.NE.AND UP0, UPT, UR40, URZ, UPT ;  /* 0x000000ff2800728c */ /* 0x000fe4000bf05270 */
[----:B0-----:R-:W-:-:S05]  /*01a0*/  IMAD.HI.U32 R2, R17, UR4, R16 ;  /* 0x0000000411027c27 */ /* 0x001fca000f8e0010 */
[----:B------:R-:W-:-:S05]  /*01b0*/  SHF.R.U32.HI R3, RZ, UR5, R2 ;  /* 0x00000005ff037c19 */ /* 0x000fca0008011602 */
[----:B------:R-:W-:-:S04]  /*01c0*/  IMAD.MOV R0, RZ, RZ, -R3 ;  /* 0x000000ffff007224 */ /* 0x000fc800078e0a03 */
        /* <DEDUP_REMOVED lines=290> */
.L_x_4273:
        /* <DEDUP_REMOVED lines=18> */
.L_x_4277:
[----:B------:R-:W2:Y:S02]  /*1510*/  LDG.E.U8 R2, desc[UR36][R2.64] ;  /* 0x0000002402027981 */ /* 0x000ea4000c1e1100 */
[----:B--2---:R-:W-:-:S04]  /*1520*/  I2FP.F32.U32 R0, R2 ;  /* 0x0000000200007245 */ /* 0x004fc80000201000 */
[----:B------:R-:W-:Y:S01]  /*1530*/  F2FP.F16.F32.PACK_AB R0, RZ, R0 ;  /* 0x00000000ff00723e */ /* 0x000fe200000000ff */
[----:B------:R-:W-:Y:S06]  /*1540*/  BRA `(.L_x_4279) ;  /* 0x0000000c009c7947 */ /* 0x000fec0003800000 */
.L_x_4276:
        /* <DEDUP_REMOVED lines=10> */
.L_x_4281:
[----:B------:R-:W2:Y:S02]  /*15f0*/  LDG.E R2, desc[UR36][R2.64] ;  /* 0x0000002402027981 */ /* 0x000ea4000c1e1900 */
[----:B--2---:R-:W-:-:S04]  /*1600*/  I2FP.F32.S32 R0, R2 ;  /* 0x0000000200007245 */ /* 0x004fc80000201400 */
[----:B------:R-:W-:Y:S01]  /*1610*/  F2FP.F16.F32.PACK_AB R0, RZ, R0 ;  /* 0x00000000ff00723e */ /* 0x000fe200000000ff */
[----:B------:R-:W-:Y:S06]  /*1620*/  BRA `(.L_x_4279) ;  /* 0x0000000c00647947 */ /* 0x000fec0003800000 */
.L_x_4280:
[----:B------:R-:W2:Y:S02]  /*1630*/  LDG.E.U16 R2, desc[UR36][R2.64] ;  /* 0x0000002402027981 */ /* 0x000ea4000c1e1500 */
[----:B--2---:R-:W0:Y:S02]  /*1640*/  I2F.S16 R0, R2 ;  /* 0x0000000200007306 */ /* 0x004e240000101400 */
[----:B0-----:R-:W-:Y:S01]  /*1650*/  F2FP.F16.F32.PACK_AB R0, RZ, R0 ;  /* 0x00000000ff00723e */ /* 0x001fe200000000ff */
[----:B------:R-:W-:Y:S06]  /*1660*/  BRA `(.L_x_4279) ;  /* 0x0000000c00547947 */ /* 0x000fec0003800000 */
.L_x_4275:
        /* <DEDUP_REMOVED lines=9> */
.L_x_4283:
[----:B------:R0:W5:Y:S01]  /*1700*/  LDG.E.U16 R0, desc[UR36][R2.64] ;  /* 0x0000002402007981 */ /* 0x000162000c1e1500 */
[----:B------:R-:W-:Y:S05]  /*1710*/  BRA `(.L_x_4279) ;  /* 0x0000000c00287947 */ /* 0x000fea0003800000 */
.L_x_4282:
        /* <DEDUP_REMOVED lines=9> */
.L_x_4285:
[----:B------:R1:W5:Y:S01]  /*17b0*/  LDG.E.U16 R0, desc[UR36][R2.64] ;  /* 0x0000002402007981 */ /* 0x000362000c1e1500 */
[----:B------:R-:W-:Y:S05]  /*17c0*/  BRA `(.L_x_4279) ;  /* 0x0000000800fc7947 */ /* 0x000fea0003800000 */
.L_x_4284:
        /* <DEDUP_REMOVED lines=12> */
.L_x_4274:
        /* <DEDUP_REMOVED lines=13> */
.L_x_4288:
        /* <DEDUP_REMOVED lines=12> */
.L_x_4287:
        /* <DEDUP_REMOVED lines=27> */
.L_x_4290:
        /* <DEDUP_REMOVED lines=13> */
.L_x_4289:
[----:B------:R-:W2:Y:S02]  /*1ca0*/  LDG.E.U16 R0, desc[UR36][R2.64] ;  /* 0x0000002402007981 */ /* 0x000ea4000c1e1500 */
[----:B--2---:R-:W-:-:S04]  /*1cb0*/  SHF.L.U32 R0, R0, 0x10, RZ ;  /* 0x0000001000007819 */ /* 0x004fc800000006ff */
[----:B------:R-:W-:Y:S01]  /*1cc0*/  F2FP.F16.F32.PACK_AB R0, RZ, R0 ;  /* 0x00000000ff00723e */ /* 0x000fe200000000ff */
[----:B------:R-:W-:Y:S06]  /*1cd0*/  BRA `(.L_x_4279) ;  /* 0x0000000400b87947 */ /* 0x000fec0003800000 */
.L_x_4286:
        /* <DEDUP_REMOVED lines=12> */
.L_x_4293:
        /* <DEDUP_REMOVED lines=21> */
.L_x_4297:
[----:B------:R-:W-:Y:S05]  /*1ef0*/  BSYNC.RECONVERGENT B1 ;  /* 0x0000000000017941 */ /* 0x000fea0003800200 */
.L_x_4296:
[----:B------:R-:W-:Y:S01]  /*1f00*/  IMAD.SHL.U32 R0, R0, 0x100000, RZ ;  /* 0x0010000000007824 */ /* 0x000fe200078e00ff */
[----:B------:R-:W-:-:S04]  /*1f10*/  LEA R2, R2, 0x3b800000, 0x17 ;  /* 0x3b80000002027811 */ /* 0x000fc800078eb8ff */
[----:B------:R-:W-:-:S07]  /*1f20*/  LOP3.LUT R0, R2, R0, R7, 0xfe, !PT ;  /* 0x0000000002007212 */ /* 0x000fce00078efe07 */
.L_x_4295:
[----:B------:R-:W-:Y:S05]  /*1f30*/  BSYNC.RECONVERGENT B0 ;  /* 0x0000000000007941 */ /* 0x000fea0003800200 */
.L_x_4294:
[----:B------:R-:W-:Y:S01]  /*1f40*/  F2FP.F16.F32.PACK_AB R0, RZ, R0 ;  /* 0x00000000ff00723e */ /* 0x000fe200000000ff */
[----:B------:R-:W-:Y:S06]  /*1f50*/  BRA `(.L_x_4279) ;  /* 0x0000000400187947 */ /* 0x000fec0003800000 */
.L_x_4292:
        /* <DEDUP_REMOVED lines=21> */
.L_x_4301:
[----:B------:R-:W-:Y:S05]  /*20b0*/  BSYNC.RECONVERGENT B1 ;  /* 0x0000000000017941 */ /* 0x000fea0003800200 */
.L_x_4300:
[----:B------:R-:W-:Y:S01]  /*20c0*/  IMAD.SHL.U32 R0, R0, 0x200000, RZ ;  /* 0x0020000000007824 */ /* 0x000fe200078e00ff */
[----:B------:R-:W-:-:S04]  /*20d0*/  LEA R2, R2, 0x37800000, 0x17 ;  /* 0x3780000002027811 */ /* 0x000fc800078eb8ff */
[----:B------:R-:W-:-:S07]  /*20e0*/  LOP3.LUT R0, R2, R0, R7, 0xfe, !PT ;  /* 0x0000000002007212 */ /* 0x000fce00078efe07 */
.L_x_4299:
[----:B------:R-:W-:Y:S05]  /*20f0*/  BSYNC.RECONVERGENT B0 ;  /* 0x0000000000007941 */ /* 0x000fea0003800200 */
.L_x_4298:
[----:B------:R-:W-:Y:S01]  /*2100*/  F2FP.F16.F32.PACK_AB R0, RZ, R0 ;  /* 0x00000000ff00723e */ /* 0x000fe200000000ff */
[----:B------:R-:W-:Y:S06]  /*2110*/  BRA `(.L_x_4279) ;  /* 0x0000000000a87947 */ /* 0x000fec0003800000 */
.L_x_4291:
[----:B------:R-:W-:-:S09]  /*2120*/  UISETP.NE.AND UP0, UPT, UR4, 0x1c, UPT ;  /* 0x0000001c0400788c */ /* 0x000fd2000bf05270 */
[----:B------:R-:W-:Y:S05]  /*2130*/  BRA.U !UP0, `(.L_x_4302) ;  /* 0x0000000108947547 */ /* 0x000fea000b800000 */
[----:B------:R-:W-:-:S09]  /*2140*/  UISETP.NE.AND UP0, UPT, UR4, 0x1d, UPT ;  /* 0x0000001d0400788c */ /* 0x000fd2000bf05270 */
[----:B------:R-:W-:Y:S05]  /*2150*/  BRA.U !UP0, `(.L_x_4303) ;  /* 0x00000001087c7547 */ /* 0x000fea000b800000 */
[----:B------:R-:W-:-:S09]  /*2160*/  UISETP.NE.AND UP0, UPT, UR4, 0x2c, UPT ;  /* 0x0000002c0400788c */ /* 0x000fd2000bf05270 */
[----:B------:R-:W-:Y:S05]  /*2170*/  BRA.U !UP0, `(.L_x_4304) ;  /* 0x0000000108487547 */ /* 0x000fea000b800000 */
.L_x_4278:
        /* <DEDUP_REMOVED lines=16> */
.L_x_4305:
[----:B------:R-:W-:Y:S01]  /*2280*/  PRMT R0, RZ, 0x7610, R0 ;  /* 0x00007610ff007816 */ /* 0x000fe20000000000 */
[----:B------:R-:W-:Y:S06]  /*2290*/  BRA `(.L_x_4279) ;  /* 0x0000000000487947 */ /* 0x000fec0003800000 */
.L_x_4304:
        /* <DEDUP_REMOVED lines=8> */
.L_x_4307:
[----:B------:R-:W-:Y:S05]  /*2320*/  BSYNC.RECONVERGENT B0 ;  /* 0x0000000000007941 */ /* 0x000fea0003800200 */
.L_x_4306:
[----:B------:R-:W-:Y:S01]  /*2330*/  F2FP.F16.F32.PACK_AB R0, RZ, R0 ;  /* 0x00000000ff00723e */ /* 0x000fe200000000ff */
[----:B------:R-:W-:Y:S06]  /*2340*/  BRA `(.L_x_4279) ;  /* 0x00000000001c7947 */ /* 0x000fec0003800000 */
.L_x_4303:
[----:B------:R-:W2:Y:S02]  /*2350*/  LDG.E.64 R2, desc[UR36][R2.64] ;  /* 0x0000002402027981 */ /* 0x000ea4000c1e1b00 */
[----:B--2---:R-:W0:Y:S02]  /*2360*/  I2F.U64 R0, R2 ;  /* 0x0000000200007312 */ /* 0x004e240000301000 */
[----:B0-----:R-:W-:Y:S01]  /*2370*/  F2FP.F16.F32.PACK_AB R0, RZ, R0 ;  /* 0x00000000ff00723e */ /* 0x001fe200000000ff */
[----:B------:R-:W-:Y:S06]  /*2380*/  BRA `(.L_x_4279) ;  /* 0x00000000000c7947 */ /* 0x000fec0003800000 */
.L_x_4302:
[----:B------:R-:W2:Y:S02]  /*2390*/  LDG.E R2, desc[UR36][R2.64] ;  /* 0x0000002402027981 */ /* 0x000ea4000c1e1900 */
[----:B--2---:R-:W-:-:S04]  /*23a0*/  I2FP.F32.U32 R0, R2 ;  /* 0x0000000200007245 */ /* 0x004fc80000201000 */
[----:B------:R-:W-:-:S07]  /*23b0*/  F2FP.F16.F32.PACK_AB R0, RZ, R0 ;  /* 0x00000000ff00723e */ /* 0x000fce00000000ff */
.L_x_4279:
[----:B-----5:R-:W-:Y:S01]  /*23c0*/  HADD2.F32 R0, -RZ, R0.H0_H0 ;  /* 0x20000000ff007230 */ /* 0x020fe20000004100 */
[----:B------:R-:W0:Y:S04]  /*23d0*/  LDCU.64 UR6, c[0x0][0x580] ;  /* 0x0000b000ff0677ac */ /* 0x000e280008000a00 */
[----:B------:R-:W-:Y:S01]  /*23e0*/  FMUL.FTZ R4, R0, -1.4426950216293334961 ;  /* 0xbfb8aa3b00047820 */ /* 0x000fe20000410000 */
[----:B------:R-:W-:-:S04]  /*23f0*/  UPRMT UR4, UR42, 0x9910, URZ ;  /* 0x000099102a047896 */ /* 0x000fc800080000ff */
[----:B------:R-:W-:Y:S01]  /*2400*/  UISETP.GT.AND UP0, UPT, UR4, 0x9, UPT ;  /* 0x000000090400788c */ /* 0x000fe2000bf04270 */
[----:B------:R-:W2:Y:S01]  /*2410*/  MUFU.EX2 R4, R4 ;  /* 0x0000000400047308 */ /* 0x000ea20000000800 */
[----:B01----:R-:W-:-:S05]  /*2420*/  IADD3 R2, P0, PT, R16, UR6, RZ ;  /* 0x0000000610027c10 */ /* 0x003fca000ff1e0ff */
[----:B------:R-:W-:Y:S02]  /*2430*/  IMAD.X R3, RZ, RZ, UR7, P0 ;  /* 0x00000007ff037e24 */ /* 0x000fe400080e06ff */
[----:B--2---:R-:W-:-:S06]  /*2440*/  FADD.FTZ R5, R4, 1 ;  /* 0x3f80000004057421 */ /* 0x004fcc0000010000 */
[----:B------:R-:W0:Y:S02]  /*2450*/  MUFU.RCP R5, R5 ;  /* 0x0000000500057308 */ /* 0x000e240000001000 */
[----:B0-----:R-:W-:-:S05]  /*2460*/  FMUL.FTZ R0, R0, R5 ;  /* 0x0000000500007220 */ /* 0x001fca0000410000 */
        /* <DEDUP_REMOVED lines=14> */
.L_x_4311:
[----:B------:R-:W-:-:S06]  /*2550*/  HADD2.F32 R5, -RZ, R0.H0_H0 ;  /* 0x20000000ff057230 */ /* 0x000fcc0000004100 */
[----:B------:R-:W0:Y:S02]  /*2560*/  F2I.S64.TRUNC R4, R5 ;  /* 0x0000000500047311 */ /* 0x000e24000020d900 */
[----:B0-----:R3:W-:Y:S01]  /*2570*/  STG.E.U8 desc[UR36][R2.64], R4 ;  /* 0x0000000402007986 */ /* 0x0017e2000c101124 */
[----:B------:R-:W-:Y:S05]  /*2580*/  BRA `(.L_x_4313) ;  /* 0x0000000c00707947 */ /* 0x000fea0003800000 */
.L_x_4310:
        /* <DEDUP_REMOVED lines=10> */
.L_x_4315:
[----:B------:R-:W-:-:S04]  /*2630*/  HADD2.F32 R0, -RZ, R0.H0_H0 ;  /* 0x20000000ff007230 */ /* 0x000fc80000004100 */
[----:B------:R-:W0:Y:S02]  /*2640*/  F2I.FTZ.TRUNC.NTZ R5, R0 ;  /* 0x0000000000057305 */ /* 0x000e24000021f100 */
[----:B0-----:R1:W-:Y:S01]  /*2650*/  STG.E desc[UR36][R2.64], R5 ;  /* 0x0000000502007986 */ /* 0x0013e2000c101924 */
[----:B------:R-:W-:Y:S05]  /*2660*/  BRA `(.L_x_4313) ;  /* 0x0000000c00387947 */ /* 0x000fea0003800000 */
.L_x_4314:
[----:B------:R-:W-:-:S04]  /*2670*/  HADD2.F32 R0, -RZ, R0.H0_H0 ;  /* 0x20000000ff007230 */ /* 0x000fc80000004100 */
[----:B------:R-:W0:Y:S02]  /*2680*/  F2I.FTZ.TRUNC.NTZ R5, R0 ;  /* 0x0000000000057305 */ /* 0x000e24000021f100 */
[----:B0-----:R2:W-:Y:S01]  /*2690*/  STG.E.U16 desc[UR36][R2.64], R5 ;  /* 0x0000000502007986 */ /* 0x0015e2000c101524 */
[----:B------:R-:W-:Y:S05]  /*26a0*/  BRA `(.L_x_4313) ;  /* 0x0000000c00287947 */ /* 0x000fea0003800000 */
.L_x_4309:
        /* <DEDUP_REMOVED lines=9> */
.L_x_4317:
[----:B------:R0:W-:Y:S01]  /*2740*/  STG.E.U16 desc[UR36][R2.64], R0 ;  /* 0x0000000002007986 */ /* 0x0001e2000c101524 */
[----:B------:R-:W-:Y:S05]  /*2750*/  BRA `(.L_x_4313) ;  /* 0x0000000800fc7947 */ /* 0x000fea0003800000 */
.L_x_4316:
        /* <DEDUP_REMOVED lines=10> */
.L_x_4319:
[----:B------:R-:W-:-:S05]  /*2800*/  HADD2.F32 R0, -RZ, R0.H0_H0 ;  /* 0x20000000ff007230 */ /* 0x000fca0000004100 */
[----:B------:R-:W-:-:S04]  /*2810*/  F2FP.F16.F32.PACK_AB R0, RZ, R0 ;  /* 0x00000000ff00723e */ /* 0x000fc800000000ff */
[----:B------:R-:W-:-:S05]  /*2820*/  PRMT R0, R0, 0x5410, RZ ;  /* 0x0000541000007816 */ /* 0x000fca00000000ff */
[----:B------:R0:W-:Y:S01]  /*2830*/  STG.E desc[UR36][R2.64], R0 ;  /* 0x0000000002007986 */ /* 0x0001e2000c101924 */
[----:B------:R-:W-:Y:S05]  /*2840*/  BRA `(.L_x_4313) ;  /* 0x0000000800c07947 */ /* 0x000fea0003800000 */
.L_x_4318:
[----:B------:R-:W-:-:S05]  /*2850*/  HADD2.F32 R4, -RZ, R0.H0_H0 ;  /* 0x20000000ff047230 */ /* 0x000fca0000004100 */
[----:B------:R-:W-:-:S06]  /*2860*/  FMUL.FTZ R4, R4, 1 ;  /* 0x3f80000004047820 */ /* 0x000fcc0000410000 */
[----:B------:R-:W0:Y:S02]  /*2870*/  F2F.F64.F32 R4, R4 ;  /* 0x0000000400047310 */ /* 0x000e240000201800 */
[----:B0-----:R0:W-:Y:S01]  /*2880*/  STG.E.64 desc[UR36][R2.64], R4 ;  /* 0x0000000402007986 */ /* 0x0011e2000c101b24 */
[----:B------:R-:W-:Y:S05]  /*2890*/  BRA `(.L_x_4313) ;  /* 0x0000000800ac7947 */ /* 0x000fea0003800000 */
.L_x_4308:
        /* <DEDUP_REMOVED lines=13> */
.L_x_4322:
[----:B------:R-:W-:Y:S01]  /*2970*/  HADD2.F32 R0, -RZ, R0.H0_H0 ;  /* 0x20000000ff007230 */ /* 0x000fe20000004100 */
[----:B------:R-:W-:-:S04]  /*2980*/  CS2R R6, SRZ ;  /* 0x0000000000067805 */ /* 0x000fc8000001ff00 */
[----:B------:R-:W-:-:S04]  /*2990*/  FMUL.FTZ R0, R0, 1 ;  /* 0x3f80000000007820 */ /* 0x000fc80000410000 */
[----:B------:R-:W0:Y:S02]  /*29a0*/  F2F.F64.F32 R4, R0 ;  /* 0x0000000000047310 */ /* 0x000e240000201800 */
[----:B0-----:R0:W-:Y:S01]  /*29b0*/  STG.E.128 desc[UR36][R2.64], R4 ;  /* 0x0000000402007986 */ /* 0x0011e2000c101d24 */
[----:B------:R-:W-:Y:S05]  /*29c0*/  BRA `(.L_x_4313) ;  /* 0x0000000800607947 */ /* 0x000fea0003800000 */
.L_x_4321:
        /* <DEDUP_REMOVED lines=19> */
.L_x_4326:
[----:B------:R-:W-:Y:S05]  /*2b00*/  BSYNC.RECONVERGENT B0 ;  /* 0x0000000000007941 */ /* 0x000fea0003800200 */
.L_x_4325:
[----:B------:R-:W-:-:S05]  /*2b10*/  LOP3.LUT R5, R0, 0x80, R5, 0xf8, !PT ;  /* 0x0000008000057812 */ /* 0x000fca00078ef805 */
[----:B------:R0:W-:Y:S01]  /*2b20*/  STG.E.U8 desc[UR36][R2.64], R5 ;  /* 0x0000000502007986 */ /* 0x0001e2000c101124 */
[----:B------:R-:W-:Y:S05]  /*2b30*/  BRA `(.L_x_4313) ;  /* 0x0000000800047947 */ /* 0x000fea0003800000 */
.L_x_4324:
        /* <DEDUP_REMOVED lines=15> */
.L_x_4328:
[----:B------:R-:W-:Y:S05]  /*2c30*/  BSYNC.RECONVERGENT B0 ;  /* 0x0000000000007941 */ /* 0x000fea0003800200 */
.L_x_4327:
[----:B------:R-:W-:-:S05]  /*2c40*/  LOP3.LUT R5, R0, 0x80, R5, 0xf8, !PT ;  /* 0x0000008000057812 */ /* 0x000fca00078ef805 */
[----:B------:R0:W-:Y:S01]  /*2c50*/  STG.E.U8 desc[UR36][R2.64], R5 ;  /* 0x0000000502007986 */ /* 0x0001e2000c101124 */
[----:B------:R-:W-:Y:S05]  /*2c60*/  BRA `(.L_x_4313) ;  /* 0x0000000400b87947 */ /* 0x000fea0003800000 */
.L_x_4323:
[----:B------:R-:W-:-:S05]  /*2c70*/  HADD2.F32 R0, -RZ, R0.H0_H0 ;  /* 0x20000000ff007230 */ /* 0x000fca0000004100 */
[----:B------:R-:W-:-:S05]  /*2c80*/  F2FP.BF16.F32.PACK_AB R0, RZ, R0 ;  /* 0x00000000ff00723e */ /* 0x000fca00000010ff */
[----:B------:R0:W-:Y:S01]  /*2c90*/  STG.E.U16 desc[UR36][R2.64], R0 ;  /* 0x0000000002007986 */ /* 0x0001e2000c101524 */
[----:B------:R-:W-:Y:S05]  /*2ca0*/  BRA `(.L_x_4313) ;  /* 0x0000000400a87947 */ /* 0x000fea0003800000 */
.L_x_4320:
        /* <DEDUP_REMOVED lines=12> */
.L_x_4331:
        /* <DEDUP_REMOVED lines=13> */
.L_x_4334:
[----:B------:R-:W-:-:S04]  /*2e40*/  SHF.R.U32.HI R0, RZ, 0x14, R5 ;  /* 0x00000014ff007819 */ /* 0x000fc80000011605 */
[----:B------:R-:W-:-:S04]  /*2e50*/  LOP3.LUT R0, R0, 0x1, RZ, 0xc0, !PT ;  /* 0x0000000100007812 */ /* 0x000fc800078ec0ff */
[----:B------:R-:W-:-:S04]  /*2e60*/  IADD3 R0, PT, PT, R5, 0x487ffff, R0 ;  /* 0x0487ffff05007810 */ /* 0x000fc80007ffe000 */
[----:B------:R-:W-:-:S04]  /*2e70*/  SHF.R.U32.HI R0, RZ, 0x14, R0 ;  /* 0x00000014ff007819 */ /* 0x000fc80000011600 */
[----:B------:R-:W-:-:S07]  /*2e80*/  LOP3.LUT R4, R0, 0xff, RZ, 0xc0, !PT ;  /* 0x000000ff00047812 */ /* 0x000fce00078ec0ff */
.L_x_4335:
[----:B------:R-:W-:-:S04]  /*2e90*/  SHF.R.U32.HI R5, RZ, 0x18, R5 ;  /* 0x00000018ff057819 */ /* 0x000fc80000011605 */
[----:B------:R-:W-:-:S04]  /*2ea0*/  LOP3.LUT R4, R4, 0x80, R5, 0xf8, !PT ;  /* 0x0000008004047812 */ /* 0x000fc800078ef805 */
[----:B------:R-:W-:-:S07]  /*2eb0*/  PRMT R0, R4, 0x7610, R0 ;  /* 0x0000761004007816 */ /* 0x000fce0000000000 */
.L_x_4333:
[----:B------:R-:W-:Y:S05]  /*2ec0*/  BSYNC.RECONVERGENT B0 ;  /* 0x0000000000007941 */ /* 0x000fea0003800200 */
.L_x_4332:
[----:B------:R0:W-:Y:S01]  /*2ed0*/  STG.E.U8 desc[UR36][R2.64], R0 ;  /* 0x0000000002007986 */ /* 0x0001e2000c101124 */
[----:B------:R-:W-:Y:S05]  /*2ee0*/  BRA `(.L_x_4313) ;  /* 0x0000000400187947 */ /* 0x000fea0003800000 */
.L_x_4330:
        /* <DEDUP_REMOVED lines=13> */
.L_x_4338:
[----:B------:R-:W-:-:S04]  /*2fc0*/  SHF.R.U32.HI R0, RZ, 0x15, R5 ;  /* 0x00000015ff007819 */ /* 0x000fc80000011605 */
[----:B------:R-:W-:-:S04]  /*2fd0*/  LOP3.LUT R0, R0, 0x1, RZ, 0xc0, !PT ;  /* 0x0000000100007812 */ /* 0x000fc800078ec0ff */
[----:B------:R-:W-:-:S04]  /*2fe0*/  IADD3 R0, PT, PT, R5, 0x88fffff, R0 ;  /* 0x088fffff05007810 */ /* 0x000fc80007ffe000 */
[----:B------:R-:W-:-:S04]  /*2ff0*/  SHF.R.U32.HI R0, RZ, 0x15, R0 ;  /* 0x00000015ff007819 */ /* 0x000fc80000011600 */
[----:B------:R-:W-:-:S07]  /*3000*/  LOP3.LUT R4, R0, 0xff, RZ, 0xc0, !PT ;  /* 0x000000ff00047812 */ /* 0x000fce00078ec0ff */
.L_x_4339:
[----:B------:R-:W-:-:S04]  /*3010*/  SHF.R.U32.HI R5, RZ, 0x18, R5 ;  /* 0x00000018ff057819 */ /* 0x000fc80000011605 */
[----:B------:R-:W-:-:S04]  /*3020*/  LOP3.LUT R4, R4, 0x80, R5, 0xf8, !PT ;  /* 0x0000008004047812 */ /* 0x000fc800078ef805 */
[----:B------:R-:W-:-:S07]  /*3030*/  PRMT R0, R4, 0x7610, R0 ;  /* 0x0000761004007816 */ /* 0x000fce0000000000 */
.L_x_4337:
[----:B------:R-:W-:Y:S05]  /*3040*/  BSYNC.RECONVERGENT B0 ;  /* 0x0000000000007941 */ /* 0x000fea0003800200 */
.L_x_4336:
[----:B------:R0:W-:Y:S01]  /*3050*/  STG.E.U8 desc[UR36][R2.64], R0 ;  /* 0x0000000002007986 */ /* 0x0001e2000c101124 */
[----:B------:R-:W-:Y:S05]  /*3060*/  BRA `(.L_x_4313) ;  /* 0x0000000000b87947 */ /* 0x000fea0003800000 */
.L_x_4329:
[----:B------:R-:W-:-:S09]  /*3070*/  UISETP.NE.AND UP0, UPT, UR4, 0x1c, UPT ;  /* 0x0000001c0400788c */ /* 0x000fd2000bf05270 */
[----:B------:R-:W-:Y:S05]  /*3080*/  BRA.U !UP0, `(.L_x_4340) ;  /* 0x0000000108a47547 */ /* 0x000fea000b800000 */
[----:B------:R-:W-:-:S09]  /*3090*/  UISETP.NE.AND UP0, UPT, UR4, 0x1d, UPT ;  /* 0x0000001d0400788c */ /* 0x000fd2000bf05270 */
[----:B------:R-:W-:Y:S05]  /*30a0*/  BRA.U !UP0, `(.L_x_4341) ;  /* 0x00000001088c7547 */ /* 0x000fea000b800000 */
[----:B------:R-:W-:-:S09]  /*30b0*/  UISETP.NE.AND UP0, UPT, UR4, 0x2c, UPT ;  /* 0x0000002c0400788c */ /* 0x000fd2000bf05270 */
[----:B------:R-:W-:Y:S05]  /*30c0*/  BRA.U !UP0, `(.L_x_4342) ;  /* 0x0000000108447547 */ /* 0x000fea000b800000 */
.L_x_4312:
        /* <DEDUP_REMOVED lines=16> */
.L_x_4343:
[----:B------:R-:W-:Y:S05]  /*31d0*/  BRA `(.L_x_4313) ;  /* 0x00000000005c7947 */ /* 0x000fea0003800000 */
.L_x_4342:
        /* <DEDUP_REMOVED lines=16> */
.L_x_4341:
[----:B------:R-:W-:-:S06]  /*32e0*/  HADD2.F32 R4, -RZ, R0.H0_H0 ;  /* 0x20000000ff047230 */ /* 0x000fcc0000004100 */
[----:B------:R-:W0:Y:S02]  /*32f0*/  F2I.U64.TRUNC R4, R4 ;  /* 0x0000000400047311 */ /* 0x000e24000020d800 */
[----:B0-----:R0:W-:Y:S01]  /*3300*/  STG.E.64 desc[UR36][R2.64], R4 ;  /* 0x0000000402007986 */ /* 0x0011e2000c101b24 */
[----:B------:R-:W-:Y:S05]  /*3310*/  BRA `(.L_x_4313) ;  /* 0x00000000000c7947 */ /* 0x000fea0003800000 */
.L_x_4340:
[----:B------:R-:W-:-:S04]  /*3320*/  HADD2.F32 R0, -RZ, R0.H0_H0 ;  /* 0x20000000ff007230 */ /* 0x000fc80000004100 */
[----:B------:R-:W0:Y:S02]  /*3330*/  F2I.FTZ.U32.TRUNC.NTZ R5, R0 ;  /* 0x0000000000057305 */ /* 0x000e24000021f000 */
[----:B0-----:R0:W-:Y:S02]  /*3340*/  STG.E desc[UR36][R2.64], R5 ;  /* 0x0000000502007986 */ /* 0x0011e4000c101924 */
.L_x_4313:
[----:B------:R-:W-:-:S07]  /*3350*/  IADD3 R17, PT, PT, R17, 0x80, RZ ;  /* 0x0000008011117810 */ /* 0x000fce0007ffe0ff */
.L_x_4272:
[----:B------:R-:W-:Y:S05]  /*3360*/  BSYNC.RECONVERGENT B6 ;  /* 0x0000000000067941 */ /* 0x000fea0003800200 */
.L_x_4271:
[----:B------:R-:W5:Y:S01]  /*3370*/  LDCU UR4, c[0x0][0x380] ;  /* 0x00007000ff0477ac */ /* 0x000f620008000800 */
[----:B------:R-:W-:Y:S01]  /*3380*/  BSSY.RECONVERGENT B6, `(.L_x_4344) ;  /* 0x0000328000067945 */ /* 0x000fe20003800200 */
[----:B-----5:R-:W-:-:S13]  /*3390*/  ISETP.GE.AND P0, PT, R17, UR4, PT ;  /* 0x0000000411007c0c */ /* 0x020fda000bf06270 */
[----:B------:R-:W-:Y:S05]  /*33a0*/  @P0 BRA `(.L_x_4345) ;  /* 0x0000003000940947 */ /* 0x000fea0003800000 */
        /* <DEDUP_REMOVED lines=303> */
.L_x_4346:
        /* <DEDUP_REMOVED lines=18> */
.L_x_4350:
[----:B------:R-:W2:Y:S02]  /*47c0*/  LDG.E.U8 R2, desc[UR36][R2.64] ;  /* 0x0000002402027981 */ /* 0x000ea4000c1e1100 */
[----:B--2---:R-:W-:-:S04]  /*47d0*/  I2FP.F32.U32 R0, R2 ;  /* 0x0000000200007245 */ /* 0x004fc80000201000 */
[----:B------:R-:W-:Y:S01]  /*47e0*/  F2FP.F16.F32.PACK_AB R0, RZ, R0 ;  /* 0x00000000ff00723e */ /* 0x000fe200000000ff */
[----:B------:R-:W-:Y:S06]  /*47f0*/  BRA `(.L_x_4352) ;  /* 0x0000000c009c7947 */ /* 0x000fec0003800000 */
.L_x_4349:
        /* <DEDUP_REMOVED lines=10> */
.L_x_4354:
[----:B------:R-:W2:Y:S02]  /*48a0*/  LDG.E R2, desc[UR36][R2.64] ;  /* 0x0000002402027981 */ /* 0x000ea4000c1e1900 */
[----:B--2---:R-:W-:-:S04]  /*48b0*/  I2FP.F32.S32 R0, R2 ;  /* 0x0000000200007245 */ /* 0x004fc80000201400 */
[----:B------:R-:W-:Y:S01]  /*48c0*/  F2FP.F16.F32.PACK_AB R0, RZ, R0 ;  /* 0x00000000ff00723e */ /* 0x000fe200000000ff */
[----:B------:R-:W-:Y:S06]  /*48d0*/  BRA `(.L_x_4352) ;  /* 0x0000000c00647947 */ /* 0x000fec0003800000 */
.L_x_4353:
[----:B------:R-:W2:Y:S02]  /*48e0*/  LDG.E.U16 R2, desc[UR36][R2.64] ;  /* 0x0000002402027981 */ /* 0x000ea4000c1e1500 */
[----:B--2---:R-:W0:Y:S02]  /*48f0*/  I2F.S16 R0, R2 ;  /* 0x0000000200007306 */ /* 0x004e240000101400 */
[----:B0-----:R-:W-:Y:S01]  /*4900*/  F2FP.F16.F32.PACK_AB R0, RZ, R0 ;  /* 0x00000000ff00723e */ /* 0x001fe200000000ff */
[----:B------:R-:W-:Y:S06]  /*4910*/  BRA `(.L_x_4352) ;  /* 0x0000000c00547947 */ /* 0x000fec0003800000 */
.L_x_4348:
        /* <DEDUP_REMOVED lines=9> */
.L_x_4356:
[----:B------:R1:W5:Y:S01]  /*49b0*/  LDG.E.U16 R0, desc[UR36][R2.64] ;  /* 0x0000002402007981 */ /* 0x000362000c1e1500 */
[----:B------:R-:W-:Y:S05]  /*49c0*/  BRA `(.L_x_4352) ;  /* 0x0000000c00287947 */ /* 0x000fea0003800000 */
.L_x_4355:
        /* <DEDUP_REMOVED lines=9> */
.L_x_4358:
[----:B------:R0:W5:Y:S01]  /*4a60*/  LDG.E.U16 R0, desc[UR36][R2.64] ;  /* 0x0000002402007981 */ /* 0x000162000c1e1500 */
[----:B------:R-:W-:Y:S05]  /*4a70*/  BRA `(.L_x_4352) ;  /* 0x0000000800fc7947 */ /* 0x000fea0003800000 */
.L_x_4357:
        /* <DEDUP_REMOVED lines=12> */
.L_x_4347:
        /* <DEDUP_REMOVED lines=13> */
.L_x_4361:
        /* <DEDUP_REMOVED lines=12> */
.L_x_4360:
        /* <DEDUP_REMOVED lines=27> */
.L_x_4363:
        /* <DEDUP_REMOVED lines=13> */
.L_x_4362:
[----:B------:R-:W2:Y:S02]  /*4f50*/  LDG.E.U16 R0, desc[UR36][R2.64] ;  /* 0x0000002402007981 */ /* 0x000ea4000c1e1500 */
[----:B--2---:R-:W-:-:S04]  /*4f60*/  SHF.L.U32 R0, R0, 0x10, RZ ;  /* 0x0000001000007819 */ /* 0x004fc800000006ff */
[----:B------:R-:W-:Y:S01]  /*4f70*/  F2FP.F16.F32.PACK_AB R0, RZ, R0 ;  /* 0x00000000ff00723e */ /* 0x000fe200000000ff */
[----:B------:R-:W-:Y:S06]  /*4f80*/  BRA `(.L_x_4352) ;  /* 0x0000000400b87947 */ /* 0x000fec0003800000 */
.L_x_4359:
        /* <DEDUP_REMOVED lines=12> */
.L_x_4366:
        /* <DEDUP_REMOVED lines=21> */
.L_x_4370:
[----:B------:R-:W-:Y:S05]  /*51a0*/  BSYNC.RECONVERGENT B1 ;  /* 0x0000000000017941 */ /* 0x000fea0003800200 */
.L_x_4369:
[----:B------:R-:W-:Y:S01]  /*51b0*/  IMAD.SHL.U32 R0, R0, 0x100000, RZ ;  /* 0x0010000000007824 */ /* 0x000fe200078e00ff */
[----:B------:R-:W-:-:S04]  /*51c0*/  LEA R2, R2, 0x3b800000, 0x17 ;  /* 0x3b80000002027811 */ /* 0x000fc800078eb8ff */
[----:B------:R-:W-:-:S07]  /*51d0*/  LOP3.LUT R0, R2, R0, R7, 0xfe, !PT ;  /* 0x0000000002007212 */ /* 0x000fce00078efe07 */
.L_x_4368:
[----:B------:R-:W-:Y:S05]  /*51e0*/  BSYNC.RECONVERGENT B0 ;  /* 0x0000000000007941 */ /* 0x000fea0003800200 */
.L_x_4367:
[----:B------:R-:W-:Y:S01]  /*51f0*/  F2FP.F16.F32.PACK_AB R0, RZ, R0 ;  /* 0x00000000ff00723e */ /* 0x000fe200000000ff */
[----:B------:R-:W-:Y:S06]  /*5200*/  BRA `(.L_x_4352) ;  /* 0x0000000400187947 */ /* 0x000fec0003800000 */
.L_x_4365:
        /* <DEDUP_REMOVED lines=21> */
.L_x_4374:
[----:B------:R-:W-:Y:S05]  /*5360*/  BSYNC.RECONVERGENT B1 ;  /* 0x0000000000017941 */ /* 0x000fea0003800200 */
.L_x_4373:
[----:B------:R-:W-:Y:S01]  /*5370*/  IMAD.SHL.U32 R0, R0, 0x200000, RZ ;  /* 0x0020000000007824 */ /* 0x000fe200078e00ff */
[----:B------:R-:W-:-:S04]  /*5380*/  LEA R2, R2, 0x37800000, 0x17 ;  /* 0x3780000002027811 */ /* 0x000fc800078eb8ff */
[----:B------:R-:W-:-:S07]  /*5390*/  LOP3.LUT R0, R2, R0, R7, 0xfe, !PT ;  /* 0x0000000002007212 */ /* 0x000fce00078efe07 */
.L_x_4372:
[----:B------:R-:W-:Y:S05]  /*53a0*/  BSYNC.RECONVERGENT B0 ;  /* 0x0000000000007941 */ /* 0x000fea0003800200 */
.L_x_4371:
[----:B------:R-:W-:Y:S01]  /*53b0*/  F2FP.F16.F32.PACK_AB R0, RZ, R0 ;  /* 0x00000000ff00723e */ /* 0x000fe200000000ff */
[----:B------:R-:W-:Y:S06]  /*53c0*/  BRA `(.L_x_4352) ;  /* 0x0000000000a87947 */ /* 0x000fec0003800000 */
.L_x_4364:
        /* <DEDUP_REMOVED lines=14> */
.L_x_4378:
[----:B------:R-:W-:Y:S05]  /*54b0*/  BSYNC.RECONVERGENT B0 ;  /* 0x0000000000007941 */ /* 0x000fea0003800200 */
.L_x_4377:
[----:B------:R-:W-:Y:S01]  /*54c0*/  F2FP.F16.F32.PACK_AB R0, RZ, R0 ;  /* 0x00000000ff00723e */ /* 0x000fe200000000ff */
[----:B------:R-:W-:Y:S06]  /*54d0*/  BRA `(.L_x_4352) ;  /* 0x0000000000647947 */ /* 0x000fec0003800000 */
.L_x_4351:
        /* <DEDUP_REMOVED lines=16> */
.L_x_4379:
[----:B------:R-:W-:Y:S01]  /*55e0*/  PRMT R0, RZ, 0x7610, R0 ;  /* 0x00007610ff007816 */ /* 0x000fe20000000000 */
[----:B------:R-:W-:Y:S06]  /*55f0*/  BRA `(.L_x_4352) ;  /* 0x00000000001c7947 */ /* 0x000fec0003800000 */
.L_x_4376:
[----:B------:R-:W2:Y:S02]  /*5600*/  LDG.E.64 R2, desc[UR36][R2.64] ;  /* 0x0000002402027981 */ /* 0x000ea4000c1e1b00 */
[----:B--2---:R-:W0:Y:S02]  /*5610*/  I2F.U64 R0, R2 ;  /* 0x0000000200007312 */ /* 0x004e240000301000 */
[----:B0-----:R-:W-:Y:S01]  /*5620*/  F2FP.F16.F32.PACK_AB R0, RZ, R0 ;  /* 0x00000000ff00723e */ /* 0x001fe200000000ff */
[----:B------:R-:W-:Y:S06]  /*5630*/  BRA `(.L_x_4352) ;  /* 0x00000000000c7947 */ /* 0x000fec0003800000 */
.L_x_4375:
[----:B------:R-:W2:Y:S02]  /*5640*/  LDG.E R2, desc[UR36][R2.64] ;  /* 0x0000002402027981 */ /* 0x000ea4000c1e1900 */
[----:B--2---:R-:W-:-:S04]  /*5650*/  I2FP.F32.U32 R0, R2 ;  /* 0x0000000200007245 */ /* 0x004fc80000201000 */
[----:B------:R-:W-:-:S07]  /*5660*/  F2FP.F16.F32.PACK_AB R0, RZ, R0 ;  /* 0x00000000ff00723e */ /* 0x000fce00000000ff */
.L_x_4352:
        /* <DEDUP_REMOVED lines=25> */
.L_x_4383:
[----:B------:R-:W-:-:S06]  /*5800*/  HADD2.F32 R5, -RZ, R0.H0_H0 ;  /* 0x20000000ff057230 */ /* 0x000fcc0000004100 */
[----:B------:R-:W0:Y:S02]  /*5810*/  F2I.S64.TRUNC R4, R5 ;  /* 0x0000000500047311 */ /* 0x000e24000020d900 */
[----:B0-----:R0:W-:Y:S01]  /*5820*/  STG.E.U8 desc[UR36][R2.64], R4 ;  /* 0x0000000402007986 */ /* 0x0011e2000c101124 */
[----:B------:R-:W-:Y:S05]  /*5830*/  BRA `(.L_x_4385) ;  /* 0x0000000c006c7947 */ /* 0x000fea0003800000 */
.L_x_4382:
        /* <DEDUP_REMOVED lines=10> */
.L_x_4387:
[----:B------:R-:W-:-:S04]  /*58e0*/  HADD2.F32 R0, -RZ, R0.H0_H0 ;  /* 0x20000000ff007230 */ /* 0x000fc80000004100 */
[----:B------:R-:W0:Y:S02]  /*58f0*/  F2I.FTZ.TRUNC.NTZ R5, R0 ;  /* 0x0000000000057305 */ /* 0x000e24000021f100 */
[----:B0-----:R0:W-:Y:S01]  /*5900*/  STG.E desc[UR36][R2.64], R5 ;  /* 0x0000000502007986 */ /* 0x0011e2000c101924 */
[----:B------:R-:W-:Y:S05]  /*5910*/  BRA `(.L_x_4385) ;  /* 0x0000000c00347947 */ /* 0x000fea0003800000 */
.L_x_4386:
[----:B------:R-:W-:-:S04]  /*5920*/  HADD2.F32 R0, -RZ, R0.H0_H0 ;  /* 0x20000000ff007230 */ /* 0x000fc80000004100 */
[----:B------:R-:W0:Y:S02]  /*5930*/  F2I.FTZ.TRUNC.NTZ R5, R0 ;  /* 0x0000000000057305 */ /* 0x000e24000021f100 */
[----:B0-----:R0:W-:Y:S01]  /*5940*/  STG.E.U16 desc[UR36][R2.64], R5 ;  /* 0x0000000502007986 */ /* 0x0011e2000c101524 */
[----:B------:R-:W-:Y:S05]  /*5950*/  BRA `(.L_x_4385) ;  /* 0x0000000c00247947 */ /* 0x000fea0003800000 */
.L_x_4381:
        /* <DEDUP_REMOVED lines=9> */
.L_x_4389:
[----:B------:R0:W-:Y:S01]  /*59f0*/  STG.E.U16 desc[UR36][R2.64], R0 ;  /* 0x0000000002007986 */ /* 0x0001e2000c101524 */
[----:B------:R-:W-:Y:S05]  /*5a00*/  BRA `(.L_x_4385) ;  /* 0x0000000800f87947 */ /* 0x000fea0003800000 */
.L_x_4388:
[----:B------:R-:W-:-:S09]  /*5a10*/  UISETP.NE.AND UP0, UPT, UR4, 0x7, UPT ;  /* 0x000000070400788c */ /* 0x000fd2000bf05270 */
[----:B------:R-:W-:Y:S05]  /*5a20*/  BRA.U !UP0, `(.L_x_4390) ;  /* 0x0000000108347547 */ /* 0x000fea000b800000 */
[----:B------:R-:W-:-:S09]  /*5a30*/  UISETP.NE.AND UP0, UPT, UR4, 0x8, UPT ;  /* 0x000000080400788c */ /* 0x000fd2000bf05270 */
[----:B------:R-:W-:Y:S05]  /*5a40*/  BRA.U !UP0, `(.L_x_4391) ;  /* 0x0000000108187547 */ /* 0x000fea000b800000 */
[----:B------:R-:W-:-:S09]  /*5a50*/  UISETP.NE.AND UP0, UPT, UR4, 0x9, UPT ;  /* 0x000000090400788c */ /* 0x000fd2000bf05270 */
[----:B------:R-:W-:Y:S05]  /*5a60*/  BRA.U UP0, `(.L_x_4384) ;  /* 0x0000000500fc7547 */ /* 0x000fea000b800000 */
[----:B------:R-:W-:Y:S01]  /*5a70*/  HADD2.F32 R4, -RZ, R0.H0_H0 ;  /* 0x20000000ff047230 */ /* 0x000fe20000004100 */
[----:B------:R-:W-:-:S05]  /*5a80*/  MOV R5, RZ ;  /* 0x000000ff00057202 */ /* 0x000fca0000000f00 */
[----:B------:R0:W-:Y:S01]  /*5a90*/  STG.E.64 desc[UR36][R2.64], R4 ;  /* 0x0000000402007986 */ /* 0x0001e2000c101b24 */
[----:B------:R-:W-:Y:S05]  /*5aa0*/  BRA `(.L_x_4385) ;  /* 0x0000000800d07947 */ /* 0x000fea0003800000 */
.L_x_4391:
[----:B------:R-:W-:-:S05]  /*5ab0*/  HADD2.F32 R0, -RZ, R0.H0_H0 ;  /* 0x20000000ff007230 */ /* 0x000fca0000004100 */
[----:B------:R-:W-:-:S04]  /*5ac0*/  F2FP.F16.F32.PACK_AB R0, RZ, R0 ;  /* 0x00000000ff00723e */ /* 0x000fc800000000ff */
[----:B------:R-:W-:-:S05]  /*5ad0*/  PRMT R0, R0, 0x5410, RZ ;  /* 0x0000541000007816 */ /* 0x000fca00000000ff */
[----:B------:R0:W-:Y:S01]  /*5ae0*/  STG.E desc[UR36][R2.64], R0 ;  /* 0x0000000002007986 */ /* 0x0001e2000c101924 */
[----:B------:R-:W-:Y:S05]  /*5af0*/  BRA `(.L_x_4385) ;  /* 0x0000000800bc7947 */ /* 0x000fea0003800000 */
.L_x_4390:
[----:B------:R-:W-:-:S05]  /*5b00*/  HADD2.F32 R4, -RZ, R0.H0_H0 ;  /* 0x20000000ff047230 */ /* 0x000fca0000004100 */
[----:B------:R-:W-:-:S06]  /*5b10*/  FMUL.FTZ R4, R4, 1 ;  /* 0x3f80000004047820 */ /* 0x000fcc0000410000 */
[----:B------:R-:W0:Y:S02]  /*5b20*/  F2F.F64.F32 R4, R4 ;  /* 0x0000000400047310 */ /* 0x000e240000201800 */
[----:B0-----:R0:W-:Y:S01]  /*5b30*/  STG.E.64 desc[UR36][R2.64], R4 ;  /* 0x0000000402007986 */ /* 0x0011e2000c101b24 */
[----:B------:R-:W-:Y:S05]  /*5b40*/  BRA `(.L_x_4385) ;  /* 0x0000000800a87947 */ /* 0x000fea0003800000 */
.L_x_4380:
        /* <DEDUP_REMOVED lines=14> */
.L_x_4395:
        /* <DEDUP_REMOVED lines=18> */
.L_x_4398:
[----:B------:R-:W-:-:S04]  /*5d50*/  SHF.R.U32.HI R5, RZ, 0x18, R5 ;  /* 0x00000018ff057819 */ /* 0x000fc80000011605 */
[----:B------:R-:W-:-:S07]  /*5d60*/  LOP3.LUT R0, R0, 0x80, R5, 0xf8, !PT ;  /* 0x0000008000007812 */ /* 0x000fce00078ef805 */
.L_x_4397:
[----:B------:R-:W-:Y:S05]  /*5d70*/  BSYNC.RECONVERGENT B0 ;  /* 0x0000000000007941 */ /* 0x000fea0003800200 */
.L_x_4396:
[----:B------:R0:W-:Y:S01]  /*5d80*/  STG.E.U8 desc[UR36][R2.64], R0 ;  /* 0x0000000002007986 */ /* 0x0001e2000c101124 */
[----:B------:R-:W-:Y:S05]  /*5d90*/  BRA `(.L_x_4385) ;  /* 0x0000000800147947 */ /* 0x000fea0003800000 */
.L_x_4394:
[----:B------:R-:W-:Y:S01]  /*5da0*/  HADD2.F32 R5, -RZ, R0.H0_H0 ;  /* 0x20000000ff057230 */ /* 0x000fe20000004100 */
[----:B------:R-:W-:Y:S01]  /*5db0*/  BSSY.RECONVERGENT B0, `(.L_x_4399) ;  /* 0x0000013000007945 */ /* 0x000fe20003800200 */
[----:B------:R-:W-:-:S03]  /*5dc0*/  HFMA2 R0, -RZ, RZ, 0, 7.62939453125e-06 ;  /* 0x00000080ff007431 */ /* 0x000fc600000001ff */
        /* <DEDUP_REMOVED lines=15> */
.L_x_4401:
[----:B------:R-:W-:-:S04]  /*5ec0*/  SHF.R.U32.HI R5, RZ, 0x18, R5 ;  /* 0x00000018ff057819 */ /* 0x000fc80000011605 */
[----:B------:R-:W-:-:S07]  /*5ed0*/  LOP3.LUT R0, R0, 0x80, R5, 0xf8, !PT ;  /* 0x0000008000007812 */ /* 0x000fce00078ef805 */
.L_x_4400:
[----:B------:R-:W-:Y:S05]  /*5ee0*/  BSYNC.RECONVERGENT B0 ;  /* 0x0000000000007941 */ /* 0x000fea0003800200 */
.L_x_4399:
[----:B------:R0:W-:Y:S01]  /*5ef0*/  STG.E.U8 desc[UR36][R2.64], R0 ;  /* 0x0000000002007986 */ /* 0x0001e2000c101124 */
[----:B------:R-:W-:Y:S05]  /*5f00*/  BRA `(.L_x_4385) ;  /* 0x0000000400b87947 */ /* 0x000fea0003800000 */
.L_x_4393:
        /* <DEDUP_REMOVED lines=22> */
.L_x_4403:
[----:B------:R-:W-:-:S06]  /*6070*/  HADD2.F32 R4, -RZ, R0.H0_H0 ;  /* 0x20000000ff047230 */ /* 0x000fcc0000004100 */
[----:B------:R-:W0:Y:S02]  /*6080*/  F2I.U64.TRUNC R4, R4 ;  /* 0x0000000400047311 */ /* 0x000e24000020d800 */
[----:B0-----:R0:W-:Y:S01]  /*6090*/  STG.E.64 desc[UR36][R2.64], R4 ;  /* 0x0000000402007986 */ /* 0x0011e2000c101b24 */
[----:B------:R-:W-:Y:S05]  /*60a0*/  BRA `(.L_x_4385) ;  /* 0x0000000400507947 */ /* 0x000fea0003800000 */
.L_x_4402:
[----:B------:R-:W-:-:S04]  /*60b0*/  HADD2.F32 R0, -RZ, R0.H0_H0 ;  /* 0x20000000ff007230 */ /* 0x000fc80000004100 */
[----:B------:R-:W0:Y:S02]  /*60c0*/  F2I.FTZ.U32.TRUNC.NTZ R5, R0 ;  /* 0x0000000000057305 */ /* 0x000e24000021f000 */
[----:B0-----:R0:W-:Y:S01]  /*60d0*/  STG.E desc[UR36][R2.64], R5 ;  /* 0x0000000502007986 */ /* 0x0011e2000c101924 */
[----:B------:R-:W-:Y:S05]  /*60e0*/  BRA `(.L_x_4385) ;  /* 0x0000000400407947 */ /* 0x000fea0003800000 */
.L_x_4392:
        /* <DEDUP_REMOVED lines=11> */
.L_x_4405:
[----:B------:R-:W-:Y:S01]  /*61a0*/  HADD2.F32 R0, -RZ, R0.H0_H0 ;  /* 0x20000000ff007230 */ /* 0x000fe20000004100 */
[----:B------:R-:W-:-:S04]  /*61b0*/  CS2R R6, SRZ ;  /* 0x0000000000067805 */ /* 0x000fc8000001ff00 */
[----:B------:R-:W-:-:S04]  /*61c0*/  FMUL.FTZ R0, R0, 1 ;  /* 0x3f80000000007820 */ /* 0x000fc80000410000 */
[----:B------:R-:W0:Y:S02]  /*61d0*/  F2F.F64.F32 R4, R0 ;  /* 0x0000000000047310 */ /* 0x000e240000201800 */
[----:B0-----:R4:W-:Y:S01]  /*61e0*/  STG.E.128 desc[UR36][R2.64], R4 ;  /* 0x0000000402007986 */ /* 0x0019e2000c101d24 */
[----:B------:R-:W-:Y:S05]  /*61f0*/  BRA `(.L_x_4385) ;  /* 0x0000000000fc7947 */ /* 0x000fea0003800000 */
.L_x_4404:
[----:B------:R-:W-:-:S09]  /*6200*/  UISETP.NE.AND UP0, UPT, UR4, 0xf, UPT ;  /* 0x0000000f0400788c */ /* 0x000fd2000bf05270 */
[----:B------:R-:W-:Y:S05]  /*6210*/  BRA.U !UP0, `(.L_x_4406) ;  /* 0x0000000108e87547 */ /* 0x000fea000b800000 */
[----:B------:R-:W-:-:S09]  /*6220*/  UISETP.NE.AND UP0, UPT, UR4, 0x17, UPT ;  /* 0x000000170400788c */ /* 0x000fd2000bf05270 */
[----:B------:R-:W-:Y:S05]  /*6230*/  BRA.U !UP0, `(.L_x_4407) ;  /* 0x0000000108907547 */ /* 0x000fea000b800000 */
[----:B------:R-:W-:-:S09]  /*6240*/  UISETP.NE.AND UP0, UPT, UR4, 0x18, UPT ;  /* 0x000000180400788c */ /* 0x000fd2000bf05270 */
[----:B------:R-:W-:Y:S05]  /*6250*/  BRA.U !UP0, `(.L_x_4408) ;  /* 0x0000000108447547 */ /* 0x000fea000b800000 */
.L_x_4384:
        /* <DEDUP_REMOVED lines=16> */
.L_x_4409:
[----:B------:R-:W-:Y:S05]  /*6360*/  BRA `(.L_x_4385) ;  /* 0x0000000000a07947 */ /* 0x000fea0003800000 */
.L_x_4408:
[----:B------:R-:W-:Y:S01]  /*6370*/  HADD2.F32 R7, -RZ, R0.H0_H0 ;  /* 0x20000000ff077230 */ /* 0x000fe20000004100 */
[----:B------:R-:W-:Y:S01]  /*6380*/  BSSY.RECONVERGENT B0, `(.L_x_4410) ;  /* 0x000000c000007945 */ /* 0x000fe20003800200 */
[----:B------:R-:W-:-:S03]  /*6390*/  MOV R0, 0x7f ;  /* 0x0000007f00007802 */ /* 0x000fc60000000f00 */
        /* <DEDUP_REMOVED lines=10> */
.L_x_4411:
[----:B------:R-:W-:Y:S05]  /*6440*/  BSYNC.RECONVERGENT B0 ;  /* 0x0000000000007941 */ /* 0x000fea0003800200 */
.L_x_4410:
[----:B------:R-:W-:-:S05]  /*6450*/  LOP3.LUT R5, R0, 0x80, R5, 0xf8, !PT ;  /* 0x0000008000057812 */ /* 0x000fca00078ef805 */
[----:B------:R2:W-:Y:S01]  /*6460*/  STG.E.U8 desc[UR36][R2.64], R5 ;  /* 0x0000000502007986 */ /* 0x0005e2000c101124 */
[----:B------:R-:W-:Y:S05]  /*6470*/  BRA `(.L_x_4385) ;  /* 0x00000000005c7947 */ /* 0x000fea0003800000 */
.L_x_4407:
        /* <DEDUP_REMOVED lines=12> */
.L_x_4413:
[----:B------:R-:W-:Y:S01]  /*6540*/  IMAD.MOV.U32 R0, RZ, RZ, 0x7f ;  /* 0x0000007fff007424 */ /* 0x000fe200078e00ff */
[----:B------:R-:W-:-:S04]  /*6550*/  ISETP.GT.U32.AND P0, PT, R4, 0x7f800000, PT ;  /* 0x7f8000000400780c */ /* 0x000fc80003f04070 */
[----:B------:R-:W-:-:S09]  /*6560*/  SEL R0, R0, 0x7c, P0 ;  /* 0x0000007c00007807 */ /* 0x000fd20000000000 */
.L_x_4414:
[----:B------:R-:W-:Y:S05]  /*6570*/  BSYNC.RECONVERGENT B0 ;  /* 0x0000000000007941 */ /* 0x000fea0003800200 */
.L_x_4412:
[----:B------:R-:W-:-:S04]  /*6580*/  SHF.R.U32.HI R5, RZ, 0x18, R5 ;  /* 0x00000018ff057819 */ /* 0x000fc80000011605 */
[----:B------:R-:W-:-:S05]  /*6590*/  LOP3.LUT R5, R0, 0x80, R5, 0xf8, !PT ;  /* 0x0000008000057812 */ /* 0x000fca00078ef805 */
[----:B------:R1:W-:Y:S01]  /*65a0*/  STG.E.U8 desc[UR36][R2.64], R5 ;  /* 0x0000000502007986 */ /* 0x0003e2000c101124 */
[----:B------:R-:W-:Y:S05]  /*65b0*/  BRA `(.L_x_4385) ;  /* 0x00000000000c7947 */ /* 0x000fea0003800000 */
.L_x_4406:
[----:B------:R-:W-:-:S05]  /*65c0*/  HADD2.F32 R0, -RZ, R0.H0_H0 ;  /* 0x20000000ff007230 */ /* 0x000fca0000004100 */
[----:B------:R-:W-:-:S05]  /*65d0*/  F2FP.BF16.F32.PACK_AB R0, RZ, R0 ;  /* 0x00000000ff00723e */ /* 0x000fca00000010ff */
[----:B------:R0:W-:Y:S02]  /*65e0*/  STG.E.U16 desc[UR36][R2.64], R0 ;  /* 0x0000000002007986 */ /* 0x0001e4000c101524 */
.L_x_4385:
[----:B------:R-:W-:-:S07]  /*65f0*/  VIADD R17, R17, 0x80 ;  /* 0x0000008011117836 */ /* 0x000fce0000000000 */
.L_x_4345:
[----:B------:R-:W-:Y:S05]  /*6600*/  BSYNC.RECONVERGENT B6 ;  /* 0x0000000000067941 */ /* 0x000fea0003800200 */
.L_x_4344:
[----:B------:R-:W5:Y:S01]  /*6610*/  LDCU UR4, c[0x0][0x380] ;  /* 0x00007000ff0477ac */ /* 0x000f620008000800 */
[----:B------:R-:W-:Y:S01]  /*6620*/  BSSY.RECONVERGENT B6, `(.L_x_4415) ;  /* 0x0000328000067945 */ /* 0x000fe20003800200 */
[----:B-----5:R-:W-:-:S13]  /*6630*/  ISETP.GE.AND P0, PT, R17, UR4, PT ;  /* 0x0000000411007c0c */ /* 0x020fda000bf06270 */
[----:B------:R-:W-:Y:S05]  /*6640*/  @P0 BRA `(.L_x_4416) ;  /* 0x0000003000940947 */ /* 0x000fea0003800000 */
[----:B------:R-:W5:Y:S01]  /*6650*/  LDCU UR4, c[0x0][0x388] ;  /* 0x00007100ff0477ac */ /* 0x000f620008000800 */
[----:B0-----:R-:W-:Y:S02]  /*6660*/  HFMA2 R0, -RZ, RZ, 0, 0 ;  /* 0x00000000ff007431 */ /* 0x001fe400000001ff */
        /* <DEDUP_REMOVED lines=301> */
.L_x_4417:
        /* <DEDUP_REMOVED lines=18> */
.L_x_4421:
[----:B------:R-:W2:Y:S02]  /*7a60*/  LDG.E.U8 R2, desc[UR36][R2.64] ;  /* 0x0000002402027981 */ /* 0x000ea4000c1e1100 */
[----:B--2---:R-:W-:-:S04]  /*7a70*/  I2FP.F32.U32 R0, R2 ;  /* 0x0000000200007245 */ /* 0x004fc80000201000 */
[----:B------:R-:W-:Y:S01]  /*7a80*/  F2FP.F16.F32.PACK_AB R0, RZ, R0 ;  /* 0x00000000ff00723e */ /* 0x000fe200000000ff */
[----:B------:R-:W-:Y:S06]  /*7a90*/  BRA `(.L_x_4423) ;  /* 0x0000000c009c7947 */ /* 0x000fec0003800000 */
.L_x_4420:
        /* <DEDUP_REMOVED lines=10> */
.L_x_4425:
[----:B------:R-:W2:Y:S02]  /*7b40*/  LDG.E R2, desc[UR36][R2.64] ;  /* 0x0000002402027981 */ /* 0x000ea4000c1e1900 */
[----:B--2---:R-:W-:-:S04]  /*7b50*/  I2FP.F32.S32 R0, R2 ;  /* 0x0000000200007245 */ /* 0x004fc80000201400 */
[----:B------:R-:W-:Y:S01]  /*7b60*/  F2FP.F16.F32.PACK_AB R0, RZ, R0 ;  /* 0x00000000ff00723e */ /* 0x000fe200000000ff */
[----:B------:R-:W-:Y:S06]  /*7b70*/  BRA `(.L_x_4423) ;  /* 0x0000000c00647947 */ /* 0x000fec0003800000 */
.L_x_4424:
[----:B------:R-:W2:Y:S02]  /*7b80*/  LDG.E.U16 R2, desc[UR36][R2.64] ;  /* 0x0000002402027981 */ /* 0x000ea4000c1e1500 */
[----:B--2---:R-:W0:Y:S02]  /*7b90*/  I2F.S16 R0, R2 ;  /* 0x0000000200007306 */ /* 0x004e240000101400 */
[----:B0-----:R-:W-:Y:S01]  /*7ba0*/  F2FP.F16.F32.PACK_AB R0, RZ, R0 ;  /* 0x00000000ff00723e */ /* 0x001fe200000000ff */
[----:B------:R-:W-:Y:S06]  /*7bb0*/  BRA `(.L_x_4423) ;  /* 0x0000000c00547947 */ /* 0x000fec0003800000 */
.L_x_4419:
        /* <DEDUP_REMOVED lines=9> */
.L_x_4427:
[----:B------:R1:W5:Y:S01]  /*7c50*/  LDG.E.U16 R0, desc[UR36][R2.64] ;  /* 0x0000002402007981 */ /* 0x000362000c1e1500 */
[----:B------:R-:W-:Y:S05]  /*7c60*/  BRA `(.L_x_4423) ;  /* 0x0000000c00287947 */ /* 0x000fea0003800000 */
.L_x_4426:
        /* <DEDUP_REMOVED lines=9> */
.L_x_4429:
[----:B------:R0:W5:Y:S01]  /*7d00*/  LDG.E.U16 R0, desc[UR36][R2.64] ;  /* 0x0000002402007981 */ /* 0x000162000c1e1500 */
[----:B------:R-:W-:Y:S05]  /*7d10*/  BRA `(.L_x_4423) ;  /* 0x0000000800fc7947 */ /* 0x000fea0003800000 */
.L_x_4428:
        /* <DEDUP_REMOVED lines=12> */
.L_x_4418:
        /* <DEDUP_REMOVED lines=13> */
.L_x_4432:
        /* <DEDUP_REMOVED lines=12> */
.L_x_4431:
        /* <DEDUP_REMOVED lines=27> */
.L_x_4434:
        /* <DEDUP_REMOVED lines=13> */
.L_x_4433:
[----:B------:R-:W2:Y:S02]  /*81f0*/  LDG.E.U16 R0, desc[UR36][R2.64] ;  /* 0x0000002402007981 */ /* 0x000ea4000c1e1500 */
[----:B--2---:R-:W-:-:S05]  /*8200*/  IMAD.U32 R0, R0, 0x10000, RZ ;  /* 0x0001000000007824 */ /* 0x004fca00078e00ff */
[----:B------:R-:W-:Y:S01]  /*8210*/  F2FP.F16.F32.PACK_AB R0, RZ, R0 ;  /* 0x00000000ff00723e */ /* 0x000fe200000000ff */
[----:B------:R-:W-:Y:S06]  /*8220*/  BRA `(.L_x_4423) ;  /* 0x0000000400b87947 */ /* 0x000fec0003800000 */
.L_x_4430:
        /* <DEDUP_REMOVED lines=12> */
.L_x_4437:
        /* <DEDUP_REMOVED lines=21> */
.L_x_4441:
[----:B------:R-:W-:Y:S05]  /*8440*/  BSYNC.RECONVERGENT B1 ;  /* 0x0000000000017941 */ /* 0x000fea0003800200 */
.L_x_4440:
[----:B------:R-:W-:Y:S01]  /*8450*/  IMAD.SHL.U32 R0, R0, 0x100000, RZ ;  /* 0x0010000000007824 */ /* 0x000fe200078e00ff */
[----:B------:R-:W-:-:S04]  /*8460*/  LEA R2, R2, 0x3b800000, 0x17 ;  /* 0x3b80000002027811 */ /* 0x000fc800078eb8ff */
[----:B------:R-:W-:-:S07]  /*8470*/  LOP3.LUT R0, R2, R0, R7, 0xfe, !PT ;  /* 0x0000000002007212 */ /* 0x000fce00078efe07 */
.L_x_4439:
[----:B------:R-:W-:Y:S05]  /*8480*/  BSYNC.RECONVERGENT B0 ;  /* 0x0000000000007941 */ /* 0x000fea0003800200 */
.L_x_4438:
[----:B------:R-:W-:Y:S01]  /*8490*/  F2FP.F16.F32.PACK_AB R0, RZ, R0 ;  /* 0x00000000ff00723e */ /* 0x000fe200000000ff */
[----:B------:R-:W-:Y:S06]  /*84a0*/  BRA `(.L_x_4423) ;  /* 0x0000000400187947 */ /* 0x000fec0003800000 */
.L_x_4436:
        /* <DEDUP_REMOVED lines=21> */
.L_x_4445:
[----:B------:R-:W-:Y:S05]  /*8600*/  BSYNC.RECONVERGENT B1 ;  /* 0x0000000000017941 */ /* 0x000fea0003800200 */
.L_x_4444:
[----:B------:R-:W-:Y:S02]  /*8610*/  SHF.L.U32 R0, R0, 0x15, RZ ;  /* 0x0000001500007819 */ /* 0x000fe400000006ff */
[----:B------:R-:W-:-:S04]  /*8620*/  LEA R2, R2, 0x37800000, 0x17 ;  /* 0x3780000002027811 */ /* 0x000fc800078eb8ff */
[----:B------:R-:W-:-:S07]  /*8630*/  LOP3.LUT R0, R2, R0, R7, 0xfe, !PT ;  /* 0x0000000002007212 */ /* 0x000fce00078efe07 */
.L_x_4443:
[----:B------:R-:W-:Y:S05]  /*8640*/  BSYNC.RECONVERGENT B0 ;  /* 0x0000000000007941 */ /* 0x000fea0003800200 */
.L_x_4442:
[----:B------:R-:W-:Y:S01]  /*8650*/  F2FP.F16.F32.PACK_AB R0, RZ, R0 ;  /* 0x00000000ff00723e */ /* 0x000fe200000000ff */
[----:B------:R-:W-:Y:S06]  /*8660*/  BRA `(.L_x_4423) ;  /* 0x0000000000a87947 */ /* 0x000fec0003800000 */
.L_x_4435:
        /* <DEDUP_REMOVED lines=14> */
.L_x_4449:
[----:B------:R-:W-:Y:S05]  /*8750*/  BSYNC.RECONVERGENT B0 ;  /* 0x0000000000007941 */ /* 0x000fea0003800200 */
.L_x_4448:
[----:B------:R-:W-:Y:S01]  /*8760*/  F2FP.F16.F32.PACK_AB R0, RZ, R0 ;  /* 0x00000000ff00723e */ /* 0x000fe200000000ff */
[----:B------:R-:W-:Y:S06]  /*8770*/  BRA `(.L_x_4423) ;  /* 0x0000000000647947 */ /* 0x000fec0003800000 */
.L_x_4422:
        /* <DEDUP_REMOVED lines=16> */
.L_x_4450:
[----:B------:R-:W-:Y:S01]  /*8880*/  PRMT R0, RZ, 0x7610, R0 ;  /* 0x00007610ff007816 */ /* 0x000fe20000000000 */
[----:B------:R-:W-:Y:S06]  /*8890*/  BRA `(.L_x_4423) ;  /* 0x00000000001c7947 */ /* 0x000fec0003800000 */
.L_x_4447:
[----:B------:R-:W2:Y:S02]  /*88a0*/  LDG.E.64 R2, desc[UR36][R2.64] ;  /* 0x0000002402027981 */ /* 0x000ea4000c1e1b00 */
[----:B--2---:R-:W0:Y:S02]  /*88b0*/  I2F.U64 R0, R2 ;  /* 0x0000000200007312 */ /* 0x004e240000301000 */
[----:B0-----:R-:W-:Y:S01]  /*88c0*/  F2FP.F16.F32.PACK_AB R0, RZ, R0 ;  /* 0x00000000ff00723e */ /* 0x001fe200000000ff */
[----:B------:R-:W-:Y:S06]  /*88d0*/  BRA `(.L_x_4423) ;  /* 0x00000000000c7947 */ /* 0x000fec0003800000 */
.L_x_4446:
[----:B------:R-:W2:Y:S02]  /*88e0*/  LDG.E R2, desc[UR36][R2.64] ;  /* 0x0000002402027981 */ /* 0x000ea4000c1e1900 */
[----:B--2---:R-:W-:-:S04]  /*88f0*/  I2FP.F32.U32 R0, R2 ;  /* 0x0000000200007245 */ /* 0x004fc80000201000 */
[----:B------:R-:W-:-:S07]  /*8900*/  F2FP.F16.F32.PACK_AB R0, RZ, R0 ;  /* 0x00000000ff00723e */ /* 0x000fce00000000ff */
.L_x_4423:
        /* <DEDUP_REMOVED lines=25> */
.L_x_4454:
[----:B------:R-:W-:-:S06]  /*8aa0*/  HADD2.F32 R5, -RZ, R0.H0_H0 ;  /* 0x20000000ff057230 */ /* 0x000fcc0000004100 */
[----:B------:R-:W0:Y:S02]  /*8ab0*/  F2I.S64.TRUNC R4, R5 ;  /* 0x0000000500047311 */ /* 0x000e24000020d900 */
[----:B0-----:R4:W-:Y:S01]  /*8ac0*/  STG.E.U8 desc[UR36][R2.64], R4 ;  /* 0x0000000402007986 */ /* 0x0019e2000c101124 */
[----:B------:R-:W-:Y:S05]  /*8ad0*/  BRA `(.L_x_4456) ;  /* 0x0000000c006c7947 */ /* 0x000fea0003800000 */
.L_x_4453:
        /* <DEDUP_REMOVED lines=10> */
.L_x_4458:
[----:B------:R-:W-:-:S04]  /*8b80*/  HADD2.F32 R0, -RZ, R0.H0_H0 ;  /* 0x20000000ff007230 */ /* 0x000fc80000004100 */
[----:B------:R-:W0:Y:S02]  /*8b90*/  F2I.FTZ.TRUNC.NTZ R5, R0 ;  /* 0x0000000000057305 */ /* 0x000e24000021f100 */
[----:B0-----:R2:W-:Y:S01]  /*8ba0*/  STG.E desc[UR36][R2.64], R5 ;  /* 0x0000000502007986 */ /* 0x0015e2000c101924 */
[----:B------:R-:W-:Y:S05]  /*8bb0*/  BRA `(.L_x_4456) ;  /* 0x0000000c00347947 */ /* 0x000fea0003800000 */
.L_x_4457:
[----:B------:R-:W-:-:S04]  /*8bc0*/  HADD2.F32 R0, -RZ, R0.H0_H0 ;  /* 0x20000000ff007230 */ /* 0x000fc80000004100 */
[----:B------:R-:W0:Y:S02]  /*8bd0*/  F2I.FTZ.TRUNC.NTZ R5, R0 ;  /* 0x0000000000057305 */ /* 0x000e24000021f100 */
[----:B0-----:R0:W-:Y:S01]  /*8be0*/  STG.E.U16 desc[UR36][R2.64], R5 ;  /* 0x0000000502007986 */ /* 0x0011e2000c101524 */
[----:B------:R-:W-:Y:S05]  /*8bf0*/  BRA `(.L_x_4456) ;  /* 0x0000000c00247947 */ /* 0x000fea0003800000 */
.L_x_4452:
        /* <DEDUP_REMOVED lines=9> */
.L_x_4460:
[----:B------:R0:W-:Y:S01]  /*8c90*/  STG.E.U16 desc[UR36][R2.64], R0 ;  /* 0x0000000002007986 */ /* 0x0001e2000c101524 */
[----:B------:R-:W-:Y:S05]  /*8ca0*/  BRA `(.L_x_4456) ;  /* 0x0000000800f87947 */ /* 0x000fea0003800000 */
.L_x_4459:
        /* <DEDUP_REMOVED lines=10> */
.L_x_4462:
[----:B------:R-:W-:-:S05]  /*8d50*/  HADD2.F32 R0, -RZ, R0.H0_H0 ;  /* 0x20000000ff007230 */ /* 0x000fca0000004100 */
[----:B------:R-:W-:-:S04]  /*8d60*/  F2FP.F16.F32.PACK_AB R0, RZ, R0 ;  /* 0x00000000ff00723e */ /* 0x000fc800000000ff */
[----:B------:R-:W-:-:S05]  /*8d70*/  PRMT R0, R0, 0x5410, RZ ;  /* 0x0000541000007816 */ /* 0x000fca00000000ff */
[----:B------:R0:W-:Y:S01]  /*8d80*/  STG.E desc[UR36][R2.64], R0 ;  /* 0x0000000002007986 */ /* 0x0001e2000c101924 */
[----:B------:R-:W-:Y:S05]  /*8d90*/  BRA `(.L_x_4456) ;  /* 0x0000000800bc7947 */ /* 0x000fea0003800000 */
.L_x_4461:
[----:B------:R-:W-:-:S05]  /*8da0*/  HADD2.F32 R4, -RZ, R0.H0_H0 ;  /* 0x20000000ff047230 */ /* 0x000fca0000004100 */
[----:B------:R-:W-:-:S06]  /*8db0*/  FMUL.FTZ R4, R4, 1 ;  /* 0x3f80000004047820 */ /* 0x000fcc0000410000 */
[----:B------:R-:W0:Y:S02]  /*8dc0*/  F2F.F64.F32 R4, R4 ;  /* 0x0000000400047310 */ /* 0x000e240000201800 */
[----:B0-----:R0:W-:Y:S01]  /*8dd0*/  STG.E.64 desc[UR36][R2.64], R4 ;  /* 0x0000000402007986 */ /* 0x0011e2000c101b24 */
[----:B------:R-:W-:Y:S05]  /*8de0*/  BRA `(.L_x_4456) ;  /* 0x0000000800a87947 */ /* 0x000fea0003800000 */
.L_x_4451:
        /* <DEDUP_REMOVED lines=14> */
.L_x_4466:
[----:B------:R-:W-:Y:S01]  /*8ed0*/  HADD2.F32 R5, -RZ, R0.H0_H0 ;  /* 0x20000000ff057230 */ /* 0x000fe20000004100 */
[----:B------:R-:W-:Y:S01]  /*8ee0*/  BSSY.RECONVERGENT B0, `(.L_x_4467) ;  /* 0x0000013000007945 */ /* 0x000fe20003800200 */
[----:B------:R-:W-:-:S03]  /*8ef0*/  MOV R0, 0x80 ;  /* 0x0000008000007802 */ /* 0x000fc60000000f00 */
        /* <DEDUP_REMOVED lines=15> */
.L_x_4469:
[----:B------:R-:W-:-:S04]  /*8ff0*/  SHF.R.U32.HI R5, RZ, 0x18, R5 ;  /* 0x00000018ff057819 */ /* 0x000fc80000011605 */
[----:B------:R-:W-:-:S07]  /*9000*/  LOP3.LUT R0, R0, 0x80, R5, 0xf8, !PT ;  /* 0x0000008000007812 */ /* 0x000fce00078ef805 */
.L_x_4468:
[----:B------:R-:W-:Y:S05]  /*9010*/  BSYNC.RECONVERGENT B0 ;  /* 0x0000000000007941 */ /* 0x000fea0003800200 */
.L_x_4467:
[----:B------:R0:W-:Y:S01]  /*9020*/  STG.E.U8 desc[UR36][R2.64], R0 ;  /* 0x0000000002007986 */ /* 0x0001e2000c101124 */
[----:B------:R-:W-:Y:S05]  /*9030*/  BRA `(.L_x_4456) ;  /* 0x0000000800147947 */ /* 0x000fea0003800000 */
.L_x_4465:
        /* <DEDUP_REMOVED lines=18> */
.L_x_4472:
[----:B------:R-:W-:-:S04]  /*9160*/  SHF.R.U32.HI R5, RZ, 0x18, R5 ;  /* 0x00000018ff057819 */ /* 0x000fc80000011605 */
[----:B------:R-:W-:-:S07]  /*9170*/  LOP3.LUT R0, R0, 0x80, R5, 0xf8, !PT ;  /* 0x0000008000007812 */ /* 0x000fce00078ef805 */
.L_x_4471:
[----:B------:R-:W-:Y:S05]  /*9180*/  BSYNC.RECONVERGENT B0 ;  /* 0x0000000000007941 */ /* 0x000fea0003800200 */
.L_x_4470:
[----:B------:R0:W-:Y:S01]  /*9190*/  STG.E.U8 desc[UR36][R2.64], R0 ;  /* 0x0000000002007986 */ /* 0x0001e2000c101124 */
[----:B------:R-:W-:Y:S05]  /*91a0*/  BRA `(.L_x_4456) ;  /* 0x0000000400b87947 */ /* 0x000fea0003800000 */
.L_x_4464:
        /* <DEDUP_REMOVED lines=22> */
.L_x_4474:
[----:B------:R-:W-:-:S06]  /*9310*/  HADD2.F32 R4, -RZ, R0.H0_H0 ;  /* 0x20000000ff047230 */ /* 0x000fcc0000004100 */
[----:B------:R-:W0:Y:S02]  /*9320*/  F2I.U64.TRUNC R4, R4 ;  /* 0x0000000400047311 */ /* 0x000e24000020d800 */
[----:B0-----:R0:W-:Y:S01]  /*9330*/  STG.E.64 desc[UR36][R2.64], R4 ;  /* 0x0000000402007986 */ /* 0x0011e2000c101b24 */
[----:B------:R-:W-:Y:S05]  /*9340*/  BRA `(.L_x_4456) ;  /* 0x0000000400507947 */ /* 0x000fea0003800000 */
.L_x_4473:
[----:B------:R-:W-:-:S04]  /*9350*/  HADD2.F32 R0, -RZ, R0.H0_H0 ;  /* 0x20000000ff007230 */ /* 0x000fc80000004100 */
[----:B------:R-:W0:Y:S02]  /*9360*/  F2I.FTZ.U32.TRUNC.NTZ R5, R0 ;  /* 0x0000000000057305 */ /* 0x000e24000021f000 */
[----:B0-----:R0:W-:Y:S01]  /*9370*/  STG.E desc[UR36][R2.64], R5 ;  /* 0x0000000502007986 */ /* 0x0011e2000c101924 */
[----:B------:R-:W-:Y:S05]  /*9380*/  BRA `(.L_x_4456) ;  /* 0x0000000400407947 */ /* 0x000fea0003800000 */
.L_x_4463:
        /* <DEDUP_REMOVED lines=11> */
.L_x_4476:
[----:B------:R-:W-:Y:S01]  /*9440*/  HADD2.F32 R0, -RZ, R0.H0_H0 ;  /* 0x20000000ff007230 */ /* 0x000fe20000004100 */
[----:B------:R-:W-:-:S04]  /*9450*/  CS2R R6, SRZ ;  /* 0x0000000000067805 */ /* 0x000fc8000001ff00 */
[----:B------:R-:W-:-:S04]  /*9460*/  FMUL.FTZ R0, R0, 1 ;  /* 0x3f80000000007820 */ /* 0x000fc80000410000 */
[----:B------:R-:W0:Y:S02]  /*9470*/  F2F.F64.F32 R4, R0 ;  /* 0x0000000000047310 */ /* 0x000e240000201800 */
[----:B0-----:R0:W-:Y:S01]  /*9480*/  STG.E.128 desc[UR36][R2.64], R4 ;  /* 0x0000000402007986 */ /* 0x0011e2000c101d24 */
[----:B------:R-:W-:Y:S05]  /*9490*/  BRA `(.L_x_4456) ;  /* 0x0000000000fc7947 */ /* 0x000fea0003800000 */
.L_x_4475:
[----:B------:R-:W-:-:S09]  /*94a0*/  UISETP.NE.AND UP0, UPT, UR4, 0xf, UPT ;  /* 0x0000000f0400788c */ /* 0x000fd2000bf05270 */
[----:B------:R-:W-:Y:S05]  /*94b0*/  BRA.U !UP0, `(.L_x_4477) ;  /* 0x0000000108e87547 */ /* 0x000fea000b800000 */
[----:B------:R-:W-:-:S09]  /*94c0*/  UISETP.NE.AND UP0, UPT, UR4, 0x17, UPT ;  /* 0x000000170400788c */ /* 0x000fd2000bf05270 */
[----:B------:R-:W-:Y:S05]  /*94d0*/  BRA.U !UP0, `(.L_x_4478) ;  /* 0x0000000108907547 */ /* 0x000fea000b800000 */
[----:B------:R-:W-:-:S09]  /*94e0*/  UISETP.NE.AND UP0, UPT, UR4, 0x18, UPT ;  /* 0x000000180400788c */ /* 0x000fd2000bf05270 */
[----:B------:R-:W-:Y:S05]  /*94f0*/  BRA.U !UP0, `(.L_x_4479) ;  /* 0x0000000108447547 */ /* 0x000fea000b800000 */
.L_x_4455:
        /* <DEDUP_REMOVED lines=16> */
.L_x_4480:
[----:B------:R-:W-:Y:S05]  /*9600*/  BRA `(.L_x_4456) ;  /* 0x0000000000a07947 */ /* 0x000fea0003800000 */
.L_x_4479:
        /* <DEDUP_REMOVED lines=13> */
.L_x_4482:
[----:B------:R-:W-:Y:S05]  /*96e0*/  BSYNC.RECONVERGENT B0 ;  /* 0x0000000000007941 */ /* 0x000fea0003800200 */
.L_x_4481:
[----:B------:R-:W-:-:S05]  /*96f0*/  LOP3.LUT R5, R0, 0x80, R5, 0xf8, !PT ;  /* 0x0000008000057812 */ /* 0x000fca00078ef805 */
[----:B------:R0:W-:Y:S01]  /*9700*/  STG.E.U8 desc[UR36][R2.64], R5 ;  /* 0x0000000502007986 */ /* 0x0001e2000c101124 */
[----:B------:R-:W-:Y:S05]  /*9710*/  BRA `(.L_x_4456) ;  /* 0x00000000005c7947 */ /* 0x000fea0003800000 */
.L_x_4478:
        /* <DEDUP_REMOVED lines=12> */
.L_x_4484:
[----:B------:R-:W-:Y:S02]  /*97e0*/  ISETP.GT.U32.AND P0, PT, R4, 0x7f800000, PT ;  /* 0x7f8000000400780c */ /* 0x000fe40003f04070 */
[----:B------:R-:W-:-:S04]  /*97f0*/  MOV R0, 0x7f ;  /* 0x0000007f00007802 */ /* 0x000fc80000000f00 */
[----:B------:R-:W-:-:S07]  /*9800*/  SEL R0, R0, 0x7c, P0 ;  /* 0x0000007c00007807 */ /* 0x000fce0000000000 */
.L_x_4485:
[----:B------:R-:W-:Y:S05]  /*9810*/  BSYNC.RECONVERGENT B0 ;  /* 0x0000000000007941 */ /* 0x000fea0003800200 */
.L_x_4483:
[----:B------:R-:W-:-:S04]  /*9820*/  SHF.R.U32.HI R5, RZ, 0x18, R5 ;  /* 0x00000018ff057819 */ /* 0x000fc80000011605 */
[----:B------:R-:W-:-:S05]  /*9830*/  LOP3.LUT R5, R0, 0x80, R5, 0xf8, !PT ;  /* 0x0000008000057812 */ /* 0x000fca00078ef805 */
[----:B------:R0:W-:Y:S01]  /*9840*/  STG.E.U8 desc[UR36][R2.64], R5 ;  /* 0x0000000502007986 */ /* 0x0001e2000c101124 */
[----:B------:R-:W-:Y:S05]  /*9850*/  BRA `(.L_x_4456) ;  /* 0x00000000000c7947 */ /* 0x000fea0003800000 */
.L_x_4477:
[----:B------:R-:W-:-:S05]  /*9860*/  HADD2.F32 R0, -RZ, R0.H0_H0 ;  /* 0x20000000ff007230 */ /* 0x000fca0000004100 */
[----:B------:R-:W-:-:S05]  /*9870*/  F2FP.BF16.F32.PACK_AB R0, RZ, R0 ;  /* 0x00000000ff00723e */ /* 0x000fca00000010ff */
[----:B------:R0:W-:Y:S02]  /*9880*/  STG.E.U16 desc[UR36][R2.64], R0 ;  /* 0x0000000002007986 */ /* 0x0001e4000c101524 */
.L_x_4456:
[----:B------:R-:W-:-:S07]  /*9890*/  VIADD R17, R17, 0x80 ;  /* 0x0000008011117836 */ /* 0x000fce0000000000 */
.L_x_4416:
[----:B------:R-:W-:Y:S05]  /*98a0*/  BSYNC.RECONVERGENT B6 ;  /* 0x0000000000067941 */ /* 0x000fea0003800200 */
.L_x_4415:
[----:B------:R-:W5:Y:S02]  /*98b0*/  LDCU UR4, c[0x0][0x380] ;  /* 0x00007000ff0477ac */ /* 0x000f640008000800 */
[----:B-----5:R-:W-:-:S13]  /*98c0*/  ISETP.GE.AND P0, PT, R17, UR4, PT ;  /* 0x0000000411007c0c */ /* 0x020fda000bf06270 */
[----:B------:R-:W-:Y:S05]  /*98d0*/  @P0 EXIT ;  /* 0x000000000000094d */ /* 0x000fea0003800000 */
        /* <DEDUP_REMOVED lines=303> */
.L_x_4486:
        /* <DEDUP_REMOVED lines=20> */
.L_x_4490:
[----:B------:R-:W2:Y:S02]  /*ad10*/  LDG.E.U8 R2, desc[UR36][R2.64] ;  /* 0x0000002402027981 */ /* 0x000ea4000c1e1100 */
[----:B--2---:R-:W-:-:S04]  /*ad20*/  I2FP.F32.U32 R0, R2 ;  /* 0x0000000200007245 */ /* 0x004fc80000201000 */
[----:B------:R-:W-:Y:S01]  /*ad30*/  F2FP.F16.F32.PACK_AB R0, RZ, R0 ;  /* 0x00000000ff00723e */ /* 0x000fe200000000ff */
[----:B------:R-:W-:Y:S06]  /*ad40*/  BRA `(.L_x_4492) ;  /* 0x0000000c009c7947 */ /* 0x000fec0003800000 */
.L_x_4489:
        /* <DEDUP_REMOVED lines=10> */
.L_x_4494:
[----:B------:R-:W2:Y:S02]  /*adf0*/  LDG.E R2, desc[UR36][R2.64] ;  /* 0x0000002402027981 */ /* 0x000ea4000c1e1900 */
[----:B--2---:R-:W-:-:S04]  /*ae00*/  I2FP.F32.S32 R0, R2 ;  /* 0x0000000200007245 */ /* 0x004fc80000201400 */
[----:B------:R-:W-:Y:S01]  /*ae10*/  F2FP.F16.F32.PACK_AB R0, RZ, R0 ;  /* 0x00000000ff00723e */ /* 0x000fe200000000ff */
[----:B------:R-:W-:Y:S06]  /*ae20*/  BRA `(.L_x_4492) ;  /* 0x0000000c00647947 */ /* 0x000fec0003800000 */
.L_x_4493:
[----:B------:R-:W2:Y:S02]  /*ae30*/  LDG.E.U16 R2, desc[UR36][R2.64] ;  /* 0x0000002402027981 */ /* 0x000ea4000c1e1500 */
[----:B--2---:R-:W0:Y:S02]  /*ae40*/  I2F.S16 R0, R2 ;  /* 0x0000000200007306 */ /* 0x004e240000101400 */
[----:B0-----:R-:W-:Y:S01]  /*ae50*/  F2FP.F16.F32.PACK_AB R0, RZ, R0 ;  /* 0x00000000ff00723e */ /* 0x001fe200000000ff */
[----:B------:R-:W-:Y:S06]  /*ae60*/  BRA `(.L_x_4492) ;  /* 0x0000000c00547947 */ /* 0x000fec0003800000 */
.L_x_4488:
        /* <DEDUP_REMOVED lines=9> */
.L_x_4496:
[----:B------:R1:W5:Y:S01]  /*af00*/  LDG.E.U16 R0, desc[UR36][R2.64] ;  /* 0x0000002402007981 */ /* 0x000362000c1e1500 */
[----:B------:R-:W-:Y:S05]  /*af10*/  BRA `(.L_x_4492) ;  /* 0x0000000c00287947 */ /* 0x000fea0003800000 */
.L_x_4495:
        /* <DEDUP_REMOVED lines=9> */
.L_x_4498:
[----:B------:R0:W5:Y:S01]  /*afb0*/  LDG.E.U16 R0, desc[UR36][R2.64] ;  /* 0x0000002402007981 */ /* 0x000162000c1e1500 */
[----:B------:R-:W-:Y:S05]  /*afc0*/  BRA `(.L_x_4492) ;  /* 0x0000000800fc7947 */ /* 0x000fea0003800000 */
.L_x_4497:
        /* <DEDUP_REMOVED lines=12> */
.L_x_4487:
        /* <DEDUP_REMOVED lines=13> */
.L_x_4501:
        /* <DEDUP_REMOVED lines=12> */
.L_x_4500:
        /* <DEDUP_REMOVED lines=27> */
.L_x_4503:
        /* <DEDUP_REMOVED lines=13> */
.L_x_4502:
[----:B------:R-:W2:Y:S02]  /*b4a0*/  LDG.E.U16 R0, desc[UR36][R2.64] ;  /* 0x0000002402007981 */ /* 0x000ea4000c1e1500 */
[----:B--2---:R-:W-:-:S04]  /*b4b0*/  SHF.L.U32 R0, R0, 0x10, RZ ;  /* 0x0000001000007819 */ /* 0x004fc800000006ff */
[----:B------:R-:W-:Y:S01]  /*b4c0*/  F2FP.F16.F32.PACK_AB R0, RZ, R0 ;  /* 0x00000000ff00723e */ /* 0x000fe200000000ff */
[----:B------:R-:W-:Y:S06]  /*b4d0*/  BRA `(.L_x_4492) ;  /* 0x0000000400b87947 */ /* 0x000fec0003800000 */
.L_x_4499:
        /* <DEDUP_REMOVED lines=12> */
.L_x_4506:
        /* <DEDUP_REMOVED lines=21> */
.L_x_4510:
[----:B------:R-:W-:Y:S05]  /*b6f0*/  BSYNC.RECONVERGENT B1 ;  /* 0x0000000000017941 */ /* 0x000fea0003800200 */
.L_x_4509:
[----:B------:R-:W-:Y:S01]  /*b700*/  IMAD.SHL.U32 R0, R0, 0x100000, RZ ;  /* 0x0010000000007824 */ /* 0x000fe200078e00ff */
[----:B------:R-:W-:-:S04]  /*b710*/  LEA R2, R2, 0x3b800000, 0x17 ;  /* 0x3b80000002027811 */ /* 0x000fc800078eb8ff */
[----:B------:R-:W-:-:S07]  /*b720*/  LOP3.LUT R0, R2, R0, R7, 0xfe, !PT ;  /* 0x0000000002007212 */ /* 0x000fce00078efe07 */
.L_x_4508:
[----:B------:R-:W-:Y:S05]  /*b730*/  BSYNC.RECONVERGENT B0 ;  /* 0x0000000000007941 */ /* 0x000fea0003800200 */
.L_x_4507:
[----:B------:R-:W-:Y:S01]  /*b740*/  F2FP.F16.F32.PACK_AB R0, RZ, R0 ;  /* 0x00000000ff00723e */ /* 0x000fe200000000ff */
[----:B------:R-:W-:Y:S06]  /*b750*/  BRA `(.L_x_4492) ;  /* 0x0000000400187947 */ /* 0x000fec0003800000 */
.L_x_4505:
        /* <DEDUP_REMOVED lines=21> */
.L_x_4514:
[----:B------:R-:W-:Y:S05]  /*b8b0*/  BSYNC.RECONVERGENT B1 ;  /* 0x0000000000017941 */ /* 0x000fea0003800200 */
.L_x_4513:
[----:B------:R-:W-:Y:S02]  /*b8c0*/  SHF.L.U32 R0, R0, 0x15, RZ ;  /* 0x0000001500007819 */ /* 0x000fe400000006ff */
[----:B------:R-:W-:-:S04]  /*b8d0*/  LEA R2, R2, 0x37800000, 0x17 ;  /* 0x3780000002027811 */ /* 0x000fc800078eb8ff */
[----:B------:R-:W-:-:S07]  /*b8e0*/  LOP3.LUT R0, R2, R0, R7, 0xfe, !PT ;  /* 0x0000000002007212 */ /* 0x000fce00078efe07 */
.L_x_4512:
[----:B------:R-:W-:Y:S05]  /*b8f0*/  BSYNC.RECONVERGENT B0 ;  /* 0x0000000000007941 */ /* 0x000fea0003800200 */
.L_x_4511:
[----:B------:R-:W-:Y:S01]  /*b900*/  F2FP.F16.F32.PACK_AB R0, RZ, R0 ;  /* 0x00000000ff00723e */ /* 0x000fe200000000ff */
[----:B------:R-:W-:Y:S06]  /*b910*/  BRA `(.L_x_4492) ;  /* 0x0000000000a87947 */ /* 0x000fec0003800000 */
.L_x_4504:
        /* <DEDUP_REMOVED lines=14> */
.L_x_4518:
[----:B------:R-:W-:Y:S05]  /*ba00*/  BSYNC.RECONVERGENT B0 ;  /* 0x0000000000007941 */ /* 0x000fea0003800200 */
.L_x_4517:
[----:B------:R-:W-:Y:S01]  /*ba10*/  F2FP.F16.F32.PACK_AB R0, RZ, R0 ;  /* 0x00000000ff00723e */ /* 0x000fe200000000ff */
[----:B------:R-:W-:Y:S06]  /*ba20*/  BRA `(.L_x_4492) ;  /* 0x0000000000647947 */ /* 0x000fec0003800000 */
.L_x_4491:
[----:B------:R-:W-:Y:S01]  /*ba30*/  MOV R0, 0x0 ;  /* 0x0000000000007802 */ /* 0x000fe20000000f00 */
[----:B------:R-:W0:Y:S01]  /*ba40*/  LDCU.64 UR4, c[0x4][0x148] ;  /* 0x01002900ff0477ac */ /* 0x000e220008000a00 */
[----:B------:R-:W-:Y:S02]  /*ba50*/  HFMA2 R8, -RZ, RZ, 0, 4.64916229248046875e-06 ;  /* 0x0000004eff087431 */ /* 0x000fe400000001ff */
        /* <DEDUP_REMOVED lines=13> */
.L_x_4519:
[----:B------:R-:W-:Y:S01]  /*bb30*/  PRMT R0, RZ, 0x7610, R0 ;  /* 0x00007610ff007816 */ /* 0x000fe20000000000 */
[----:B------:R-:W-:Y:S06]  /*bb40*/  BRA `(.L_x_4492) ;  /* 0x00000000001c7947 */ /* 0x000fec0003800000 */
.L_x_4516:
[----:B------:R-:W2:Y:S02]  /*bb50*/  LDG.E.64 R2, desc[UR36][R2.64] ;  /* 0x0000002402027981 */ /* 0x000ea4000c1e1b00 */
[----:B--2---:R-:W0:Y:S02]  /*bb60*/  I2F.U64 R0, R2 ;  /* 0x0000000200007312 */ /* 0x004e240000301000 */
[----:B0-----:R-:W-:Y:S01]  /*bb70*/  F2FP.F16.F32.PACK_AB R0, RZ, R0 ;  /* 0x00000000ff00723e */ /* 0x001fe200000000ff */
[----:B------:R-:W-:Y:S06]  /*bb80*/  BRA `(.L_x_4492) ;  /* 0x00000000000c7947 */ /* 0x000fec0003800000 */
.L_x_4515:
[----:B------:R-:W2:Y:S02]  /*bb90*/  LDG.E R2, desc[UR36][R2.64] ;  /* 0x0000002402027981 */ /* 0x000ea4000c1e1900 */
[----:B--2---:R-:W-:-:S04]  /*bba0*/  I2FP.F32.U32 R0, R2 ;  /* 0x0000000200007245 */ /* 0x004fc80000201000 */
[----:B------:R-:W-:-:S07]  /*bbb0*/  F2FP.F16.F32.PACK_AB R0, RZ, R0 ;  /* 0x00000000ff00723e */ /* 0x000fce00000000ff */
.L_x_4492:
[----:B-----5:R-:W-:Y:S01]  /*bbc0*/  HADD2.F32 R0, -RZ, R0.H0_H0 ;  /* 0x20000000ff007230 */ /* 0x020fe20000004100 */
[----:B------:R-:W-:-:S04]  /*bbd0*/  UPRMT UR4, UR42, 0x9910, URZ ;  /* 0x000099102a047896 */ /* 0x000fc800080000ff */
[----:B01----:R-:W-:Y:S01]  /*bbe0*/  FMUL.FTZ R2, R0, -1.4426950216293334961 ;  /* 0xbfb8aa3b00027820 */ /* 0x003fe20000410000 */
[----:B------:R-:W-:-:S05]  /*bbf0*/  UISETP.GT.AND UP0, UPT, UR4, 0x9, UPT ;  /* 0x000000090400788c */ /* 0x000fca000bf04270 */
[----:B------:R-:W0:Y:S02]  /*bc00*/  MUFU.EX2 R2, R2 ;  /* 0x0000000200027308 */ /* 0x000e240000000800 */
[----:B0-----:R-:W-:-:S06]  /*bc10*/  FADD.FTZ R3, R2, 1 ;  /* 0x3f80000002037421 */ /* 0x001fcc0000010000 */
        /* <DEDUP_REMOVED lines=16> */
.L_x_4523:
[----:B------:R-:W-:-:S06]  /*bd20*/  HADD2.F32 R3, -RZ, R0.H0_H0 ;  /* 0x20000000ff037230 */ /* 0x000fcc0000004100 */
[----:B------:R-:W0:Y:S02]  /*bd30*/  F2I.S64.TRUNC R2, R3 ;  /* 0x0000000300027311 */ /* 0x000e24000020d900 */
[----:B0-----:R-:W-:Y:S01]  /*bd40*/  STG.E.U8 desc[UR36][R16.64], R2 ;  /* 0x0000000210007986 */ /* 0x001fe2000c101124 */
[----:B------:R-:W-:Y:S05]  /*bd50*/  EXIT ;  /* 0x000000000000794d */ /* 0x000fea0003800000 */
.L_x_4522:
        /* <DEDUP_REMOVED lines=10> */
.L_x_4526:
[----:B------:R-:W-:-:S04]  /*be00*/  HADD2.F32 R0, -RZ, R0.H0_H0 ;  /* 0x20000000ff007230 */ /* 0x000fc80000004100 */
[----:B------:R-:W0:Y:S02]  /*be10*/  F2I.FTZ.TRUNC.NTZ R3, R0 ;  /* 0x0000000000037305 */ /* 0x000e24000021f100 */
[----:B0-----:R-:W-:Y:S01]  /*be20*/  STG.E desc[UR36][R16.64], R3 ;  /* 0x0000000310007986 */ /* 0x001fe2000c101924 */
[----:B------:R-:W-:Y:S05]  /*be30*/  EXIT ;  /* 0x000000000000794d */ /* 0x000fea0003800000 */
.L_x_4525:
[----:B------:R-:W-:-:S04]  /*be40*/  HADD2.F32 R0, -RZ, R0.H0_H0 ;  /* 0x20000000ff007230 */ /* 0x000fc80000004100 */
[----:B------:R-:W0:Y:S02]  /*be50*/  F2I.FTZ.TRUNC.NTZ R3, R0 ;  /* 0x0000000000037305 */ /* 0x000e24000021f100 */
[----:B0-----:R-:W-:Y:S01]  /*be60*/  STG.E.U16 desc[UR36][R16.64], R3 ;  /* 0x0000000310007986 */ /* 0x001fe2000c101524 */
[----:B------:R-:W-:Y:S05]  /*be70*/  EXIT ;  /* 0x000000000000794d */ /* 0x000fea0003800000 */
.L_x_4521:
        /* <DEDUP_REMOVED lines=9> */
.L_x_4528:
[----:B------:R-:W-:Y:S01]  /*bf10*/  STG.E.U16 desc[UR36][R16.64], R0 ;  /* 0x0000000010007986 */ /* 0x000fe2000c101524 */
[----:B------:R-:W-:Y:S05]  /*bf20*/  EXIT ;  /* 0x000000000000794d */ /* 0x000fea0003800000 */
.L_x_4527:
        /* <DEDUP_REMOVED lines=10> */
.L_x_4530:
[----:B------:R-:W-:-:S05]  /*bfd0*/  HADD2.F32 R0, -RZ, R0.H0_H0 ;  /* 0x20000000ff007230 */ /* 0x000fca0000004100 */
[----:B------:R-:W-:-:S04]  /*bfe0*/  F2FP.F16.F32.PACK_AB R0, RZ, R0 ;  /* 0x00000000ff00723e */ /* 0x000fc800000000ff */
[----:B------:R-:W-:-:S05]  /*bff0*/  PRMT R0, R0, 0x5410, RZ ;  /* 0x0000541000007816 */ /* 0x000fca00000000ff */
[----:B------:R-:W-:Y:S01]  /*c000*/  STG.E desc[UR36][R16.64], R0 ;  /* 0x0000000010007986 */ /* 0x000fe2000c101924 */
[----:B------:R-:W-:Y:S05]  /*c010*/  EXIT ;  /* 0x000000000000794d */ /* 0x000fea0003800000 */
.L_x_4529:
[----:B------:R-:W-:-:S05]  /*c020*/  HADD2.F32 R2, -RZ, R0.H0_H0 ;  /* 0x20000000ff027230 */ /* 0x000fca0000004100 */
[----:B------:R-:W-:-:S06]  /*c030*/  FMUL.FTZ R2, R2, 1 ;  /* 0x3f80000002027820 */ /* 0x000fcc0000410000 */
[----:B------:R-:W0:Y:S02]  /*c040*/  F2F.F64.F32 R2, R2 ;  /* 0x0000000200027310 */ /* 0x000e240000201800 */
[----:B0-----:R-:W-:Y:S01]  /*c050*/  STG.E.64 desc[UR36][R16.64], R2 ;  /* 0x0000000210007986 */ /* 0x001fe2000c101b24 */
[----:B------:R-:W-:Y:S05]  /*c060*/  EXIT ;  /* 0x000000000000794d */ /* 0x000fea0003800000 */
.L_x_4520:
        /* <DEDUP_REMOVED lines=14> */
.L_x_4534:
        /* <DEDUP_REMOVED lines=17> */
.L_x_4537:
[----:B------:R-:W-:-:S04]  /*c260*/  SHF.R.U32.HI R3, RZ, 0x18, R3 ;  /* 0x00000018ff037819 */ /* 0x000fc80000011603 */
[----:B------:R-:W-:-:S04]  /*c270*/  LOP3.LUT R0, R0, 0x80, R3, 0xf8, !PT ;  /* 0x0000008000007812 */ /* 0x000fc800078ef803 */
[----:B------:R-:W-:-:S07]  /*c280*/  PRMT R8, R0, 0x7610, R8 ;  /* 0x0000761000087816 */ /* 0x000fce0000000008 */
.L_x_4536:
[----:B------:R-:W-:Y:S05]  /*c290*/  BSYNC.RECONVERGENT B0 ;  /* 0x0000000000007941 */ /* 0x000fea0003800200 */
.L_x_4535:
[----:B------:R-:W-:Y:S01]  /*c2a0*/  STG.E.U8 desc[UR36][R16.64], R8 ;  /* 0x0000000810007986 */ /* 0x000fe2000c101124 */
[----:B------:R-:W-:Y:S05]  /*c2b0*/  EXIT ;  /* 0x000000000000794d */ /* 0x000fea0003800000 */
.L_x_4533:
        /* <DEDUP_REMOVED lines=17> */
.L_x_4540:
[----:B------:R-:W-:-:S04]  /*c3d0*/  SHF.R.U32.HI R3, RZ, 0x18, R3 ;  /* 0x00000018ff037819 */ /* 0x000fc80000011603 */
[----:B------:R-:W-:-:S04]  /*c3e0*/  LOP3.LUT R0, R0, 0x80, R3, 0xf8, !PT ;  /* 0x0000008000007812 */ /* 0x000fc800078ef803 */
[----:B------:R-:W-:-:S07]  /*c3f0*/  PRMT R8, R0, 0x7610, R8 ;  /* 0x0000761000087816 */ /* 0x000fce0000000008 */
.L_x_4539:
[----:B------:R-:W-:Y:S05]  /*c400*/  BSYNC.RECONVERGENT B0 ;  /* 0x0000000000007941 */ /* 0x000fea0003800200 */
.L_x_4538:
[----:B------:R-:W-:Y:S01]  /*c410*/  STG.E.U8 desc[UR36][R16.64], R8 ;  /* 0x0000000810007986 */ /* 0x000fe2000c101124 */
[----:B------:R-:W-:Y:S05]  /*c420*/  EXIT ;  /* 0x000000000000794d */ /* 0x000fea0003800000 */
.L_x_4532:
        /* <DEDUP_REMOVED lines=22> */
.L_x_4542:
[----:B------:R-:W-:-:S06]  /*c590*/  HADD2.F32 R2, -RZ, R0.H0_H0 ;  /* 0x20000000ff027230 */ /* 0x000fcc0000004100 */
[----:B------:R-:W0:Y:S02]  /*c5a0*/  F2I.U64.TRUNC R2, R2 ;  /* 0x0000000200027311 */ /* 0x000e24000020d800 */
[----:B0-----:R-:W-:Y:S01]  /*c5b0*/  STG.E.64 desc[UR36][R16.64], R2 ;  /* 0x0000000210007986 */ /* 0x001fe2000c101b24 */
[----:B------:R-:W-:Y:S05]  /*c5c0*/  EXIT ;  /* 0x000000000000794d */ /* 0x000fea0003800000 */
.L_x_4541:
[----:B------:R-:W-:-:S04]  /*c5d0*/  HADD2.F32 R0, -RZ, R0.H0_H0 ;  /* 0x20000000ff007230 */ /* 0x000fc80000004100 */
[----:B------:R-:W0:Y:S02]  /*c5e0*/  F2I.FTZ.U32.TRUNC.NTZ R3, R0 ;  /* 0x0000000000037305 */ /* 0x000e24000021f000 */
[----:B0-----:R-:W-:Y:S01]  /*c5f0*/  STG.E desc[UR36][R16.64], R3 ;  /* 0x0000000310007986 */ /* 0x001fe2000c101924 */
[----:B------:R-:W-:Y:S05]  /*c600*/  EXIT ;  /* 0x000000000000794d */ /* 0x000fea0003800000 */
.L_x_4531:
        /* <DEDUP_REMOVED lines=11> */
.L_x_4544:
[----:B------:R-:W-:Y:S01]  /*c6c0*/  HADD2.F32 R0, -RZ, R0.H0_H0 ;  /* 0x20000000ff007230 */ /* 0x000fe20000004100 */
[----:B------:R-:W-:-:S04]  /*c6d0*/  CS2R R6, SRZ ;  /* 0x0000000000067805 */ /* 0x000fc8000001ff00 */
[----:B------:R-:W-:-:S04]  /*c6e0*/  FMUL.FTZ R0, R0, 1 ;  /* 0x3f80000000007820 */ /* 0x000fc80000410000 */
[----:B------:R-:W0:Y:S02]  /*c6f0*/  F2F.F64.F32 R4, R0 ;  /* 0x0000000000047310 */ /* 0x000e240000201800 */
[----:B0-----:R-:W-:Y:S01]  /*c700*/  STG.E.128 desc[UR36][R16.64], R4 ;  /* 0x0000000410007986 */ /* 0x001fe2000c101d24 */
[----:B------:R-:W-:Y:S05]  /*c710*/  EXIT ;  /* 0x000000000000794d */ /* 0x000fea0003800000 */
.L_x_4543:
[----:B------:R-:W-:-:S09]  /*c720*/  UISETP.NE.AND UP0, UPT, UR4, 0xf, UPT ;  /* 0x0000000f0400788c */ /* 0x000fd2000bf05270 */
[----:B------:R-:W-:Y:S05]  /*c730*/  BRA.U !UP0, `(.L_x_4545) ;  /* 0x0000000108e87547 */ /* 0x000fea000b800000 */
[----:B------:R-:W-:-:S09]  /*c740*/  UISETP.NE.AND UP0, UPT, UR4, 0x17, UPT ;  /* 0x000000170400788c */ /* 0x000fd2000bf05270 */
[----:B------:R-:W-:Y:S05]  /*c750*/  BRA.U !UP0, `(.L_x_4546) ;  /* 0x0000000108907547 */ /* 0x000fea000b800000 */
[----:B------:R-:W-:-:S09]  /*c760*/  UISETP.NE.AND UP0, UPT, UR4, 0x18, UPT ;  /* 0x000000180400788c */ /* 0x000fd2000bf05270 */
[----:B------:R-:W-:Y:S05]  /*c770*/  BRA.U !UP0, `(.L_x_4547) ;  /* 0x0000000108447547 */ /* 0x000fea000b800000 */
.L_x_4524:
        /* <DEDUP_REMOVED lines=16> */
.L_x_4548:
[----:B------:R-:W-:Y:S05]  /*c880*/  EXIT ;  /* 0x000000000000794d */ /* 0x000fea0003800000 */
.L_x_4547:
        /* <DEDUP_REMOVED lines=13> */
.L_x_4550:
[----:B------:R-:W-:Y:S05]  /*c960*/  BSYNC.RECONVERGENT B0 ;  /* 0x0000000000007941 */ /* 0x000fea0003800200 */
.L_x_4549:
[----:B------:R-:W-:-:S05]  /*c970*/  LOP3.LUT R3, R0, 0x80, R3, 0xf8, !PT ;  /* 0x0000008000037812 */ /* 0x000fca00078ef803 */
[----:B------:R-:W-:Y:S01]  /*c980*/  STG.E.U8 desc[UR36][R16.64], R3 ;  /* 0x0000000310007986 */ /* 0x000fe2000c101124 */
[----:B------:R-:W-:Y:S05]  /*c990*/  EXIT ;  /* 0x000000000000794d */ /* 0x000fea0003800000 */
.L_x_4546:
        /* <DEDUP_REMOVED lines=12> */
.L_x_4552:
[----:B------:R-:W-:Y:S01]  /*ca60*/  HFMA2 R0, -RZ, RZ, 0, 7.569789886474609375e-06 ;  /* 0x0000007fff007431 */ /* 0x000fe200000001ff */
[----:B------:R-:W-:-:S04]  /*ca70*/  ISETP.GT.U32.AND P0, PT, R2, 0x7f800000, PT ;  /* 0x7f8000000200780c */ /* 0x000fc80003f04070 */
[----:B------:R-:W-:-:S09]  /*ca80*/  SEL R0, R0, 0x7c, P0 ;  /* 0x0000007c00007807 */ /* 0x000fd20000000000 */
.L_x_4553:
[----:B------:R-:W-:Y:S05]  /*ca90*/  BSYNC.RECONVERGENT B0 ;  /* 0x0000000000007941 */ /* 0x000fea0003800200 */
.L_x_4551:
[----:B------:R-:W-:-:S04]  /*caa0*/  SHF.R.U32.HI R3, RZ, 0x18, R3 ;  /* 0x00000018ff037819 */ /* 0x000fc80000011603 */
[----:B------:R-:W-:-:S05]  /*cab0*/  LOP3.LUT R3, R0, 0x80, R3, 0xf8, !PT ;  /* 0x0000008000037812 */ /* 0x000fca00078ef803 */
[----:B------:R-:W-:Y:S01]  /*cac0*/  STG.E.U8 desc[UR36][R16.64], R3 ;  /* 0x0000000310007986 */ /* 0x000fe2000c101124 */
[----:B------:R-:W-:Y:S05]  /*cad0*/  EXIT ;  /* 0x000000000000794d */ /* 0x000fea0003800000 */
.L_x_4545:
[----:B------:R-:W-:-:S05]  /*cae0*/  HADD2.F32 R0, -RZ, R0.H0_H0 ;  /* 0x20000000ff007230 */ /* 0x000fca0000004100 */
[----:B------:R-:W-:-:S05]  /*caf0*/  F2FP.BF16.F32.PACK_AB R0, RZ, R0 ;  /* 0x00000000ff00723e */ /* 0x000fca00000010ff */
[----:B------:R-:W-:Y:S01]  /*cb00*/  STG.E.U16 desc[UR36][R16.64], R0 ;  /* 0x0000000010007986 */ /* 0x000fe2000c101524 */
[----:B------:R-:W-:Y:S05]  /*cb10*/  EXIT ;  /* 0x000000000000794d */ /* 0x000fea0003800000 */
.L_x_4554:
        /* <DEDUP_REMOVED lines=14> */
.L_x_10187:


//--------------------- .text._ZN2at6native27unrolled_elementwise_kernelIZZZNS0_61_GLOBAL__N__132982cb_23_ActivationSiluKernel_cu_1520ed90_293311silu_kernelERNS_18TensorIteratorBaseEENKUlvE_clEvENKUlvE3_clEvEUlN3c104HalfEE_St5arrayIPcLm2EELi4E23TrivialOffsetCalculatorILi1EjESE_NS0_6memory12LoadWithCastILi1EEENSF_13StoreWithCastILi1EEEEEviT_T0_T2_T3_T4_T5_ --------------------------
	.section	.text._ZN2at6native27unrolled_elementwise_kernelIZZZNS0_61_GLOBAL__N__132982cb_23_ActivationSiluKernel_cu_1520ed90_293311silu_kernelERNS_18TensorIteratorBaseEENKUlvE_clEvENKUlvE3_clEvEUlN3c104HalfEE_St5arrayIPcLm2EELi4E23TrivialOffsetCalculatorILi1EjESE_NS0_6memory12LoadWithCastILi1EEENSF_13StoreWithCastILi1EEEEEviT_T0_T2_T3_T4_T5_,"ax",@progbits
	.align	128
        .global         _ZN2at6native27unrolled_elementwise_kernelIZZZNS0_61_GLOBAL__N__132982cb_23_ActivationSiluKernel_cu_1520ed90_293311silu_kernelERNS_18TensorIteratorBaseEENKUlvE_clEvENKUlvE3_clEvEUlN3c104HalfEE_St5arrayIPcLm2EELi4E23TrivialOffsetCalculatorILi1EjESE_NS0_6memory12LoadWithCastILi1EEENSF_13StoreWithCastILi1EEEEEviT_T0_T2_T3_T4_T5_
        .type           _ZN2at6native27unrolled_elementwise_kernelIZZZNS0_61_GLOBAL__N__132982cb_23_ActivationSiluKernel_cu_1520ed90_293311silu_kernelERNS_18TensorIteratorBaseEENKUlvE_clEvENKUlvE3_clEvEUlN3c104HalfEE_St5arrayIPcLm2EELi4E23TrivialOffsetCalculatorILi1EjESE_NS0_6memory12LoadWithCastILi1EEENSF_13StoreWithCastILi1EEEEEviT_T0_T2_T3_T4_T5_,@function
        .size           _ZN2at6native27unrolled_elementwise_kernelIZZZNS0_61_GLOBAL__N__132982cb_23_ActivationSiluKernel_cu_1520ed90_293311silu_kernelERNS_18TensorIteratorBaseEENKUlvE_clEvENKUlvE3_clEvEUlN3c104HalfEE_St5arrayIPcLm2EELi4E23TrivialOffsetCalculatorILi1EjESE_NS0_6memory12LoadWithCastILi1EEENSF_13StoreWithCastILi1EEEEEviT_T0_T2_T3_T4_T5_,(.L_x_10188 - _ZN2at6native27unrolled_elementwise_kernelIZZZNS0_61_GLOBAL__N__132982cb_23_ActivationSiluKernel_cu_1520ed90_293311silu_kernelERNS_18TensorIteratorBaseEENKUlvE_clEvENKUlvE3_clEvEUlN3c104HalfEE_St5arrayIPcLm2EELi4E23TrivialOffsetCalculatorILi1EjESE_NS0_6memory12LoadWithCastILi1EEENSF_13StoreWithCastILi1EEEEEviT_T0_T2_T3_T4_T5_)
        .other          _ZN2at6native27unrolled_elementwise_kernelIZZZNS0_61_GLOBAL__N__132982cb_23_ActivationSiluKernel_cu_1520ed90_293311silu_kernelERNS_18TensorIteratorBaseEENKUlvE_clEvENKUlvE3_clEvEUlN3c104HalfEE_St5arrayIPcLm2EELi4E23TrivialOffsetCalculatorILi1EjESE_NS0_6memory12LoadWithCastILi1EEENSF_13StoreWithCastILi1EEEEEviT_T0_T2_T3_T4_T5_,@"STO_CUDA_ENTRY STV_DEFAULT"
_ZN2at6native27unrolled_elementwise_kernelIZZZNS0_61_GLOBAL__N__132982cb_23_ActivationSiluKernel_cu_1520ed90_293311silu_kernelERNS_18TensorIteratorBaseEENKUlvE_clEvENKUlvE3_clEvEUlN3c104HalfEE_St5arrayIPcLm2EELi4E23TrivialOffsetCalculatorILi1EjESE_NS0_6memory12LoadWithCastILi1EEENSF_13StoreWithCastILi1EEEEEviT_T0_T2_T3_T4_T5_:
.text._ZN2at6native27unrolled_elementwise_kernelIZZZNS0_61_GLOBAL__N__132982cb_23_ActivationSiluKernel_cu_1520ed90_293311silu_kernelERNS_18TensorIteratorBaseEENKUlvE_clEvENKUlvE3_clEvEUlN3c104HalfEE_St5arrayIPcLm2EELi4E23TrivialOffsetCalculatorILi1EjESE_NS0_6memory12LoadWithCastILi1EEENSF_13StoreWithCastILi1EEEEEviT_T0_T2_T3_T4_T5_:
        /* <DEDUP_REMOVED lines=34> */
.L_x_4560:
[----:B------:R-:W2:Y:S02]  /*0220*/  LDG.E.U8 R2, desc[UR36][R2.64] ;  /* 0x0000002402027981 */ /* 0x000ea4000c1e1100 */
[----:B--2---:R-:W-:-:S04]  /*0230*/  I2FP.F32.U32 R0, R2 ;  /* 0x0000000200007245 */ /* 0x004fc80000201000 */
[----:B------:R-:W-:-:S04]  /*0240*/  F2FP.F16.F32.PACK_AB R0, RZ, R0 ;  /* 0x00000000ff00723e */ /* 0x000fc800000000ff */
[----:B------:R-:W-:Y:S01]  /*0250*/  PRMT R16, R0, 0x7610, R16 ;  /* 0x0000761000107816 */ /* 0x000fe20000000010 */
[----:B------:R-:W-:Y:S06]  /*0260*/  BRA `(.L_x_4562) ;  /* 0x0000000c00d47947 */ /* 0x000fec0003800000 */
.L_x_4559:
        /* <DEDUP_REMOVED lines=11> */
.L_x_4564:
[----:B------:R-:W2:Y:S02]  /*0320*/  LDG.E R2, desc[UR36][R2.64] ;  /* 0x0000002402027981 */ /* 0x000ea4000c1e1900 */
[----:B--2---:R-:W-:-:S04]  /*0330*/  I2FP.F32.S32 R0, R2 ;  /* 0x0000000200007245 */ /* 0x004fc80000201400 */
[----:B------:R-:W-:-:S04]  /*0340*/  F2FP.F16.F32.PACK_AB R0, RZ, R0 ;  /* 0x00000000ff00723e */ /* 0x000fc800000000ff */
[----:B------:R-:W-:Y:S01]  /*0350*/  PRMT R16, R0, 0x7610, R16 ;  /* 0x0000761000107816 */ /* 0x000fe20000000010 */
[----:B------:R-:W-:Y:S06]  /*0360*/  BRA `(.L_x_4562) ;  /* 0x0000000c00947947 */ /* 0x000fec0003800000 */
.L_x_4563:
[----:B------:R-:W2:Y:S02]  /*0370*/  LDG.E.U16 R2, desc[UR36][R2.64] ;  /* 0x0000002402027981 */ /* 0x000ea4000c1e1500 */
[----:B--2---:R-:W0:Y:S02]  /*0380*/  I2F.S16 R0, R2 ;  /* 0x0000000200007306 */ /* 0x004e240000101400 */
[----:B0-----:R-:W-:-:S04]  /*0390*/  F2FP.F16.F32.PACK_AB R0, RZ, R0 ;  /* 0x00000000ff00723e */ /* 0x001fc800000000ff */
[----:B------:R-:W-:Y:S01]  /*03a0*/  PRMT R16, R0, 0x7610, R16 ;  /* 0x0000761000107816 */ /* 0x000fe20000000010 */
[----:B------:R-:W-:Y:S06]  /*03b0*/  BRA `(.L_x_4562) ;  /* 0x0000000c00807947 */ /* 0x000fec0003800000 */
.L_x_4558:
        /* <DEDUP_REMOVED lines=9> */
.L_x_4566:
[----:B------:R1:W5:Y:S01]  /*0450*/  LDG.E.U16 R16, desc[UR36][R2.64] ;  /* 0x0000002402107981 */ /* 0x000362000c1e1500 */
[----:B------:R-:W-:Y:S05]  /*0460*/  BRA `(.L_x_4562) ;  /* 0x0000000c00547947 */ /* 0x000fea0003800000 */
.L_x_4565:
        /* <DEDUP_REMOVED lines=9> */
.L_x_4568:
[----:B------:R0:W5:Y:S01]  /*0500*/  LDG.E.U16 R16, desc[UR36][R2.64] ;  /* 0x0000002402107981 */ /* 0x000162000c1e1500 */
[----:B------:R-:W-:Y:S05]  /*0510*/  BRA `(.L_x_4562) ;  /* 0x0000000c00287947 */ /* 0x000fea0003800000 */
.L_x_4567:
        /* <DEDUP_REMOVED lines=13> */
.L_x_4557:
        /* <DEDUP_REMOVED lines=14> */
.L_x_4571:
        /* <DEDUP_REMOVED lines=13> */
.L_x_4570:
        /* <DEDUP_REMOVED lines=27> */
.L_x_4573:
        /* <DEDUP_REMOVED lines=14> */
.L_x_4572:
[----:B------:R-:W2:Y:S02]  /*0a30*/  LDG.E.U16 R0, desc[UR36][R2.64] ;  /* 0x0000002402007981 */ /* 0x000ea4000c1e1500 */
[----:B--2---:R-:W-:-:S05]  /*0a40*/  IMAD.U32 R0, R0, 0x10000, RZ ;  /* 0x0001000000007824 */ /* 0x004fca00078e00ff */
[----:B------:R-:W-:-:S04]  /*0a50*/  F2FP.F16.F32.PACK_AB R0, RZ, R0 ;  /* 0x00000000ff00723e */ /* 0x000fc800000000ff */
[----:B------:R-:W-:Y:S01]  /*0a60*/  PRMT R16, R0, 0x7610, R16 ;  /* 0x0000761000107816 */ /* 0x000fe20000000010 */
[----:B------:R-:W-:Y:S06]  /*0a70*/  BRA `(.L_x_4562) ;  /* 0x0000000400d07947 */ /* 0x000fec0003800000 */
.L_x_4569:
        /* <DEDUP_REMOVED lines=13> */
.L_x_4576:
        /* <DEDUP_REMOVED lines=21> */
.L_x_4580:
[----:B------:R-:W-:Y:S05]  /*0ca0*/  BSYNC.RECONVERGENT B1 ;  /* 0x0000000000017941 */ /* 0x000fea0003800200 */
.L_x_4579:
[----:B------:R-:W-:Y:S01]  /*0cb0*/  IMAD.SHL.U32 R0, R0, 0x100000, RZ ;  /* 0x0010000000007824 */ /* 0x000fe200078e00ff */
[----:B------:R-:W-:-:S04]  /*0cc0*/  LEA R2, R2, 0x3b800000, 0x17 ;  /* 0x3b80000002027811 */ /* 0x000fc800078eb8ff */
[----:B------:R-:W-:-:S07]  /*0cd0*/  LOP3.LUT R0, R2, R0, R7, 0xfe, !PT ;  /* 0x0000000002007212 */ /* 0x000fce00078efe07 */
.L_x_4578:
[----:B------:R-:W-:Y:S05]  /*0ce0*/  BSYNC.RECONVERGENT B0 ;  /* 0x0000000000007941 */ /* 0x000fea0003800200 */
.L_x_4577:
[----:B------:R-:W-:-:S04]  /*0cf0*/  F2FP.F16.F32.PACK_AB R0, RZ, R0 ;  /* 0x00000000ff00723e */ /* 0x000fc800000000ff */
[----:B------:R-:W-:Y:S01]  /*0d00*/  PRMT R16, R0, 0x7610, R16 ;  /* 0x0000761000107816 */ /* 0x000fe20000000010 */
[----:B------:R-:W-:Y:S06]  /*0d10*/  BRA `(.L_x_4562) ;  /* 0x0000000400287947 */ /* 0x000fec0003800000 */
.L_x_4575:
        /* <DEDUP_REMOVED lines=21> */
.L_x_4584:
[----:B------:R-:W-:Y:S05]  /*0e70*/  BSYNC.RECONVERGENT B1 ;  /* 0x0000000000017941 */ /* 0x000fea0003800200 */
.L_x_4583:
[----:B------:R-:W-:Y:S01]  /*0e80*/  IMAD.SHL.U32 R0, R0, 0x200000, RZ ;  /* 0x0020000000007824 */ /* 0x000fe200078e00ff */
[----:B------:R-:W-:-:S04]  /*0e90*/  LEA R2, R2, 0x37800000, 0x17 ;  /* 0x3780000002027811 */ /* 0x000fc800078eb8ff */
[----:B------:R-:W-:-:S07]  /*0ea0*/  LOP3.LUT R0, R2, R0, R7, 0xfe, !PT ;  /* 0x0000000002007212 */ /* 0x000fce00078efe07 */
.L_x_4582:
[----:B------:R-:W-:Y:S05]  /*0eb0*/  BSYNC.RECONVERGENT B0 ;  /* 0x0000000000007941 */ /* 0x000fea0003800200 */
.L_x_4581:
[----:B------:R-:W-:-:S04]  /*0ec0*/  F2FP.F16.F32.PACK_AB R0, RZ, R0 ;  /* 0x00000000ff00723e */ /* 0x000fc800000000ff */
[----:B------:R-:W-:Y:S01]  /*0ed0*/  PRMT R16, R0, 0x7610, R16 ;  /* 0x0000761000107816 */ /* 0x000fe20000000010 */
[----:B------:R-:W-:Y:S06]  /*0ee0*/  BRA `(.L_x_4562) ;  /* 0x0000000000b47947 */ /* 0x000fec0003800000 */
.L_x_4574:
[----:B------:R-:W-:-:S09]  /*0ef0*/  UISETP.NE.AND UP0, UPT, UR4, 0x1c, UPT ;  /* 0x0000001c0400788c */ /* 0x000fd2000bf05270 */
[----:B------:R-:W-:Y:S05]  /*0f00*/  BRA.U !UP0, `(.L_x_4585) ;  /* 0x00000001089c7547 */ /* 0x000fea000b800000 */
[----:B------:R-:W-:-:S09]  /*0f10*/  UISETP.NE.AND UP0, UPT, UR4, 0x1d, UPT ;  /* 0x0000001d0400788c */ /* 0x000fd2000bf05270 */
[----:B------:R-:W-:Y:S05]  /*0f20*/  BRA.U !UP0, `(.L_x_4586) ;  /* 0x0000000108807547 */ /* 0x000fea000b800000 */
[----:B------:R-:W-:-:S09]  /*0f30*/  UISETP.NE.AND UP0, UPT, UR4, 0x2c, UPT ;  /* 0x0000002c0400788c */ /* 0x000fd2000bf05270 */
[----:B------:R-:W-:Y:S05]  /*0f40*/  BRA.U !UP0, `(.L_x_4587) ;  /* 0x0000000108487547 */ /* 0x000fea000b800000 */
.L_x_4561:
        /* <DEDUP_REMOVED lines=16> */
.L_x_4588:
[----:B------:R-:W-:Y:S01]  /*1050*/  PRMT R16, RZ, 0x7610, R16 ;  /* 0x00007610ff107816 */ /* 0x000fe20000000010 */
[----:B------:R-:W-:Y:S06]  /*1060*/  BRA `(.L_x_4562) ;  /* 0x0000000000547947 */ /* 0x000fec0003800000 */
.L_x_4587:
        /* <DEDUP_REMOVED lines=8> */
.L_x_4590:
[----:B------:R-:W-:Y:S05]  /*10f0*/  BSYNC.RECONVERGENT B0 ;  /* 0x0000000000007941 */ /* 0x000fea0003800200 */
.L_x_4589:
[----:B------:R-:W-:-:S04]  /*1100*/  F2FP.F16.F32.PACK_AB R0, RZ, R0 ;  /* 0x00000000ff00723e */ /* 0x000fc800000000ff */
[----:B------:R-:W-:Y:S01]  /*1110*/  PRMT R16, R0, 0x7610, R16 ;  /* 0x0000761000107816 */ /* 0x000fe20000000010 */
[----:B------:R-:W-:Y:S06]  /*1120*/  BRA `(.L_x_4562) ;  /* 0x0000000000247947 */ /* 0x000fec0003800000 */
.L_x_4586:
[----:B------:R-:W2:Y:S02]  /*1130*/  LDG.E.64 R2, desc[UR36][R2.64] ;  /* 0x0000002402027981 */ /* 0x000ea4000c1e1b00 */
[----:B--2---:R-:W0:Y:S02]  /*1140*/  I2F.U64 R0, R2 ;  /* 0x0000000200007312 */ /* 0x004e240000301000 */
[----:B0-----:R-:W-:-:S04]  /*1150*/  F2FP.F16.F32.PACK_AB R0, RZ, R0 ;  /* 0x00000000ff00723e */ /* 0x001fc800000000ff */
[----:B------:R-:W-:Y:S01]  /*1160*/  PRMT R16, R0, 0x7610, R16 ;  /* 0x0000761000107816 */ /* 0x000fe20000000010 */
[----:B------:R-:W-:Y:S06]  /*1170*/  BRA `(.L_x_4562) ;  /* 0x0000000000107947 */ /* 0x000fec0003800000 */
.L_x_4585:
[----:B------:R-:W2:Y:S02]  /*1180*/  LDG.E R2, desc[UR36][R2.64] ;  /* 0x0000002402027981 */ /* 0x000ea4000c1e1900 */
[----:B--2---:R-:W-:-:S04]  /*1190*/  I2FP.F32.U32 R0, R2 ;  /* 0x0000000200007245 */ /* 0x004fc80000201000 */
[----:B------:R-:W-:-:S04]  /*11a0*/  F2FP.F16.F32.PACK_AB R0, RZ, R0 ;  /* 0x00000000ff00723e */ /* 0x000fc800000000ff */
[----:B------:R-:W-:-:S07]  /*11b0*/  PRMT R16, R0, 0x7610, R16 ;  /* 0x0000761000107816 */ /* 0x000fce0000000010 */
.L_x_4562:
[----:B------:R-:W-:-:S07]  /*11c0*/  VIADD R22, R19, 0x80 ;  /* 0x0000008013167836 */ /* 0x000fce0000000000 */
.L_x_4556:
[----:B------:R-:W-:Y:S05]  /*11d0*/  BSYNC.RECONVERGENT B6 ;  /* 0x0000000000067941 */ /* 0x000fea0003800200 */
.L_x_4555:
[----:B------:R-:W-:Y:S01]  /*11e0*/  ISETP.GE.AND P0, PT, R22, R17, PT ;  /* 0x000000111600720c */ /* 0x000fe20003f06270 */
[----:B------:R-:W-:Y:S01]  /*11f0*/  BSSY.RECONVERGENT B6, `(.L_x_4591) ;  /* 0x0000114000067945 */ /* 0x000fe20003800200 */
[----:B------:R-:W-:-:S11]  /*1200*/  PRMT R23, RZ, 0x7610, R23 ;  /* 0x00007610ff177816 */ /* 0x000fd60000000017 */
        /* <DEDUP_REMOVED lines=23> */
.L_x_4596:
[----:B------:R-:W2:Y:S02]  /*1380*/  LDG.E.U8 R2, desc[UR36][R2.64] ;  /* 0x0000002402027981 */ /* 0x000ea4000c1e1100 */
[----:B--2---:R-:W-:-:S04]  /*1390*/  I2FP.F32.U32 R0, R2 ;  /* 0x0000000200007245 */ /* 0x004fc80000201000 */
[----:B------:R-:W-:-:S04]  /*13a0*/  F2FP.F16.F32.PACK_AB R0, RZ, R0 ;  /* 0x00000000ff00723e */ /* 0x000fc800000000ff */
[----:B------:R-:W-:Y:S01]  /*13b0*/  PRMT R23, R0, 0x7610, R23 ;  /* 0x0000761000177816 */ /* 0x000fe20000000017 */
[----:B------:R-:W-:Y:S06]  /*13c0*/  BRA `(.L_x_4598) ;  /* 0x0000000c00d47947 */ /* 0x000fec0003800000 */
.L_x_4595:
        /* <DEDUP_REMOVED lines=11> */
.L_x_4600:
[----:B------:R-:W2:Y:S02]  /*1480*/  LDG.E R2, desc[UR36][R2.64] ;  /* 0x0000002402027981 */ /* 0x000ea4000c1e1900 */
[----:B--2---:R-:W-:-:S04]  /*1490*/  I2FP.F32.S32 R0, R2 ;  /* 0x0000000200007245 */ /* 0x004fc80000201400 */
[----:B------:R-:W-:-:S04]  /*14a0*/  F2FP.F16.F32.PACK_AB R0, RZ, R0 ;  /* 0x00000000ff00723e */ /* 0x000fc800000000ff */
[----:B------:R-:W-:Y:S01]  /*14b0*/  PRMT R23, R0, 0x7610, R23 ;  /* 0x0000761000177816 */ /* 0x000fe20000000017 */
[----:B------:R-:W-:Y:S06]  /*14c0*/  BRA `(.L_x_4598) ;  /* 0x0000000c00947947 */ /* 0x000fec0003800000 */
.L_x_4599:
[----:B------:R-:W2:Y:S02]  /*14d0*/  LDG.E.U16 R2, desc[UR36][R2.64] ;  /* 0x0000002402027981 */ /* 0x000ea4000c1e1500 */
[----:B--2---:R-:W0:Y:S02]  /*14e0*/  I2F.S16 R0, R2 ;  /* 0x0000000200007306 */ /* 0x004e240000101400 */
[----:B0-----:R-:W-:-:S04]  /*14f0*/  F2FP.F16.F32.PACK_AB R0, RZ, R0 ;  /* 0x00000000ff00723e */ /* 0x001fc800000000ff */
[----:B------:R-:W-:Y:S01]  /*1500*/  PRMT R23, R0, 0x7610, R23 ;  /* 0x0000761000177816 */ /* 0x000fe20000000017 */
[----:B------:R-:W-:Y:S06]  /*1510*/  BRA `(.L_x_4598) ;  /* 0x0000000c00807947 */ /* 0x000fec0003800000 */
.L_x_4594:
        /* <DEDUP_REMOVED lines=9> */
.L_x_4602:
[----:B------:R0:W5:Y:S01]  /*15b0*/  LDG.E.U16 R23, desc[UR36][R2.64] ;  /* 0x0000002402177981 */ /* 0x000162000c1e1500 */
[----:B------:R-:W-:Y:S05]  /*15c0*/  BRA `(.L_x_4598) ;  /* 0x0000000c00547947 */ /* 0x000fea0003800000 */
.L_x_4601:
        /* <DEDUP_REMOVED lines=9> */
.L_x_4604:
[----:B------:R1:W5:Y:S01]  /*1660*/  LDG.E.U16 R23, desc[UR36][R2.64] ;  /* 0x0000002402177981 */ /* 0x000362000c1e1500 */
[----:B------:R-:W-:Y:S05]  /*1670*/  BRA `(.L_x_4598) ;  /* 0x0000000c00287947 */ /* 0x000fea0003800000 */
.L_x_4603:
        /* <DEDUP_REMOVED lines=13> */
.L_x_4593:
        /* <DEDUP_REMOVED lines=14> */
.L_x_4607:
        /* <DEDUP_REMOVED lines=13> */
.L_x_4606:
        /* <DEDUP_REMOVED lines=27> */
.L_x_4609:
        /* <DEDUP_REMOVED lines=14> */
.L_x_4608:
[----:B------:R-:W2:Y:S02]  /*1b90*/  LDG.E.U16 R0, desc[UR36][R2.64] ;  /* 0x0000002402007981 */ /* 0x000ea4000c1e1500 */
[----:B--2---:R-:W-:-:S05]  /*1ba0*/  IMAD.U32 R0, R0, 0x10000, RZ ;  /* 0x0001000000007824 */ /* 0x004fca00078e00ff */
[----:B------:R-:W-:-:S04]  /*1bb0*/  F2FP.F16.F32.PACK_AB R0, RZ, R0 ;  /* 0x00000000ff00723e */ /* 0x000fc800000000ff */
[----:B------:R-:W-:Y:S01]  /*1bc0*/  PRMT R23, R0, 0x7610, R23 ;  /* 0x0000761000177816 */ /* 0x000fe20000000017 */
[----:B------:R-:W-:Y:S06]  /*1bd0*/  BRA `(.L_x_4598) ;  /* 0x0000000400d07947 */ /* 0x000fec0003800000 */
.L_x_4605:
        /* <DEDUP_REMOVED lines=13> */
.L_x_4612:
        /* <DEDUP_REMOVED lines=21> */
.L_x_4616:
[----:B------:R-:W-:Y:S05]  /*1e00*/  BSYNC.RECONVERGENT B1 ;  /* 0x0000000000017941 */ /* 0x000fea0003800200 */
.L_x_4615:
[----:B------:R-:W-:Y:S01]  /*1e10*/  IMAD.SHL.U32 R0, R0, 0x100000, RZ ;  /* 0x0010000000007824 */ /* 0x000fe200078e00ff */
[----:B------:R-:W-:-:S04]  /*1e20*/  LEA R2, R2, 0x3b800000, 0x17 ;  /* 0x3b80000002027811 */ /* 0x000fc800078eb8ff */
[----:B------:R-:W-:-:S07]  /*1e30*/  LOP3.LUT R0, R2, R0, R7, 0xfe, !PT ;  /* 0x0000000002007212 */ /* 0x000fce00078efe07 */
.L_x_4614:
[----:B------:R-:W-:Y:S05]  /*1e40*/  BSYNC.RECONVERGENT B0 ;  /* 0x0000000000007941 */ /* 0x000fea0003800200 */
.L_x_4613:
[----:B------:R-:W-:-:S04]  /*1e50*/  F2FP.F16.F32.PACK_AB R0, RZ, R0 ;  /* 0x00000000ff00723e */ /* 0x000fc800000000ff */
[----:B------:R-:W-:Y:S01]  /*1e60*/  PRMT R23, R0, 0x7610, R23 ;  /* 0x0000761000177816 */ /* 0x000fe20000000017 */
[----:B------:R-:W-:Y:S06]  /*1e70*/  BRA `(.L_x_4598) ;  /* 0x0000000400287947 */ /* 0x000fec0003800000 */
.L_x_4611:
        /* <DEDUP_REMOVED lines=21> */
.L_x_4620:
[----:B------:R-:W-:Y:S05]  /*1fd0*/  BSYNC.RECONVERGENT B1 ;  /* 0x0000000000017941 */ /* 0x000fea0003800200 */
.L_x_4619:
[----:B------:R-:W-:Y:S01]  /*1fe0*/  IMAD.SHL.U32 R0, R0, 0x200000, RZ ;  /* 0x0020000000007824 */ /* 0x000fe200078e00ff */
[----:B------:R-:W-:-:S04]  /*1ff0*/  LEA R2, R2, 0x37800000, 0x17 ;  /* 0x3780000002027811 */ /* 0x000fc800078eb8ff */
[----:B------:R-:W-:-:S07]  /*2000*/  LOP3.LUT R0, R2, R0, R7, 0xfe, !PT ;  /* 0x0000000002007212 */ /* 0x000fce00078efe07 */
.L_x_4618:
[----:B------:R-:W-:Y:S05]  /*2010*/  BSYNC.RECONVERGENT B0 ;  /* 0x0000000000007941 */ /* 0x000fea0003800200 */
.L_x_4617:
[----:B------:R-:W-:-:S04]  /*2020*/  F2FP.F16.F32.PACK_AB R0, RZ, R0 ;  /* 0x00000000ff00723e */ /* 0x000fc800000000ff */
[----:B------:R-:W-:Y:S01]  /*2030*/  PRMT R23, R0, 0x7610, R23 ;  /* 0x0000761000177816 */ /* 0x000fe20000000017 */
[----:B------:R-:W-:Y:S06]  /*2040*/  BRA `(.L_x_4598) ;  /* 0x0000000000b47947 */ /* 0x000fec0003800000 */
.L_x_4610:
        /* <DEDUP_REMOVED lines=14> */
.L_x_4624:
[----:B------:R-:W-:Y:S05]  /*2130*/  BSYNC.RECONVERGENT B0 ;  /* 0x0000000000007941 */ /* 0x000fea0003800200 */
.L_x_4623:
[----:B------:R-:W-:-:S04]  /*2140*/  F2FP.F16.F32.PACK_AB R0, RZ, R0 ;  /* 0x00000000ff00723e */ /* 0x000fc800000000ff */
[----:B------:R-:W-:Y:S01]  /*2150*/  PRMT R23, R0, 0x7610, R23 ;  /* 0x0000761000177816 */ /* 0x000fe20000000017 */
[----:B------:R-:W-:Y:S06]  /*2160*/  BRA `(.L_x_4598) ;  /* 0x00000000006c7947 */ /* 0x000fec0003800000 */
.L_x_4597:
        /* <DEDUP_REMOVED lines=16> */
.L_x_4625:
[----:B------:R-:W-:Y:S01]  /*2270*/  PRMT R23, RZ, 0x7610, R23 ;  /* 0x00007610ff177816 */ /* 0x000fe20000000017 */
[----:B------:R-:W-:Y:S06]  /*2280*/  BRA `(.L_x_4598) ;  /* 0x0000000000247947 */ /* 0x000fec0003800000 */
.L_x_4622:
[----:B------:R-:W2:Y:S02]  /*2290*/  LDG.E.64 R2, desc[UR36][R2.64] ;  /* 0x0000002402027981 */ /* 0x000ea4000c1e1b00 */
[----:B--2---:R-:W0:Y:S02]  /*22a0*/  I2F.U64 R0, R2 ;  /* 0x0000000200007312 */ /* 0x004e240000301000 */
[----:B0-----:R-:W-:-:S04]  /*22b0*/  F2FP.F16.F32.PACK_AB R0, RZ, R0 ;  /* 0x00000000ff00723e */ /* 0x001fc800000000ff */
[----:B------:R-:W-:Y:S01]  /*22c0*/  PRMT R23, R0, 0x7610, R23 ;  /* 0x0000761000177816 */ /* 0x000fe20000000017 */
[----:B------:R-:W-:Y:S06]  /*22d0*/  BRA `(.L_x_4598) ;  /* 0x0000000000107947 */ /* 0x000fec0003800000 */
.L_x_4621:
[----:B------:R-:W2:Y:S02]  /*22e0*/  LDG.E R2, desc[UR36][R2.64] ;  /* 0x0000002402027981 */ /* 0x000ea4000c1e1900 */
[----:B--2---:R-:W-:-:S04]  /*22f0*/  I2FP.F32.U32 R0, R2 ;  /* 0x0000000200007245 */ /* 0x004fc80000201000 */
[----:B------:R-:W-:-:S04]  /*2300*/  F2FP.F16.F32.PACK_AB R0, RZ, R0 ;  /* 0x00000000ff00723e */ /* 0x000fc800000000ff */
[----:B------:R-:W-:-:S07]  /*2310*/  PRMT R23, R0, 0x7610, R23 ;  /* 0x0000761000177816 */ /* 0x000fce0000000017 */
.L_x_4598:
[----:B------:R-:W-:-:S07]  /*2320*/  VIADD R22, R22, 0x80 ;  /* 0x0000008016167836 */ /* 0x000fce0000000000 */
.L_x_4592:
[----:B------:R-:W-:Y:S05]  /*2330*/  BSYNC.RECONVERGENT B6 ;  /* 0x0000000000067941 */ /* 0x000fea0003800200 */
.L_x_4591:
        /* <DEDUP_REMOVED lines=26> */
.L_x_4631:
[----:B------:R-:W2:Y:S02]  /*24e0*/  LDG.E.U8 R2, desc[UR36][R2.64] ;  /* 0x0000002402027981 */ /* 0x000ea4000c1e1100 */
[----:B--2---:R-:W-:-:S04]  /*24f0*/  I2FP.F32.U32 R0, R2 ;  /* 0x0000000200007245 */ /* 0x004fc80000201000 */
[----:B------:R-:W-:-:S04]  /*2500*/  F2FP.F16.F32.PACK_AB R0, RZ, R0 ;  /* 0x00000000ff00723e */ /* 0x000fc800000000ff */
[----:B------:R-:W-:Y:S01]  /*2510*/  PRMT R24, R0, 0x7610, R24 ;  /* 0x0000761000187816 */ /* 0x000fe20000000018 */
[----:B------:R-:W-:Y:S06]  /*2520*/  BRA `(.L_x_4633) ;  /* 0x0000000c00d47947 */ /* 0x000fec0003800000 */
.L_x_4630:
        /* <DEDUP_REMOVED lines=11> */
.L_x_4635:
[----:B------:R-:W2:Y:S02]  /*25e0*/  LDG.E R2, desc[UR36][R2.64] ;  /* 0x0000002402027981 */ /* 0x000ea4000c1e1900 */
[----:B--2---:R-:W-:-:S04]  /*25f0*/  I2FP.F32.S32 R0, R2 ;  /* 0x0000000200007245 */ /* 0x004fc80000201400 */
[----:B------:R-:W-:-:S04]  /*2600*/  F2FP.F16.F32.PACK_AB R0, RZ, R0 ;  /* 0x00000000ff00723e */ /* 0x000fc800000000ff */
[----:B------:R-:W-:Y:S01]  /*2610*/  PRMT R24, R0, 0x7610, R24 ;  /* 0x0000761000187816 */ /* 0x000fe20000000018 */
[----:B------:R-:W-:Y:S06]  /*2620*/  BRA `(.L_x_4633) ;  /* 0x0000000c00947947 */ /* 0x000fec0003800000 */
.L_x_4634:
[----:B------:R-:W2:Y:S02]  /*2630*/  LDG.E.U16 R2, desc[UR36][R2.64] ;  /* 0x0000002402027981 */ /* 0x000ea4000c1e1500 */
[----:B--2---:R-:W0:Y:S02]  /*2640*/  I2F.S16 R0, R2 ;  /* 0x0000000200007306 */ /* 0x004e240000101400 */
[----:B0-----:R-:W-:-:S04]  /*2650*/  F2FP.F16.F32.PACK_AB R0, RZ, R0 ;  /* 0x00000000ff00723e */ /* 0x001fc800000000ff */
[----:B------:R-:W-:Y:S01]  /*2660*/  PRMT R24, R0, 0x7610, R24 ;  /* 0x0000761000187816 */ /* 0x000fe20000000018 */
[----:B------:R-:W-:Y:S06]  /*2670*/  BRA `(.L_x_4633) ;  /* 0x0000000c00807947 */ /* 0x000fec0003800000 */
.L_x_4629:
        /* <DEDUP_REMOVED lines=9> */
.L_x_4637:
[----:B------:R0:W5:Y:S01]  /*2710*/  LDG.E.U16 R24, desc[UR36][R2.64] ;  /* 0x0000002402187981 */ /* 0x000162000c1e1500 */
[----:B------:R-:W-:Y:S05]  /*2720*/  BRA `(.L_x_4633) ;  /* 0x0000000c00547947 */ /* 0x000fea0003800000 */
.L_x_4636:
        /* <DEDUP_REMOVED lines=9> */
.L_x_4639:
[----:B------:R1:W5:Y:S01]  /*27c0*/  LDG.E.U16 R24, desc[UR36][R2.64] ;  /* 0x0000002402187981 */ /* 0x000362000c1e1500 */
[----:B------:R-:W-:Y:S05]  /*27d0*/  BRA `(.L_x_4633) ;  /* 0x0000000c00287947 */ /* 0x000fea0003800000 */
.L_x_4638:
        /* <DEDUP_REMOVED lines=13> */
.L_x_4628:
        /* <DEDUP_REMOVED lines=14> */
.L_x_4642:
        /* <DEDUP_REMOVED lines=13> */
.L_x_4641:
        /* <DEDUP_REMOVED lines=27> */
.L_x_4644:
        /* <DEDUP_REMOVED lines=14> */
.L_x_4643:
[----:B------:R-:W2:Y:S02]  /*2cf0*/  LDG.E.U16 R0, desc[UR36][R2.64] ;  /* 0x0000002402007981 */ /* 0x000ea4000c1e1500 */
[----:B--2---:R-:W-:-:S05]  /*2d00*/  IMAD.U32 R0, R0, 0x10000, RZ ;  /* 0x0001000000007824 */ /* 0x004fca00078e00ff */
[----:B------:R-:W-:-:S04]  /*2d10*/  F2FP.F16.F32.PACK_AB R0, RZ, R0 ;  /* 0x00000000ff00723e */ /* 0x000fc800000000ff */
[----:B------:R-:W-:Y:S01]  /*2d20*/  PRMT R24, R0, 0x7610, R24 ;  /* 0x0000761000187816 */ /* 0x000fe20000000018 */
[----:B------:R-:W-:Y:S06]  /*2d30*/  BRA `(.L_x_4633) ;  /* 0x0000000400d07947 */ /* 0x000fec0003800000 */
.L_x_4640:
        /* <DEDUP_REMOVED lines=13> */
.L_x_4647:
        /* <DEDUP_REMOVED lines=21> */
.L_x_4651:
[----:B------:R-:W-:Y:S05]  /*2f60*/  BSYNC.RECONVERGENT B1 ;  /* 0x0000000000017941 */ /* 0x000fea0003800200 */
.L_x_4650:
[----:B------:R-:W-:Y:S01]  /*2f70*/  IMAD.SHL.U32 R0, R0, 0x100000, RZ ;  /* 0x0010000000007824 */ /* 0x000fe200078e00ff */
[----:B------:R-:W-:-:S04]  /*2f80*/  LEA R2, R2, 0x3b800000, 0x17 ;  /* 0x3b80000002027811 */ /* 0x000fc800078eb8ff */
[----:B------:R-:W-:-:S07]  /*2f90*/  LOP3.LUT R0, R2, R0, R7, 0xfe, !PT ;  /* 0x0000000002007212 */ /* 0x000fce00078efe07 */
.L_x_4649:
[----:B------:R-:W-:Y:S05]  /*2fa0*/  BSYNC.RECONVERGENT B0 ;  /* 0x0000000000007941 */ /* 0x000fea0003800200 */
.L_x_4648:
[----:B------:R-:W-:-:S04]  /*2fb0*/  F2FP.F16.F32.PACK_AB R0, RZ, R0 ;  /* 0x00000000ff00723e */ /* 0x000fc800000000ff */
[----:B------:R-:W-:Y:S01]  /*2fc0*/  PRMT R24, R0, 0x7610, R24 ;  /* 0x0000761000187816 */ /* 0x000fe20000000018 */
[----:B------:R-:W-:Y:S06]  /*2fd0*/  BRA `(.L_x_4633) ;  /* 0x0000000400287947 */ /* 0x000fec0003800000 */
.L_x_4646:
        /* <DEDUP_REMOVED lines=21> */
.L_x_4655:
[----:B------:R-:W-:Y:S05]  /*3130*/  BSYNC.RECONVERGENT B1 ;  /* 0x0000000000017941 */ /* 0x000fea0003800200 */
.L_x_4654:
[----:B------:R-:W-:Y:S01]  /*3140*/  IMAD.SHL.U32 R0, R0, 0x200000, RZ ;  /* 0x0020000000007824 */ /* 0x000fe200078e00ff */
[----:B------:R-:W-:-:S04]  /*3150*/  LEA R2, R2, 0x37800000, 0x17 ;  /* 0x3780000002027811 */ /* 0x000fc800078eb8ff */
[----:B------:R-:W-:-:S07]  /*3160*/  LOP3.LUT R0, R2, R0, R7, 0xfe, !PT ;  /* 0x0000000002007212 */ /* 0x000fce00078efe07 */
.L_x_4653:
[----:B------:R-:W-:Y:S05]  /*3170*/  BSYNC.RECONVERGENT B0 ;  /* 0x0000000000007941 */ /* 0x000fea0003800200 */
.L_x_4652:
[----:B------:R-:W-:-:S04]  /*3180*/  F2FP.F16.F32.PACK_AB R0, RZ, R0 ;  /* 0x00000000ff00723e */ /* 0x000fc800000000ff */
[----:B------:R-:W-:Y:S01]  /*3190*/  PRMT R24, R0, 0x7610, R24 ;  /* 0x0000761000187816 */ /* 0x000fe20000000018 */
[----:B------:R-:W-:Y:S06]  /*31a0*/  BRA `(.L_x_4633) ;  /* 0x0000000000b47947 */ /* 0x000fec0003800000 */
.L_x_4645:
        /* <DEDUP_REMOVED lines=14> */
.L_x_4659:
[----:B------:R-:W-:Y:S05]  /*3290*/  BSYNC.RECONVERGENT B0 ;  /* 0x0000000000007941 */ /* 0x000fea0003800200 */
.L_x_4658:
[----:B------:R-:W-:-:S04]  /*32a0*/  F2FP.F16.F32.PACK_AB R0, RZ, R0 ;  /* 0x00000000ff00723e */ /* 0x000fc800000000ff */
[----:B------:R-:W-:Y:S01]  /*32b0*/  PRMT R24, R0, 0x7610, R24 ;  /* 0x0000761000187816 */ /* 0x000fe20000000018 */
[----:B------:R-:W-:Y:S06]  /*32c0*/  BRA `(.L_x_4633) ;  /* 0x00000000006c7947 */ /* 0x000fec0003800000 */
.L_x_4632:
        /* <DEDUP_REMOVED lines=16> */
.L_x_4660:
[----:B------:R-:W-:Y:S01]  /*33d0*/  PRMT R24, RZ, 0x7610, R24 ;  /* 0x00007610ff187816 */ /* 0x000fe20000000018 */
[----:B------:R-:W-:Y:S06]  /*33e0*/  BRA `(.L_x_4633) ;  /* 0x0000000000247947 */ /* 0x000fec0003800000 */
.L_x_4657:
[----:B------:R-:W2:Y:S02]  /*33f0*/  LDG.E.64 R2, desc[UR36][R2.64] ;  /* 0x0000002402027981 */ /* 0x000ea4000c1e1b00 */
[----:B--2---:R-:W0:Y:S02]  /*3400*/  I2F.U64 R0, R2 ;  /* 0x0000000200007312 */ /* 0x004e240000301000 */
[----:B0-----:R-:W-:-:S04]  /*3410*/  F2FP.F16.F32.PACK_AB R0, RZ, R0 ;  /* 0x00000000ff00723e */ /* 0x001fc800000000ff */
[----:B------:R-:W-:Y:S01]  /*3420*/  PRMT R24, R0, 0x7610, R24 ;  /* 0x0000761000187816 */ /* 0x000fe20000000018 */
[----:B------:R-:W-:Y:S06]  /*3430*/  BRA `(.L_x_4633) ;  /* 0x0000000000107947 */ /* 0x000fec0003800000 */
.L_x_4656:
[----:B------:R-:W2:Y:S02]  /*3440*/  LDG.E R2, desc[UR36][R2.64] ;  /* 0x0000002402027981 */ /* 0x000ea4000c1e1900 */
[----:B--2---:R-:W-:-:S04]  /*3450*/  I2FP.F32.U32 R0, R2 ;  /* 0x0000000200007245 */ /* 0x004fc80000201000 */
[----:B------:R-:W-:-:S04]  /*3460*/  F2FP.F16.F32.PACK_AB R0, RZ, R0 ;  /* 0x00000000ff00723e */ /* 0x000fc800000000ff */
[----:B------:R-:W-:-:S07]  /*3470*/  PRMT R24, R0, 0x7610, R24 ;  /* 0x0000761000187816 */ /* 0x000fce0000000018 */
.L_x_4633:
[----:B------:R-:W-:-:S07]  /*3480*/  VIADD R22, R22, 0x80 ;  /* 0x0000008016167836 */ /* 0x000fce0000000000 */
.L_x_4627:
[----:B------:R-:W-:Y:S05]  /*3490*/  BSYNC.RECONVERGENT B6 ;  /* 0x0000000000067941 */ /* 0x000fea0003800200 */
.L_x_4626:
        /* <DEDUP_REMOVED lines=25> */
.L_x_4666:
[----:B------:R-:W2:Y:S02]  /*3630*/  LDG.E.U8 R2, desc[UR36][R2.64] ;  /* 0x0000002402027981 */ /* 0x000ea4000c1e1100 */
[----:B--2---:R-:W-:-:S04]  /*3640*/  I2FP.F32.U32 R0, R2 ;  /* 0x0000000200007245 */ /* 0x004fc80000201000 */
[----:B------:R-:W-:Y:S01]  /*3650*/  F2FP.F16.F32.PACK_AB R0, RZ, R0 ;  /* 0x00000000ff00723e */ /* 0x000fe200000000ff */
[----:B------:R-:W-:Y:S06]  /*3660*/  BRA `(.L_x_4662) ;  /* 0x0000000c009c7947 */ /* 0x000fec0003800000 */
.L_x_4665:
        /* <DEDUP_REMOVED lines=10> */
.L_x_4669:
[----:B------:R-:W2:Y:S02]  /*3710*/  LDG.E R2, desc[UR36][R2.64] ;  /* 0x0000002402027981 */ /* 0x000ea4000c1e1900 */
[----:B--2---:R-:W-:-:S04]  /*3720*/  I2FP.F32.S32 R0, R2 ;  /* 0x0000000200007245 */ /* 0x004fc80000201400 */
[----:B------:R-:W-:Y:S01]  /*3730*/  F2FP.F16.F32.PACK_AB R0, RZ, R0 ;  /* 0x00000000ff00723e */ /* 0x000fe200000000ff */
[----:B------:R-:W-:Y:S06]  /*3740*/  BRA `(.L_x_4662) ;  /* 0x0000000c00647947 */ /* 0x000fec0003800000 */
.L_x_4668:
[----:B------:R-:W2:Y:S02]  /*3750*/  LDG.E.U16 R2, desc[UR36][R2.64] ;  /* 0x0000002402027981 */ /* 0x000ea4000c1e1500 */
[----:B--2---:R-:W0:Y:S02]  /*3760*/  I2F.S16 R0, R2 ;  /* 0x0000000200007306 */ /* 0x004e240000101400 */
[----:B0-----:R-:W-:Y:S01]  /*3770*/  F2FP.F16.F32.PACK_AB R0, RZ, R0 ;  /* 0x00000000ff00723e */ /* 0x001fe200000000ff */
[----:B------:R-:W-:Y:S06]  /*3780*/  BRA `(.L_x_4662) ;  /* 0x0000000c00547947 */ /* 0x000fec0003800000 */
.L_x_4664:
        /* <DEDUP_REMOVED lines=9> */
.L_x_4671:
[----:B------:R2:W5:Y:S01]  /*3820*/  LDG.E.U16 R0, desc[UR36][R2.64] ;  /* 0x0000002402007981 */ /* 0x000562000c1e1500 */
[----:B------:R-:W-:Y:S05]  /*3830*/  BRA `(.L_x_4662) ;  /* 0x0000000c00287947 */ /* 0x000fea0003800000 */
.L_x_4670:
        /* <DEDUP_REMOVED lines=9> */
.L_x_4673:
[----:B------:R3:W5:Y:S01]  /*38d0*/  LDG.E.U16 R0, desc[UR36][R2.64] ;  /* 0x0000002402007981 */ /* 0x000762000c1e1500 */
[----:B------:R-:W-:Y:S05]  /*38e0*/  BRA `(.L_x_4662) ;  /* 0x0000000800fc7947 */ /* 0x000fea0003800000 */
.L_x_4672:
        /* <DEDUP_REMOVED lines=12> */
.L_x_4663:
        /* <DEDUP_REMOVED lines=13> */
.L_x_4676:
        /* <DEDUP_REMOVED lines=12> */
.L_x_4675:
        /* <DEDUP_REMOVED lines=27> */
.L_x_4678:
        /* <DEDUP_REMOVED lines=13> */
.L_x_4677:
[----:B------:R-:W2:Y:S02]  /*3dc0*/  LDG.E.U16 R0, desc[UR36][R2.64] ;  /* 0x0000002402007981 */ /* 0x000ea4000c1e1500 */
[----:B--2---:R-:W-:-:S05]  /*3dd0*/  IMAD.U32 R0, R0, 0x10000, RZ ;  /* 0x0001000000007824 */ /* 0x004fca00078e00ff */
[----:B------:R-:W-:Y:S01]  /*3de0*/  F2FP.F16.F32.PACK_AB R0, RZ, R0 ;  /* 0x00000000ff00723e */ /* 0x000fe200000000ff */
[----:B------:R-:W-:Y:S06]  /*3df0*/  BRA `(.L_x_4662) ;  /* 0x0000000400b87947 */ /* 0x000fec0003800000 */
.L_x_4674:
        /* <DEDUP_REMOVED lines=12> */
.L_x_4681:
        /* <DEDUP_REMOVED lines=21> */
.L_x_4685:
[----:B------:R-:W-:Y:S05]  /*4010*/  BSYNC.RECONVERGENT B1 ;  /* 0x0000000000017941 */ /* 0x000fea0003800200 */
.L_x_4684:
[----:B------:R-:W-:Y:S01]  /*4020*/  IMAD.SHL.U32 R0, R0, 0x100000, RZ ;  /* 0x0010000000007824 */ /* 0x000fe200078e00ff */
[----:B------:R-:W-:-:S04]  /*4030*/  LEA R2, R2, 0x3b800000, 0x17 ;  /* 0x3b80000002027811 */ /* 0x000fc800078eb8ff */
[----:B------:R-:W-:-:S07]  /*4040*/  LOP3.LUT R0, R2, R0, R7, 0xfe, !PT ;  /* 0x0000000002007212 */ /* 0x000fce00078efe07 */
.L_x_4683:
[----:B------:R-:W-:Y:S05]  /*4050*/  BSYNC.RECONVERGENT B0 ;  /* 0x0000000000007941 */ /* 0x000fea0003800200 */
.L_x_4682:
[----:B------:R-:W-:Y:S01]  /*4060*/  F2FP.F16.F32.PACK_AB R0, RZ, R0 ;  /* 0x00000000ff00723e */ /* 0x000fe200000000ff */
[----:B------:R-:W-:Y:S06]  /*4070*/  BRA `(.L_x_4662) ;  /* 0x0000000400187947 */ /* 0x000fec0003800000 */
.L_x_4680:
        /* <DEDUP_REMOVED lines=21> */
.L_x_4689:
[----:B------:R-:W-:Y:S05]  /*41d0*/  BSYNC.RECONVERGENT B1 ;  /* 0x0000000000017941 */ /* 0x000fea0003800200 */
.L_x_4688:
[----:B------:R-:W-:Y:S01]  /*41e0*/  IMAD.SHL.U32 R0, R0, 0x200000, RZ ;  /* 0x0020000000007824 */ /* 0x000fe200078e00ff */
[----:B------:R-:W-:-:S04]  /*41f0*/  LEA R2, R2, 0x37800000, 0x17 ;  /* 0x3780000002027811 */ /* 0x000fc800078eb8ff */
[----:B------:R-:W-:-:S07]  /*4200*/  LOP3.LUT R0, R2, R0, R7, 0xfe, !PT ;  /* 0x0000000002007212 */ /* 0x000fce00078efe07 */
.L_x_4687:
[----:B------:R-:W-:Y:S05]  /*4210*/  BSYNC.RECONVERGENT B0 ;  /* 0x0000000000007941 */ /* 0x000fea0003800200 */
.L_x_4686:
[----:B------:R-:W-:Y:S01]  /*4220*/  F2FP.F16.F32.PACK_AB R0, RZ, R0 ;  /* 0x00000000ff00723e */ /* 0x000fe200000000ff */
[----:B------:R-:W-:Y:S06]  /*4230*/  BRA `(.L_x_4662) ;  /* 0x0000000000a87947 */ /* 0x000fec0003800000 */
.L_x_4679:
        /* <DEDUP_REMOVED lines=14> */
.L_x_4693:
[----:B------:R-:W-:Y:S05]  /*4320*/  BSYNC.RECONVERGENT B0 ;  /* 0x0000000000007941 */ /* 0x000fea0003800200 */
.L_x_4692:
[----:B------:R-:W-:Y:S01]  /*4330*/  F2FP.F16.F32.PACK_AB R0, RZ, R0 ;  /* 0x00000000ff00723e */ /* 0x000fe200000000ff */
[----:B------:R-:W-:Y:S06]  /*4340*/  BRA `(.L_x_4662) ;  /* 0x0000000000647947 */ /* 0x000fec0003800000 */
.L_x_4667:
        /* <DEDUP_REMOVED lines=16> */
.L_x_4694:
[----:B------:R-:W-:Y:S01]  /*4450*/  PRMT R0, RZ, 0x7610, R0 ;  /* 0x00007610ff007816 */ /* 0x000fe20000000000 */
[----:B------:R-:W-:Y:S06]  /*4460*/  BRA `(.L_x_4662) ;  /* 0x00000000001c7947 */ /* 0x000fec0003800000 */
.L_x_4691:
[----:B------:R-:W2:Y:S02]  /*4470*/  LDG.E.64 R2, desc[UR36][R2.64] ;  /* 0x0000002402027981 */ /* 0x000ea4000c1e1b00 */
[----:B--2---:R-:W0:Y:S02]  /*4480*/  I2F.U64 R0, R2 ;  /* 0x0000000200007312 */ /* 0x004e240000301000 */
[----:B0-----:R-:W-:Y:S01]  /*4490*/  F2FP.F16.F32.PACK_AB R0, RZ, R0 ;  /* 0x00000000ff00723e */ /* 0x001fe200000000ff */
[----:B------:R-:W-:Y:S06]  /*44a0*/  BRA `(.L_x_4662) ;  /* 0x00000000000c7947 */ /* 0x000fec0003800000 */
.L_x_4690:
[----:B------:R-:W2:Y:S02]  /*44b0*/  LDG.E R2, desc[UR36][R2.64] ;  /* 0x0000002402027981 */ /* 0x000ea4000c1e1900 */
[----:B--2---:R-:W-:-:S04]  /*44c0*/  I2FP.F32.U32 R0, R2 ;  /* 0x0000000200007245 */ /* 0x004fc80000201000 */
[----:B------:R-:W-:-:S07]  /*44d0*/  F2FP.F16.F32.PACK_AB R0, RZ, R0 ;  /* 0x00000000ff00723e */ /* 0x000fce00000000ff */
.L_x_4662:
[----:B------:R-:W-:Y:S05]  /*44e0*/  BSYNC.RECONVERGENT B6 ;  /* 0x0000000000067941 */ /* 0x000fea0003800200 */
.L_x_4661:
[C---:B0123--:R-:W-:Y:S01]  /*44f0*/  VIADD R2, R19.reuse, 0x100 ;  /* 0x0000010013027836 */ /* 0x04ffe20000000000 */
[CC--:B------:R-:W-:Y:S01]  /*4500*/  ISETP.GE.AND P0, PT, R19.reuse, R17.reuse, PT ;  /* 0x000000111300720c */ /* 0x0c0fe20003f06270 */
[C---:B------:R-:W-:Y:S01]  /*4510*/  VIADD R22, R19.reuse, 0x80 ;  /* 0x0000008013167836 */ /* 0x040fe20000000000 */
[----:B------:R-:W-:Y:S01]  /*4520*/  BSSY.RECONVERGENT B6, `(.L_x_4695) ;  /* 0x000012f000067945 */ /* 0x000fe20003800200 */
[----:B------:R-:W-:Y:S01]  /*4530*/  VIADD R4, R19, 0x180 ;  /* 0x0000018013047836 */ /* 0x000fe20000000000 */
[-C--:B------:R-:W-:Y:S02]  /*4540*/  ISETP.GE.AND P2, PT, R2, R17.reuse, PT ;  /* 0x000000110200720c */ /* 0x080fe40003f46270 */
[-C--:B------:R-:W-:Y:S02]  /*4550*/  ISETP.GE.AND P1, PT, R22, R17.reuse, PT ;  /* 0x000000111600720c */ /* 0x080fe40003f26270 */
[----:B------:R-:W-:-:S05]  /*4560*/  ISETP.GE.AND P3, PT, R4, R17, PT ;  /* 0x000000110400720c */ /* 0x000fca0003f66270 */
[----:B-----5:R-:W-:Y:S02]  /*4570*/  @!P0 HADD2.F32 R4, -RZ, R16.H0_H0 ;  /* 0x20000010ff048230 */ /* 0x020fe40000004100 */
[----:B------:R-:W0:Y:S02]  /*4580*/  LDC.U8 R16, c[0x0][0x3a4] ;  /* 0x0000e900ff107b82 */ /* 0x000e240000000000 */
[----:B------:R-:W-:Y:S02]  /*4590*/  @!P2 HADD2.F32 R3, -RZ, R24.H0_H0 ;  /* 0x20000018ff03a230 */ /* 0x000fe40000004100 */
[----:B------:R-:W-:Y:S01]  /*45a0*/  @!P0 FMUL.FTZ R6, R4, -1.4426950216293334961 ;  /* 0xbfb8aa3b04068820 */ /* 0x000fe20000410000 */
[----:B------:R-:W-:Y:S02]  /*45b0*/  @!P1 HADD2.F32 R5, -RZ, R23.H0_H0 ;  /* 0x20000017ff059230 */ /* 0x000fe40000004100 */
[----:B------:R-:W-:Y:S02]  /*45c0*/  @!P3 HADD2.F32 R2, -RZ, R0.H0_H0 ;  /* 0x20000000ff02b230 */ /* 0x000fe40000004100 */
[----:B------:R-:W-:Y:S01]  /*45d0*/  @!P2 FMUL.FTZ R9, R3, -1.4426950216293334961 ;  /* 0xbfb8aa3b0309a820 */ /* 0x000fe20000410000 */
[----:B------:R-:W-:Y:S01]  /*45e0*/  @!P1 FMUL.FTZ R8, R5, -1.4426950216293334961 ;  /* 0xbfb8aa3b05089820 */ /* 0x000fe20000410000 */
[----:B------:R-:W1:Y:S01]  /*45f0*/  @!P0 MUFU.EX2 R6, R6 ;  /* 0x0000000600068308 */ /* 0x000e620000000800 */
[----:B------:R-:W-:-:S03]  /*4600*/  @!P3 FMUL.FTZ R11, R2, -1.4426950216293334961 ;  /* 0xbfb8aa3b020bb820 */ /* 0x000fc60000410000 */
[----:B------:R-:W2:Y:S04]  /*4610*/  @!P2 MUFU.EX2 R9, R9 ;  /* 0x000000090009a308 */ /* 0x000ea80000000800 */
[----:B------:R-:W3:Y:S04]  /*4620*/  @!P1 MUFU.EX2 R8, R8 ;  /* 0x0000000800089308 */ /* 0x000ee80000000800 */
[----:B------:R-:W4:Y:S01]  /*4630*/  @!P3 MUFU.EX2 R11, R11 ;  /* 0x0000000b000bb308 */ /* 0x000f220000000800 */
[----:B-1----:R-:W-:Y:S01]  /*4640*/  @!P0 FADD.FTZ R7, R6, 1 ;  /* 0x3f80000006078421 */ /* 0x002fe20000010000 */
[----:B--2---:R-:W-:-:S05]  /*4650*/  @!P2 FADD.FTZ R10, R9, 1 ;  /* 0x3f800000090aa421 */ /* 0x004fca0000010000 */
[----:B------:R-:W1:Y:S01]  /*4660*/  @!P0 MUFU.RCP R7, R7 ;  /* 0x0000000700078308 */ /* 0x000e620000001000 */
[----:B---3--:R-:W-:Y:S01]  /*4670*/  @!P1 FADD.FTZ R6, R8, 1 ;  /* 0x3f80000008069421 */ /* 0x008fe20000010000 */
[----:B----4-:R-:W-:-:S06]  /*4680*/  @!P3 FADD.FTZ R12, R11, 1 ;  /* 0x3f8000000b0cb421 */ /* 0x010fcc0000010000 */
[----:B------:R-:W2:Y:S08]  /*4690*/  @!P2 MUFU.RCP R10, R10 ;  /* 0x0000000a000aa308 */ /* 0x000eb00000001000 */
[----:B------:R-:W3:Y:S01]  /*46a0*/  @!P3 MUFU.RCP R13, R12 ;  /* 0x0000000c000db308 */ /* 0x000ee20000001000 */
[----:B-1----:R-:W-:-:S05]  /*46b0*/  @!P0 FMUL.FTZ R4, R4, R7 ;  /* 0x0000000704048220 */ /* 0x002fca0000410000 */
[----:B------:R-:W-:Y:S02]  /*46c0*/  @!P0 F2FP.F16.F32.PACK_AB R0, RZ, R4 ;  /* 0x00000004ff00823e */ /* 0x000fe400000000ff */
[----:B------:R-:W1:Y:S01]  /*46d0*/  @!P1 MUFU.RCP R6, R6 ;  /* 0x0000000600069308 */ /* 0x000e620000001000 */
[----:B--2---:R-:W-:-:S05]  /*46e0*/  @!P2 FMUL.FTZ R3, R3, R10 ;  /* 0x0000000a0303a220 */ /* 0x004fca0000410000 */
[----:B------:R-:W-:Y:S01]  /*46f0*/  @!P2 F2FP.F16.F32.PACK_AB R24, RZ, R3 ;  /* 0x00000003ff18a23e */ /* 0x000fe200000000ff */
[----:B---3--:R-:W-:-:S05]  /*4700*/  @!P3 FMUL.FTZ R2, R2, R13 ;  /* 0x0000000d0202b220 */ /* 0x008fca0000410000 */
[----:B------:R-:W-:Y:S01]  /*4710*/  @!P3 F2FP.F16.F32.PACK_AB R23, RZ, R2 ;  /* 0x00000002ff17b23e */ /* 0x000fe200000000ff */
[----:B-1----:R-:W-:-:S05]  /*4720*/  @!P1 FMUL.FTZ R5, R5, R6 ;  /* 0x0000000605059220 */ /* 0x002fca0000410000 */
[----:B------:R-:W-:Y:S01]  /*4730*/  @!P1 F2FP.F16.F32.PACK_AB R25, RZ, R5 ;  /* 0x00000005ff19923e */ /* 0x000fe200000000ff */
[----:B0-----:R-:W-:Y:S06]  /*4740*/  @P0 BRA `(.L_x_4696) ;  /* 0x0000001000300947 */ /* 0x001fec0003800000 */
        /* <DEDUP_REMOVED lines=19> */
[----:B------:R-:W-:Y:S02]  /*4880*/  IMAD.MOV.U32 R19, RZ, RZ, R22 ;  /* 0x000000ffff137224 */ /* 0x000fe400078e0016 */
[----:B------:R-:W0:Y:S02]  /*4890*/  F2I.FTZ.TRUNC.NTZ R5, R0 ;  /* 0x0000000000057305 */ /* 0x000e24000021f100 */
[----:B0-----:R0:W-:Y:S01]  /*48a0*/  STG.E.U8 desc[UR36][R2.64], R5 ;  /* 0x0000000502007986 */ /* 0x0011e2000c101124 */
[----:B------:R-:W-:Y:S05]  /*48b0*/  BRA `(.L_x_4696) ;  /* 0x0000000c00d47947 */ /* 0x000fea0003800000 */
.L_x_4700:
[----:B------:R-:W-:Y:S02]  /*48c0*/  HADD2.F32 R5, -RZ, R0.H0_H0 ;  /* 0x20000000ff057230 */ /* 0x000fe40000004100 */
[----:B------:R-:W-:-:S04]  /*48d0*/  IMAD.MOV.U32 R19, RZ, RZ, R22 ;  /* 0x000000ffff137224 */ /* 0x000fc800078e0016 */
[----:B------:R-:W0:Y:S02]  /*48e0*/  F2I.S64.TRUNC R4, R5 ;  /* 0x0000000500047311 */ /* 0x000e24000020d900 */
[----:B0-----:R0:W-:Y:S01]  /*48f0*/  STG.E.U8 desc[UR36][R2.64], R4 ;  /* 0x0000000402007986 */ /* 0x0011e2000c101124 */
[----:B------:R-:W-:Y:S05]  /*4900*/  BRA `(.L_x_4696) ;  /* 0x0000000c00c07947 */ /* 0x000fea0003800000 */
.L_x_4699:
        /* <DEDUP_REMOVED lines=11> */
.L_x_4703:
[----:B------:R-:W-:Y:S02]  /*49c0*/  HADD2.F32 R0, -RZ, R0.H0_H0 ;  /* 0x20000000ff007230 */ /* 0x000fe40000004100 */
[----:B------:R-:W-:Y:S02]  /*49d0*/  IMAD.MOV.U32 R19, RZ, RZ, R22 ;  /* 0x000000ffff137224 */ /* 0x000fe400078e0016 */
[----:B------:R-:W0:Y:S02]  /*49e0*/  F2I.FTZ.TRUNC.NTZ R5, R0 ;  /* 0x0000000000057305 */ /* 0x000e24000021f100 */
[----:B0-----:R0:W-:Y:S01]  /*49f0*/  STG.E desc[UR36][R2.64], R5 ;  /* 0x0000000502007986 */ /* 0x0011e2000c101924 */
[----:B------:R-:W-:Y:S05]  /*4a00*/  BRA `(.L_x_4696) ;  /* 0x0000000c00807947 */ /* 0x000fea0003800000 */
.L_x_4702:
[----:B------:R-:W-:Y:S02]  /*4a10*/  HADD2.F32 R0, -RZ, R0.H0_H0 ;  /* 0x20000000ff007230 */ /* 0x000fe40000004100 */
[----:B------:R-:W-:Y:S02]  /*4a20*/  IMAD.MOV.U32 R19, RZ, RZ, R22 ;  /* 0x000000ffff137224 */ /* 0x000fe400078e0016 */
[----:B------:R-:W0:Y:S02]  /*4a30*/  F2I.FTZ.TRUNC.NTZ R5, R0 ;  /* 0x0000000000057305 */ /* 0x000e24000021f100 */
[----:B0-----:R0:W-:Y:S01]  /*4a40*/  STG.E.U16 desc[UR36][R2.64], R5 ;  /* 0x0000000502007986 */ /* 0x0011e2000c101524 */
[----:B------:R-:W-:Y:S05]  /*4a50*/  BRA `(.L_x_4696) ;  /* 0x0000000c006c7947 */ /* 0x000fea0003800000 */
.L_x_4698:
        /* <DEDUP_REMOVED lines=10> */
.L_x_4705:
[----:B------:R0:W-:Y:S01]  /*4b00*/  STG.E.U16 desc[UR36][R2.64], R0 ;  /* 0x0000000002007986 */ /* 0x0001e2000c101524 */
[----:B------:R-:W-:Y:S01]  /*4b10*/  IMAD.MOV.U32 R19, RZ, RZ, R22 ;  /* 0x000000ffff137224 */ /* 0x000fe200078e0016 */
[----:B------:R-:W-:Y:S06]  /*4b20*/  BRA `(.L_x_4696) ;  /* 0x0000000c00387947 */ /* 0x000fec0003800000 */
.L_x_4704:
        /* <DEDUP_REMOVED lines=11> */
.L_x_4707:
[----:B------:R-:W-:Y:S02]  /*4be0*/  HADD2.F32 R0, -RZ, R0.H0_H0 ;  /* 0x20000000ff007230 */ /* 0x000fe40000004100 */
[----:B------:R-:W-:-:S03]  /*4bf0*/  IMAD.MOV.U32 R19, RZ, RZ, R22 ;  /* 0x000000ffff137224 */ /* 0x000fc600078e0016 */
[----:B------:R-:W-:-:S04]  /*4c00*/  F2FP.F16.F32.PACK_AB R0, RZ, R0 ;  /* 0x00000000ff00723e */ /* 0x000fc800000000ff */
[----:B------:R-:W-:-:S05]  /*4c10*/  PRMT R0, R0, 0x5410, RZ ;  /* 0x0000541000007816 */ /* 0x000fca00000000ff */
[----:B------:R0:W-:Y:S01]  /*4c20*/  STG.E desc[UR36][R2.64], R0 ;  /* 0x0000000002007986 */ /* 0x0001e2000c101924 */
[----:B------:R-:W-:Y:S05]  /*4c30*/  BRA `(.L_x_4696) ;  /* 0x0000000800f47947 */ /* 0x000fea0003800000 */
.L_x_4706:
[----:B------:R-:W-:Y:S02]  /*4c40*/  HADD2.F32 R4, -RZ, R0.H0_H0 ;  /* 0x20000000ff047230 */ /* 0x000fe40000004100 */
[----:B------:R-:W-:-:S03]  /*4c50*/  IMAD.MOV.U32 R19, RZ, RZ, R22 ;  /* 0x000000ffff137224 */ /* 0x000fc600078e0016 */
[----:B------:R-:W-:-:S06]  /*4c60*/  FMUL.FTZ R4, R4, 1 ;  /* 0x3f80000004047820 */ /* 0x000fcc0000410000 */
[----:B------:R-:W0:Y:S02]  /*4c70*/  F2F.F64.F32 R4, R4 ;  /* 0x0000000400047310 */ /* 0x000e240000201800 */
[----:B0-----:R0:W-:Y:S01]  /*4c80*/  STG.E.64 desc[UR36][R2.64], R4 ;  /* 0x0000000402007986 */ /* 0x0011e2000c101b24 */
[----:B------:R-:W-:Y:S05]  /*4c90*/  BRA `(.L_x_4696) ;  /* 0x0000000800dc7947 */ /* 0x000fea0003800000 */
.L_x_4697:
        /* <DEDUP_REMOVED lines=14> */
.L_x_4710:
[----:B------:R-:W-:Y:S01]  /*4d80*/  HADD2.F32 R0, -RZ, R0.H0_H0 ;  /* 0x20000000ff007230 */ /* 0x000fe20000004100 */
[----:B------:R-:W-:Y:S01]  /*4d90*/  CS2R R6, SRZ ;  /* 0x0000000000067805 */ /* 0x000fe2000001ff00 */
[----:B------:R-:W-:-:S03]  /*4da0*/  IMAD.MOV.U32 R19, RZ, RZ, R22 ;  /* 0x000000ffff137224 */ /* 0x000fc600078e0016 */
[----:B------:R-:W-:-:S04]  /*4db0*/  FMUL.FTZ R0, R0, 1 ;  /* 0x3f80000000007820 */ /* 0x000fc80000410000 */
[----:B------:R-:W0:Y:S02]  /*4dc0*/  F2F.F64.F32 R4, R0 ;  /* 0x0000000000047310 */ /* 0x000e240000201800 */
[----:B0-----:R3:W-:Y:S01]  /*4dd0*/  STG.E.128 desc[UR36][R2.64], R4 ;  /* 0x0000000402007986 */ /* 0x0017e2000c101d24 */
[----:B------:R-:W-:Y:S05]  /*4de0*/  BRA `(.L_x_4696) ;  /* 0x0000000800887947 */ /* 0x000fea0003800000 */
.L_x_4709:
        /* <DEDUP_REMOVED lines=19> */
.L_x_4714:
[----:B------:R-:W-:Y:S05]  /*4f20*/  BSYNC.RECONVERGENT B0 ;  /* 0x0000000000007941 */ /* 0x000fea0003800200 */
.L_x_4713:
[----:B------:R-:W-:Y:S01]  /*4f30*/  LOP3.LUT R5, R0, 0x80, R5, 0xf8, !PT ;  /* 0x0000008000057812 */ /* 0x000fe200078ef805 */
[----:B------:R-:W-:-:S04]  /*4f40*/  IMAD.MOV.U32 R19, RZ, RZ, R22 ;  /* 0x000000ffff137224 */ /* 0x000fc800078e0016 */
[----:B------:R2:W-:Y:S01]  /*4f50*/  STG.E.U8 desc[UR36][R2.64], R5 ;  /* 0x0000000502007986 */ /* 0x0005e2000c101124 */
[----:B------:R-:W-:Y:S05]  /*4f60*/  BRA `(.L_x_4696) ;  /* 0x0000000800287947 */ /* 0x000fea0003800000 */
.L_x_4712:
        /* <DEDUP_REMOVED lines=15> */
.L_x_4716:
[----:B------:R-:W-:Y:S05]  /*5060*/  BSYNC.RECONVERGENT B0 ;  /* 0x0000000000007941 */ /* 0x000fea0003800200 */
.L_x_4715:
[----:B------:R-:W-:Y:S01]  /*5070*/  LOP3.LUT R5, R0, 0x80, R5, 0xf8, !PT ;  /* 0x0000008000057812 */ /* 0x000fe200078ef805 */
[----:B------:R-:W-:-:S04]  /*5080*/  IMAD.MOV.U32 R19, RZ, RZ, R22 ;  /* 0x000000ffff137224 */ /* 0x000fc800078e0016 */
[----:B------:R1:W-:Y:S01]  /*5090*/  STG.E.U8 desc[UR36][R2.64], R5 ;  /* 0x0000000502007986 */ /* 0x0003e2000c101124 */
[----:B------:R-:W-:Y:S05]  /*50a0*/  BRA `(.L_x_4696) ;  /* 0x0000000400d87947 */ /* 0x000fea0003800000 */
.L_x_4711:
[----:B------:R-:W-:Y:S02]  /*50b0*/  HADD2.F32 R0, -RZ, R0.H0_H0 ;  /* 0x20000000ff007230 */ /* 0x000fe40000004100 */
[----:B------:R-:W-:-:S03]  /*50c0*/  IMAD.MOV.U32 R19, RZ, RZ, R22 ;  /* 0x000000ffff137224 */ /* 0x000fc600078e0016 */
[----:B------:R-:W-:-:S05]  /*50d0*/  F2FP.BF16.F32.PACK_AB R0, RZ, R0 ;  /* 0x00000000ff00723e */ /* 0x000fca00000010ff */
[----:B------:R0:W-:Y:S01]  /*50e0*/  STG.E.U16 desc[UR36][R2.64], R0 ;  /* 0x0000000002007986 */ /* 0x0001e2000c101524 */
[----:B------:R-:W-:Y:S05]  /*50f0*/  BRA `(.L_x_4696) ;  /* 0x0000000400c47947 */ /* 0x000fea0003800000 */
.L_x_4708:
        /* <DEDUP_REMOVED lines=13> */
.L_x_4719:
        /* <DEDUP_REMOVED lines=13> */
.L_x_4722:
[----:B------:R-:W-:-:S04]  /*52a0*/  SHF.R.U32.HI R0, RZ, 0x14, R5 ;  /* 0x00000014ff007819 */ /* 0x000fc80000011605 */
[----:B------:R-:W-:-:S04]  /*52b0*/  LOP3.LUT R0, R0, 0x1, RZ, 0xc0, !PT ;  /* 0x0000000100007812 */ /* 0x000fc800078ec0ff */
[----:B------:R-:W-:-:S04]  /*52c0*/  IADD3 R0, PT, PT, R5, 0x487ffff, R0 ;  /* 0x0487ffff05007810 */ /* 0x000fc80007ffe000 */
[----:B------:R-:W-:-:S04]  /*52d0*/  SHF.R.U32.HI R0, RZ, 0x14, R0 ;  /* 0x00000014ff007819 */ /* 0x000fc80000011600 */
[----:B------:R-:W-:-:S07]  /*52e0*/  LOP3.LUT R4, R0, 0xff, RZ, 0xc0, !PT ;  /* 0x000000ff00047812 */ /* 0x000fce00078ec0ff */
.L_x_4723:
[----:B------:R-:W-:-:S04]  /*52f0*/  SHF.R.U32.HI R5, RZ, 0x18, R5 ;  /* 0x00000018ff057819 */ /* 0x000fc80000011605 */
[----:B------:R-:W-:-:S04]  /*5300*/  LOP3.LUT R4, R4, 0x80, R5, 0xf8, !PT ;  /* 0x0000008004047812 */ /* 0x000fc800078ef805 */
[----:B------:R-:W-:-:S07]  /*5310*/  PRMT R0, R4, 0x7610, R0 ;  /* 0x0000761004007816 */ /* 0x000fce0000000000 */
.L_x_4721:
[----:B------:R-:W-:Y:S05]  /*5320*/  BSYNC.RECONVERGENT B0 ;  /* 0x0000000000007941 */ /* 0x000fea0003800200 */
.L_x_4720:
[----:B------:R0:W-:Y:S01]  /*5330*/  STG.E.U8 desc[UR36][R2.64], R0 ;  /* 0x0000000002007986 */ /* 0x0001e2000c101124 */
[----:B------:R-:W-:Y:S01]  /*5340*/  IMAD.MOV.U32 R19, RZ, RZ, R22 ;  /* 0x000000ffff137224 */ /* 0x000fe200078e0016 */
[----:B------:R-:W-:Y:S06]  /*5350*/  BRA `(.L_x_4696) ;  /* 0x00000004002c7947 */ /* 0x000fec0003800000 */
.L_x_4718:
        /* <DEDUP_REMOVED lines=13> */
.L_x_4726:
[----:B------:R-:W-:-:S04]  /*5430*/  SHF.R.U32.HI R0, RZ, 0x15, R5 ;  /* 0x00000015ff007819 */ /* 0x000fc80000011605 */
[----:B------:R-:W-:-:S04]  /*5440*/  LOP3.LUT R0, R0, 0x1, RZ, 0xc0, !PT ;  /* 0x0000000100007812 */ /* 0x000fc800078ec0ff */
[----:B------:R-:W-:-:S04]  /*5450*/  IADD3 R0, PT, PT, R5, 0x88fffff, R0 ;  /* 0x088fffff05007810 */ /* 0x000fc80007ffe000 */
[----:B------:R-:W-:-:S04]  /*5460*/  SHF.R.U32.HI R0, RZ, 0x15, R0 ;  /* 0x00000015ff007819 */ /* 0x000fc80000011600 */
[----:B------:R-:W-:-:S07]  /*5470*/  LOP3.LUT R4, R0, 0xff, RZ, 0xc0, !PT ;  /* 0x000000ff00047812 */ /* 0x000fce00078ec0ff */
.L_x_4727:
[----:B------:R-:W-:-:S04]  /*5480*/  SHF.R.U32.HI R5, RZ, 0x18, R5 ;  /* 0x00000018ff057819 */ /* 0x000fc80000011605 */
[----:B------:R-:W-:-:S04]  /*5490*/  LOP3.LUT R4, R4, 0x80, R5, 0xf8, !PT ;  /* 0x0000008004047812 */ /* 0x000fc800078ef805 */
[----:B------:R-:W-:-:S07]  /*54a0*/  PRMT R0, R4, 0x7610, R0 ;  /* 0x0000761004007816 */ /* 0x000fce0000000000 */
.L_x_4725:
[----:B------:R-:W-:Y:S05]  /*54b0*/  BSYNC.RECONVERGENT B0 ;  /* 0x0000000000007941 */ /* 0x000fea0003800200 */
.L_x_4724:
[----:B------:R0:W-:Y:S01]  /*54c0*/  STG.E.U8 desc[UR36][R2.64], R0 ;  /* 0x0000000002007986 */ /* 0x0001e2000c101124 */
[----:B------:R-:W-:Y:S01]  /*54d0*/  IMAD.MOV.U32 R19, RZ, RZ, R22 ;  /* 0x000000ffff137224 */ /* 0x000fe200078e0016 */
[----:B------:R-:W-:Y:S06]  /*54e0*/  BRA `(.L_x_4696) ;  /* 0x0000000000c87947 */ /* 0x000fec0003800000 */
.L_x_4717:
[----:B------:R-:W-:-:S13]  /*54f0*/  ISETP.NE.AND P0, PT, R4, 0x1c, PT ;  /* 0x0000001c0400780c */ /* 0x000fda0003f05270 */
[----:B------:R-:W-:Y:S05]  /*5500*/  @!P0 BRA `(.L_x_4728) ;  /* 0x0000000000b08947 */ /* 0x000fea0003800000 */
[----:B------:R-:W-:-:S13]  /*5510*/  ISETP.NE.AND P0, PT, R4, 0x1d, PT ;  /* 0x0000001d0400780c */ /* 0x000fda0003f05270 */
[----:B------:R-:W-:Y:S05]  /*5520*/  @!P0 BRA `(.L_x_4729) ;  /* 0x0000000000948947 */ /* 0x000fea0003800000 */
[----:B------:R-:W-:-:S13]  /*5530*/  ISETP.NE.AND P0, PT, R4, 0x2c, PT ;  /* 0x0000002c0400780c */ /* 0x000fda0003f05270 */
[----:B------:R-:W-:Y:S05]  /*5540*/  @!P0 BRA `(.L_x_4730) ;  /* 0x0000000000488947 */ /* 0x000fea0003800000 */
.L_x_4701:
        /* <DEDUP_REMOVED lines=16> */
.L_x_4731:
[----:B------:R-:W-:Y:S01]  /*5650*/  IMAD.MOV.U32 R19, RZ, RZ, R22 ;  /* 0x000000ffff137224 */ /* 0x000fe200078e0016 */
[----:B------:R-:W-:Y:S06]  /*5660*/  BRA `(.L_x_4696) ;  /* 0x0000000000687947 */ /* 0x000fec0003800000 */
.L_x_4730:
        /* <DEDUP_REMOVED lines=17> */
.L_x_4729:
[----:B------:R-:W-:Y:S02]  /*5780*/  HADD2.F32 R4, -RZ, R0.H0_H0 ;  /* 0x20000000ff047230 */ /* 0x000fe40000004100 */
[----:B------:R-:W-:-:S04]  /*5790*/  IMAD.MOV.U32 R19, RZ, RZ, R22 ;  /* 0x000000ffff137224 */ /* 0x000fc800078e0016 */
[----:B------:R-:W0:Y:S02]  /*57a0*/  F2I.U64.TRUNC R4, R4 ;  /* 0x0000000400047311 */ /* 0x000e24000020d800 */
[----:B0-----:R0:W-:Y:S01]  /*57b0*/  STG.E.64 desc[UR36][R2.64], R4 ;  /* 0x0000000402007986 */ /* 0x0011e2000c101b24 */
[----:B------:R-:W-:Y:S05]  /*57c0*/  BRA `(.L_x_4696) ;  /* 0x0000000000107947 */ /* 0x000fea0003800000 */
.L_x_4728:
[----:B------:R-:W-:Y:S02]  /*57d0*/  HADD2.F32 R0, -RZ, R0.H0_H0 ;  /* 0x20000000ff007230 */ /* 0x000fe40000004100 */
[----:B------:R-:W-:Y:S02]  /*57e0*/  IMAD.MOV.U32 R19, RZ, RZ, R22 ;  /* 0x000000ffff137224 */ /* 0x000fe400078e0016 */
[----:B------:R-:W0:Y:S02]  /*57f0*/  F2I.FTZ.U32.TRUNC.NTZ R5, R0 ;  /* 0x0000000000057305 */ /* 0x000e24000021f000 */
[----:B0-----:R0:W-:Y:S03]  /*5800*/  STG.E desc[UR36][R2.64], R5 ;  /* 0x0000000502007986 */ /* 0x0011e6000c101924 */
.L_x_4696:
[----:B------:R-:W-:Y:S05]  /*5810*/  BSYNC.RECONVERGENT B6 ;  /* 0x0000000000067941 */ /* 0x000fea0003800200 */
.L_x_4695:
        /* <DEDUP_REMOVED lines=23> */
[----:B0-----:R0:W-:Y:S01]  /*5990*/  STG.E.U8 desc[UR36][R2.64], R25 ;  /* 0x0000001902007986 */ /* 0x0011e2000c101124 */
[----:B------:R-:W-:Y:S05]  /*59a0*/  BRA `(.L_x_4739) ;  /* 0x0000000c007c7947 */ /* 0x000fea0003800000 */
.L_x_4737:
[----:B------:R-:W-:-:S06]  /*59b0*/  HADD2.F32 R5, -RZ, R25.H0_H0 ;  /* 0x20000019ff057230 */ /* 0x000fcc0000004100 */
[----:B------:R-:W0:Y:S02]  /*59c0*/  F2I.S64.TRUNC R4, R5 ;  /* 0x0000000500047311 */ /* 0x000e24000020d900 */
[----:B0-----:R0:W-:Y:S01]  /*59d0*/  STG.E.U8 desc[UR36][R2.64], R4 ;  /* 0x0000000402007986 */ /* 0x0011e2000c101124 */
[----:B------:R-:W-:Y:S05]  /*59e0*/  BRA `(.L_x_4739) ;  /* 0x0000000c006c7947 */ /* 0x000fea0003800000 */
.L_x_4736:
        /* <DEDUP_REMOVED lines=10> */
.L_x_4741:
[----:B------:R-:W-:-:S06]  /*5a90*/  HADD2.F32 R25, -RZ, R25.H0_H0 ;  /* 0x20000019ff197230 */ /* 0x000fcc0000004100 */
[----:B------:R-:W0:Y:S02]  /*5aa0*/  F2I.FTZ.TRUNC.NTZ R25, R25 ;  /* 0x0000001900197305 */ /* 0x000e24000021f100 */
[----:B0-----:R0:W-:Y:S01]  /*5ab0*/  STG.E desc[UR36][R2.64], R25 ;  /* 0x0000001902007986 */ /* 0x0011e2000c101924 */
[----:B------:R-:W-:Y:S05]  /*5ac0*/  BRA `(.L_x_4739) ;  /* 0x0000000c00347947 */ /* 0x000fea0003800000 */
.L_x_4740:
[----:B------:R-:W-:-:S06]  /*5ad0*/  HADD2.F32 R25, -RZ, R25.H0_H0 ;  /* 0x20000019ff197230 */ /* 0x000fcc0000004100 */
[----:B------:R-:W0:Y:S02]  /*5ae0*/  F2I.FTZ.TRUNC.NTZ R25, R25 ;  /* 0x0000001900197305 */ /* 0x000e24000021f100 */
[----:B0-----:R0:W-:Y:S01]  /*5af0*/  STG.E.U16 desc[UR36][R2.64], R25 ;  /* 0x0000001902007986 */ /* 0x0011e2000c101524 */
[----:B------:R-:W-:Y:S05]  /*5b00*/  BRA `(.L_x_4739) ;  /* 0x0000000c00247947 */ /* 0x000fea0003800000 */
.L_x_4735:
        /* <DEDUP_REMOVED lines=9> */
.L_x_4743:
[----:B------:R0:W-:Y:S01]  /*5ba0*/  STG.E.U16 desc[UR36][R2.64], R25 ;  /* 0x0000001902007986 */ /* 0x0001e2000c101524 */
[----:B------:R-:W-:Y:S05]  /*5bb0*/  BRA `(.L_x_4739) ;  /* 0x0000000800f87947 */ /* 0x000fea0003800000 */
.L_x_4742:
        /* <DEDUP_REMOVED lines=10> */
.L_x_4745:
[----:B------:R-:W-:-:S05]  /*5c60*/  HADD2.F32 R0, -RZ, R25.H0_H0 ;  /* 0x20000019ff007230 */ /* 0x000fca0000004100 */
[----:B------:R-:W-:-:S04]  /*5c70*/  F2FP.F16.F32.PACK_AB R0, RZ, R0 ;  /* 0x00000000ff00723e */ /* 0x000fc800000000ff */
[----:B------:R-:W-:-:S05]  /*5c80*/  PRMT R0, R0, 0x5410, RZ ;  /* 0x0000541000007816 */ /* 0x000fca00000000ff */
[----:B------:R0:W-:Y:S01]  /*5c90*/  STG.E desc[UR36][R2.64], R0 ;  /* 0x0000000002007986 */ /* 0x0001e2000c101924 */
[----:B------:R-:W-:Y:S05]  /*5ca0*/  BRA `(.L_x_4739) ;  /* 0x0000000800bc7947 */ /* 0x000fea0003800000 */
.L_x_4744:
[----:B------:R-:W-:-:S05]  /*5cb0*/  HADD2.F32 R4, -RZ, R25.H0_H0 ;  /* 0x20000019ff047230 */ /* 0x000fca0000004100 */
[----:B------:R-:W-:-:S06]  /*5cc0*/  FMUL.FTZ R4, R4, 1 ;  /* 0x3f80000004047820 */ /* 0x000fcc0000410000 */
[----:B------:R-:W0:Y:S02]  /*5cd0*/  F2F.F64.F32 R4, R4 ;  /* 0x0000000400047310 */ /* 0x000e240000201800 */
[----:B0-----:R0:W-:Y:S01]  /*5ce0*/  STG.E.64 desc[UR36][R2.64], R4 ;  /* 0x0000000402007986 */ /* 0x0011e2000c101b24 */
[----:B------:R-:W-:Y:S05]  /*5cf0*/  BRA `(.L_x_4739) ;  /* 0x0000000800a87947 */ /* 0x000fea0003800000 */
.L_x_4734:
        /* <DEDUP_REMOVED lines=14> */
.L_x_4749:
        /* <DEDUP_REMOVED lines=18> */
.L_x_4752:
[----:B------:R-:W-:-:S04]  /*5f00*/  SHF.R.U32.HI R5, RZ, 0x18, R5 ;  /* 0x00000018ff057819 */ /* 0x000fc80000011605 */
[----:B------:R-:W-:-:S07]  /*5f10*/  LOP3.LUT R0, R0, 0x80, R5, 0xf8, !PT ;  /* 0x0000008000007812 */ /* 0x000fce00078ef805 */
.L_x_4751:
[----:B------:R-:W-:Y:S05]  /*5f20*/  BSYNC.RECONVERGENT B0 ;  /* 0x0000000000007941 */ /* 0x000fea0003800200 */
.L_x_4750:
[----:B------:R0:W-:Y:S01]  /*5f30*/  STG.E.U8 desc[UR36][R2.64], R0 ;  /* 0x0000000002007986 */ /* 0x0001e2000c101124 */
[----:B------:R-:W-:Y:S05]  /*5f40*/  BRA `(.L_x_4739) ;  /* 0x0000000800147947 */ /* 0x000fea0003800000 */
.L_x_4748:
        /* <DEDUP_REMOVED lines=18> */
.L_x_4755:
[----:B------:R-:W-:-:S04]  /*6070*/  SHF.R.U32.HI R5, RZ, 0x18, R5 ;  /* 0x00000018ff057819 */ /* 0x000fc80000011605 */
[----:B------:R-:W-:-:S07]  /*6080*/  LOP3.LUT R0, R0, 0x80, R5, 0xf8, !PT ;  /* 0x0000008000007812 */ /* 0x000fce00078ef805 */
.L_x_4754:
[----:B------:R-:W-:Y:S05]  /*6090*/  BSYNC.RECONVERGENT B0 ;  /* 0x0000000000007941 */ /* 0x000fea0003800200 */
.L_x_4753:
[----:B------:R0:W-:Y:S01]  /*60a0*/  STG.E.U8 desc[UR36][R2.64], R0 ;  /* 0x0000000002007986 */ /* 0x0001e2000c101124 */
[----:B------:R-:W-:Y:S05]  /*60b0*/  BRA `(.L_x_4739) ;  /* 0x0000000400b87947 */ /* 0x000fea0003800000 */
.L_x_4747:
        /* <DEDUP_REMOVED lines=22> */
.L_x_4757:
[----:B------:R-:W-:-:S06]  /*6220*/  HADD2.F32 R4, -RZ, R25.H0_H0 ;  /* 0x20000019ff047230 */ /* 0x000fcc0000004100 */
[----:B------:R-:W0:Y:S02]  /*6230*/  F2I.U64.TRUNC R4, R4 ;  /* 0x0000000400047311 */ /* 0x000e24000020d800 */
[----:B0-----:R0:W-:Y:S01]  /*6240*/  STG.E.64 desc[UR36][R2.64], R4 ;  /* 0x0000000402007986 */ /* 0x0011e2000c101b24 */
[----:B------:R-:W-:Y:S05]  /*6250*/  BRA `(.L_x_4739) ;  /* 0x0000000400507947 */ /* 0x000fea0003800000 */
.L_x_4756:
[----:B------:R-:W-:-:S06]  /*6260*/  HADD2.F32 R25, -RZ, R25.H0_H0 ;  /* 0x20000019ff197230 */ /* 0x000fcc0000004100 */
[----:B------:R-:W0:Y:S02]  /*6270*/  F2I.FTZ.U32.TRUNC.NTZ R25, R25 ;  /* 0x0000001900197305 */ /* 0x000e24000021f000 */
[----:B0-----:R0:W-:Y:S01]  /*6280*/  STG.E desc[UR36][R2.64], R25 ;  /* 0x0000001902007986 */ /* 0x0011e2000c101924 */
[----:B------:R-:W-:Y:S05]  /*6290*/  BRA `(.L_x_4739) ;  /* 0x0000000400407947 */ /* 0x000fea0003800000 */
.L_x_4746:
        /* <DEDUP_REMOVED lines=11> */
.L_x_4759:
[----:B------:R-:W-:Y:S01]  /*6350*/  HADD2.F32 R25, -RZ, R25.H0_H0 ;  /* 0x20000019ff197230 */ /* 0x000fe20000004100 */
[----:B------:R-:W-:-:S04]  /*6360*/  CS2R R6, SRZ ;  /* 0x0000000000067805 */ /* 0x000fc8000001ff00 */
[----:B------:R-:W-:-:S06]  /*6370*/  FMUL.FTZ R4, R25, 1 ;  /* 0x3f80000019047820 */ /* 0x000fcc0000410000 */
[----:B------:R-:W0:Y:S02]  /*6380*/  F2F.F64.F32 R4, R4 ;  /* 0x0000000400047310 */ /* 0x000e240000201800 */
[----:B0-----:R0:W-:Y:S01]  /*6390*/  STG.E.128 desc[UR36][R2.64], R4 ;  /* 0x0000000402007986 */ /* 0x0011e2000c101d24 */
[----:B------:R-:W-:Y:S05]  /*63a0*/  BRA `(.L_x_4739) ;  /* 0x0000000000fc7947 */ /* 0x000fea0003800000 */
.L_x_4758:
[----:B------:R-:W-:-:S13]  /*63b0*/  ISETP.NE.AND P0, PT, R0, 0xf, PT ;  /* 0x0000000f0000780c */ /* 0x000fda0003f05270 */
[----:B------:R-:W-:Y:S05]  /*63c0*/  @!P0 BRA `(.L_x_4760) ;  /* 0x0000000000e88947 */ /* 0x000fea0003800000 */
[----:B------:R-:W-:-:S13]  /*63d0*/  ISETP.NE.AND P0, PT, R0, 0x17, PT ;  /* 0x000000170000780c */ /* 0x000fda0003f05270 */
[----:B------:R-:W-:Y:S05]  /*63e0*/  @!P0 BRA `(.L_x_4761) ;  /* 0x0000000000908947 */ /* 0x000fea0003800000 */
[----:B------:R-:W-:-:S13]  /*63f0*/  ISETP.NE.AND P0, PT, R0, 0x18, PT ;  /* 0x000000180000780c */ /* 0x000fda0003f05270 */
[----:B------:R-:W-:Y:S05]  /*6400*/  @!P0 BRA `(.L_x_4762) ;  /* 0x0000000000448947 */ /* 0x000fea0003800000 */
.L_x_4738:
        /* <DEDUP_REMOVED lines=16> */
.L_x_4763:
[----:B------:R-:W-:Y:S05]  /*6510*/  BRA `(.L_x_4739) ;  /* 0x0000000000a07947 */ /* 0x000fea0003800000 */
.L_x_4762:
        /* <DEDUP_REMOVED lines=13> */
.L_x_4765:
[----:B------:R-:W-:Y:S05]  /*65f0*/  BSYNC.RECONVERGENT B0 ;  /* 0x0000000000007941 */ /* 0x000fea0003800200 */
.L_x_4764:
[----:B------:R-:W-:-:S05]  /*6600*/  LOP3.LUT R5, R0, 0x80, R5, 0xf8, !PT ;  /* 0x0000008000057812 */ /* 0x000fca00078ef805 */
[----:B------:R3:W-:Y:S01]  /*6610*/  STG.E.U8 desc[UR36][R2.64], R5 ;  /* 0x0000000502007986 */ /* 0x0007e2000c101124 */
[----:B------:R-:W-:Y:S05]  /*6620*/  BRA `(.L_x_4739) ;  /* 0x00000000005c7947 */ /* 0x000fea0003800000 */
.L_x_4761:
        /* <DEDUP_REMOVED lines=12> */
.L_x_4767:
[----:B------:R-:W-:Y:S01]  /*66f0*/  IMAD.MOV.U32 R0, RZ, RZ, 0x7f ;  /* 0x0000007fff007424 */ /* 0x000fe200078e00ff */
[----:B------:R-:W-:-:S04]  /*6700*/  ISETP.GT.U32.AND P0, PT, R4, 0x7f800000, PT ;  /* 0x7f8000000400780c */ /* 0x000fc80003f04070 */
[----:B------:R-:W-:-:S09]  /*6710*/  SEL R0, R0, 0x7c, P0 ;  /* 0x0000007c00007807 */ /* 0x000fd20000000000 */
.L_x_4768:
[----:B------:R-:W-:Y:S05]  /*6720*/  BSYNC.RECONVERGENT B0 ;  /* 0x0000000000007941 */ /* 0x000fea0003800200 */
.L_x_4766:
[----:B------:R-:W-:-:S04]  /*6730*/  SHF.R.U32.HI R5, RZ, 0x18, R5 ;  /* 0x00000018ff057819 */ /* 0x000fc80000011605 */
[----:B------:R-:W-:-:S05]  /*6740*/  LOP3.LUT R5, R0, 0x80, R5, 0xf8, !PT ;  /* 0x0000008000057812 */ /* 0x000fca00078ef805 */
[----:B------:R2:W-:Y:S01]  /*6750*/  STG.E.U8 desc[UR36][R2.64], R5 ;  /* 0x0000000502007986 */ /* 0x0005e2000c101124 */
[----:B------:R-:W-:Y:S05]  /*6760*/  BRA `(.L_x_4739) ;  /* 0x00000000000c7947 */ /* 0x000fea0003800000 */
.L_x_4760:
[----:B------:R-:W-:-:S05]  /*6770*/  HADD2.F32 R0, -RZ, R25.H0_H0 ;  /* 0x20000019ff007230 */ /* 0x000fca0000004100 */
[----:B------:R-:W-:-:S05]  /*6780*/  F2FP.BF16.F32.PACK_AB R0, RZ, R0 ;  /* 0x00000000ff00723e */ /* 0x000fca00000010ff */
[----:B------:R4:W-:Y:S02]  /*6790*/  STG.E.U16 desc[UR36][R2.64], R0 ;  /* 0x0000000002007986 */ /* 0x0009e4000c101524 */
.L_x_4739:
        /* <DEDUP_REMOVED lines=25> */
.L_x_4772:
[----:B------:R-:W-:-:S06]  /*6930*/  HADD2.F32 R5, -RZ, R24.H0_H0 ;  /* 0x20000018ff057230 */ /* 0x000fcc0000004100 */
[----:B------:R-:W0:Y:S02]  /*6940*/  F2I.S64.TRUNC R4, R5 ;  /* 0x0000000500047311 */ /* 0x000e24000020d900 */
[----:B0-----:R4:W-:Y:S01]  /*6950*/  STG.E.U8 desc[UR36][R2.64], R4 ;  /* 0x0000000402007986 */ /* 0x0019e2000c101124 */
[----:B------:R-:W-:Y:S05]  /*6960*/  BRA `(.L_x_4774) ;  /* 0x0000000c006c7947 */ /* 0x000fea0003800000 */
.L_x_4771:
        /* <DEDUP_REMOVED lines=10> */
.L_x_4776:
[----:B------:R-:W-:-:S04]  /*6a10*/  HADD2.F32 R24, -RZ, R24.H0_H0 ;  /* 0x20000018ff187230 */ /* 0x000fc80000004100 */
[----:B------:R-:W0:Y:S02]  /*6a20*/  F2I.FTZ.TRUNC.NTZ R5, R24 ;  /* 0x0000001800057305 */ /* 0x000e24000021f100 */
[----:B0-----:R2:W-:Y:S01]  /*6a30*/  STG.E desc[UR36][R2.64], R5 ;  /* 0x0000000502007986 */ /* 0x0015e2000c101924 */
[----:B------:R-:W-:Y:S05]  /*6a40*/  BRA `(.L_x_4774) ;  /* 0x0000000c00347947 */ /* 0x000fea0003800000 */
.L_x_4775:
[----:B------:R-:W-:-:S04]  /*6a50*/  HADD2.F32 R24, -RZ, R24.H0_H0 ;  /* 0x20000018ff187230 */ /* 0x000fc80000004100 */
[----:B------:R-:W0:Y:S02]  /*6a60*/  F2I.FTZ.TRUNC.NTZ R5, R24 ;  /* 0x0000001800057305 */ /* 0x000e24000021f100 */
[----:B0-----:R0:W-:Y:S01]  /*6a70*/  STG.E.U16 desc[UR36][R2.64], R5 ;  /* 0x0000000502007986 */ /* 0x0011e2000c101524 */
[----:B------:R-:W-:Y:S05]  /*6a80*/  BRA `(.L_x_4774) ;  /* 0x0000000c00247947 */ /* 0x000fea0003800000 */
.L_x_4770:
        /* <DEDUP_REMOVED lines=9> */
.L_x_4778:
[----:B------:R0:W-:Y:S01]  /*6b20*/  STG.E.U16 desc[UR36][R2.64], R24 ;  /* 0x0000001802007986 */ /* 0x0001e2000c101524 */
[----:B------:R-:W-:Y:S05]  /*6b30*/  BRA `(.L_x_4774) ;  /* 0x0000000800f87947 */ /* 0x000fea0003800000 */
.L_x_4777:
        /* <DEDUP_REMOVED lines=10> */
.L_x_4780:
[----:B------:R-:W-:-:S05]  /*6be0*/  HADD2.F32 R0, -RZ, R24.H0_H0 ;  /* 0x20000018ff007230 */ /* 0x000fca0000004100 */
[----:B------:R-:W-:-:S04]  /*6bf0*/  F2FP.F16.F32.PACK_AB R0, RZ, R0 ;  /* 0x00000000ff00723e */ /* 0x000fc800000000ff */
[----:B------:R-:W-:-:S05]  /*6c00*/  PRMT R0, R0, 0x5410, RZ ;  /* 0x0000541000007816 */ /* 0x000fca00000000ff */
[----:B------:R0:W-:Y:S01]  /*6c10*/  STG.E desc[UR36][R2.64], R0 ;  /* 0x0000000002007986 */ /* 0x0001e2000c101924 */
[----:B------:R-:W-:Y:S05]  /*6c20*/  BRA `(.L_x_4774) ;  /* 0x0000000800bc7947 */ /* 0x000fea0003800000 */
.L_x_4779:
[----:B------:R-:W-:-:S05]  /*6c30*/  HADD2.F32 R4, -RZ, R24.H0_H0 ;  /* 0x20000018ff047230 */ /* 0x000fca0000004100 */
[----:B------:R-:W-:-:S06]  /*6c40*/  FMUL.FTZ R4, R4, 1 ;  /* 0x3f80000004047820 */ /* 0x000fcc0000410000 */
[----:B------:R-:W0:Y:S02]  /*6c50*/  F2F.F64.F32 R4, R4 ;  /* 0x0000000400047310 */ /* 0x000e240000201800 */
[----:B0-----:R0:W-:Y:S01]  /*6c60*/  STG.E.64 desc[UR36][R2.64], R4 ;  /* 0x0000000402007986 */ /* 0x0011e2000c101b24 */
[----:B------:R-:W-:Y:S05]  /*6c70*/  BRA `(.L_x_4774) ;  /* 0x0000000800a87947 */ /* 0x000fea0003800000 */
.L_x_4769:
        /* <DEDUP_REMOVED lines=14> */
.L_x_4784:
        /* <DEDUP_REMOVED lines=18> */
.L_x_4787:
[----:B------:R-:W-:-:S04]  /*6e80*/  SHF.R.U32.HI R5, RZ, 0x18, R5 ;  /* 0x00000018ff057819 */ /* 0x000fc80000011605 */
[----:B------:R-:W-:-:S07]  /*6e90*/  LOP3.LUT R0, R0, 0x80, R5, 0xf8, !PT ;  /* 0x0000008000007812 */ /* 0x000fce00078ef805 */
.L_x_4786:
[----:B------:R-:W-:Y:S05]  /*6ea0*/  BSYNC.RECONVERGENT B0 ;  /* 0x0000000000007941 */ /* 0x000fea0003800200 */
.L_x_4785:
[----:B------:R0:W-:Y:S01]  /*6eb0*/  STG.E.U8 desc[UR36][R2.64], R0 ;  /* 0x0000000002007986 */ /* 0x0001e2000c101124 */
[----:B------:R-:W-:Y:S05]  /*6ec0*/  BRA `(.L_x_4774) ;  /* 0x0000000800147947 */ /* 0x000fea0003800000 */
.L_x_4783:
        /* <DEDUP_REMOVED lines=18> */
.L_x_4790:
[----:B------:R-:W-:-:S04]  /*6ff0*/  SHF.R.U32.HI R5, RZ, 0x18, R5 ;  /* 0x00000018ff057819 */ /* 0x000fc80000011605 */
[----:B------:R-:W-:-:S07]  /*7000*/  LOP3.LUT R0, R0, 0x80, R5, 0xf8, !PT ;  /* 0x0000008000007812 */ /* 0x000fce00078ef805 */
.L_x_4789:
[----:B------:R-:W-:Y:S05]  /*7010*/  BSYNC.RECONVERGENT B0 ;  /* 0x0000000000007941 */ /* 0x000fea0003800200 */
.L_x_4788:
[----:B------:R0:W-:Y:S01]  /*7020*/  STG.E.U8 desc[UR36][R2.64], R0 ;  /* 0x0000000002007986 */ /* 0x0001e2000c101124 */
[----:B------:R-:W-:Y:S05]  /*7030*/  BRA `(.L_x_4774) ;  /* 0x0000000400b87947 */ /* 0x000fea0003800000 */
.L_x_4782:
        /* <DEDUP_REMOVED lines=22> */
.L_x_4792:
[----:B------:R-:W-:-:S06]  /*71a0*/  HADD2.F32 R4, -RZ, R24.H0_H0 ;  /* 0x20000018ff047230 */ /* 0x000fcc0000004100 */
[----:B------:R-:W0:Y:S02]  /*71b0*/  F2I.U64.TRUNC R4, R4 ;  /* 0x0000000400047311 */ /* 0x000e24000020d800 */
[----:B0-----:R0:W-:Y:S01]  /*71c0*/  STG.E.64 desc[UR36][R2.64], R4 ;  /* 0x0000000402007986 */ /* 0x0011e2000c101b24 */
[----:B------:R-:W-:Y:S05]  /*71d0*/  BRA `(.L_x_4774) ;  /* 0x0000000400507947 */ /* 0x000fea0003800000 */
.L_x_4791:
[----:B------:R-:W-:-:S04]  /*71e0*/  HADD2.F32 R24, -RZ, R24.H0_H0 ;  /* 0x20000018ff187230 */ /* 0x000fc80000004100 */
[----:B------:R-:W0:Y:S02]  /*71f0*/  F2I.FTZ.U32.TRUNC.NTZ R5, R24 ;  /* 0x0000001800057305 */ /* 0x000e24000021f000 */
[----:B0-----:R0:W-:Y:S01]  /*7200*/  STG.E desc[UR36][R2.64], R5 ;  /* 0x0000000502007986 */ /* 0x0011e2000c101924 */
[----:B------:R-:W-:Y:S05]  /*7210*/  BRA `(.L_x_4774) ;  /* 0x0000000400407947 */ /* 0x000fea0003800000 */
.L_x_4781:
        /* <DEDUP_REMOVED lines=11> */
.L_x_4794:
[----:B------:R-:W-:Y:S01]  /*72d0*/  HADD2.F32 R24, -RZ, R24.H0_H0 ;  /* 0x20000018ff187230 */ /* 0x000fe20000004100 */
[----:B------:R-:W-:-:S04]  /*72e0*/  CS2R R6, SRZ ;  /* 0x0000000000067805 */ /* 0x000fc8000001ff00 */
[----:B------:R-:W-:-:S06]  /*72f0*/  FMUL.FTZ R4, R24, 1 ;  /* 0x3f80000018047820 */ /* 0x000fcc0000410000 */
[----:B------:R-:W0:Y:S02]  /*7300*/  F2F.F64.F32 R4, R4 ;  /* 0x0000000400047310 */ /* 0x000e240000201800 */
[----:B0-----:R0:W-:Y:S01]  /*7310*/  STG.E.128 desc[UR36][R2.64], R4 ;  /* 0x0000000402007986 */ /* 0x0011e2000c101d24 */
[----:B------:R-:W-:Y:S05]  /*7320*/  BRA `(.L_x_4774) ;  /* 0x0000000000fc7947 */ /* 0x000fea0003800000 */
.L_x_4793:
[----:B------:R-:W-:-:S13]  /*7330*/  ISETP.NE.AND P0, PT, R0, 0xf, PT ;  /* 0x0000000f0000780c */ /* 0x000fda0003f05270 */
[----:B------:R-:W-:Y:S05]  /*7340*/  @!P0 BRA `(.L_x_4795) ;  /* 0x0000000000e88947 */ /* 0x000fea0003800000 */
[----:B------:R-:W-:-:S13]  /*7350*/  ISETP.NE.AND P0, PT, R0, 0x17, PT ;  /* 0x000000170000780c */ /* 0x000fda0003f05270 */
[----:B------:R-:W-:Y:S05]  /*7360*/  @!P0 BRA `(.L_x_4796) ;  /* 0x0000000000908947 */ /* 0x000fea0003800000 */
[----:B------:R-:W-:-:S13]  /*7370*/  ISETP.NE.AND P0, PT, R0, 0x18, PT ;  /* 0x000000180000780c */ /* 0x000fda0003f05270 */
[----:B------:R-:W-:Y:S05]  /*7380*/  @!P0 BRA `(.L_x_4797) ;  /* 0x0000000000448947 */ /* 0x000fea0003800000 */
.L_x_4773:
        /* <DEDUP_REMOVED lines=16> */
.L_x_4798:
[----:B------:R-:W-:Y:S05]  /*7490*/  BRA `(.L_x_4774) ;  /* 0x0000000000a07947 */ /* 0x000fea0003800000 */
.L_x_4797:
        /* <DEDUP_REMOVED lines=13> */
.L_x_4800:
[----:B------:R-:W-:Y:S05]  /*7570*/  BSYNC.RECONVERGENT B0 ;  /* 0x0000000000007941 */ /* 0x000fea0003800200 */
.L_x_4799:
[----:B------:R-:W-:-:S05]  /*7580*/  LOP3.LUT R5, R0, 0x80, R5, 0xf8, !PT ;  /* 0x0000008000057812 */ /* 0x000fca00078ef805 */
[----:B------:R0:W-:Y:S01]  /*7590*/  STG.E.U8 desc[UR36][R2.64], R5 ;  /* 0x0000000502007986 */ /* 0x0001e2000c101124 */
[----:B------:R-:W-:Y:S05]  /*75a0*/  BRA `(.L_x_4774) ;  /* 0x00000000005c7947 */ /* 0x000fea0003800000 */
.L_x_4796:
        /* <DEDUP_REMOVED lines=12> */
.L_x_4802:
[----:B------:R-:W-:Y:S01]  /*7670*/  IMAD.MOV.U32 R0, RZ, RZ, 0x7f ;  /* 0x0000007fff007424 */ /* 0x000fe200078e00ff */
[----:B------:R-:W-:-:S04]  /*7680*/  ISETP.GT.U32.AND P0, PT, R4, 0x7f800000, PT ;  /* 0x7f8000000400780c */ /* 0x000fc80003f04070 */
[----:B------:R-:W-:-:S09]  /*7690*/  SEL R0, R0, 0x7c, P0 ;  /* 0x0000007c00007807 */ /* 0x000fd20000000000 */
.L_x_4803:
[----:B------:R-:W-:Y:S05]  /*76a0*/  BSYNC.RECONVERGENT B0 ;  /* 0x0000000000007941 */ /* 0x000fea0003800200 */
.L_x_4801:
[----:B------:R-:W-:-:S04]  /*76b0*/  SHF.R.U32.HI R5, RZ, 0x18, R5 ;  /* 0x00000018ff057819 */ /* 0x000fc80000011605 */
[----:B------:R-:W-:-:S05]  /*76c0*/  LOP3.LUT R5, R0, 0x80, R5, 0xf8, !PT ;  /* 0x0000008000057812 */ /* 0x000fca00078ef805 */
[----:B------:R0:W-:Y:S01]  /*76d0*/  STG.E.U8 desc[UR36][R2.64], R5 ;  /* 0x0000000502007986 */ /* 0x0001e2000c101124 */
[----:B------:R-:W-:Y:S05]  /*76e0*/  BRA `(.L_x_4774) ;  /* 0x00000000000c7947 */ /* 0x000fea0003800000 */
.L_x_4795:
[----:B------:R-:W-:-:S05]  /*76f0*/  HADD2.F32 R0, -RZ, R24.H0_H0 ;  /* 0x20000018ff007230 */ /* 0x000fca0000004100 */
[----:B------:R-:W-:-:S05]  /*7700*/  F2FP.BF16.F32.PACK_AB R0, RZ, R0 ;  /* 0x00000000ff00723e */ /* 0x000fca00000010ff */
[----:B------:R0:W-:Y:S02]  /*7710*/  STG.E.U16 desc[UR36][R2.64], R0 ;  /* 0x0000000002007986 */ /* 0x0001e4000c101524 */
.L_x_4774:
[----:B------:R-:W-:-:S07]  /*7720*/  VIADD R19, R19, 0x80 ;  /* 0x0000008013137836 */ /* 0x000fce0000000000 */
.L_x_4733:
[----:B------:R-:W-:Y:S05]  /*7730*/  BSYNC.RECONVERGENT B6 ;  /* 0x0000000000067941 */ /* 0x000fea0003800200 */
.L_x_4732:
        /* <DEDUP_REMOVED lines=23> */
.L_x_4807:
[----:B------:R-:W-:-:S06]  /*78b0*/  HADD2.F32 R5, -RZ, R23.H0_H0 ;  /* 0x20000017ff057230 */ /* 0x000fcc0000004100 */
[----:B------:R-:W0:Y:S02]  /*78c0*/  F2I.S64.TRUNC R4, R5 ;  /* 0x0000000500047311 */ /* 0x000e24000020d900 */
[----:B0-----:R-:W-:Y:S01]  /*78d0*/  STG.E.U8 desc[UR36][R2.64], R4 ;  /* 0x0000000402007986 */ /* 0x001fe2000c101124 */
[----:B------:R-:W-:Y:S05]  /*78e0*/  EXIT ;  /* 0x000000000000794d */ /* 0x000fea0003800000 */
.L_x_4806:
        /* <DEDUP_REMOVED lines=10> */
.L_x_4810:
[----:B------:R-:W-:-:S06]  /*7990*/  HADD2.F32 R23, -RZ, R23.H0_H0 ;  /* 0x20000017ff177230 */ /* 0x000fcc0000004100 */
[----:B------:R-:W0:Y:S02]  /*79a0*/  F2I.FTZ.TRUNC.NTZ R23, R23 ;  /* 0x0000001700177305 */ /* 0x000e24000021f100 */
[----:B0-----:R-:W-:Y:S01]  /*79b0*/  STG.E desc[UR36][R2.64], R23 ;  /* 0x0000001702007986 */ /* 0x001fe2000c101924 */
[----:B------:R-:W-:Y:S05]  /*79c0*/  EXIT ;  /* 0x000000000000794d */ /* 0x000fea0003800000 */
.L_x_4809:
[----:B------:R-:W-:-:S06]  /*79d0*/  HADD2.F32 R23, -RZ, R23.H0_H0 ;  /* 0x20000017ff177230 */ /* 0x000fcc0000004100 */
[----:B------:R-:W0:Y:S02]  /*79e0*/  F2I.FTZ.TRUNC.NTZ R23, R23 ;  /* 0x0000001700177305 */ /* 0x000e24000021f100 */
[----:B0-----:R-:W-:Y:S01]  /*79f0*/  STG.E.U16 desc[UR36][R2.64], R23 ;  /* 0x0000001702007986 */ /* 0x001fe2000c101524 */
[----:B------:R-:W-:Y:S05]  /*7a00*/  EXIT ;  /* 0x000000000000794d */ /* 0x000fea0003800000 */
.L_x_4805:
        /* <DEDUP_REMOVED lines=9> */
.L_x_4812:
[----:B------:R-:W-:Y:S01]  /*7aa0*/  STG.E.U16 desc[UR36][R2.64], R23 ;  /* 0x0000001702007986 */ /* 0x000fe2000c101524 */
[----:B------:R-:W-:Y:S05]  /*7ab0*/  EXIT ;  /* 0x000000000000794d */ /* 0x000fea0003800000 */
.L_x_4811:
        /* <DEDUP_REMOVED lines=10> */
.L_x_4814:
[----:B------:R-:W-:-:S05]  /*7b60*/  HADD2.F32 R0, -RZ, R23.H0_H0 ;  /* 0x20000017ff007230 */ /* 0x000fca0000004100 */
[----:B------:R-:W-:-:S04]  /*7b70*/  F2FP.F16.F32.PACK_AB R0, RZ, R0 ;  /* 0x00000000ff00723e */ /* 0x000fc800000000ff */
[----:B------:R-:W-:-:S05]  /*7b80*/  PRMT R0, R0, 0x5410, RZ ;  /* 0x0000541000007816 */ /* 0x000fca00000000ff */
[----:B------:R-:W-:Y:S01]  /*7b90*/  STG.E desc[UR36][R2.64], R0 ;  /* 0x0000000002007986 */ /* 0x000fe2000c101924 */
[----:B------:R-:W-:Y:S05]  /*7ba0*/  EXIT ;  /* 0x000000000000794d */ /* 0x000fea0003800000 */
.L_x_4813:
[----:B------:R-:W-:-:S05]  /*7bb0*/  HADD2.F32 R4, -RZ, R23.H0_H0 ;  /* 0x20000017ff047230 */ /* 0x000fca0000004100 */
[----:B------:R-:W-:-:S06]  /*7bc0*/  FMUL.FTZ R4, R4, 1 ;  /* 0x3f80000004047820 */ /* 0x000fcc0000410000 */
[----:B------:R-:W0:Y:S02]  /*7bd0*/  F2F.F64.F32 R4, R4 ;  /* 0x0000000400047310 */ /* 0x000e240000201800 */
[----:B0-----:R-:W-:Y:S01]  /*7be0*/  STG.E.64 desc[UR36][R2.64], R4 ;  /* 0x0000000402007986 */ /* 0x001fe2000c101b24 */
[----:B------:R-:W-:Y:S05]  /*7bf0*/  EXIT ;  /* 0x000000000000794d */ /* 0x000fea0003800000 */
.L_x_4804:
        /* <DEDUP_REMOVED lines=14> */
.L_x_4818:
        /* <DEDUP_REMOVED lines=18> */
.L_x_4821:
[----:B------:R-:W-:-:S04]  /*7e00*/  SHF.R.U32.HI R5, RZ, 0x18, R5 ;  /* 0x00000018ff057819 */ /* 0x000fc80000011605 */
[----:B------:R-:W-:-:S07]  /*7e10*/  LOP3.LUT R0, R0, 0x80, R5, 0xf8, !PT ;  /* 0x0000008000007812 */ /* 0x000fce00078ef805 */
.L_x_4820:
[----:B------:R-:W-:Y:S05]  /*7e20*/  BSYNC.RECONVERGENT B0 ;  /* 0x0000000000007941 */ /* 0x000fea0003800200 */
.L_x_4819:
[----:B------:R-:W-:Y:S01]  /*7e30*/  STG.E.U8 desc[UR36][R2.64], R0 ;  /* 0x0000000002007986 */ /* 0x000fe2000c101124 */
[----:B------:R-:W-:Y:S05]  /*7e40*/  EXIT ;  /* 0x000000000000794d */ /* 0x000fea0003800000 */
.L_x_4817:
        /* <DEDUP_REMOVED lines=18> */
.L_x_4824:
[----:B------:R-:W-:-:S04]  /*7f70*/  SHF.R.U32.HI R5, RZ, 0x18, R5 ;  /* 0x00000018ff057819 */ /* 0x000fc80000011605 */
[----:B------:R-:W-:-:S07]  /*7f80*/  LOP3.LUT R0, R0, 0x80, R5, 0xf8, !PT ;  /* 0x0000008000007812 */ /* 0x000fce00078ef805 */
.L_x_4823:
[----:B------:R-:W-:Y:S05]  /*7f90*/  BSYNC.RECONVERGENT B0 ;  /* 0x0000000000007941 */ /* 0x000fea0003800200 */
.L_x_4822:
[----:B------:R-:W-:Y:S01]  /*7fa0*/  STG.E.U8 desc[UR36][R2.64], R0 ;  /* 0x0000000002007986 */ /* 0x000fe2000c101124 */
[----:B------:R-:W-:Y:S05]  /*7fb0*/  EXIT ;  /* 0x000000000000794d */ /* 0x000fea0003800000 */
.L_x_4816:
        /* <DEDUP_REMOVED lines=22> */
.L_x_4826:
[----:B------:R-:W-:-:S06]  /*8120*/  HADD2.F32 R4, -RZ, R23.H0_H0 ;  /* 0x20000017ff047230 */ /* 0x000fcc0000004100 */
[----:B------:R-:W0:Y:S02]  /*8130*/  F2I.U64.TRUNC R4, R4 ;  /* 0x0000000400047311 */ /* 0x000e24000020d800 */
[----:B0-----:R-:W-:Y:S01]  /*8140*/  STG.E.64 desc[UR36][R2.64], R4 ;  /* 0x0000000402007986 */ /* 0x001fe2000c101b24 */
[----:B------:R-:W-:Y:S05]  /*8150*/  EXIT ;  /* 0x000000000000794d */ /* 0x000fea0003800000 */
.L_x_4825:
[----:B------:R-:W-:-:S06]  /*8160*/  HADD2.F32 R23, -RZ, R23.H0_H0 ;  /* 0x20000017ff177230 */ /* 0x000fcc0000004100 */
[----:B------:R-:W0:Y:S02]  /*8170*/  F2I.FTZ.U32.TRUNC.NTZ R23, R23 ;  /* 0x0000001700177305 */ /* 0x000e24000021f000 */
[----:B0-----:R-:W-:Y:S01]  /*8180*/  STG.E desc[UR36][R2.64], R23 ;  /* 0x0000001702007986 */ /* 0x001fe2000c101924 */
[----:B------:R-:W-:Y:S05]  /*8190*/  EXIT ;  /* 0x000000000000794d */ /* 0x000fea0003800000 */
.L_x_4815:
        /* <DEDUP_REMOVED lines=11> */
.L_x_4828:
[----:B------:R-:W-:Y:S01]  /*8250*/  HADD2.F32 R23, -RZ, R23.H0_H0 ;  /* 0x20000017ff177230 */ /* 0x000fe20000004100 */
[----:B------:R-:W-:-:S04]  /*8260*/  CS2R R6, SRZ ;  /* 0x0000000000067805 */ /* 0x000fc8000001ff00 */
[----:B------:R-:W-:-:S06]  /*8270*/  FMUL.FTZ R4, R23, 1 ;  /* 0x3f80000017047820 */ /* 0x000fcc0000410000 */
[----:B------:R-:W0:Y:S02]  /*8280*/  F2F.F64.F32 R4, R4 ;  /* 0x0000000400047310 */ /* 0x000e240000201800 */
[----:B0-----:R-:W-:Y:S01]  /*8290*/  STG.E.128 desc[UR36][R2.64], R4 ;  /* 0x0000000402007986 */ /* 0x001fe2000c101d24 */
[----:B------:R-:W-:Y:S05]  /*82a0*/  EXIT ;  /* 0x000000000000794d */ /* 0x000fea0003800000 */
.L_x_4827:
[----:B------:R-:W-:-:S13]  /*82b0*/  ISETP.NE.AND P0, PT, R0, 0xf, PT ;  /* 0x0000000f0000780c */ /* 0x000fda0003f05270 */
[----:B------:R-:W-:Y:S05]  /*82c0*/  @!P0 BRA `(.L_x_4829) ;  /* 0x0000000000e88947 */ /* 0x000fea0003800000 */
[----:B------:R-:W-:-:S13]  /*82d0*/  ISETP.NE.AND P0, PT, R0, 0x17, PT ;  /* 0x000000170000780c */ /* 0x000fda0003f05270 */
[----:B------:R-:W-:Y:S05]  /*82e0*/  @!P0 BRA `(.L_x_4830) ;  /* 0x0000000000908947 */ /* 0x000fea0003800000 */
[----:B------:R-:W-:-:S13]  /*82f0*/  ISETP.NE.AND P0, PT, R0, 0x18, PT ;  /* 0x000000180000780c */ /* 0x000fda0003f05270 */
[----:B------:R-:W-:Y:S05]  /*8300*/  @!P0 BRA `(.L_x_4831) ;  /* 0x0000000000448947 */ /* 0x000fea0003800000 */
.L_x_4808:
        /* <DEDUP_REMOVED lines=16> */
.L_x_4832:
[----:B------:R-:W-:Y:S05]  /*8410*/  EXIT ;  /* 0x000000000000794d */ /* 0x000fea0003800000 */
.L_x_4831:
        /* <DEDUP_REMOVED lines=13> */
.L_x_4834:
[----:B------:R-:W-:Y:S05]  /*84f0*/  BSYNC.RECONVERGENT B0 ;  /* 0x0000000000007941 */ /* 0x000fea0003800200 */
.L_x_4833:
[----:B------:R-:W-:-:S05]  /*8500*/  LOP3.LUT R5, R0, 0x80, R5, 0xf8, !PT ;  /* 0x0000008000057812 */ /* 0x000fca00078ef805 */
[----:B------:R-:W-:Y:S01]  /*8510*/  STG.E.U8 desc[UR36][R2.64], R5 ;  /* 0x0000000502007986 */ /* 0x000fe2000c101124 */
[----:B------:R-:W-:Y:S05]  /*8520*/  EXIT ;  /* 0x000000000000794d */ /* 0x000fea0003800000 */
.L_x_4830:
        /* <DEDUP_REMOVED lines=12> */
.L_x_4836:
[----:B------:R-:W-:Y:S01]  /*85f0*/  IMAD.MOV.U32 R0, RZ, RZ, 0x7f ;  /* 0x0000007fff007424 */ /* 0x000fe200078e00ff */
[----:B------:R-:W-:-:S04]  /*8600*/  ISETP.GT.U32.AND P0, PT, R4, 0x7f800000, PT ;  /* 0x7f8000000400780c */ /* 0x000fc80003f04070 */
[----:B------:R-:W-:-:S09]  /*8610*/  SEL R0, R0, 0x7c, P0 ;  /* 0x0000007c00007807 */ /* 0x000fd20000000000 */
.L_x_4837:
[----:B------:R-:W-:Y:S05]  /*8620*/  BSYNC.RECONVERGENT B0 ;  /* 0x0000000000007941 */ /* 0x000fea0003800200 */
.L_x_4835:
[----:B------:R-:W-:-:S04]  /*8630*/  SHF.R.U32.HI R5, RZ, 0x18, R5 ;  /* 0x00000018ff057819 */ /* 0x000fc80000011605 */
[----:B------:R-:W-:-:S05]  /*8640*/  LOP3.LUT R5, R0, 0x80, R5, 0xf8, !PT ;  /* 0x0000008000057812 */ /* 0x000fca00078ef805 */
[----:B------:R-:W-:Y:S01]  /*8650*/  STG.E.U8 desc[UR36][R2.64], R5 ;  /* 0x0000000502007986 */ /* 0x000fe2000c101124 */
[----:B------:R-:W-:Y:S05]  /*8660*/  EXIT ;  /* 0x000000000000794d */ /* 0x000fea0003800000 */
.L_x_4829:
[----:B------:R-:W-:-:S05]  /*8670*/  HADD2.F32 R0, -RZ, R23.H0_H0 ;  /* 0x20000017ff007230 */ /* 0x000fca0000004100 */
[----:B------:R-:W-:-:S05]  /*8680*/  F2FP.BF16.F32.PACK_AB R0, RZ, R0 ;  /* 0x00000000ff00723e */ /* 0x000fca00000010ff */
[----:B------:R-:W-:Y:S01]  /*8690*/  STG.E.U16 desc[UR36][R2.64], R0 ;  /* 0x0000000002007986 */ /* 0x000fe2000c101524 */
[----:B------:R-:W-:Y:S05]  /*86a0*/  EXIT ;  /* 0x000000000000794d */ /* 0x000fea0003800000 */
.L_x_4838:
        /* <DEDUP_REMOVED lines=13> */
.L_x_10188:


//--------------------- .text._ZN2at6native18elementwise_kernelILi128ELi4EZNS0_22gpu_kernel_impl_nocastIZZZNS0_61_GLOBAL__N__132982cb_23_ActivationSiluKernel_cu_1520ed90_293311silu_kernelERNS_18TensorIteratorBaseEENKUlvE_clEvENKUlvE3_clEvEUlN3c104HalfEE_EEvS5_RKT_EUliE_EEviT1_ --------------------------
	.section	.text._ZN2at6native18elementwise_kernelILi128ELi4EZNS0_22gpu_kernel_impl_nocastIZZZNS0_61_GLOBAL__N__132982cb_23_ActivationSiluKernel_cu_1520ed90_293311silu_kernelERNS_18TensorIteratorBaseEENKUlvE_clEvENKUlvE3_clEvEUlN3c104HalfEE_EEvS5_RKT_EUliE_EEviT1_,"ax",@progbits
	.align	128
        .global         _ZN2at6native18elementwise_kernelILi128ELi4EZNS0_22gpu_kernel_impl_nocastIZZZNS0_61_GLOBAL__N__132982cb_23_ActivationSiluKernel_cu_1520ed90_293311silu_kernelERNS_18TensorIteratorBaseEENKUlvE_clEvENKUlvE3_clEvEUlN3c104HalfEE_EEvS5_RKT_EUliE_EEviT1_
        .type           _ZN2at6native18elementwise_kernelILi128ELi4EZNS0_22gpu_kernel_impl_nocastIZZZNS0_61_GLOBAL__N__132982cb_23_ActivationSiluKernel_cu_1520ed90_293311silu_kernelERNS_18TensorIteratorBaseEENKUlvE_clEvENKUlvE3_clEvEUlN3c104HalfEE_EEvS5_RKT_EUliE_EEviT1_,@function
        .size           _ZN2at6native18elementwise_kernelILi128ELi4EZNS0_22gpu_kernel_impl_nocastIZZZNS0_61_GLOBAL__N__132982cb_23_ActivationSiluKernel_cu_1520ed90_293311silu_kernelERNS_18TensorIteratorBaseEENKUlvE_clEvENKUlvE3_clEvEUlN3c104HalfEE_EEvS5_RKT_EUliE_EEviT1_,(.L_x_10189 - _ZN2at6native18elementwise_kernelILi128ELi4EZNS0_22gpu_kernel_impl_nocastIZZZNS0_61_GLOBAL__N__132982cb_23_ActivationSiluKernel_cu_1520ed90_293311silu_kernelERNS_18TensorIteratorBaseEENKUlvE_clEvENKUlvE3_clEvEUlN3c104HalfEE_EEvS5_RKT_EUliE_EEviT1_)
        .other          _ZN2at6native18elementwise_kernelILi128ELi4EZNS0_22gpu_kernel_impl_nocastIZZZNS0_61_GLOBAL__N__132982cb_23_ActivationSiluKernel_cu_1520ed90_293311silu_kernelERNS_18TensorIteratorBaseEENKUlvE_clEvENKUlvE3_clEvEUlN3c104HalfEE_EEvS5_RKT_EUliE_EEviT1_,@"STO_CUDA_ENTRY STV_DEFAULT"
_ZN2at6native18elementwise_kernelILi128ELi4EZNS0_22gpu_kernel_impl_nocastIZZZNS0_61_GLOBAL__N__132982cb_23_ActivationSiluKernel_cu_1520ed90_293311silu_kernelERNS_18TensorIteratorBaseEENKUlvE_clEvENKUlvE3_clEvEUlN3c104HalfEE_EEvS5_RKT_EUliE_EEviT1_:
.text._ZN2at6native18elementwise_kernelILi128ELi4EZNS0_22gpu_kernel_impl_nocastIZZZNS0_61_GLOBAL__N__132982cb_23_ActivationSiluKernel_cu_1520ed90_293311silu_kernelERNS_18TensorIteratorBaseEENKUlvE_clEvENKUlvE3_clEvEUlN3c104HalfEE_EEvS5_RKT_EUliE_EEviT1_:
        /* <DEDUP_REMOVED lines=20> */
[----:B--2---:R-:W-:-:S05]  /*0140*/  HADD2.F32 R0, -RZ, R4.H0_H0 ;  /* 0x20000004ff007230 */ /* 0x004fca0000004100 */
[----:B------:R-:W-:-:S06]  /*0150*/  FMUL.FTZ R2, R0, -1.4426950216293334961 ;  /* 0xbfb8aa3b00027820 */ /* 0x000fcc0000410000 */
[----:B------:R-:W1:Y:S02]  /*0160*/  MUFU.EX2 R2, R2 ;  /* 0x0000000200027308 */ /* 0x000e640000000800 */
[----:B-1----:R-:W-:-:S04]  /*0170*/  FADD.FTZ R8, R2, 1 ;  /* 0x3f80000002087421 */ /* 0x002fc80000010000 */
[----:B------:R-:W1:Y:S02]  /*0180*/  MUFU.RCP R9, R8 ;  /* 0x0000000800097308 */ /* 0x000e640000001000 */
[----:B-1----:R-:W-:-:S05]  /*0190*/  FMUL.FTZ R0, R0, R9 ;  /* 0x0000000900007220 */ /* 0x002fca0000410000 */
[----:B------:R-:W-:-:S05]  /*01a0*/  F2FP.F16.F32.PACK_AB R0, RZ, R0 ;  /* 0x00000000ff00723e */ /* 0x000fca00000000ff */
[----:B0-----:R0:W-:Y:S01]  /*01b0*/  STG.E.U16 desc[UR6][R6.64], R0 ;  /* 0x0000000006007986 */ /* 0x0011e2000c101506 */
[----:B------:R-:W-:Y:S05]  /*01c0*/  @P0 BRA `(.L_x_4843) ;  /* 0x0000000000700947 */ /* 0x000fea0003800000 */
[----:B------:R-:W1:Y:S02]  /*01d0*/  LDC.64 R4, c[0x0][0x588] ;  /* 0x00016200ff047b82 */ /* 0x000e640000000a00 */
[----:B-1----:R-:W2:Y:S06]  /*01e0*/  LDG.E.U16 R4, desc[UR6][R4.64] ;  /* 0x0000000604047981 */ /* 0x002eac000c1e1500 */
[----:B0-----:R-:W0:Y:S01]  /*01f0*/  LDC.64 R6, c[0x0][0x580] ;  /* 0x00016000ff067b82 */ /* 0x001e220000000a00 */
[----:B------:R-:W-:Y:S01]  /*0200*/  IADD3 R3, PT, PT, R3, 0x80, RZ ;  /* 0x0000008003037810 */ /* 0x000fe20007ffe0ff */
[----:B--2---:R-:W-:-:S05]  /*0210*/  HADD2.F32 R0, -RZ, R4.H0_H0 ;  /* 0x20000004ff007230 */ /* 0x004fca0000004100 */
[----:B------:R-:W-:-:S06]  /*0220*/  FMUL.FTZ R2, R0, -1.4426950216293334961 ;  /* 0xbfb8aa3b00027820 */ /* 0x000fcc0000410000 */
[----:B------:R-:W1:Y:S02]  /*0230*/  MUFU.EX2 R2, R2 ;  /* 0x0000000200027308 */ /* 0x000e640000000800 */
[----:B-1----:R-:W-:-:S04]  /*0240*/  FADD.FTZ R8, R2, 1 ;  /* 0x3f80000002087421 */ /* 0x002fc80000010000 */
[----:B------:R-:W1:Y:S02]  /*0250*/  MUFU.RCP R9, R8 ;  /* 0x0000000800097308 */ /* 0x000e640000001000 */
[----:B-1----:R-:W-:-:S05]  /*0260*/  FMUL.FTZ R0, R0, R9 ;  /* 0x0000000900007220 */ /* 0x002fca0000410000 */
[----:B------:R-:W-:-:S05]  /*0270*/  F2FP.F16.F32.PACK_AB R0, RZ, R0 ;  /* 0x00000000ff00723e */ /* 0x000fca00000000ff */
[----:B0-----:R0:W-:Y:S02]  /*0280*/  STG.E.U16 desc[UR6][R6.64], R0 ;  /* 0x0000000006007986 */ /* 0x0011e4000c101506 */
.L_x_4842:
[----:B------:R-:W-:-:S13]  /*0290*/  ISETP.GE.AND P0, PT, R3, UR4, PT ;  /* 0x0000000403007c0c */ /* 0x000fda000bf06270 */
[----:B------:R-:W-:Y:S05]  /*02a0*/  @P0 BREAK.RELIABLE B1 ;  /* 0x0000000000010942 */ /* 0x000fea0003800100 */
[----:B------:R-:W-:Y:S05]  /*02b0*/  @P0 BRA `(.L_x_4843) ;  /* 0x0000000000340947 */ /* 0x000fea0003800000 */
[----:B------:R-:W-:Y:S05]  /*02c0*/  BSYNC.RELIABLE B1 ;  /* 0x0000000000017941 */ /* 0x000fea0003800100 */
.L_x_4841:
        /* <DEDUP_REMOVED lines=12> */
.L_x_4843:
[----:B------:R-:W-:Y:S05]  /*0390*/  BSYNC.RECONVERGENT B0 ;  /* 0x0000000000007941 */ /* 0x000fea0003800200 */
.L_x_4840:
[----:B------:R-:W-:Y:S05]  /*03a0*/  WARPSYNC.ALL ;  /* 0x0000000000007948 */ /* 0x000fea0003800000 */
[----:B------:R-:W-:-:S13]  /*03b0*/  ISETP.GE.AND P0, PT, R3, UR4, PT ;  /* 0x0000000403007c0c */ /* 0x000fda000bf06270 */
[----:B------:R-:W-:Y:S05]  /*03c0*/  @P0 EXIT ;  /* 0x000000000000094d */ /* 0x000fea0003800000 */
[----:B------:R-:W2:Y:S02]  /*03d0*/  LDC.64 R2, c[0x0][0x588] ;  /* 0x00016200ff027b82 */ /* 0x000ea40000000a00 */
[----:B--2---:R-:W0:Y:S06]  /*03e0*/  LDG.E.U16 R2, desc[UR6][R2.64] ;  /* 0x0000000602027981 */ /* 0x004e2c000c1e1500 */
[----:B------:R-:W2:Y:S01]  /*03f0*/  LDC.64 R4, c[0x0][0x580] ;  /* 0x00016000ff047b82 */ /* 0x000ea20000000a00 */
[----:B01----:R-:W-:-:S05]  /*0400*/  HADD2.F32 R0, -RZ, R2.H0_H0 ;  /* 0x20000002ff007230 */ /* 0x003fca0000004100 */
[----:B------:R-:W-:-:S06]  /*0410*/  FMUL.FTZ R6, R0, -1.4426950216293334961 ;  /* 0xbfb8aa3b00067820 */ /* 0x000fcc0000410000 */
[----:B------:R-:W0:Y:S02]  /*0420*/  MUFU.EX2 R6, R6 ;  /* 0x0000000600067308 */ /* 0x000e240000000800 */
[----:B0-----:R-:W-:-:S06]  /*0430*/  FADD.FTZ R7, R6, 1 ;  /* 0x3f80000006077421 */ /* 0x001fcc0000010000 */
[----:B------:R-:W0:Y:S02]  /*0440*/  MUFU.RCP R7, R7 ;  /* 0x0000000700077308 */ /* 0x000e240000001000 */
[----:B0-----:R-:W-:-:S05]  /*0450*/  FMUL.FTZ R0, R0, R7 ;  /* 0x0000000700007220 */ /* 0x001fca0000410000 */
[----:B------:R-:W-:-:S05]  /*0460*/  F2FP.F16.F32.PACK_AB R0, RZ, R0 ;  /* 0x00000000ff00723e */ /* 0x000fca00000000ff */
[----:B--2---:R-:W-:Y:S01]  /*0470*/  STG.E.U16 desc[UR6][R4.64], R0 ;  /* 0x0000000004007986 */ /* 0x004fe2000c101506 */
[----:B------:R-:W-:Y:S05]  /*0480*/  EXIT ;  /* 0x000000000000794d */ /* 0x000fea0003800000 */
.L_x_4839:
        /* <DEDUP_REMOVED lines=231> */
[----:B------:R-:W-:-:S05]  /*1300*/  SHF.R.U32.HI R7, RZ, UR9, R6 ;  /* 0x00000009ff077c19 */ /* 0x000fca0008011606 */
[----:B------:R-:W-:-:S04]  /*1310*/  IMAD.MOV R8, RZ, RZ, -R7 ;  /* 0x000000ffff087224 */ /* 0x000fc800078e0a07 */
        /* <DEDUP_REMOVED lines=73> */
.L_x_4847:
[----:B------:R-:W0:Y:S02]  /*17b0*/  LDCU.128 UR8, c[0x0][0x580] ;  /* 0x0000b000ff0877ac */ /* 0x000e240008000c00 */
[----:B0-----:R-:W-:-:S04]  /*17c0*/  IADD3 R6, P0, PT, R4, UR10, RZ ;  /* 0x0000000a04067c10 */ /* 0x001fc8000ff1e0ff */
[----:B------:R-:W-:-:S05]  /*17d0*/  IADD3.X R7, PT, PT, RZ, UR11, RZ, P0, !PT ;  /* 0x0000000bff077c10 */ /* 0x000fca00087fe4ff */
[----:B------:R-:W2:Y:S01]  /*17e0*/  LDG.E.U16 R6, desc[UR6][R6.64] ;  /* 0x0000000606067981 */ /* 0x000ea2000c1e1500 */
[----:B------:R-:W-:Y:S01]  /*17f0*/  IADD3 R3, PT, PT, R3, 0x80, RZ ;  /* 0x0000008003037810 */ /* 0x000fe20007ffe0ff */
[----:B--2---:R-:W-:-:S05]  /*1800*/  HADD2.F32 R4, -RZ, R6.H0_H0 ;  /* 0x20000006ff047230 */ /* 0x004fca0000004100 */
[----:B------:R-:W-:-:S06]  /*1810*/  FMUL.FTZ R8, R4, -1.4426950216293334961 ;  /* 0xbfb8aa3b04087820 */ /* 0x000fcc0000410000 */
[----:B------:R-:W0:Y:S02]  /*1820*/  MUFU.EX2 R8, R8 ;  /* 0x0000000800087308 */ /* 0x000e240000000800 */
[----:B0-----:R-:W-:-:S06]  /*1830*/  FADD.FTZ R9, R8, 1 ;  /* 0x3f80000008097421 */ /* 0x001fcc0000010000 */
[----:B------:R-:W0:Y:S02]  /*1840*/  MUFU.RCP R9, R9 ;  /* 0x0000000900097308 */ /* 0x000e240000001000 */
[----:B0-----:R-:W-:Y:S01]  /*1850*/  FMUL.FTZ R10, R4, R9 ;  /* 0x00000009040a7220 */ /* 0x001fe20000410000 */
[----:B------:R-:W-:-:S04]  /*1860*/  IADD3 R4, P0, PT, R5, UR8, RZ ;  /* 0x0000000805047c10 */ /* 0x000fc8000ff1e0ff */
        /* <DEDUP_REMOVED lines=304> */
.L_x_4849:
        /* <DEDUP_REMOVED lines=13> */
[----:B------:R-:W-:-:S05]  /*2c40*/  IADD3.X R5, PT, PT, RZ, UR9, RZ, P0, !PT ;  /* 0x00000009ff057c10 */ /* 0x000fca00087fe4ff */
[----:B------:R0:W-:Y:S02]  /*2c50*/  STG.E.U16 desc[UR6][R4.64], R10 ;  /* 0x0000000a04007986 */ /* 0x0001e4000c101506 */
.L_x_4846:
[----:B------:R-:W-:-:S13]  /*2c60*/  ISETP.GE.AND P0, PT, R3, UR4, PT ;  /* 0x0000000403007c0c */ /* 0x000fda000bf06270 */
[----:B------:R-:W-:Y:S05]  /*2c70*/  @P0 BREAK.RELIABLE B1 ;  /* 0x0000000000010942 */ /* 0x000fea0003800100 */
[----:B------:R-:W-:Y:S05]  /*2c80*/  @P0 BRA `(.L_x_4848) ;  /* 0x0000001000e80947 */ /* 0x000fea0003800000 */
[----:B------:R-:W-:Y:S05]  /*2c90*/  BSYNC.RELIABLE B1 ;  /* 0x0000000000017941 */ /* 0x000fea0003800100 */
.L_x_4845:
        /* <DEDUP_REMOVED lines=298> */
.L_x_4850:
        /* <DEDUP_REMOVED lines=15> */
.L_x_4848:
[----:B------:R-:W-:Y:S05]  /*4030*/  BSYNC.RECONVERGENT B0 ;  /* 0x0000000000007941 */ /* 0x000fea0003800200 */
.L_x_4844:
[----:B------:R-:W-:Y:S05]  /*4040*/  WARPSYNC.ALL ;  /* 0x0000000000007948 */ /* 0x000fea0003800000 */
[----:B------:R-:W-:-:S13]  /*4050*/  ISETP.GE.AND P0, PT, R3, UR4, PT ;  /* 0x0000000403007c0c */ /* 0x000fda000bf06270 */
[----:B------:R-:W-:Y:S05]  /*4060*/  @P0 EXIT ;  /* 0x000000000000094d */ /* 0x000fea0003800000 */
[----:B------:R-:W2:Y:S01]  /*4070*/  LDCU.64 UR4, c[0x0][0x390] ;  /* 0x00007200ff0477ac */ /* 0x000ea20008000a00 */
[----:B01----:R-:W-:Y:S02]  /*4080*/  MOV R4, RZ ;  /* 0x000000ff00047202 */ /* 0x003fe40000000f00 */
        /* <DEDUP_REMOVED lines=296> */
.L_x_4851:
[----:B------:R-:W0:Y:S02]  /*5310*/  LDCU.128 UR8, c[0x0][0x580] ;  /* 0x0000b000ff0877ac */ /* 0x000e240008000c00 */
[----:B0-----:R-:W-:-:S04]  /*5320*/  IADD3 R4, P0, PT, R2, UR10, RZ ;  /* 0x0000000a02047c10 */ /* 0x001fc8000ff1e0ff */
[----:B------:R-:W-:-:S05]  /*5330*/  IADD3.X R5, PT, PT, RZ, UR11, RZ, P0, !PT ;  /* 0x0000000bff057c10 */ /* 0x000fca00087fe4ff */
[----:B------:R-:W2:Y:S01]  /*5340*/  LDG.E.U16 R4, desc[UR6][R4.64] ;  /* 0x0000000604047981 */ /* 0x000ea2000c1e1500 */
[----:B------:R-:W-:-:S04]  /*5350*/  IADD3 R2, P0, PT, R3, UR8, RZ ;  /* 0x0000000803027c10 */ /* 0x000fc8000ff1e0ff */
[----:B------:R-:W-:Y:S01]  /*5360*/  IADD3.X R3, PT, PT, RZ, UR9, RZ, P0, !PT ;  /* 0x00000009ff037c10 */ /* 0x000fe200087fe4ff */
[----:B--2---:R-:W-:-:S05]  /*5370*/  HADD2.F32 R0, -RZ, R4.H0_H0 ;  /* 0x20000004ff007230 */ /* 0x004fca0000004100 */
[----:B------:R-:W-:-:S06]  /*5380*/  FMUL.FTZ R6, R0, -1.4426950216293334961 ;  /* 0xbfb8aa3b00067820 */ /* 0x000fcc0000410000 */
[----:B------:R-:W0:Y:S02]  /*5390*/  MUFU.EX2 R6, R6 ;  /* 0x0000000600067308 */ /* 0x000e240000000800 */
[----:B0-----:R-:W-:-:S06]  /*53a0*/  FADD.FTZ R7, R6, 1 ;  /* 0x3f80000006077421 */ /* 0x001fcc0000010000 */
[----:B------:R-:W0:Y:S02]  /*53b0*/  MUFU.RCP R7, R7 ;  /* 0x0000000700077308 */ /* 0x000e240000001000 */
[----:B0-----:R-:W-:-:S05]  /*53c0*/  FMUL.FTZ R0, R0, R7 ;  /* 0x0000000700007220 */ /* 0x001fca0000410000 */
[----:B------:R-:W-:-:S05]  /*53d0*/  F2FP.F16.F32.PACK_AB R0, RZ, R0 ;  /* 0x00000000ff00723e */ /* 0x000fca00000000ff */
[----:B------:R-:W-:Y:S01]  /*53e0*/  STG.E.U16 desc[UR6][R2.64], R0 ;  /* 0x0000000002007986 */ /* 0x000fe2000c101506 */
[----:B------:R-:W-:Y:S05]  /*53f0*/  EXIT ;  /* 0x000000000000794d */ /* 0x000fea0003800000 */
.L_x_4852:
        /* <DEDUP_REMOVED lines=16> */
.L_x_10189:


//--------------------- .text._ZN2at6native27unrolled_elementwise_kernelIZZZNS0_61_GLOBAL__N__132982cb_23_ActivationSiluKernel_cu_1520ed90_293311silu_kernelERNS_18TensorIteratorBaseEENKUlvE_clEvENKUlvE3_clEvEUlN3c104HalfEE_St5arrayIPcLm2EELi4E23TrivialOffsetCalculatorILi1EjESE_NS0_6memory15LoadWithoutCastENSF_16StoreWithoutCastEEEviT_T0_T2_T3_T4_T5_ --------------------------
	.section	.text._ZN2at6native27unrolled_elementwise_kernelIZZZNS0_61_GLOBAL__N__132982cb_23_ActivationSiluKernel_cu_1520ed90_293311silu_kernelERNS_18TensorIteratorBaseEENKUlvE_clEvENKUlvE3_clEvEUlN3c104HalfEE_St5arrayIPcLm2EELi4E23TrivialOffsetCalculatorILi1EjESE_NS0_6memory15LoadWithoutCastENSF_16StoreWithoutCastEEEviT_T0_T2_T3_T4_T5_,"ax",@progbits
	.align	128
        .global         _ZN2at6native27unrolled_elementwise_kernelIZZZNS0_61_GLOBAL__N__132982cb_23_ActivationSiluKernel_cu_1520ed90_293311silu_kernelERNS_18TensorIteratorBaseEENKUlvE_clEvENKUlvE3_clEvEUlN3c104HalfEE_St5arrayIPcLm2EELi4E23TrivialOffsetCalculatorILi1EjESE_NS0_6memory15LoadWithoutCastENSF_16StoreWithoutCastEEEviT_T0_T2_T3_T4_T5_
        .type           _ZN2at6native27unrolled_elementwise_kernelIZZZNS0_61_GLOBAL__N__132982cb_23_ActivationSiluKernel_cu_1520ed90_293311silu_kernelERNS_18TensorIteratorBaseEENKUlvE_clEvENKUlvE3_clEvEUlN3c104HalfEE_St5arrayIPcLm2EELi4E23TrivialOffsetCalculatorILi1EjESE_NS0_6memory15LoadWithoutCastENSF_16StoreWithoutCastEEEviT_T0_T2_T3_T4_T5_,@function
        .size           _ZN2at6native27unrolled_elementwise_kernelIZZZNS0_61_GLOBAL__N__132982cb_23_ActivationSiluKernel_cu_1520ed90_293311silu_kernelERNS_18TensorIteratorBaseEENKUlvE_clEvENKUlvE3_clEvEUlN3c104HalfEE_St5arrayIPcLm2EELi4E23TrivialOffsetCalculatorILi1EjESE_NS0_6memory15LoadWithoutCastENSF_16StoreWithoutCastEEEviT_T0_T2_T3_T4_T5_,(.L_x_10190 - _ZN2at6native27unrolled_elementwise_kernelIZZZNS0_61_GLOBAL__N__132982cb_23_ActivationSiluKernel_cu_1520ed90_293311silu_kernelERNS_18TensorIteratorBaseEENKUlvE_clEvENKUlvE3_clEvEUlN3c104HalfEE_St5arrayIPcLm2EELi4E23TrivialOffsetCalculatorILi1EjESE_NS0_6memory15LoadWithoutCastENSF_16StoreWithoutCastEEEviT_T0_T2_T3_T4_T5_)
        .other          _ZN2at6native27unrolled_elementwise_kernelIZZZNS0_61_GLOBAL__N__132982cb_23_ActivationSiluKernel_cu_1520ed90_293311silu_kernelERNS_18TensorIteratorBaseEENKUlvE_clEvENKUlvE3_clEvEUlN3c104HalfEE_St5arrayIPcLm2EELi4E23TrivialOffsetCalculatorILi1EjESE_NS0_6memory15LoadWithoutCastENSF_16StoreWithoutCastEEEviT_T0_T2_T3_T4_T5_,@"STO_CUDA_ENTRY STV_DEFAULT"
_ZN2at6native27unrolled_elementwise_kernelIZZZNS0_61_GLOBAL__N__132982cb_23_ActivationSiluKernel_cu_1520ed90_293311silu_kernelERNS_18TensorIteratorBaseEENKUlvE_clEvENKUlvE3_clEvEUlN3c104HalfEE_St5arrayIPcLm2EELi4E23TrivialOffsetCalculatorILi1EjESE_NS0_6memory15LoadWithoutCastENSF_16StoreWithoutCastEEEviT_T0_T2_T3_T4_T5_:
.text._ZN2at6native27unrolled_elementwise_kernelIZZZNS0_61_GLOBAL__N__132982cb_23_ActivationSiluKernel_cu_1520ed90_293311silu_kernelERNS_18TensorIteratorBaseEENKUlvE_clEvENKUlvE3_clEvEUlN3c104HalfEE_St5arrayIPcLm2EELi4E23TrivialOffsetCalculatorILi1EjESE_NS0_6memory15LoadWithoutCastENSF_16StoreWithoutCastEEEviT_T0_T2_T3_T4_T5_:
[----:B------:R-:W-:Y:S01]  /*0000*/  LDC R1, c[0x0][0x37c] ;  /* 0x0000df00ff017b82 */ /* 0x000fe20000000800 */
[----:B------:R-:W0:Y:S07]  /*0010*/  S2R R0, SR_CTAID.X ;  /* 0x0000000000007919 */ /* 0x000e2e0000002500 */
[----:B------:R-:W0:Y:S01]  /*0020*/  LDC R3, c[0x0][0x380] ;  /* 0x0000e000ff037b82 */ /* 0x000e220000000800 */
[----:B------:R-:W1:Y:S01]  /*0030*/  LDCU.64 UR4, c[0x0][0x358] ;  /* 0x00006b00ff0477ac */ /* 0x000e620008000a00 */
[----:B------:R-:W2:Y:S01]  /*0040*/  S2R R13, SR_TID.X ;  /* 0x00000000000d7919 */ /* 0x000ea20000002100 */
[----:B0-----:R-:W-:Y:S01]  /*0050*/  IMAD R2, R0, -0x200, R3 ;  /* 0xfffffe0000027824 */ /* 0x001fe200078e0203 */
[----:B--2---:R-:W-:-:S04]  /*0060*/  MOV R3, R13 ;  /* 0x0000000d00037202 */ /* 0x004fc80000000f00 */
        /* <DEDUP_REMOVED lines=33> */
[----:B------:R-:W-:-:S04]  /*0280*/  IADD3 R19, PT, PT, R3, 0x180, RZ ;  /* 0x0000018003137810 */ /* 0x000fc80007ffe0ff */
[----:B------:R-:W-:Y:S02]  /*0290*/  ISETP.GE.AND P0, PT, R19, R2, PT ;  /* 0x000000021300720c */ /* 0x000fe40003f06270 */
[----:B------:R-:W-:Y:S01]  /*02a0*/  @!P1 LEA R19, R0, R3, 0x9 ;  /* 0x0000000300139211 */ /* 0x000fe200078e48ff */
[----:B------:R-:W-:-:S05]  /*02b0*/  @!P1 IMAD.MOV.U32 R3, RZ, RZ, R13 ;  /* 0x000000ffff039224 */ /* 0x000fca00078e000d */
[----:B------:R-:W-:Y:S01]  /*02c0*/  ISETP.GE.AND P4, PT, R3, R2, PT ;  /* 0x000000020300720c */ /* 0x000fe20003f86270 */
[----:B0-----:R-:W-:Y:S01]  /*02d0*/  @!P1 IMAD.WIDE.U32 R8, R19, 0x2, R8 ;  /* 0x0000000213089825 */ /* 0x001fe200078e0008 */
[----:B------:R-:W-:Y:S03]  /*02e0*/  BSSY.RECONVERGENT B0, `(.L_x_4853) ;  /* 0x0000026000007945 */ /* 0x000fe60003800200 */
[----:B---3--:R-:W-:-:S05]  /*02f0*/  @!P1 HADD2.F32 R14, -RZ, R7.H0_H0 ;  /* 0x20000007ff0e9230 */ /* 0x008fca0000004100 */
[----:B------:R-:W-:-:S06]  /*0300*/  @!P1 FMUL.FTZ R15, R14, -1.4426950216293334961 ;  /* 0xbfb8aa3b0e0f9820 */ /* 0x000fcc0000410000 */
[----:B------:R-:W0:Y:S01]  /*0310*/  @!P1 MUFU.EX2 R15, R15 ;  /* 0x0000000f000f9308 */ /* 0x000e220000000800 */
[----:B--2---:R-:W-:Y:S02]  /*0320*/  @!P2 HADD2.F32 R7, -RZ, R12.H0_H0 ;  /* 0x2000000cff07a230 */ /* 0x004fe40000004100 */
[----:B0-----:R-:W-:Y:S01]  /*0330*/  @!P1 FADD.FTZ R12, R15, 1 ;  /* 0x3f8000000f0c9421 */ /* 0x001fe20000010000 */
[----:B----4-:R-:W-:-:S03]  /*0340*/  @!P3 HADD2.F32 R11, -RZ, R18.H0_H0 ;  /* 0x20000012ff0bb230 */ /* 0x010fc60000004100 */
[----:B------:R-:W0:Y:S01]  /*0350*/  @!P1 MUFU.RCP R21, R12 ;  /* 0x0000000c00159308 */ /* 0x000e220000001000 */
[----:B------:R-:W-:Y:S01]  /*0360*/  @!P2 FMUL.FTZ R16, R7, -1.4426950216293334961 ;  /* 0xbfb8aa3b0710a820 */ /* 0x000fe20000410000 */
[----:B------:R-:W-:-:S06]  /*0370*/  @!P3 FMUL.FTZ R18, R11, -1.4426950216293334961 ;  /* 0xbfb8aa3b0b12b820 */ /* 0x000fcc0000410000 */
[----:B------:R-:W1:Y:S04]  /*0380*/  @!P2 MUFU.EX2 R16, R16 ;  /* 0x000000100010a308 */ /* 0x000e680000000800 */
[----:B------:R-:W2:Y:S01]  /*0390*/  @!P3 MUFU.EX2 R18, R18 ;  /* 0x000000120012b308 */ /* 0x000ea20000000800 */
[----:B0-----:R-:W-:Y:S01]  /*03a0*/  @!P1 FMUL.FTZ R14, R14, R21 ;  /* 0x000000150e0e9220 */ /* 0x001fe20000410000 */
[----:B-1----:R-:W-:-:S04]  /*03b0*/  @!P2 FADD.FTZ R17, R16, 1 ;  /* 0x3f8000001011a421 */ /* 0x002fc80000010000 */
[----:B------:R-:W-:Y:S01]  /*03c0*/  @!P1 F2FP.F16.F32.PACK_AB R4, RZ, R14 ;  /* 0x0000000eff04923e */ /* 0x000fe200000000ff */
[----:B--2---:R-:W-:Y:S01]  /*03d0*/  @!P3 FADD.FTZ R15, R18, 1 ;  /* 0x3f800000120fb421 */ /* 0x004fe20000010000 */
[----:B------:R-:W0:Y:S01]  /*03e0*/  @!P2 MUFU.RCP R20, R17 ;  /* 0x000000110014a308 */ /* 0x000e220000001000 */
[----:B-----5:R-:W-:Y:S02]  /*03f0*/  @!P0 HADD2.F32 R10, -RZ, R10.H0_H0 ;  /* 0x2000000aff0a8230 */ /* 0x020fe40000004100 */
[----:B------:R1:W-:Y:S05]  /*0400*/  @!P1 STG.E.U16 desc[UR4][R8.64], R4 ;  /* 0x0000000408009986 */ /* 0x0003ea000c101504 */
[----:B------:R-:W2:Y:S01]  /*0410*/  @!P3 MUFU.RCP R16, R15 ;  /* 0x0000000f0010b308 */ /* 0x000ea20000001000 */
[----:B------:R-:W-:-:S07]  /*0420*/  @!P0 FMUL.FTZ R12, R10, -1.4426950216293334961 ;  /* 0xbfb8aa3b0a0c8820 */ /* 0x000fce0000410000 */
[----:B------:R-:W3:Y:S01]  /*0430*/  @!P0 MUFU.EX2 R12, R12 ;  /* 0x0000000c000c8308 */ /* 0x000ee20000000800 */
[----:B0-----:R-:W-:Y:S01]  /*0440*/  @!P2 FMUL.FTZ R7, R7, R20 ;  /* 0x000000140707a220 */ /* 0x001fe20000410000 */
[----:B--2---:R-:W-:-:S04]  /*0450*/  @!P3 FMUL.FTZ R11, R11, R16 ;  /* 0x000000100b0bb220 */ /* 0x004fc80000410000 */
[----:B------:R-:W-:Y:S02]  /*0460*/  @!P2 F2FP.F16.F32.PACK_AB R5, RZ, R7 ;  /* 0x00000007ff05a23e */ /* 0x000fe400000000ff */
[----:B------:R-:W-:Y:S01]  /*0470*/  @!P3 F2FP.F16.F32.PACK_AB R6, RZ, R11 ;  /* 0x0000000bff06b23e */ /* 0x000fe200000000ff */
[----:B-1-3--:R-:W-:Y:S06]  /*0480*/  @P4 BRA `(.L_x_4854) ;  /* 0x00000000002c4947 */ /* 0x00afec0003800000 */
[----:B------:R-:W0:Y:S01]  /*0490*/  LDC.64 R8, c[0x0][0x388] ;  /* 0x0000e200ff087b82 */ /* 0x000e220000000a00 */
[----:B------:R-:W-:Y:S02]  /*04a0*/  LEA R7, R0, R3, 0x9 ;  /* 0x0000000300077211 */ /* 0x000fe400078e48ff */
        /* <DEDUP_REMOVED lines=9> */
.L_x_4854:
[----:B------:R-:W-:Y:S05]  /*0540*/  BSYNC.RECONVERGENT B0 ;  /* 0x0000000000007941 */ /* 0x000fea0003800200 */
.L_x_4853:
[----:B------:R-:W-:Y:S01]  /*0550*/  @!P0 FADD.FTZ R12, R12, 1 ;  /* 0x3f8000000c0c8421 */ /* 0x000fe20000010000 */
[----:B------:R-:W-:-:S03]  /*0560*/  ISETP.GE.AND P1, PT, R3, R2, PT ;  /* 0x000000020300720c */ /* 0x000fc60003f26270 */
[----:B------:R1:W2:Y:S10]  /*0570*/  @!P0 MUFU.RCP R7, R12 ;  /* 0x0000000c00078308 */ /* 0x0002b40000001000 */
[----:B-1----:R-:W-:Y:S05]  /*0580*/  @P1 EXIT ;  /* 0x000000000000194d */ /* 0x002fea0003800000 */
[----:B0-----:R-:W0:Y:S01]  /*0590*/  LDC.64 R4, c[0x0][0x388] ;  /* 0x0000e200ff047b82 */ /* 0x001e220000000a00 */
[----:B--2---:R-:W-:Y:S01]  /*05a0*/  @!P0 FMUL.FTZ R10, R10, R7 ;  /* 0x000000070a0a8220 */ /* 0x004fe20000410000 */
[----:B------:R-:W-:-:S04]  /*05b0*/  LEA R3, R0, R3, 0x9 ;  /* 0x0000000300037211 */ /* 0x000fc800078e48ff */
[----:B------:R-:W-:-:S04]  /*05c0*/  @!P0 F2FP.F16.F32.PACK_AB R2, RZ, R10 ;  /* 0x0000000aff02823e */ /* 0x000fc800000000ff */
[----:B------:R-:W-:Y:S01]  /*05d0*/  PRMT R0, R2, 0x7610, R0 ;  /* 0x0000761002007816 */ /* 0x000fe20000000000 */
[----:B0-----:R-:W-:-:S05]  /*05e0*/  IMAD.WIDE.U32 R2, R3, 0x2, R4 ;  /* 0x0000000203027825 */ /* 0x001fca00078e0004 */
[----:B------:R-:W-:Y:S01]  /*05f0*/  STG.E.U16 desc[UR4][R2.64], R0 ;  /* 0x0000000002007986 */ /* 0x000fe2000c101504 */
[----:B------:R-:W-:Y:S05]  /*0600*/  EXIT ;  /* 0x000000000000794d */ /* 0x000fea0003800000 */
.L_x_4855:
        /* <DEDUP_REMOVED lines=15> */
.L_x_10190:


//--------------------- .text._ZN2at6native29vectorized_elementwise_kernelILi2EZZZNS0_61_GLOBAL__N__132982cb_23_ActivationSiluKernel_cu_1520ed90_293311silu_kernelERNS_18TensorIteratorBaseEENKUlvE_clEvENKUlvE3_clEvEUlN3c104HalfEE_St5arrayIPcLm2EEEEviT0_T1_ --------------------------
	.section	.text._ZN2at6native29vectorized_elementwise_kernelILi2EZZZNS0_61_GLOBAL__N__132982cb_23_ActivationSiluKernel_cu_1520ed90_293311silu_kernelERNS_18TensorIteratorBaseEENKUlvE_clEvENKUlvE3_clEvEUlN3c104HalfEE_St5arrayIPcLm2EEEEviT0_T1_,"ax",@progbits
	.align	128
        .global         _ZN2at6native29vectorized_elementwise_kernelILi2EZZZNS0_61_GLOBAL__N__132982cb_23_ActivationSiluKernel_cu_1520ed90_293311silu_kernelERNS_18TensorIteratorBaseEENKUlvE_clEvENKUlvE3_clEvEUlN3c104HalfEE_St5arrayIPcLm2EEEEviT0_T1_
        .type           _ZN2at6native29vectorized_elementwise_kernelILi2EZZZNS0_61_GLOBAL__N__132982cb_23_ActivationSiluKernel_cu_1520ed90_293311silu_kernelERNS_18TensorIteratorBaseEENKUlvE_clEvENKUlvE3_clEvEUlN3c104HalfEE_St5arrayIPcLm2EEEEviT0_T1_,@function
        .size           _ZN2at6native29vectorized_elementwise_kernelILi2EZZZNS0_61_GLOBAL__N__132982cb_23_ActivationSiluKernel_cu_1520ed90_293311silu_kernelERNS_18TensorIteratorBaseEENKUlvE_clEvENKUlvE3_clEvEUlN3c104HalfEE_St5arrayIPcLm2EEEEviT0_T1_,(.L_x_10191 - _ZN2at6native29vectorized_elementwise_kernelILi2EZZZNS0_61_GLOBAL__N__132982cb_23_ActivationSiluKernel_cu_1520ed90_293311silu_kernelERNS_18TensorIteratorBaseEENKUlvE_clEvENKUlvE3_clEvEUlN3c104HalfEE_St5arrayIPcLm2EEEEviT0_T1_)
        .other          _ZN2at6native29vectorized_elementwise_kernelILi2EZZZNS0_61_GLOBAL__N__132982cb_23_ActivationSiluKernel_cu_1520ed90_293311silu_kernelERNS_18TensorIteratorBaseEENKUlvE_clEvENKUlvE3_clEvEUlN3c104HalfEE_St5arrayIPcLm2EEEEviT0_T1_,@"STO_CUDA_ENTRY STV_DEFAULT"
_ZN2at6native29vectorized_elementwise_kernelILi2EZZZNS0_61_GLOBAL__N__132982cb_23_ActivationSiluKernel_cu_1520ed90_293311silu_kernelERNS_18TensorIteratorBaseEENKUlvE_clEvENKUlvE3_clEvEUlN3c104HalfEE_St5arrayIPcLm2EEEEviT0_T1_:
.text._ZN2at6native29vectorized_elementwise_kernelILi2EZZZNS0_61_GLOBAL__N__132982cb_23_ActivationSiluKernel_cu_1520ed90_293311silu_kernelERNS_18TensorIteratorBaseEENKUlvE_clEvENKUlvE3_clEvEUlN3c104HalfEE_St5arrayIPcLm2EEEEviT0_T1_:
        /* <DEDUP_REMOVED lines=12> */
[----:B------:R-:W-:Y:S01]  /*00c0*/  @!P2 IADD3 R0, PT, PT, R2, 0x80, RZ ;  /* 0x000000800200a810 */ /* 0x000fe20007ffe0ff */
[----:B------:R-:W0:Y:S01]  /*00d0*/  @!P2 LDC.64 R14, c[0x0][0x390] ;  /* 0x0000e400ff0eab82 */ /* 0x000e220000000a00 */
[----:B------:R-:W-:Y:S02]  /*00e0*/  @!P2 IADD3 R25, PT, PT, R3, R2, RZ ;  /* 0x000000020319a210 */ /* 0x000fe40007ffe0ff */
[----:B------:R-:W-:-:S13]  /*00f0*/  ISETP.GE.U32.AND P3, PT, R0, R5, PT ;  /* 0x000000050000720c */ /* 0x000fda0003f66070 */
[----:B------:R-:W-:Y:S01]  /*0100*/  @!P3 IADD3 R18, PT, PT, R3, R0, RZ ;  /* 0x000000000312b210 */ /* 0x000fe20007ffe0ff */
[----:B------:R-:W1:Y:S01]  /*0110*/  @!P3 LDC.64 R12, c[0x0][0x390] ;  /* 0x0000e400ff0cbb82 */ /* 0x000e620000000a00 */
[----:B------:R-:W-:-:S04]  /*0120*/  @!P3 IADD3 R0, PT, PT, R0, 0x80, RZ ;  /* 0x000000800000b810 */ /* 0x000fc80007ffe0ff */
[----:B------:R-:W-:-:S13]  /*0130*/  ISETP.GE.U32.AND P4, PT, R0, R5, PT ;  /* 0x000000050000720c */ /* 0x000fda0003f86070 */
[----:B------:R-:W-:Y:S01]  /*0140*/  @!P4 IADD3 R19, PT, PT, R3, R0, RZ ;  /* 0x000000000313c210 */ /* 0x000fe20007ffe0ff */
[----:B------:R-:W2:Y:S01]  /*0150*/  @!P4 LDC.64 R16, c[0x0][0x390] ;  /* 0x0000e400ff10cb82 */ /* 0x000ea20000000a00 */
[----:B------:R-:W-:-:S04]  /*0160*/  @!P4 IADD3 R0, PT, PT, R0, 0x80, RZ ;  /* 0x000000800000c810 */ /* 0x000fc80007ffe0ff */
[----:B------:R-:W-:-:S13]  /*0170*/  ISETP.GE.U32.AND P5, PT, R0, R5, PT ;  /* 0x000000050000720c */ /* 0x000fda0003fa6070 */
[----:B------:R-:W-:Y:S01]  /*0180*/  @!P5 IADD3 R27, PT, PT, R3, R0, RZ ;  /* 0x00000000031bd210 */ /* 0x000fe20007ffe0ff */
[----:B------:R-:W3:Y:S01]  /*0190*/  @!P5 LDC.64 R28, c[0x0][0x390] ;  /* 0x0000e400ff1cdb82 */ /* 0x000ee20000000a00 */
[----:B------:R-:W-:-:S04]  /*01a0*/  @!P5 IADD3 R0, PT, PT, R0, 0x80, RZ ;  /* 0x000000800000d810 */ /* 0x000fc80007ffe0ff */
[----:B------:R-:W-:Y:S01]  /*01b0*/  ISETP.GE.U32.AND P0, PT, R0, R5, PT ;  /* 0x000000050000720c */ /* 0x000fe20003f06070 */
[----:B--2---:R-:W-:-:S05]  /*01c0*/  @!P4 IMAD.WIDE.U32 R16, R19, 0x2, R16 ;  /* 0x000000021310c825 */ /* 0x004fca00078e0010 */
[----:B------:R2:W4:Y:S07]  /*01d0*/  @!P4 LDG.E.U16 R21, desc[UR4][R16.64] ;  /* 0x000000041015c981 */ /* 0x00052e000c1e1500 */
[----:B------:R-:W-:Y:S02]  /*01e0*/  @!P0 IADD3 R19, PT, PT, R3, R0, RZ ;  /* 0x0000000003138210 */ /* 0x000fe40007ffe0ff */
[----:B------:R-:W-:Y:S01]  /*01f0*/  @!P0 IADD3 R0, PT, PT, R0, 0x80, RZ ;  /* 0x0000008000008810 */ /* 0x000fe20007ffe0ff */
[----:B0-----:R-:W-:Y:S01]  /*0200*/  @!P2 IMAD.WIDE.U32 R14, R25, 0x2, R14 ;  /* 0x00000002190ea825 */ /* 0x001fe200078e000e */
[----:B--2---:R-:W0:Y:S02]  /*0210*/  @!P0 LDC.64 R16, c[0x0][0x390] ;  /* 0x0000e400ff108b82 */ /* 0x004e240000000a00 */
[----:B------:R-:W-:-:S13]  /*0220*/  ISETP.GE.U32.AND P1, PT, R0, R5, PT ;  /* 0x000000050000720c */ /* 0x000fda0003f26070 */
[----:B------:R-:W-:Y:S02]  /*0230*/  @!P1 IADD3 R25, PT, PT, R3, R0, RZ ;  /* 0x0000000003199210 */ /* 0x000fe40007ffe0ff */
[----:B------:R-:W-:-:S04]  /*0240*/  @!P1 IADD3 R0, PT, PT, R0, 0x80, RZ ;  /* 0x0000008000009810 */ /* 0x000fc80007ffe0ff */
[----:B------:R-:W-:Y:S01]  /*0250*/  ISETP.GE.U32.AND P4, PT, R0, R5, PT ;  /* 0x000000050000720c */ /* 0x000fe20003f86070 */
[----:B---3--:R-:W-:Y:S01]  /*0260*/  @!P5 IMAD.WIDE.U32 R28, R27, 0x2, R28 ;  /* 0x000000021b1cd825 */ /* 0x008fe200078e001c */
[----:B------:R-:W-:-:S06]  /*0270*/  PRMT R22, RZ, 0x7610, R22 ;  /* 0x00007610ff167816 */ /* 0x000fcc0000000016 */
[----:B------:R2:W3:Y:S05]  /*0280*/  @!P2 LDG.E.U16 R22, desc[UR4][R14.64] ;  /* 0x000000040e16a981 */ /* 0x0004ea000c1e1500 */
[----:B------:R-:W-:Y:S02]  /*0290*/  @!P4 IADD3 R27, PT, PT, R3, R0, RZ ;  /* 0x00000000031bc210 */ /* 0x000fe40007ffe0ff */
[----:B------:R-:W-:Y:S01]  /*02a0*/  @!P4 IADD3 R0, PT, PT, R0, 0x80, RZ ;  /* 0x000000800000c810 */ /* 0x000fe20007ffe0ff */
[----:B-1----:R-:W-:Y:S01]  /*02b0*/  @!P3 IMAD.WIDE.U32 R12, R18, 0x2, R12 ;  /* 0x00000002120cb825 */ /* 0x002fe200078e000c */
[----:B------:R-:W-:Y:S01]  /*02c0*/  PRMT R20, RZ, 0x7610, R20 ;  /* 0x00007610ff147816 */ /* 0x000fe20000000014 */
[----:B--2---:R-:W1:Y:S01]  /*02d0*/  @!P4 LDC.64 R14, c[0x0][0x390] ;  /* 0x0000e400ff0ecb82 */ /* 0x004e620000000a00 */
[----:B------:R-:W-:Y:S01]  /*02e0*/  ISETP.GE.U32.AND P2, PT, R0, R5, PT ;  /* 0x000000050000720c */ /* 0x000fe20003f46070 */
[----:B0-----:R-:W-:-:S03]  /*02f0*/  @!P0 IMAD.WIDE.U32 R16, R19, 0x2, R16 ;  /* 0x0000000213108825 */ /* 0x001fc600078e0010 */
[----:B------:R0:W2:Y:S01]  /*0300*/  @!P3 LDG.E.U16 R20, desc[UR4][R12.64] ;  /* 0x000000040c14b981 */ /* 0x0000a2000c1e1500 */
[----:B------:R-:W-:Y:S02]  /*0310*/  PRMT R26, RZ, 0x7610, R26 ;  /* 0x00007610ff1a7816 */ /* 0x000fe4000000001a */
[----:B------:R-:W-:-:S04]  /*0320*/  PRMT R24, RZ, 0x7610, R24 ;  /* 0x00007610ff187816 */ /* 0x000fc80000000018 */
[----:B------:R-:W5:Y:S02]  /*0330*/  @!P0 LDG.E.U16 R26, desc[UR4][R16.64] ;  /* 0x00000004101a8981 */ /* 0x000f64000c1e1500 */
[----:B------:R-:W1:Y:S02]  /*0340*/  @!P2 LDC.64 R18, c[0x0][0x390] ;  /* 0x0000e400ff12ab82 */ /* 0x000e640000000a00 */
[----:B------:R1:W5:Y:S06]  /*0350*/  @!P5 LDG.E.U16 R24, desc[UR4][R28.64] ;  /* 0x000000041c18d981 */ /* 0x00036c000c1e1500 */
[----:B0-----:R-:W0:Y:S01]  /*0360*/  @!P1 LDC.64 R12, c[0x0][0x390] ;  /* 0x0000e400ff0c9b82 */ /* 0x001e220000000a00 */
[----:B-1----:R-:W-:Y:S01]  /*0370*/  @!P4 IMAD.WIDE.U32 R14, R27, 0x2, R14 ;  /* 0x000000021b0ec825 */ /* 0x002fe200078e000e */
[----:B------:R-:W-:-:S02]  /*0380*/  PRMT R27, RZ, 0x7610, R27 ;  /* 0x00007610ff1b7816 */ /* 0x000fc4000000001b */
[----:B------:R-:W-:Y:S02]  /*0390*/  @!P2 IADD3 R29, PT, PT, R3, R0, RZ ;  /* 0x00000000031da210 */ /* 0x000fe40007ffe0ff */
[----:B------:R-:W-:Y:S02]  /*03a0*/  PRMT R28, RZ, 0x7610, R28 ;  /* 0x00007610ff1c7816 */ /* 0x000fe4000000001c */
[----:B------:R-:W5:Y:S01]  /*03b0*/  @!P4 LDG.E.U16 R27, desc[UR4][R14.64] ;  /* 0x000000040e1bc981 */ /* 0x000f62000c1e1500 */
[----:B------:R-:W-:-:S05]  /*03c0*/  @!P2 IMAD.WIDE.U32 R18, R29, 0x2, R18 ;  /* 0x000000021d12a825 */ /* 0x000fca00078e0012 */
[----:B------:R-:W5:Y:S01]  /*03d0*/  @!P2 LDG.E.U16 R28, desc[UR4][R18.64] ;  /* 0x00000004121ca981 */ /* 0x000f62000c1e1500 */
[----:B0-----:R-:W-:Y:S01]  /*03e0*/  @!P1 IMAD.WIDE.U32 R12, R25, 0x2, R12 ;  /* 0x00000002190c9825 */ /* 0x001fe200078e000c */
[----:B------:R-:W-:-:S06]  /*03f0*/  PRMT R25, RZ, 0x7610, R25 ;  /* 0x00007610ff197816 */ /* 0x000fcc0000000019 */
[----:B------:R0:W5:Y:S01]  /*0400*/  @!P1 LDG.E.U16 R25, desc[UR4][R12.64] ;  /* 0x000000040c199981 */ /* 0x000162000c1e1500 */
[----:B------:R-:W-:-:S04]  /*0410*/  IADD3 R0, PT, PT, R2, 0x100, RZ ;  /* 0x0000010002007810 */ /* 0x000fc80007ffe0ff */
[-C--:B------:R-:W-:Y:S02]  /*0420*/  ISETP.GE.U32.AND P5, PT, R0, R5.reuse, PT ;  /* 0x000000050000720c */ /* 0x080fe40003fa6070 */
[C---:B------:R-:W-:Y:S02]  /*0430*/  ISETP.GE.U32.AND P0, PT, R2.reuse, R5, PT ;  /* 0x000000050200720c */ /* 0x040fe40003f06070 */
[----:B0-----:R-:W-:-:S04]  /*0440*/  IADD3 R12, PT, PT, R2, 0x180, RZ ;  /* 0x00000180020c7810 */ /* 0x001fc80007ffe0ff */
[-C--:B------:R-:W-:Y:S02]  /*0450*/  ISETP.GE.U32.AND P2, PT, R12, R5.reuse, PT ;  /* 0x000000050c00720c */ /* 0x080fe40003f46070 */
[C---:B------:R-:W-:Y:S02]  /*0460*/  IADD3 R0, PT, PT, R2.reuse, 0x80, RZ ;  /* 0x0000008002007810 */ /* 0x040fe40007ffe0ff */
[----:B------:R-:W-:Y:S02]  /*0470*/  IADD3 R18, PT, PT, R2, 0x200, RZ ;  /* 0x0000020002127810 */ /* 0x000fe40007ffe0ff */
[-C--:B------:R-:W-:Y:S02]  /*0480*/  ISETP.GE.U32.AND P1, PT, R0, R5.reuse, PT ;  /* 0x000000050000720c */ /* 0x080fe40003f26070 */
[----:B------:R-:W-:Y:S01]  /*0490*/  ISETP.GE.U32.AND P3, PT, R18, R5, PT ;  /* 0x000000051200720c */ /* 0x000fe20003f66070 */
[----:B------:R-:W-:Y:S04]  /*04a0*/  BSSY.RECONVERGENT B0, `(.L_x_4857) ;  /* 0x0000070000007945 */ /* 0x000fe80003800200 */
[----:B------:R-:W-:Y:S01]  /*04b0*/  BSSY.RELIABLE B1, `(.L_x_4858) ;  /* 0x0000068000017945 */ /* 0x000fe20003800100 */
[----:B----4-:R-:W-:-:S05]  /*04c0*/  @!P5 HADD2.F32 R21, -RZ, R21.H0_H0 ;  /* 0x20000015ff15d230 */ /* 0x010fca0000004100 */
[----:B------:R-:W-:-:S06]  /*04d0*/  @!P5 FMUL.FTZ R16, R21, -1.4426950216293334961 ;  /* 0xbfb8aa3b1510d820 */ /* 0x000fcc0000410000 */
[----:B------:R-:W0:Y:S02]  /*04e0*/  @!P5 MUFU.EX2 R16, R16 ;  /* 0x000000100010d308 */ /* 0x000e240000000800 */
[----:B0-----:R-:W-:-:S06]  /*04f0*/  @!P5 FADD.FTZ R12, R16, 1 ;  /* 0x3f800000100cd421 */ /* 0x001fcc0000010000 */
[----:B------:R-:W0:Y:S01]  /*0500*/  @!P5 MUFU.RCP R12, R12 ;  /* 0x0000000c000cd308 */ /* 0x000e220000001000 */
[----:B---3--:R-:W-:-:S05]  /*0510*/  @!P0 HADD2.F32 R22, -RZ, R22.H0_H0 ;  /* 0x20000016ff168230 */ /* 0x008fca0000004100 */
[----:B------:R-:W-:Y:S01]  /*0520*/  @!P0 FMUL.FTZ R14, R22, -1.4426950216293334961 ;  /* 0xbfb8aa3b160e8820 */ /* 0x000fe20000410000 */
[----:B------:R-:W-:-:S05]  /*0530*/  IADD3 R16, PT, PT, R2, 0x280, RZ ;  /* 0x0000028002107810 */ /* 0x000fca0007ffe0ff */
[----:B------:R-:W1:Y:S01]  /*0540*/  @!P0 MUFU.EX2 R14, R14 ;  /* 0x0000000e000e8308 */ /* 0x000e620000000800 */
[----:B------:R-:W-:Y:S01]  /*0550*/  ISETP.GE.U32.AND P4, PT, R16, R5, PT ;  /* 0x000000051000720c */ /* 0x000fe20003f86070 */
[----:B--2---:R-:W-:Y:S01]  /*0560*/  @!P1 HADD2.F32 R20, -RZ, R20.H0_H0 ;  /* 0x20000014ff149230 */ /* 0x004fe20000004100 */
[----:B------:R-:W-:Y:S01]  /*0570*/  IADD3 R16, PT, PT, R2, 0x300, RZ ;  /* 0x0000030002107810 */ /* 0x000fe20007ffe0ff */
[----:B0-----:R-:W-:-:S03]  /*0580*/  @!P5 FMUL.FTZ R12, R21, R12 ;  /* 0x0000000c150cd220 */ /* 0x001fc60000410000 */
[----:B------:R-:W-:Y:S01]  /*0590*/  @!P1 FMUL.FTZ R13, R20, -1.4426950216293334961 ;  /* 0xbfb8aa3b140d9820 */ /* 0x000fe20000410000 */
[-C--:B------:R-:W-:Y:S01]  /*05a0*/  ISETP.GE.U32.AND P6, PT, R16, R5.reuse, PT ;  /* 0x000000051000720c */ /* 0x080fe20003fc6070 */
[----:B-----5:R-:W-:Y:S01]  /*05b0*/  @!P3 HADD2.F32 R26, -RZ, R26.H0_H0 ;  /* 0x2000001aff1ab230 */ /* 0x020fe20000004100 */
[----:B------:R-:W-:Y:S01]  /*05c0*/  IADD3 R16, PT, PT, R2, 0x380, RZ ;  /* 0x0000038002107810 */ /* 0x000fe20007ffe0ff */
[----:B------:R-:W-:Y:S01]  /*05d0*/  @!P2 HADD2.F32 R24, -RZ, R24.H0_H0 ;  /* 0x20000018ff18a230 */ /* 0x000fe20000004100 */
[----:B------:R-:W-:Y:S02]  /*05e0*/  @!P5 F2FP.F16.F32.PACK_AB R4, RZ, R12 ;  /* 0x0000000cff04d23e */ /* 0x000fe400000000ff */
[----:B------:R-:W-:Y:S01]  /*05f0*/  @!P3 FMUL.FTZ R12, R26, -1.4426950216293334961 ;  /* 0xbfb8aa3b1a0cb820 */ /* 0x000fe20000410000 */
[----:B------:R-:W0:Y:S01]  /*0600*/  @!P1 MUFU.EX2 R13, R13 ;  /* 0x0000000d000d9308 */ /* 0x000e220000000800 */
[----:B-1----:R-:W-:Y:S01]  /*0610*/  @!P0 FADD.FTZ R19, R14, 1 ;  /* 0x3f8000000e138421 */ /* 0x002fe20000010000 */
[----:B------:R-:W-:Y:S01]  /*0620*/  ISETP.GE.U32.AND P5, PT, R16, R5, PT ;  /* 0x000000051000720c */ /* 0x000fe20003fa6070 */
[----:B------:R-:W-:-:S02]  /*0630*/  @!P2 FMUL.FTZ R14, R24, -1.4426950216293334961 ;  /* 0xbfb8aa3b180ea820 */ /* 0x000fc40000410000 */
[----:B------:R-:W1:Y:S04]  /*0640*/  @!P3 MUFU.EX2 R12, R12 ;  /* 0x0000000c000cb308 */ /* 0x000e680000000800 */
[----:B------:R-:W2:Y:S01]  /*0650*/  @!P2 MUFU.EX2 R14, R14 ;  /* 0x0000000e000ea308 */ /* 0x000ea20000000800 */
[----:B------:R-:W-:Y:S02]  /*0660*/  @!P6 HADD2.F32 R27, -RZ, R27.H0_H0 ;  /* 0x2000001bff1be230 */ /* 0x000fe40000004100 */
[----:B0-----:R-:W-:-:S03]  /*0670*/  @!P1 FADD.FTZ R13, R13, 1 ;  /* 0x3f8000000d0d9421 */ /* 0x001fc60000010000 */
[----:B------:R-:W-:Y:S01]  /*0680*/  @!P6 FMUL.FTZ R16, R27, -1.4426950216293334961 ;  /* 0xbfb8aa3b1b10e820 */ /* 0x000fe20000410000 */
[----:B------:R-:W0:Y:S01]  /*0690*/  @!P0 MUFU.RCP R19, R19 ;  /* 0x0000001300138308 */ /* 0x000e220000001000 */
[----:B------:R-:W-:Y:S02]  /*06a0*/  @!P5 HADD2.F32 R28, -RZ, R28.H0_H0 ;  /* 0x2000001cff1cd230 */ /* 0x000fe40000004100 */
[----:B-1----:R-:W-:-:S05]  /*06b0*/  @!P3 FADD.FTZ R21, R12, 1 ;  /* 0x3f8000000c15b421 */ /* 0x002fca0000010000 */
[----:B------:R1:W3:Y:S01]  /*06c0*/  @!P1 MUFU.RCP R15, R13 ;  /* 0x0000000d000f9308 */ /* 0x0002e20000001000 */
[----:B------:R-:W-:Y:S01]  /*06d0*/  @!P5 FMUL.FTZ R18, R28, -1.4426950216293334961 ;  /* 0xbfb8aa3b1c12d820 */ /* 0x000fe20000410000 */
[----:B------:R-:W-:-:S06]  /*06e0*/  @!P4 HADD2.F32 R25, -RZ, R25.H0_H0 ;  /* 0x20000019ff19c230 */ /* 0x000fcc0000004100 */
[----:B------:R-:W4:Y:S01]  /*06f0*/  @!P6 MUFU.EX2 R16, R16 ;  /* 0x000000100010e308 */ /* 0x000f220000000800 */
[----:B-1----:R-:W1:Y:S01]  /*0700*/  @!P0 LDC.64 R12, c[0x0][0x388] ;  /* 0x0000e200ff0c8b82 */ /* 0x002e620000000a00 */
[----:B------:R-:W-:Y:S01]  /*0710*/  @!P4 FMUL.FTZ R29, R25, -1.4426950216293334961 ;  /* 0xbfb8aa3b191dc820 */ /* 0x000fe20000410000 */
[----:B--2---:R-:W-:Y:S01]  /*0720*/  @!P2 FADD.FTZ R17, R14, 1 ;  /* 0x3f8000000e11a421 */ /* 0x004fe20000010000 */
[----:B------:R-:W2:Y:S04]  /*0730*/  @!P5 MUFU.EX2 R18, R18 ;  /* 0x000000120012d308 */ /* 0x000ea80000000800 */
[----:B------:R4:W5:Y:S01]  /*0740*/  @!P4 MUFU.EX2 R14, R29 ;  /* 0x0000001d000ec308 */ /* 0x0009620000000800 */
[----:B0-----:R-:W-:Y:S01]  /*0750*/  @!P0 FMUL.FTZ R19, R22, R19 ;  /* 0x0000001316138220 */ /* 0x001fe20000410000 */
[----:B----4-:R-:W-:Y:S01]  /*0760*/  @!P6 FADD.FTZ R29, R16, 1 ;  /* 0x3f800000101de421 */ /* 0x010fe20000010000 */
[----:B--2---:R-:W-:Y:S01]  /*0770*/  @!P5 FADD.FTZ R22, R18, 1 ;  /* 0x3f8000001216d421 */ /* 0x004fe20000010000 */
[----:B-----5:R-:W-:-:S02]  /*0780*/  @!P4 FADD.FTZ R14, R14, 1 ;  /* 0x3f8000000e0ec421 */ /* 0x020fc40000010000 */
[----:B------:R0:W-:Y:S01]  /*0790*/  @!P6 MUFU.RCP R16, R29 ;  /* 0x0000001d0010e308 */ /* 0x0001e20000001000 */
[----:B------:R-:W-:Y:S02]  /*07a0*/  @!P0 F2FP.F16.F32.PACK_AB R23, RZ, R19 ;  /* 0x00000013ff17823e */ /* 0x000fe400000000ff */
[----:B0-----:R-:W-:-:S05]  /*07b0*/  @!P0 IADD3 R29, PT, PT, R3, R2, RZ ;  /* 0x00000002031d8210 */ /* 0x001fca0007ffe0ff */
        /* <DEDUP_REMOVED lines=8> */
[----:B---3--:R-:W-:Y:S01]  /*0840*/  @!P1 FMUL.FTZ R15, R20, R15 ;  /* 0x0000000f140f9220 */ /* 0x008fe20000410000 */
[----:B0-----:R-:W-:Y:S01]  /*0850*/  @!P2 FMUL.FTZ R17, R24, R17 ;  /* 0x000000111811a220 */ /* 0x001fe20000410000 */
[----:B-1----:R-:W-:Y:S01]  /*0860*/  @!P3 FMUL.FTZ R21, R26, R21 ;  /* 0x000000151a15b220 */ /* 0x002fe20000410000 */
[----:B------:R-:W-:Y:S01]  /*0870*/  @!P6 FMUL.FTZ R16, R27, R16 ;  /* 0x000000101b10e220 */ /* 0x000fe20000410000 */
[----:B----4-:R-:W-:Y:S01]  /*0880*/  @!P4 FMUL.FTZ R14, R25, R14 ;  /* 0x0000000e190ec220 */ /* 0x010fe20000410000 */
[----:B------:R-:W-:-:S02]  /*0890*/  @!P1 F2FP.F16.F32.PACK_AB R6, RZ, R15 ;  /* 0x0000000fff06923e */ /* 0x000fc400000000ff */
[----:B------:R-:W-:Y:S01]  /*08a0*/  @!P2 F2FP.F16.F32.PACK_AB R7, RZ, R17 ;  /* 0x00000011ff07a23e */ /* 0x000fe200000000ff */
[----:B-----5:R-:W-:Y:S01]  /*08b0*/  @!P5 FMUL.FTZ R19, R28, R19 ;  /* 0x000000131c13d220 */ /* 0x020fe20000410000 */
[----:B------:R-:W-:Y:S02]  /*08c0*/  @!P3 F2FP.F16.F32.PACK_AB R8, RZ, R21 ;  /* 0x00000015ff08b23e */ /* 0x000fe400000000ff */
[----:B------:R-:W-:Y:S02]  /*08d0*/  @!P4 F2FP.F16.F32.PACK_AB R9, RZ, R14 ;  /* 0x0000000eff09c23e */ /* 0x000fe400000000ff */
[----:B------:R-:W-:Y:S02]  /*08e0*/  @!P6 F2FP.F16.F32.PACK_AB R10, RZ, R16 ;  /* 0x00000010ff0ae23e */ /* 0x000fe400000000ff */
[----:B------:R-:W-:Y:S01]  /*08f0*/  @!P5 F2FP.F16.F32.PACK_AB R11, RZ, R19 ;  /* 0x00000013ff0bd23e */ /* 0x000fe200000000ff */
[----:B--2---:R-:W-:Y:S06]  /*0900*/  @P0 BRA `(.L_x_4859) ;  /* 0x0000000000300947 */ /* 0x004fec0003800000 */
[----:B------:R-:W0:Y:S01]  /*0910*/  LDC.64 R12, c[0x0][0x388] ;  /* 0x0000e200ff0c7b82 */ /* 0x000e220000000a00 */
        /* <DEDUP_REMOVED lines=11> */
.L_x_4859:
[----:B------:R-:W-:-:S13]  /*09d0*/  ISETP.GE.U32.AND P0, PT, R2, R5, PT ;  /* 0x000000050200720c */ /* 0x000fda0003f06070 */
[----:B------:R-:W-:Y:S05]  /*09e0*/  @P0 BRA `(.L_x_4861) ;  /* 0x0000000000300947 */ /* 0x000fea0003800000 */
[----:B0-----:R-:W0:Y:S01]  /*09f0*/  LDC.64 R12, c[0x0][0x388] ;  /* 0x0000e200ff0c7b82 */ /* 0x001e220000000a00 */
[----:B------:R-:W-:Y:S02]  /*0a00*/  IADD3 R15, PT, PT, R3, R2, RZ ;  /* 0x00000002030f7210 */ /* 0x000fe40007ffe0ff */
[----:B------:R-:W-:-:S03]  /*0a10*/  IADD3 R2, PT, PT, R2, 0x80, RZ ;  /* 0x0000008002027810 */ /* 0x000fc60007ffe0ff */
[----:B0-----:R-:W-:-:S05]  /*0a20*/  IMAD.WIDE.U32 R12, R15, 0x2, R12 ;  /* 0x000000020f0c7825 */ /* 0x001fca00078e000c */
[----:B------:R1:W-:Y:S02]  /*0a30*/  STG.E.U16 desc[UR4][R12.64], R7 ;  /* 0x000000070c007986 */ /* 0x0003e4000c101504 */
.L_x_4860:
[----:B------:R-:W-:-:S13]  /*0a40*/  ISETP.GE.U32.AND P0, PT, R2, R5, PT ;  /* 0x000000050200720c */ /* 0x000fda0003f06070 */
[----:B------:R-:W-:Y:S05]  /*0a50*/  @P0 BRA `(.L_x_4862) ;  /* 0x0000000000340947 */ /* 0x000fea0003800000 */
[----:B01----:R-:W0:Y:S01]  /*0a60*/  LDC.64 R6, c[0x0][0x388] ;  /* 0x0000e200ff067b82 */ /* 0x003e220000000a00 */
[----:B------:R-:W-:Y:S02]  /*0a70*/  IADD3 R13, PT, PT, R3, R2, RZ ;  /* 0x00000002030d7210 */ /* 0x000fe40007ffe0ff */
[----:B------:R-:W-:-:S03]  /*0a80*/  IADD3 R2, PT, PT, R2, 0x80, RZ ;  /* 0x0000008002027810 */ /* 0x000fc60007ffe0ff */
[----:B0-----:R-:W-:-:S05]  /*0a90*/  IMAD.WIDE.U32 R6, R13, 0x2, R6 ;  /* 0x000000020d067825 */ /* 0x001fca00078e0006 */
[----:B------:R1:W-:Y:S02]  /*0aa0*/  STG.E.U16 desc[UR4][R6.64], R8 ;  /* 0x0000000806007986 */ /* 0x0003e4000c101504 */
.L_x_4861:
[----:B------:R-:W-:-:S13]  /*0ab0*/  ISETP.GE.U32.AND P0, PT, R2, R5, PT ;  /* 0x000000050200720c */ /* 0x000fda0003f06070 */
[----:B------:R-:W-:Y:S05]  /*0ac0*/  @P0 BREAK.RELIABLE B1 ;  /* 0x0000000000010942 */ /* 0x000fea0003800100 */
[----:B------:R-:W-:Y:S05]  /*0ad0*/  @P0 BRA `(.L_x_4863) ;  /* 0x0000000000300947 */ /* 0x000fea0003800000 */
[----:B-1----:R-:W1:Y:S01]  /*0ae0*/  LDC.64 R6, c[0x0][0x388] ;  /* 0x0000e200ff067b82 */ /* 0x002e620000000a00 */
[----:B0-----:R-:W-:Y:S02]  /*0af0*/  IADD3 R13, PT, PT, R3, R2, RZ ;  /* 0x00000002030d7210 */ /* 0x001fe40007ffe0ff */
[----:B------:R-:W-:-:S03]  /*0b00*/  IADD3 R2, PT, PT, R2, 0x80, RZ ;  /* 0x0000008002027810 */ /* 0x000fc60007ffe0ff */
[----:B-1----:R-:W-:-:S05]  /*0b10*/  IMAD.WIDE.U32 R6, R13, 0x2, R6 ;  /* 0x000000020d067825 */ /* 0x002fca00078e0006 */
[----:B------:R2:W-:Y:S02]  /*0b20*/  STG.E.U16 desc[UR4][R6.64], R9 ;  /* 0x0000000906007986 */ /* 0x0005e4000c101504 */
.L_x_4862:
[----:B------:R-:W-:Y:S05]  /*0b30*/  BSYNC.RELIABLE B1 ;  /* 0x0000000000017941 */ /* 0x000fea0003800100 */
.L_x_4858:
[----:B------:R-:W-:-:S13]  /*0b40*/  ISETP.GE.U32.AND P0, PT, R2, R5, PT ;  /* 0x000000050200720c */ /* 0x000fda0003f06070 */
[----:B012---:R-:W0:Y:S01]  /*0b50*/  @!P0 LDC.64 R6, c[0x0][0x388] ;  /* 0x0000e200ff068b82 */ /* 0x007e220000000a00 */
[----:B------:R-:W-:Y:S02]  /*0b60*/  @!P0 IADD3 R9, PT, PT, R3, R2, RZ ;  /* 0x0000000203098210 */ /* 0x000fe40007ffe0ff */
[----:B------:R-:W-:-:S03]  /*0b70*/  @!P0 IADD3 R2, PT, PT, R2, 0x80, RZ ;  /* 0x0000008002028810 */ /* 0x000fc60007ffe0ff */
[----:B0-----:R-:W-:-:S05]  /*0b80*/  @!P0 IMAD.WIDE.U32 R6, R9, 0x2, R6 ;  /* 0x0000000209068825 */ /* 0x001fca00078e0006 */
[----:B------:R2:W-:Y:S02]  /*0b90*/  @!P0 STG.E.U16 desc[UR4][R6.64], R10 ;  /* 0x0000000a06008986 */ /* 0x0005e4000c101504 */
.L_x_4863:
[----:B------:R-:W-:Y:S05]  /*0ba0*/  BSYNC.RECONVERGENT B0 ;  /* 0x0000000000007941 */ /* 0x000fea0003800200 */
.L_x_4857:
[----:B------:R-:W-:Y:S05]  /*0bb0*/  WARPSYNC.ALL ;  /* 0x0000000000007948 */ /* 0x000fea0003800000 */
[----:B------:R-:W-:-:S13]  /*0bc0*/  ISETP.GE.U32.AND P0, PT, R2, R5, PT ;  /* 0x000000050200720c */ /* 0x000fda0003f06070 */
[----:B------:R-:W-:Y:S05]  /*0bd0*/  @P0 EXIT ;  /* 0x000000000000094d */ /* 0x000fea0003800000 */
[----:B0-----:R-:W0:Y:S01]  /*0be0*/  LDC.64 R4, c[0x0][0x388] ;  /* 0x0000e200ff047b82 */ /* 0x001e220000000a00 */
[----:B------:R-:W-:-:S05]  /*0bf0*/  IADD3 R3, PT, PT, R3, R2, RZ ;  /* 0x0000000203037210 */ /* 0x000fca0007ffe0ff */
[----:B0-----:R-:W-:-:S05]  /*0c00*/  IMAD.WIDE.U32 R2, R3, 0x2, R4 ;  /* 0x0000000203027825 */ /* 0x001fca00078e0004 */
[----:B------:R-:W-:Y:S01]  /*0c10*/  STG.E.U16 desc[UR4][R2.64], R11 ;  /* 0x0000000b02007986 */ /* 0x000fe2000c101504 */
[----:B------:R-:W-:Y:S05]  /*0c20*/  EXIT ;  /* 0x000000000000794d */ /* 0x000fea0003800000 */
.L_x_4856:
[----:B------:R-:W0:Y:S01]  /*0c30*/  S2R R0, SR_TID.X ;  /* 0x0000000000007919 */ /* 0x000e220000002100 */
[----:B------:R-:W1:Y:S02]  /*0c40*/  LDC.64 R4, c[0x0][0x390] ;  /* 0x0000e400ff047b82 */ /* 0x000e640000000a00 */
[----:B-1----:R-:W-:-:S04]  /*0c50*/  IMAD.WIDE.U32 R4, R3, 0x2, R4 ;  /* 0x0000000203047825 */ /* 0x002fc800078e0004 */
[----:B0-----:R-:W-:-:S05]  /*0c60*/  IMAD.WIDE.U32 R4, R0, 0x4, R4 ;  /* 0x0000000400047825 */ /* 0x001fca00078e0004 */
[----:B------:R-:W2:Y:S04]  /*0c70*/  LDG.E R6, desc[UR4][R4.64] ;  /* 0x0000000404067981 */ /* 0x000ea8000c1e1900 */
[----:B------:R-:W3:Y:S04]  /*0c80*/  LDG.E R8, desc[UR4][R4.64+0x200] ;  /* 0x0002000404087981 */ /* 0x000ee8000c1e1900 */
[----:B------:R-:W4:Y:S04]  /*0c90*/  LDG.E R11, desc[UR4][R4.64+0x400] ;  /* 0x00040004040b7981 */ /* 0x000f28000c1e1900 */
[----:B------:R-:W5:Y:S01]  /*0ca0*/  LDG.E R12, desc[UR4][R4.64+0x600] ;  /* 0x00060004040c7981 */ /* 0x000f62000c1e1900 */
[----:B--2---:R-:W-:-:S02]  /*0cb0*/  HADD2.F32 R7, -RZ, R6.H0_H0 ;  /* 0x20000006ff077230 */ /* 0x004fc40000004100 */
[----:B------:R-:W-:Y:S02]  /*0cc0*/  HADD2.F32 R6, -RZ, R6.H1_H1 ;  /* 0x30000006ff067230 */ /* 0x000fe40000004100 */
[--C-:B---3--:R-:W-:Y:S02]  /*0cd0*/  HADD2.F32 R2, -RZ, R8.reuse.H0_H0 ;  /* 0x20000008ff027230 */ /* 0x108fe40000004100 */
[----:B------:R-:W-:Y:S01]  /*0ce0*/  FMUL.FTZ R13, R7, -1.4426950216293334961 ;  /* 0xbfb8aa3b070d7820 */ /* 0x000fe20000410000 */
[----:B------:R-:W-:Y:S02]  /*0cf0*/  HADD2.F32 R8, -RZ, R8.H1_H1 ;  /* 0x30000008ff087230 */ /* 0x000fe40000004100 */
[----:B------:R-:W-:Y:S01]  /*0d00*/  FMUL.FTZ R14, R6, -1.4426950216293334961 ;  /* 0xbfb8aa3b060e7820 */ /* 0x000fe20000410000 */
[--C-:B----4-:R-:W-:Y:S01]  /*0d10*/  HADD2.F32 R9, -RZ, R11.reuse.H0_H0 ;  /* 0x2000000bff097230 */ /* 0x110fe20000004100 */
[----:B------:R0:W-:Y:S01]  /*0d20*/  MUFU.EX2 R15, R13 ;  /* 0x0000000d000f7308 */ /* 0x0001e20000000800 */
[----:B------:R-:W-:-:S02]  /*0d30*/  HADD2.F32 R11, -RZ, R11.H1_H1 ;  /* 0x3000000bff0b7230 */ /* 0x000fc40000004100 */
[----:B------:R-:W-:Y:S01]  /*0d40*/  FMUL.FTZ R18, R8, -1.4426950216293334961 ;  /* 0xbfb8aa3b08127820 */ /* 0x000fe20000410000 */
[--C-:B-----5:R-:W-:Y:S02]  /*0d50*/  HADD2.F32 R10, -RZ, R12.reuse.H0_H0 ;  /* 0x2000000cff0a7230 */ /* 0x120fe40000004100 */
[----:B------:R-:W-:Y:S01]  /*0d60*/  FMUL.FTZ R20, R9, -1.4426950216293334961 ;  /* 0xbfb8aa3b09147820 */ /* 0x000fe20000410000 */
[----:B------:R-:W-:Y:S02]  /*0d70*/  HADD2.F32 R12, -RZ, R12.H1_H1 ;  /* 0x3000000cff0c7230 */ /* 0x000fe40000004100 */
[----:B------:R-:W-:Y:S01]  /*0d80*/  FMUL.FTZ R4, R11, -1.4426950216293334961 ;  /* 0xbfb8aa3b0b047820 */ /* 0x000fe20000410000 */
[----:B------:R-:W-:Y:S01]  /*0d90*/  FMUL.FTZ R16, R2, -1.4426950216293334961 ;  /* 0xbfb8aa3b02107820 */ /* 0x000fe20000410000 */
[----:B------:R1:W2:Y:S01]  /*0da0*/  MUFU.EX2 R17, R14 ;  /* 0x0000000e00117308 */ /* 0x0002a20000000800 */
[----:B0-----:R-:W-:-:S03]  /*0db0*/  FMUL.FTZ R13, R12, -1.4426950216293334961 ;  /* 0xbfb8aa3b0c0d7820 */ /* 0x001fc60000410000 */
[----:B------:R-:W0:Y:S04]  /*0dc0*/  MUFU.EX2 R18, R18 ;  /* 0x0000001200127308 */ /* 0x000e280000000800 */
[----:B------:R-:W3:Y:S01]  /*0dd0*/  MUFU.EX2 R20, R20 ;  /* 0x0000001400147308 */ /* 0x000ee20000000800 */
[----:B-1----:R-:W-:-:S03]  /*0de0*/  FMUL.FTZ R14, R10, -1.4426950216293334961 ;  /* 0xbfb8aa3b0a0e7820 */ /* 0x002fc60000410000 */
[----:B------:R1:W4:Y:S01]  /*0df0*/  MUFU.EX2 R5, R16 ;  /* 0x0000001000057308 */ /* 0x0003220000000800 */
[----:B--2---:R-:W-:-:S03]  /*0e00*/  FADD.FTZ R19, R17, 1 ;  /* 0x3f80000011137421 */ /* 0x004fc60000010000 */
[----:B------:R-:W2:Y:S01]  /*0e10*/  MUFU.EX2 R4, R4 ;  /* 0x0000000400047308 */ /* 0x000ea20000000800 */
[----:B0-----:R-:W-:-:S03]  /*0e20*/  FADD.FTZ R17, R18, 1 ;  /* 0x3f80000012117421 */ /* 0x001fc60000010000 */
[----:B------:R-:W0:Y:S01]  /*0e30*/  MUFU.EX2 R13, R13 ;  /* 0x0000000d000d7308 */ /* 0x000e220000000800 */
[----:B-1----:R-:W-:Y:S01]  /*0e40*/  FADD.FTZ R16, R15, 1 ;  /* 0x3f8000000f107421 */ /* 0x002fe20000010000 */
[----:B---3--:R-:W-:Y:S02]  /*0e50*/  FADD.FTZ R18, R20, 1 ;  /* 0x3f80000014127421 */ /* 0x008fe40000010000 */
[----:B------:R-:W1:Y:S01]  /*0e60*/  MUFU.EX2 R14, R14 ;  /* 0x0000000e000e7308 */ /* 0x000e620000000800 */
[----:B----4-:R-:W-:-:S03]  /*0e70*/  FADD.FTZ R15, R5, 1 ;  /* 0x3f800000050f7421 */ /* 0x010fc60000010000 */
[----:B------:R-:W3:Y:S01]  /*0e80*/  MUFU.RCP R16, R16 ;  /* 0x0000001000107308 */ /* 0x000ee20000001000 */
[----:B--2---:R-:W-:Y:S02]  /*0e90*/  FADD.FTZ R20, R4, 1 ;  /* 0x3f80000004147421 */ /* 0x004fe40000010000 */
[----:B------:R-:W2:Y:S01]  /*0ea0*/  LDC.64 R4, c[0x0][0x388] ;  /* 0x0000e200ff047b82 */ /* 0x000ea20000000a00 */
[----:B0-----:R-:W-:-:S04]  /*0eb0*/  FADD.FTZ R13, R13, 1 ;  /* 0x3f8000000d0d7421 */ /* 0x001fc80000010000 */
[----:B------:R-:W0:Y:S01]  /*0ec0*/  MUFU.RCP R19, R19 ;  /* 0x0000001300137308 */ /* 0x000e220000001000 */
[----:B-1----:R-:W-:-:S07]  /*0ed0*/  FADD.FTZ R14, R14, 1 ;  /* 0x3f8000000e0e7421 */ /* 0x002fce0000010000 */
[----:B------:R-:W1:Y:S01]  /*0ee0*/  MUFU.RCP R15, R15 ;  /* 0x0000000f000f7308 */ /* 0x000e620000001000 */
[----:B---3--:R-:W-:-:S07]  /*0ef0*/  FMUL.FTZ R16, R7, R16 ;  /* 0x0000001007107220 */ /* 0x008fce0000410000 */
[----:B------:R-:W3:Y:S01]  /*0f00*/  MUFU.RCP R17, R17 ;  /* 0x0000001100117308 */ /* 0x000ee20000001000 */
[----:B0-----:R-:W-:Y:S01]  /*0f10*/  FMUL.FTZ R19, R6, R19 ;  /* 0x0000001306137220 */ /* 0x001fe20000410000 */
[----:B--2---:R-:W-:-:S04]  /*0f20*/  IMAD.WIDE.U32 R4, R3, 0x2, R4 ;  /* 0x0000000203047825 */ /* 0x004fc800078e0004 */
[----:B------:R-:W-:Y:S02]  /*0f30*/  F2FP.F16.F32.PACK_AB R19, R19, R16 ;  /* 0x000000101313723e */ /* 0x000fe400000000ff */
[----:B------:R-:W0:Y:S01]  /*0f40*/  MUFU.RCP R18, R18 ;  /* 0x0000001200127308 */ /* 0x000e220000001000 */
[----:B-1----:R-:W-:Y:S01]  /*0f50*/  FMUL.FTZ R15, R2, R15 ;  /* 0x0000000f020f7220 */ /* 0x002fe20000410000 */
[----:B------:R-:W-:-:S06]  /*0f60*/  IMAD.WIDE.U32 R4, R0, 0x4, R4 ;  /* 0x0000000400047825 */ /* 0x000fcc00078e0004 */
[----:B------:R-:W1:Y:S01]  /*0f70*/  MUFU.RCP R20, R20 ;  /* 0x0000001400147308 */ /* 0x000e620000001000 */
[----:B------:R-:W-:Y:S01]  /*0f80*/  STG.E desc[UR4][R4.64], R19 ;  /* 0x0000001304007986 */ /* 0x000fe2000c101904 */
[----:B---3--:R-:W-:-:S05]  /*0f90*/  FMUL.FTZ R8, R8, R17 ;  /* 0x0000001108087220 */ /* 0x008fca0000410000 */
[----:B------:R-:W-:Y:S01]  /*0fa0*/  F2FP.F16.F32.PACK_AB R15, R8, R15 ;  /* 0x0000000f080f723e */ /* 0x000fe200000000ff */
[----:B------:R-:W2:Y:S01]  /*0fb0*/  MUFU.RCP R21, R14 ;  /* 0x0000000e00157308 */ /* 0x000ea20000001000 */
[----:B0-----:R-:W-:-:S03]  /*0fc0*/  FMUL.FTZ R18, R9, R18 ;  /* 0x0000001209127220 */ /* 0x001fc60000410000 */
[----:B------:R-:W-:Y:S04]  /*0fd0*/  STG.E desc[UR4][R4.64+0x200], R15 ;  /* 0x0002000f04007986 */ /* 0x000fe8000c101904 */
[----:B------:R-:W0:Y:S01]  /*0fe0*/  MUFU.RCP R13, R13 ;  /* 0x0000000d000d7308 */ /* 0x000e220000001000 */
[----:B-1----:R-:W-:-:S05]  /*0ff0*/  FMUL.FTZ R11, R11, R20 ;  /* 0x000000140b0b7220 */ /* 0x002fca0000410000 */
[----:B------:R-:W-:Y:S01]  /*1000*/  F2FP.F16.F32.PACK_AB R11, R11, R18 ;  /* 0x000000120b0b723e */ /* 0x000fe200000000ff */
[----:B--2---:R-:W-:-:S04]  /*1010*/  FMUL.FTZ R21, R10, R21 ;  /* 0x000000150a157220 */ /* 0x004fc80000410000 */
[----:B------:R-:W-:Y:S01]  /*1020*/  STG.E desc[UR4][R4.64+0x400], R11 ;  /* 0x0004000b04007986 */ /* 0x000fe2000c101904 */
[----:B0-----:R-:W-:-:S05]  /*1030*/  FMUL.FTZ R12, R12, R13 ;  /* 0x0000000d0c0c7220 */ /* 0x001fca0000410000 */
[----:B------:R-:W-:-:S05]  /*1040*/  F2FP.F16.F32.PACK_AB R21, R12, R21 ;  /* 0x000000150c15723e */ /* 0x000fca00000000ff */
[----:B------:R-:W-:Y:S01]  /*1050*/  STG.E desc[UR4][R4.64+0x600], R21 ;  /* 0x0006001504007986 */ /* 0x000fe2000c101904 */
[----:B------:R-:W-:Y:S05]  /*1060*/  EXIT ;  /* 0x000000000000794d */ /* 0x000fea0003800000 */
.L_x_4864:
        /* <DEDUP_REMOVED lines=9> */
.L_x_10191:


//--------------------- .text._ZN2at6native29vectorized_elementwise_kernelILi4EZZZNS0_61_GLOBAL__N__132982cb_23_ActivationSiluKernel_cu_1520ed90_293311silu_kernelERNS_18TensorIteratorBaseEENKUlvE_clEvENKUlvE3_clEvEUlN3c104HalfEE_St5arrayIPcLm2EEEEviT0_T1_ --------------------------
	.section	.text._ZN2at6native29vectorized_elementwise_kernelILi4EZZZNS0_61_GLOBAL__N__132982cb_23_ActivationSiluKernel_cu_1520ed90_293311silu_kernelERNS_18TensorIteratorBaseEENKUlvE_clEvENKUlvE3_clEvEUlN3c104HalfEE_St5arrayIPcLm2EEEEviT0_T1_,"ax",@progbits
	.align	128
        .global         _ZN2at6native29vectorized_elementwise_kernelILi4EZZZNS0_61_GLOBAL__N__132982cb_23_ActivationSiluKernel_cu_1520ed90_293311silu_kernelERNS_18TensorIteratorBaseEENKUlvE_clEvENKUlvE3_clEvEUlN3c104HalfEE_St5arrayIPcLm2EEEEviT0_T1_
        .type           _ZN2at6native29vectorized_elementwise_kernelILi4EZZZNS0_61_GLOBAL__N__132982cb_23_ActivationSiluKernel_cu_1520ed90_293311silu_kernelERNS_18TensorIteratorBaseEENKUlvE_clEvENKUlvE3_clEvEUlN3c104HalfEE_St5arrayIPcLm2EEEEviT0_T1_,@function
        .size           _ZN2at6native29vectorized_elementwise_kernelILi4EZZZNS0_61_GLOBAL__N__132982cb_23_ActivationSiluKernel_cu_1520ed90_293311silu_kernelERNS_18TensorIteratorBaseEENKUlvE_clEvENKUlvE3_clEvEUlN3c104HalfEE_St5arrayIPcLm2EEEEviT0_T1_,(.L_x_10192 - _ZN2at6native29vectorized_elementwise_kernelILi4EZZZNS0_61_GLOBAL__N__132982cb_23_ActivationSiluKernel_cu_1520ed90_293311silu_kernelERNS_18TensorIteratorBaseEENKUlvE_clEvENKUlvE3_clEvEUlN3c104HalfEE_St5arrayIPcLm2EEEEviT0_T1_)
        .other          _ZN2at6native29vectorized_elementwise_kernelILi4EZZZNS0_61_GLOBAL__N__132982cb_23_ActivationSiluKernel_cu_1520ed90_293311silu_kernelERNS_18TensorIteratorBaseEENKUlvE_clEvENKUlvE3_clEvEUlN3c104HalfEE_St5arrayIPcLm2EEEEviT0_T1_,@"STO_CUDA_ENTRY STV_DEFAULT"
_ZN2at6native29vectorized_elementwise_kernelILi4EZZZNS0_61_GLOBAL__N__132982cb_23_ActivationSiluKernel_cu_1520ed90_293311silu_kernelERNS_18TensorIteratorBaseEENKUlvE_clEvENKUlvE3_clEvEUlN3c104HalfEE_St5arrayIPcLm2EEEEviT0_T1_:
.text._ZN2at6native29vectorized_elementwise_kernelILi4EZZZNS0_61_GLOBAL__N__132982cb_23_ActivationSiluKernel_cu_1520ed90_293311silu_kernelERNS_18TensorIteratorBaseEENKUlvE_clEvENKUlvE3_clEvEUlN3c104HalfEE_St5arrayIPcLm2EEEEviT0_T1_:
        /* <DEDUP_REMOVED lines=157> */
.L_x_4868:
[----:B------:R-:W-:-:S13]  /*09d0*/  ISETP.GE.U32.AND P0, PT, R2, R5, PT ;  /* 0x000000050200720c */ /* 0x000fda0003f06070 */
[----:B------:R-:W-:Y:S05]  /*09e0*/  @P0 BRA `(.L_x_4870) ;  /* 0x0000000000300947 */ /* 0x000fea0003800000 */
[----:B0-----:R-:W0:Y:S01]  /*09f0*/  LDC.64 R12, c[0x0][0x388] ;  /* 0x0000e200ff0c7b82 */ /* 0x001e220000000a00 */
[----:B------:R-:W-:Y:S02]  /*0a00*/  IADD3 R15, PT, PT, R3, R2, RZ ;  /* 0x00000002030f7210 */ /* 0x000fe40007ffe0ff */
[----:B------:R-:W-:-:S03]  /*0a10*/  IADD3 R2, PT, PT, R2, 0x80, RZ ;  /* 0x0000008002027810 */ /* 0x000fc60007ffe0ff */
[----:B0-----:R-:W-:-:S05]  /*0a20*/  IMAD.WIDE.U32 R12, R15, 0x2, R12 ;  /* 0x000000020f0c7825 */ /* 0x001fca00078e000c */
[----:B------:R1:W-:Y:S02]  /*0a30*/  STG.E.U16 desc[UR4][R12.64], R7 ;  /* 0x000000070c007986 */ /* 0x0003e4000c101504 */
.L_x_4869:
[----:B------:R-:W-:-:S13]  /*0a40*/  ISETP.GE.U32.AND P0, PT, R2, R5, PT ;  /* 0x000000050200720c */ /* 0x000fda0003f06070 */
[----:B------:R-:W-:Y:S05]  /*0a50*/  @P0 BRA `(.L_x_4871) ;  /* 0x0000000000340947 */ /* 0x000fea0003800000 */
[----:B01----:R-:W0:Y:S01]  /*0a60*/  LDC.64 R6, c[0x0][0x388] ;  /* 0x0000e200ff067b82 */ /* 0x003e220000000a00 */
[----:B------:R-:W-:Y:S02]  /*0a70*/  IADD3 R13, PT, PT, R3, R2, RZ ;  /* 0x00000002030d7210 */ /* 0x000fe40007ffe0ff */
[----:B------:R-:W-:-:S03]  /*0a80*/  IADD3 R2, PT, PT, R2, 0x80, RZ ;  /* 0x0000008002027810 */ /* 0x000fc60007ffe0ff */
[----:B0-----:R-:W-:-:S05]  /*0a90*/  IMAD.WIDE.U32 R6, R13, 0x2, R6 ;  /* 0x000000020d067825 */ /* 0x001fca00078e0006 */
[----:B------:R1:W-:Y:S02]  /*0aa0*/  STG.E.U16 desc[UR4][R6.64], R8 ;  /* 0x0000000806007986 */ /* 0x0003e4000c101504 */
.L_x_4870:
        /* <DEDUP_REMOVED lines=8> */
.L_x_4871:
[----:B------:R-:W-:Y:S05]  /*0b30*/  BSYNC.RELIABLE B1 ;  /* 0x0000000000017941 */ /* 0x000fea0003800100 */
.L_x_4867:
[----:B------:R-:W-:-:S13]  /*0b40*/  ISETP.GE.U32.AND P0, PT, R2, R5, PT ;  /* 0x000000050200720c */ /* 0x000fda0003f06070 */
[----:B012---:R-:W0:Y:S01]  /*0b50*/  @!P0 LDC.64 R6, c[0x0][0x388] ;  /* 0x0000e200ff068b82 */ /* 0x007e220000000a00 */
[----:B------:R-:W-:Y:S02]  /*0b60*/  @!P0 IADD3 R9, PT, PT, R3, R2, RZ ;  /* 0x0000000203098210 */ /* 0x000fe40007ffe0ff */
[----:B------:R-:W-:-:S03]  /*0b70*/  @!P0 IADD3 R2, PT, PT, R2, 0x80, RZ ;  /* 0x0000008002028810 */ /* 0x000fc60007ffe0ff */
[----:B0-----:R-:W-:-:S05]  /*0b80*/  @!P0 IMAD.WIDE.U32 R6, R9, 0x2, R6 ;  /* 0x0000000209068825 */ /* 0x001fca00078e0006 */
[----:B------:R2:W-:Y:S02]  /*0b90*/  @!P0 STG.E.U16 desc[UR4][R6.64], R10 ;  /* 0x0000000a06008986 */ /* 0x0005e4000c101504 */
.L_x_4872:
[----:B------:R-:W-:Y:S05]  /*0ba0*/  BSYNC.RECONVERGENT B0 ;  /* 0x0000000000007941 */ /* 0x000fea0003800200 */
.L_x_4866:
        /* <DEDUP_REMOVED lines=8> */
.L_x_4865:
[----:B------:R-:W0:Y:S01]  /*0c30*/  S2R R0, SR_TID.X ;  /* 0x0000000000007919 */ /* 0x000e220000002100 */
[----:B------:R-:W1:Y:S02]  /*0c40*/  LDC.64 R4, c[0x0][0x390] ;  /* 0x0000e400ff047b82 */ /* 0x000e640000000a00 */
[----:B-1----:R-:W-:-:S04]  /*0c50*/  IMAD.WIDE.U32 R4, R3, 0x2, R4 ;  /* 0x0000000203047825 */ /* 0x002fc800078e0004 */
[----:B0-----:R-:W-:-:S05]  /*0c60*/  IMAD.WIDE.U32 R10, R0, 0x8, R4 ;  /* 0x00000008000a7825 */ /* 0x001fca00078e0004 */
[----:B------:R-:W2:Y:S04]  /*0c70*/  LDG.E.64 R16, desc[UR4][R10.64] ;  /* 0x000000040a107981 */ /* 0x000ea8000c1e1b00 */
[----:B------:R-:W3:Y:S01]  /*0c80*/  LDG.E.64 R4, desc[UR4][R10.64+0x400] ;  /* 0x000400040a047981 */ /* 0x000ee2000c1e1b00 */
[--C-:B--2---:R-:W-:Y:S02]  /*0c90*/  HADD2.F32 R9, -RZ, R16.reuse.H0_H0 ;  /* 0x20000010ff097230 */ /* 0x104fe40000004100 */
[----:B------:R-:W-:Y:S02]  /*0ca0*/  HADD2.F32 R7, -RZ, R16.H1_H1 ;  /* 0x30000010ff077230 */ /* 0x000fe40000004100 */
[----:B---3--:R-:W-:Y:S02]  /*0cb0*/  HADD2.F32 R11, -RZ, R4.H1_H1 ;  /* 0x30000004ff0b7230 */ /* 0x008fe40000004100 */
[----:B------:R-:W-:Y:S01]  /*0cc0*/  FMUL.FTZ R12, R9, -1.4426950216293334961 ;  /* 0xbfb8aa3b090c7820 */ /* 0x000fe20000410000 */
[----:B------:R-:W-:-:S02]  /*0cd0*/  HADD2.F32 R2, -RZ, R17.H1_H1 ;  /* 0x30000011ff027230 */ /* 0x000fc40000004100 */
[----:B------:R-:W-:Y:S01]  /*0ce0*/  FMUL.FTZ R13, R7, -1.4426950216293334961 ;  /* 0xbfb8aa3b070d7820 */ /* 0x000fe20000410000 */
[----:B------:R-:W-:Y:S01]  /*0cf0*/  HADD2.F32 R8, -RZ, R4.H0_H0 ;  /* 0x20000004ff087230 */ /* 0x000fe20000004100 */
[----:B------:R0:W1:Y:S01]  /*0d00*/  MUFU.EX2 R15, R12 ;  /* 0x0000000c000f7308 */ /* 0x0000620000000800 */
[----:B------:R-:W-:Y:S02]  /*0d10*/  HADD2.F32 R6, -RZ, R17.H0_H0 ;  /* 0x20000011ff067230 */ /* 0x000fe40000004100 */
[----:B------:R-:W-:Y:S01]  /*0d20*/  FMUL.FTZ R4, R11, -1.4426950216293334961 ;  /* 0xbfb8aa3b0b047820 */ /* 0x000fe20000410000 */
[----:B------:R-:W-:Y:S01]  /*0d30*/  FMUL.FTZ R18, R2, -1.4426950216293334961 ;  /* 0xbfb8aa3b02127820 */ /* 0x000fe20000410000 */
[----:B------:R2:W3:Y:S01]  /*0d40*/  MUFU.EX2 R17, R13 ;  /* 0x0000000d00117308 */ /* 0x0004e20000000800 */
[--C-:B------:R-:W-:Y:S02]  /*0d50*/  HADD2.F32 R10, -RZ, R5.reuse.H0_H0 ;  /* 0x20000005ff0a7230 */ /* 0x100fe40000004100 */
[----:B------:R-:W-:Y:S01]  /*0d60*/  FMUL.FTZ R21, R8, -1.4426950216293334961 ;  /* 0xbfb8aa3b08157820 */ /* 0x000fe20000410000 */
[----:B------:R-:W-:Y:S01]  /*0d70*/  FMUL.FTZ R14, R6, -1.4426950216293334961 ;  /* 0xbfb8aa3b060e7820 */ /* 0x000fe20000410000 */
[----:B------:R3:W4:Y:S01]  /*0d80*/  MUFU.EX2 R20, R18 ;  /* 0x0000001200147308 */ /* 0x0007220000000800 */
[----:B0-----:R-:W-:-:S02]  /*0d90*/  HADD2.F32 R12, -RZ, R5.H1_H1 ;  /* 0x30000005ff0c7230 */ /* 0x001fc40000004100 */
[----:B------:R-:W-:Y:S01]  /*0da0*/  FMUL.FTZ R5, R10, -1.4426950216293334961 ;  /* 0xbfb8aa3b0a057820 */ /* 0x000fe20000410000 */
[----:B------:R-:W0:Y:S02]  /*0db0*/  MUFU.EX2 R4, R4 ;  /* 0x0000000400047308 */ /* 0x000e240000000800 */
[----:B--2---:R-:W-:Y:S01]  /*0dc0*/  FMUL.FTZ R13, R12, -1.4426950216293334961 ;  /* 0xbfb8aa3b0c0d7820 */ /* 0x004fe20000410000 */
[----:B-1----:R-:W-:Y:S01]  /*0dd0*/  FADD.FTZ R16, R15, 1 ;  /* 0x3f8000000f107421 */ /* 0x002fe20000010000 */
[----:B------:R-:W1:Y:S01]  /*0de0*/  MUFU.EX2 R19, R14 ;  /* 0x0000000e00137308 */ /* 0x000e620000000800 */
[----:B---3--:R-:W-:-:S03]  /*0df0*/  FADD.FTZ R18, R17, 1 ;  /* 0x3f80000011127421 */ /* 0x008fc60000010000 */
[----:B------:R-:W2:Y:S01]  /*0e00*/  MUFU.EX2 R21, R21 ;  /* 0x0000001500157308 */ /* 0x000ea20000000800 */
[----:B----4-:R-:W-:-:S03]  /*0e10*/  FADD.FTZ R15, R20, 1 ;  /* 0x3f800000140f7421 */ /* 0x010fc60000010000 */
[----:B------:R-:W3:Y:S01]  /*0e20*/  MUFU.EX2 R13, R13 ;  /* 0x0000000d000d7308 */ /* 0x000ee20000000800 */
[----:B0-----:R-:W-:-:S03]  /*0e30*/  FADD.FTZ R20, R4, 1 ;  /* 0x3f80000004147421 */ /* 0x001fc60000010000 */
[----:B------:R0:W4:Y:S01]  /*0e40*/  MUFU.EX2 R14, R5 ;  /* 0x00000005000e7308 */ /* 0x0001220000000800 */
[----:B-1----:R-:W-:-:S03]  /*0e50*/  FADD.FTZ R17, R19, 1 ;  /* 0x3f80000013117421 */ /* 0x002fc60000010000 */
[----:B------:R-:W1:Y:S01]  /*0e60*/  MUFU.RCP R16, R16 ;  /* 0x0000001000107308 */ /* 0x000e620000001000 */
[----:B--2---:R-:W-:Y:S01]  /*0e70*/  FADD.FTZ R19, R21, 1 ;  /* 0x3f80000015137421 */ /* 0x004fe20000010000 */
[----:B0-----:R-:W0:Y:S01]  /*0e80*/  LDC.64 R4, c[0x0][0x388] ;  /* 0x0000e200ff047b82 */ /* 0x001e220000000a00 */
[----:B---3--:R-:W-:-:S05]  /*0e90*/  FADD.FTZ R13, R13, 1 ;  /* 0x3f8000000d0d7421 */ /* 0x008fca0000010000 */
[----:B------:R-:W2:Y:S01]  /*0ea0*/  MUFU.RCP R18, R18 ;  /* 0x0000001200127308 */ /* 0x000ea20000001000 */
[----:B----4-:R-:W-:-:S07]  /*0eb0*/  FADD.FTZ R14, R14, 1 ;  /* 0x3f8000000e0e7421 */ /* 0x010fce0000010000 */
[----:B------:R-:W3:Y:S01]  /*0ec0*/  MUFU.RCP R17, R17 ;  /* 0x0000001100117308 */ /* 0x000ee20000001000 */
[----:B-1----:R-:W-:-:S07]  /*0ed0*/  FMUL.FTZ R16, R9, R16 ;  /* 0x0000001009107220 */ /* 0x002fce0000410000 */
[----:B------:R-:W1:Y:S01]  /*0ee0*/  MUFU.RCP R15, R15 ;  /* 0x0000000f000f7308 */ /* 0x000e620000001000 */
[----:B--2---:R-:W-:Y:S01]  /*0ef0*/  FMUL.FTZ R7, R7, R18 ;  /* 0x0000001207077220 */ /* 0x004fe20000410000 */
[----:B0-----:R-:W-:-:S04]  /*0f00*/  IMAD.WIDE.U32 R4, R3, 0x2, R4 ;  /* 0x0000000203047825 */ /* 0x001fc800078e0004 */
[----:B------:R-:W-:Y:S02]  /*0f10*/  F2FP.F16.F32.PACK_AB R16, R7, R16 ;  /* 0x000000100710723e */ /* 0x000fe400000000ff */
[----:B------:R-:W0:Y:S01]  /*0f20*/  MUFU.RCP R19, R19 ;  /* 0x0000001300137308 */ /* 0x000e220000001000 */
[----:B---3--:R-:W-:Y:S01]  /*0f30*/  FMUL.FTZ R17, R6, R17 ;  /* 0x0000001106117220 */ /* 0x008fe20000410000 */
[----:B------:R-:W-:-:S06]  /*0f40*/  IMAD.WIDE.U32 R4, R0, 0x8, R4 ;  /* 0x0000000800047825 */ /* 0x000fcc00078e0004 */
[----:B------:R-:W2:Y:S01]  /*0f50*/  MUFU.RCP R20, R20 ;  /* 0x0000001400147308 */ /* 0x000ea20000001000 */
[----:B-1----:R-:W-:-:S05]  /*0f60*/  FMUL.FTZ R2, R2, R15 ;  /* 0x0000000f02027220 */ /* 0x002fca0000410000 */
[----:B------:R-:W-:Y:S02]  /*0f70*/  F2FP.F16.F32.PACK_AB R17, R2, R17 ;  /* 0x000000110211723e */ /* 0x000fe400000000ff */
[----:B------:R-:W1:Y:S01]  /*0f80*/  MUFU.RCP R21, R14 ;  /* 0x0000000e00157308 */ /* 0x000e620000001000 */
[----:B0-----:R-:W-:Y:S02]  /*0f90*/  FMUL.FTZ R19, R8, R19 ;  /* 0x0000001308137220 */ /* 0x001fe40000410000 */
[----:B------:R-:W-:Y:S05]  /*0fa0*/  STG.E.64 desc[UR4][R4.64], R16 ;  /* 0x0000001004007986 */ /* 0x000fea000c101b04 */
[----:B------:R-:W0:Y:S01]  /*0fb0*/  MUFU.RCP R13, R13 ;  /* 0x0000000d000d7308 */ /* 0x000e220000001000 */
[----:B--2---:R-:W-:-:S05]  /*0fc0*/  FMUL.FTZ R20, R11, R20 ;  /* 0x000000140b147220 */ /* 0x004fca0000410000 */
[----:B------:R-:W-:Y:S01]  /*0fd0*/  F2FP.F16.F32.PACK_AB R20, R20, R19 ;  /* 0x000000131414723e */ /* 0x000fe200000000ff */
[----:B-1----:R-:W-:Y:S01]  /*0fe0*/  FMUL.FTZ R21, R10, R21 ;  /* 0x000000150a157220 */ /* 0x002fe20000410000 */
[----:B0-----:R-:W-:-:S05]  /*0ff0*/  FMUL.FTZ R12, R12, R13 ;  /* 0x0000000d0c0c7220 */ /* 0x001fca0000410000 */
[----:B------:R-:W-:-:S05]  /*1000*/  F2FP.F16.F32.PACK_AB R21, R12, R21 ;  /* 0x000000150c15723e */ /* 0x000fca00000000ff */
[----:B------:R-:W-:Y:S01]  /*1010*/  STG.E.64 desc[UR4][R4.64+0x400], R20 ;  /* 0x0004001404007986 */ /* 0x000fe2000c101b04 */
[----:B------:R-:W-:Y:S05]  /*1020*/  EXIT ;  /* 0x000000000000794d */ /* 0x000fea0003800000 */
.L_x_4873:
        /* <DEDUP_REMOVED lines=13> */
.L_x_10192:


//--------------------- .text._ZN2at6native29vectorized_elementwise_kernelILi8EZZZNS0_61_GLOBAL__N__132982cb_23_ActivationSiluKernel_cu_1520ed90_293311silu_kernelERNS_18TensorIteratorBaseEENKUlvE_clEvENKUlvE3_clEvEUlN3c104HalfEE_St5arrayIPcLm2EEEEviT0_T1_ --------------------------
	.section	.text._ZN2at6native29vectorized_elementwise_kernelILi8EZZZNS0_61_GLOBAL__N__132982cb_23_ActivationSiluKernel_cu_1520ed90_293311silu_kernelERNS_18TensorIteratorBaseEENKUlvE_clEvENKUlvE3_clEvEUlN3c104HalfEE_St5arrayIPcLm2EEEEviT0_T1_,"ax",@progbits
	.align	128
        .global         _ZN2at6native29vectorized_elementwise_kernelILi8EZZZNS0_61_GLOBAL__N__132982cb_23_ActivationSiluKernel_cu_1520ed90_293311silu_kernelERNS_18TensorIteratorBaseEENKUlvE_clEvENKUlvE3_clEvEUlN3c104HalfEE_St5arrayIPcLm2EEEEviT0_T1_
        .type           _ZN2at6native29vectorized_elementwise_kernelILi8EZZZNS0_61_GLOBAL__N__132982cb_23_ActivationSiluKernel_cu_1520ed90_293311silu_kernelERNS_18TensorIteratorBaseEENKUlvE_clEvENKUlvE3_clEvEUlN3c104HalfEE_St5arrayIPcLm2EEEEviT0_T1_,@function
        .size           _ZN2at6native29vectorized_elementwise_kernelILi8EZZZNS0_61_GLOBAL__N__132982cb_23_ActivationSiluKernel_cu_1520ed90_293311silu_kernelERNS_18TensorIteratorBaseEENKUlvE_clEvENKUlvE3_clEvEUlN3c104HalfEE_St5arrayIPcLm2EEEEviT0_T1_,(.L_x_10193 - _ZN2at6native29vectorized_elementwise_kernelILi8EZZZNS0_61_GLOBAL__N__132982cb_23_ActivationSiluKernel_cu_1520ed90_293311silu_kernelERNS_18TensorIteratorBaseEENKUlvE_clEvENKUlvE3_clEvEUlN3c104HalfEE_St5arrayIPcLm2EEEEviT0_T1_)
        .other          _ZN2at6native29vectorized_elementwise_kernelILi8EZZZNS0_61_GLOBAL__N__132982cb_23_ActivationSiluKernel_cu_1520ed90_293311silu_kernelERNS_18TensorIteratorBaseEENKUlvE_clEvENKUlvE3_clEvEUlN3c104HalfEE_St5arrayIPcLm2EEEEviT0_T1_,@"STO_CUDA_ENTRY STV_DEFAULT"
_ZN2at6native29vectorized_elementwise_kernelILi8EZZZNS0_61_GLOBAL__N__132982cb_23_ActivationSiluKernel_cu_1520ed90_293311silu_kernelERNS_18TensorIteratorBaseEENKUlvE_clEvENKUlvE3_clEvEUlN3c104HalfEE_St5arrayIPcLm2EEEEviT0_T1_:
.text._ZN2at6native29vectorized_elementwise_kernelILi8EZZZNS0_61_GLOBAL__N__132982cb_23_ActivationSiluKernel_cu_1520ed90_293311silu_kernelERNS_18TensorIteratorBaseEENKUlvE_clEvENKUlvE3_clEvEUlN3c104HalfEE_St5arrayIPcLm2EEEEviT0_T1_:
[----:B------:R-:W-:Y:S01]  /*0000*/  LDC R1, c[0x0][0x37c] ;  /* 0x0000df00ff017b82 */ /* 0x000fe20000000800 */
[----:B------:R-:W-:Y:S05]  /*0010*/  EXIT ;  /* 0x000000000000794d */ /* 0x000fea0003800000 */
.L_x_4874:
        /* <DEDUP_REMOVED lines=14> */
.L_x_10193:


//--------------------- .text._ZN2at6native18elementwise_kernelILi128ELi4EZNS0_15gpu_kernel_implIZZZNS0_61_GLOBAL__N__132982cb_23_ActivationSiluKernel_cu_1520ed90_293311silu_kernelERNS_18TensorIteratorBaseEENKUlvE_clEvENKUlvE2_clEvEUlN3c107complexIfEEE_EEvS5_RKT_EUliE_EEviT1_ --------------------------
	.section	.text._ZN2at6native18elementwise_kernelILi128ELi4EZNS0_15gpu_kernel_implIZZZNS0_61_GLOBAL__N__132982cb_23_ActivationSiluKernel_cu_1520ed90_293311silu_kernelERNS_18TensorIteratorBaseEENKUlvE_clEvENKUlvE2_clEvEUlN3c107complexIfEEE_EEvS5_RKT_EUliE_EEviT1_,"ax",@progbits
	.align	128
        .global         _ZN2at6native18elementwise_kernelILi128ELi4EZNS0_15gpu_kernel_implIZZZNS0_61_GLOBAL__N__132982cb_23_ActivationSiluKernel_cu_1520ed90_293311silu_kernelERNS_18TensorIteratorBaseEENKUlvE_clEvENKUlvE2_clEvEUlN3c107complexIfEEE_EEvS5_RKT_EUliE_EEviT1_
        .type           _ZN2at6native18elementwise_kernelILi128ELi4EZNS0_15gpu_kernel_implIZZZNS0_61_GLOBAL__N__132982cb_23_ActivationSiluKernel_cu_1520ed90_293311silu_kernelERNS_18TensorIteratorBaseEENKUlvE_clEvENKUlvE2_clEvEUlN3c107complexIfEEE_EEvS5_RKT_EUliE_EEviT1_,@function
        .size           _ZN2at6native18elementwise_kernelILi128ELi4EZNS0_15gpu_kernel_implIZZZNS0_61_GLOBAL__N__132982cb_23_ActivationSiluKernel_cu_1520ed90_293311silu_kernelERNS_18TensorIteratorBaseEENKUlvE_clEvENKUlvE2_clEvEUlN3c107complexIfEEE_EEvS5_RKT_EUliE_EEviT1_,(.L_x_10194 - _ZN2at6native18elementwise_kernelILi128ELi4EZNS0_15gpu_kernel_implIZZZNS0_61_GLOBAL__N__132982cb_23_ActivationSiluKernel_cu_1520ed90_293311silu_kernelERNS_18TensorIteratorBaseEENKUlvE_clEvENKUlvE2_clEvEUlN3c107complexIfEEE_EEvS5_RKT_EUliE_EEviT1_)
        .other          _ZN2at6native18elementwise_kernelILi128ELi4EZNS0_15gpu_kernel_implIZZZNS0_61_GLOBAL__N__132982cb_23_ActivationSiluKernel_cu_1520ed90_293311silu_kernelERNS_18TensorIteratorBaseEENKUlvE_clEvENKUlvE2_clEvEUlN3c107complexIfEEE_EEvS5_RKT_EUliE_EEviT1_,@"STO_CUDA_ENTRY STV_DEFAULT"
_ZN2at6native18elementwise_kernelILi128ELi4EZNS0_15gpu_kernel_implIZZZNS0_61_GLOBAL__N__132982cb_23_ActivationSiluKernel_cu_1520ed90_293311silu_kernelERNS_18TensorIteratorBaseEENKUlvE_clEvENKUlvE2_clEvEUlN3c107complexIfEEE_EEvS5_RKT_EUliE_EEviT1_:
.text._ZN2at6native18elementwise_kernelILi128ELi4EZNS0_15gpu_kernel_implIZZZNS0_61_GLOBAL__N__132982cb_23_ActivationSiluKernel_cu_1520ed90_293311silu_kernelERNS_18TensorIteratorBaseEENKUlvE_clEvENKUlvE2_clEvEUlN3c107complexIfEEE_EEvS5_RKT_EUliE_EEviT1_:
        /* <DEDUP_REMOVED lines=319> */
.L_x_4877:
        /* <DEDUP_REMOVED lines=15> */
[----:B------:R-:W2:Y:S01]  /*14e0*/  LDG.E.S8 R2, desc[UR36][R4.64] ;  /* 0x0000002404027981 */ /* 0x000ea2000c1e1300 */
[----:B------:R-:W-:Y:S01]  /*14f0*/  MOV R3, RZ ;  /* 0x000000ff00037202 */ /* 0x000fe20000000f00 */
[----:B--2---:R-:W3:Y:S01]  /*1500*/  I2F.S16 R2, R2 ;  /* 0x0000000200027306 */ /* 0x004ee20000101400 */
[----:B------:R-:W-:Y:S05]  /*1510*/  BRA `(.L_x_4884) ;  /* 0x0000000c00bc7947 */ /* 0x000fea0003800000 */
.L_x_4882:
[----:B------:R-:W2:Y:S01]  /*1520*/  LDG.E.U8 R2, desc[UR36][R4.64] ;  /* 0x0000002404027981 */ /* 0x000ea2000c1e1100 */
[----:B------:R-:W-:Y:S01]  /*1530*/  IMAD.MOV.U32 R3, RZ, RZ, RZ ;  /* 0x000000ffff037224 */ /* 0x000fe200078e00ff */
[----:B--2---:R-:W-:Y:S01]  /*1540*/  I2FP.F32.U32 R2, R2 ;  /* 0x0000000200027245 */ /* 0x004fe20000201000 */
[----:B------:R-:W-:Y:S06]  /*1550*/  BRA `(.L_x_4884) ;  /* 0x0000000c00ac7947 */ /* 0x000fec0003800000 */
.L_x_4881:
[----:B------:R-:W-:-:S09]  /*1560*/  UISETP.NE.AND UP0, UPT, UR4, 0x2, UPT ;  /* 0x000000020400788c */ /* 0x000fd2000bf05270 */
[----:B------:R-:W-:Y:S05]  /*1570*/  BRA.U !UP0, `(.L_x_4885) ;  /* 0x0000000108307547 */ /* 0x000fea000b800000 */
[----:B------:R-:W-:-:S09]  /*1580*/  UISETP.NE.AND UP0, UPT, UR4, 0x3, UPT ;  /* 0x000000030400788c */ /* 0x000fd2000bf05270 */
[----:B------:R-:W-:Y:S05]  /*1590*/  BRA.U !UP0, `(.L_x_4886) ;  /* 0x0000000108187547 */ /* 0x000fea000b800000 */
[----:B------:R-:W-:-:S09]  /*15a0*/  UISETP.NE.AND UP0, UPT, UR4, 0x4, UPT ;  /* 0x000000040400788c */ /* 0x000fd2000bf05270 */
[----:B------:R-:W-:Y:S05]  /*15b0*/  BRA.U UP0, `(.L_x_4883) ;  /* 0x0000000d000c7547 */ /* 0x000fea000b800000 */
[----:B------:R-:W2:Y:S01]  /*15c0*/  LDG.E.64 R4, desc[UR36][R4.64] ;  /* 0x0000002404047981 */ /* 0x000ea2000c1e1b00 */
[----:B------:R-:W-:Y:S01]  /*15d0*/  IMAD.MOV.U32 R3, RZ, RZ, RZ ;  /* 0x000000ffff037224 */ /* 0x000fe200078e00ff */
[----:B--2---:R2:W3:Y:S02]  /*15e0*/  I2F.S64 R2, R4 ;  /* 0x0000000400027312 */ /* 0x0044e40000301400 */
[----:B--23--:R-:W-:Y:S05]  /*15f0*/  BRA `(.L_x_4884) ;  /* 0x0000000c00847947 */ /* 0x00cfea0003800000 */
.L_x_4886:
[----:B------:R-:W2:Y:S01]  /*1600*/  LDG.E R2, desc[UR36][R4.64] ;  /* 0x0000002404027981 */ /* 0x000ea2000c1e1900 */
[----:B------:R-:W-:Y:S01]  /*1610*/  HFMA2 R3, -RZ, RZ, 0, 0 ;  /* 0x00000000ff037431 */ /* 0x000fe200000001ff */
[----:B--2---:R-:W-:Y:S01]  /*1620*/  I2FP.F32.S32 R2, R2 ;  /* 0x0000000200027245 */ /* 0x004fe20000201400 */
[----:B------:R-:W-:Y:S06]  /*1630*/  BRA `(.L_x_4884) ;  /* 0x0000000c00747947 */ /* 0x000fec0003800000 */
.L_x_4885:
[----:B------:R-:W2:Y:S01]  /*1640*/  LDG.E.U16 R2, desc[UR36][R4.64] ;  /* 0x0000002404027981 */ /* 0x000ea2000c1e1500 */
[----:B------:R-:W-:Y:S01]  /*1650*/  IMAD.MOV.U32 R3, RZ, RZ, RZ ;  /* 0x000000ffff037224 */ /* 0x000fe200078e00ff */
[----:B--2---:R-:W2:Y:S01]  /*1660*/  I2F.S16 R2, R2 ;  /* 0x0000000200027306 */ /* 0x004ea20000101400 */
[----:B------:R-:W-:Y:S05]  /*1670*/  BRA `(.L_x_4884) ;  /* 0x0000000c00647947 */ /* 0x000fea0003800000 */
.L_x_4880:
[----:B------:R-:W-:-:S09]  /*1680*/  UISETP.GT.AND UP0, UPT, UR4, 0x6, UPT ;  /* 0x000000060400788c */ /* 0x000fd2000bf04270 */
[----:B------:R-:W-:Y:S05]  /*1690*/  BRA.U UP0, `(.L_x_4887) ;  /* 0x00000001002c7547 */ /* 0x000fea000b800000 */
[----:B------:R-:W-:-:S09]  /*16a0*/  UISETP.NE.AND UP0, UPT, UR4, 0x5, UPT ;  /* 0x000000050400788c */ /* 0x000fd2000bf05270 */
[----:B------:R-:W-:Y:S05]  /*16b0*/  BRA.U !UP0, `(.L_x_4888) ;  /* 0x0000000108147547 */ /* 0x000fea000b800000 */
[----:B------:R-:W-:-:S09]  /*16c0*/  UISETP.NE.AND UP0, UPT, UR4, 0x6, UPT ;  /* 0x000000060400788c */ /* 0x000fd2000bf05270 */
[----:B------:R-:W-:Y:S05]  /*16d0*/  BRA.U UP0, `(.L_x_4883) ;  /* 0x0000000900c47547 */ /* 0x000fea000b800000 */
[----:B------:R0:W5:Y:S01]  /*16e0*/  LDG.E R2, desc[UR36][R4.64] ;  /* 0x0000002404027981 */ /* 0x000162000c1e1900 */
[----:B------:R-:W-:Y:S01]  /*16f0*/  IMAD.MOV.U32 R3, RZ, RZ, RZ ;  /* 0x000000ffff037224 */ /* 0x000fe200078e00ff */
[----:B------:R-:W-:Y:S06]  /*1700*/  BRA `(.L_x_4884) ;  /* 0x0000000c00407947 */ /* 0x000fec0003800000 */
.L_x_4888:
[----:B------:R-:W2:Y:S01]  /*1710*/  LDG.E.U16 R2, desc[UR36][R4.64] ;  /* 0x0000002404027981 */ /* 0x000ea2000c1e1500 */
[----:B------:R-:W-:Y:S01]  /*1720*/  MOV R3, RZ ;  /* 0x000000ff00037202 */ /* 0x000fe20000000f00 */
[----:B--2---:R-:W-:Y:S01]  /*1730*/  HADD2.F32 R2, -RZ, R2.H0_H0 ;  /* 0x20000002ff027230 */ /* 0x004fe20000004100 */
[----:B------:R-:W-:Y:S06]  /*1740*/  BRA `(.L_x_4884) ;  /* 0x0000000c00307947 */ /* 0x000fec0003800000 */
.L_x_4887:
[----:B------:R-:W-:-:S09]  /*1750*/  UISETP.NE.AND UP0, UPT, UR4, 0x7, UPT ;  /* 0x000000070400788c */ /* 0x000fd2000bf05270 */
[----:B------:R-:W-:Y:S05]  /*1760*/  BRA.U !UP0, `(.L_x_4889) ;  /* 0x0000000108287547 */ /* 0x000fea000b800000 */
[----:B------:R-:W-:-:S09]  /*1770*/  UISETP.NE.AND UP0, UPT, UR4, 0x8, UPT ;  /* 0x000000080400788c */ /* 0x000fd2000bf05270 */
[----:B------:R-:W-:Y:S05]  /*1780*/  BRA.U !UP0, `(.L_x_4890) ;  /* 0x0000000108107547 */ /* 0x000fea000b800000 */
[----:B------:R-:W-:-:S09]  /*1790*/  UISETP.NE.AND UP0, UPT, UR4, 0x9, UPT ;  /* 0x000000090400788c */ /* 0x000fd2000bf05270 */
[----:B------:R-:W-:Y:S05]  /*17a0*/  BRA.U UP0, `(.L_x_4883) ;  /* 0x0000000900907547 */ /* 0x000fea000b800000 */
[----:B------:R1:W5:Y:S01]  /*17b0*/  LDG.E.64 R2, desc[UR36][R4.64] ;  /* 0x0000002404027981 */ /* 0x000362000c1e1b00 */
[----:B------:R-:W-:Y:S05]  /*17c0*/  BRA `(.L_x_4884) ;  /* 0x0000000c00107947 */ /* 0x000fea0003800000 */
.L_x_4890:
[----:B------:R-:W2:Y:S02]  /*17d0*/  LDG.E R3, desc[UR36][R4.64] ;  /* 0x0000002404037981 */ /* 0x000ea4000c1e1900 */
[--C-:B--2---:R-:W-:Y:S02]  /*17e0*/  HADD2.F32 R2, -RZ, R3.reuse.H0_H0 ;  /* 0x20000003ff027230 */ /* 0x104fe40000004100 */
[----:B------:R-:W-:Y:S01]  /*17f0*/  HADD2.F32 R3, -RZ, R3.H1_H1 ;  /* 0x30000003ff037230 */ /* 0x000fe20000004100 */
[----:B------:R-:W-:Y:S06]  /*1800*/  BRA `(.L_x_4884) ;  /* 0x0000000c00007947 */ /* 0x000fec0003800000 */
.L_x_4889:
[----:B------:R-:W2:Y:S01]  /*1810*/  LDG.E.64 R4, desc[UR36][R4.64] ;  /* 0x0000002404047981 */ /* 0x000ea2000c1e1b00 */
[----:B------:R-:W-:Y:S01]  /*1820*/  UMOV UR4, 0xf0000000 ;  /* 0xf000000000047882 */ /* 0x000fe20000000000 */
[----:B------:R-:W-:Y:S01]  /*1830*/  UMOV UR5, 0x380fffff ;  /* 0x380fffff00057882 */ /* 0x000fe20000000000 */
[----:B------:R-:W-:Y:S01]  /*1840*/  IMAD.MOV.U32 R3, RZ, RZ, RZ ;  /* 0x000000ffff037224 */ /* 0x000fe200078e00ff */
        /* <DEDUP_REMOVED lines=8> */
.L_x_4879:
        /* <DEDUP_REMOVED lines=11> */
[----:B------:R-:W-:Y:S01]  /*1980*/  FSEL R2, RZ, 1, !P0 ;  /* 0x3f800000ff027808 */ /* 0x000fe20004000000 */
[----:B------:R-:W-:Y:S08]  /*1990*/  BRA `(.L_x_4884) ;  /* 0x00000008009c7947 */ /* 0x000ff00003800000 */
.L_x_4893:
[----:B------:R-:W2:Y:S01]  /*19a0*/  LDG.E.128 R4, desc[UR36][R4.64] ;  /* 0x0000002404047981 */ /* 0x000ea2000c1e1d00 */
        /* <DEDUP_REMOVED lines=8> */
[----:B0-----:R-:W-:-:S15]  /*1a30*/  @!P0 FMUL R2, R2, 1.175494350822287508e-38 ;  /* 0x0080000002028820 */ /* 0x001fde0000400000 */
[----:B------:R-:W-:-:S15]  /*1a40*/  NOP ;  /* 0x0000000000007918 */ /* 0x000fde0000000000 */
[----:B------:R-:W-:-:S15]  /*1a50*/  NOP ;  /* 0x0000000000007918 */ /* 0x000fde0000000000 */
[----:B------:R-:W-:-:S15]  /*1a60*/  NOP ;  /* 0x0000000000007918 */ /* 0x000fde0000000000 */
[----:B------:R-:W-:-:S02]  /*1a70*/  NOP ;  /* 0x0000000000007918 */ /* 0x000fc40000000000 */
[----:B------:R-:W0:-:S15]  /*1a80*/  DSETP.GEU.AND P1, PT, |R6|, UR4, PT ;  /* 0x0000000406007e2a */ /* 0x000e1e000bf2e200 */
[----:B------:R-:W-:-:S15]  /*1a90*/  NOP ;  /* 0x0000000000007918 */ /* 0x000fde0000000000 */
[----:B------:R-:W-:-:S15]  /*1aa0*/  NOP ;  /* 0x0000000000007918 */ /* 0x000fde0000000000 */
[----:B------:R-:W-:-:S15]  /*1ab0*/  NOP ;  /* 0x0000000000007918 */ /* 0x000fde0000000000 */
[----:B------:R-:W-:-:S04]  /*1ac0*/  NOP ;  /* 0x0000000000007918 */ /* 0x000fc80000000000 */
[----:B------:R-:W0:Y:S02]  /*1ad0*/  F2F.F32.F64 R3, R6 ;  /* 0x0000000600037310 */ /* 0x000e240000301000 */
[----:B0-----:R-:W-:Y:S01]  /*1ae0*/  @!P1 FMUL R3, R3, 1.175494350822287508e-38 ;  /* 0x0080000003039820 */ /* 0x001fe20000400000 */
[----:B------:R-:W-:Y:S06]  /*1af0*/  BRA `(.L_x_4884) ;  /* 0x0000000800447947 */ /* 0x000fec0003800000 */
.L_x_4892:
        /* <DEDUP_REMOVED lines=22> */
[----:B------:R-:W-:Y:S01]  /*1c60*/  SEL R5, R3, RZ, P0 ;  /* 0x000000ff03057207 */ /* 0x000fe20000000000 */
[----:B------:R-:W-:-:S03]  /*1c70*/  IMAD.MOV.U32 R3, RZ, RZ, RZ ;  /* 0x000000ffff037224 */ /* 0x000fc600078e00ff */
[----:B------:R-:W-:Y:S01]  /*1c80*/  LOP3.LUT R2, R5, 0x80000000, R2, 0xf8, !PT ;  /* 0x8000000005027812 */ /* 0x000fe200078ef802 */
[----:B------:R-:W-:Y:S06]  /*1c90*/  BRA `(.L_x_4884) ;  /* 0x0000000400dc7947 */ /* 0x000fec0003800000 */
.L_x_4895:
[----:B------:R-:W2:Y:S02]  /*1ca0*/  LDG.E.U8 R3, desc[UR36][R4.64] ;  /* 0x0000002404037981 */ /* 0x000ea4000c1e1100 */
[C---:B--2---:R-:W-:Y:S01]  /*1cb0*/  IMAD.SHL.U32 R2, R3.reuse, 0x2000000, RZ ;  /* 0x0200000003027824 */ /* 0x044fe200078e00ff */
[----:B------:R-:W-:-:S04]  /*1cc0*/  SHF.L.U32 R3, R3, 0x8, RZ ;  /* 0x0000000803037819 */ /* 0x000fc800000006ff */
[----:B------:R-:W-:Y:S02]  /*1cd0*/  ISETP.GT.U32.AND P0, PT, R2, 0x7ffffff, PT ;  /* 0x07ffffff0200780c */ /* 0x000fe40003f04070 */
[----:B------:R-:W-:-:S11]  /*1ce0*/  PRMT R7, R3, 0x9910, RZ ;  /* 0x0000991003077816 */ /* 0x000fd600000000ff */
[----:B------:R-:W-:Y:S01]  /*1cf0*/  @!P0 LOP3.LUT R0, R3, 0x7f00, RZ, 0xc0, !PT ;  /* 0x00007f0003008812 */ /* 0x000fe200078ec0ff */
[----:B------:R-:W-:Y:S01]  /*1d00*/  IMAD.MOV.U32 R3, RZ, RZ, RZ ;  /* 0x000000ffff037224 */ /* 0x000fe200078e00ff */
[----:B------:R-:W-:Y:S02]  /*1d10*/  @P0 LEA.HI R2, R2, 0x70000000, RZ, 0x1c ;  /* 0x7000000002020811 */ /* 0x000fe400078fe0ff */
[----:B------:R-:W-:-:S05]  /*1d20*/  @!P0 LOP3.LUT R0, R0, 0x3f000000, RZ, 0xfc, !PT ;  /* 0x3f00000000008812 */ /* 0x000fca00078efcff */
[----:B------:R-:W-:Y:S01]  /*1d30*/  @!P0 FADD.FTZ R0, R0, -0.5 ;  /* 0xbf00000000008421 */ /* 0x000fe20000010000 */
[----:B------:R-:W-:-:S05]  /*1d40*/  @P0 FMUL.FTZ R0, R2, 1.9259299443872358531e-34 ;  /* 0x0780000002000820 */ /* 0x000fca0000410000 */
[----:B------:R-:W-:Y:S01]  /*1d50*/  LOP3.LUT R2, R0, 0x80000000, R7, 0xf8, !PT ;  /* 0x8000000000027812 */ /* 0x000fe200078ef807 */
[----:B------:R-:W-:Y:S06]  /*1d60*/  BRA `(.L_x_4884) ;  /* 0x0000000400a87947 */ /* 0x000fec0003800000 */
.L_x_4894:
[----:B------:R-:W2:Y:S01]  /*1d70*/  LDG.E.U16 R2, desc[UR36][R4.64] ;  /* 0x0000002404027981 */ /* 0x000ea2000c1e1500 */
[----:B------:R-:W-:Y:S01]  /*1d80*/  IMAD.MOV.U32 R3, RZ, RZ, RZ ;  /* 0x000000ffff037224 */ /* 0x000fe200078e00ff */
[----:B--2---:R-:W-:Y:S01]  /*1d90*/  SHF.L.U32 R2, R2, 0x10, RZ ;  /* 0x0000001002027819 */ /* 0x004fe200000006ff */
[----:B------:R-:W-:Y:S06]  /*1da0*/  BRA `(.L_x_4884) ;  /* 0x0000000400987947 */ /* 0x000fec0003800000 */
.L_x_4891:
        /* <DEDUP_REMOVED lines=8> */
[----:B------:R-:W2:Y:S01]  /*1e30*/  LDG.E.U16 R2, desc[UR36][R4.64] ;  /* 0x0000002404027981 */ /* 0x000ea2000c1e1500 */
[----:B------:R-:W-:Y:S01]  /*1e40*/  IMAD.MOV.U32 R3, RZ, RZ, RZ ;  /* 0x000000ffff037224 */ /* 0x000fe200078e00ff */
[----:B--2---:R-:W-:Y:S01]  /*1e50*/  I2FP.F32.U32 R2, R2 ;  /* 0x0000000200027245 */ /* 0x004fe20000201000 */
[----:B------:R-:W-:Y:S06]  /*1e60*/  BRA `(.L_x_4884) ;  /* 0x0000000400687947 */ /* 0x000fec0003800000 */
.L_x_4898:
[----:B------:R-:W2:Y:S01]  /*1e70*/  LDG.E.U8 R4, desc[UR36][R4.64] ;  /* 0x0000002404047981 */ /* 0x000ea2000c1e1100 */
[----:B------:R-:W-:Y:S02]  /*1e80*/  CS2R R2, SRZ ;  /* 0x0000000000027805 */ /* 0x000fe4000001ff00 */
        /* <DEDUP_REMOVED lines=18> */
.L_x_4900:
[----:B------:R-:W-:Y:S05]  /*1fb0*/  BSYNC.RECONVERGENT B0 ;  /* 0x0000000000007941 */ /* 0x000fea0003800200 */
.L_x_4899:
[----:B------:R-:W-:Y:S01]  /*1fc0*/  IMAD.SHL.U32 R0, R0, 0x100000, RZ ;  /* 0x0010000000007824 */ /* 0x000fe200078e00ff */
[----:B------:R-:W-:-:S04]  /*1fd0*/  LEA R2, R2, 0x3b800000, 0x17 ;  /* 0x3b80000002027811 */ /* 0x000fc800078eb8ff */
[----:B------:R-:W-:Y:S01]  /*1fe0*/  LOP3.LUT R2, R2, R0, R9, 0xfe, !PT ;  /* 0x0000000002027212 */ /* 0x000fe200078efe09 */
[----:B------:R-:W-:Y:S06]  /*1ff0*/  BRA `(.L_x_4884) ;  /* 0x0000000400047947 */ /* 0x000fec0003800000 */
.L_x_4897:
[----:B------:R-:W2:Y:S01]  /*2000*/  LDG.E.U8 R4, desc[UR36][R4.64] ;  /* 0x0000002404047981 */ /* 0x000ea2000c1e1100 */
[----:B------:R-:W-:Y:S02]  /*2010*/  CS2R R2, SRZ ;  /* 0x0000000000027805 */ /* 0x000fe4000001ff00 */
        /* <DEDUP_REMOVED lines=18> */
.L_x_4902:
[----:B------:R-:W-:Y:S05]  /*2140*/  BSYNC.RECONVERGENT B0 ;  /* 0x0000000000007941 */ /* 0x000fea0003800200 */
.L_x_4901:
[----:B------:R-:W-:Y:S02]  /*2150*/  SHF.L.U32 R0, R0, 0x15, RZ ;  /* 0x0000001500007819 */ /* 0x000fe400000006ff */
[----:B------:R-:W-:-:S04]  /*2160*/  LEA R2, R2, 0x37800000, 0x17 ;  /* 0x3780000002027811 */ /* 0x000fc800078eb8ff */
[----:B------:R-:W-:Y:S01]  /*2170*/  LOP3.LUT R2, R2, R0, R9, 0xfe, !PT ;  /* 0x0000000002027212 */ /* 0x000fe200078efe09 */
[----:B------:R-:W-:Y:S06]  /*2180*/  BRA `(.L_x_4884) ;  /* 0x0000000000a07947 */ /* 0x000fec0003800000 */
.L_x_4896:
[----:B------:R-:W-:-:S09]  /*2190*/  UISETP.NE.AND UP0, UPT, UR4, 0x1c, UPT ;  /* 0x0000001c0400788c */ /* 0x000fd2000bf05270 */
[----:B------:R-:W-:Y:S05]  /*21a0*/  BRA.U !UP0, `(.L_x_4903) ;  /* 0x00000001088c7547 */ /* 0x000fea000b800000 */
[----:B------:R-:W-:-:S09]  /*21b0*/  UISETP.NE.AND UP0, UPT, UR4, 0x1d, UPT ;  /* 0x0000001d0400788c */ /* 0x000fd2000bf05270 */
[----:B------:R-:W-:Y:S05]  /*21c0*/  BRA.U !UP0, `(.L_x_4904) ;  /* 0x0000000108747547 */ /* 0x000fea000b800000 */
[----:B------:R-:W-:-:S09]  /*21d0*/  UISETP.NE.AND UP0, UPT, UR4, 0x2c, UPT ;  /* 0x0000002c0400788c */ /* 0x000fd2000bf05270 */
[----:B------:R-:W-:Y:S05]  /*21e0*/  BRA.U !UP0, `(.L_x_4905) ;  /* 0x0000000108487547 */ /* 0x000fea000b800000 */
.L_x_4883:
        /* <DEDUP_REMOVED lines=16> */
.L_x_4906:
[----:B------:R-:W-:Y:S01]  /*22f0*/  CS2R R2, SRZ ;  /* 0x0000000000027805 */ /* 0x000fe2000001ff00 */
[----:B------:R-:W-:Y:S06]  /*2300*/  BRA `(.L_x_4884) ;  /* 0x0000000000407947 */ /* 0x000fec0003800000 */
.L_x_4905:
[----:B------:R-:W2:Y:S01]  /*2310*/  LDG.E.U8 R4, desc[UR36][R4.64] ;  /* 0x0000002404047981 */ /* 0x000ea2000c1e1100 */
[----:B------:R-:W-:Y:S02]  /*2320*/  IMAD.MOV.U32 R2, RZ, RZ, 0x400000 ;  /* 0x00400000ff027424 */ /* 0x000fe400078e00ff */
[----:B------:R-:W-:Y:S01]  /*2330*/  IMAD.MOV.U32 R3, RZ, RZ, RZ ;  /* 0x000000ffff037224 */ /* 0x000fe200078e00ff */
[----:B--2---:R-:W-:-:S13]  /*2340*/  ISETP.NE.AND P0, PT, R4, RZ, PT ;  /* 0x000000ff0400720c */ /* 0x004fda0003f05270 */
[----:B------:R-:W-:Y:S05]  /*2350*/  @!P0 BRA `(.L_x_4884) ;  /* 0x00000000002c8947 */ /* 0x000fea0003800000 */
[----:B------:R-:W-:-:S13]  /*2360*/  ISETP.NE.AND P0, PT, R4, 0xff, PT ;  /* 0x000000ff0400780c */ /* 0x000fda0003f05270 */
[----:B------:R-:W-:Y:S01]  /*2370*/  @!P0 MOV R2, 0x7f800001 ;  /* 0x7f80000100028802 */ /* 0x000fe20000000f00 */
[----:B------:R-:W-:Y:S01]  /*2380*/  @P0 IMAD.SHL.U32 R2, R4, 0x800000, RZ ;  /* 0x0080000004020824 */ /* 0x000fe200078e00ff */
[----:B------:R-:W-:Y:S06]  /*2390*/  BRA `(.L_x_4884) ;  /* 0x00000000001c7947 */ /* 0x000fec0003800000 */
.L_x_4904:
[----:B------:R-:W2:Y:S01]  /*23a0*/  LDG.E.64 R4, desc[UR36][R4.64] ;  /* 0x0000002404047981 */ /* 0x000ea2000c1e1b00 */
[----:B------:R-:W-:Y:S01]  /*23b0*/  IMAD.MOV.U32 R3, RZ, RZ, RZ ;  /* 0x000000ffff037224 */ /* 0x000fe200078e00ff */
[----:B--2---:R0:W1:Y:S02]  /*23c0*/  I2F.U64 R2, R4 ;  /* 0x0000000400027312 */ /* 0x0040640000301000 */
[----:B01----:R-:W-:Y:S05]  /*23d0*/  BRA `(.L_x_4884) ;  /* 0x00000000000c7947 */ /* 0x003fea0003800000 */
.L_x_4903:
[----:B------:R-:W2:Y:S01]  /*23e0*/  LDG.E R2, desc[UR36][R4.64] ;  /* 0x0000002404027981 */ /* 0x000ea2000c1e1900 */
[----:B------:R-:W-:Y:S01]  /*23f0*/  HFMA2 R3, -RZ, RZ, 0, 0 ;  /* 0x00000000ff037431 */ /* 0x000fe200000001ff */
[----:B--2---:R-:W-:-:S07]  /*2400*/  I2FP.F32.U32 R2, R2 ;  /* 0x0000000200027245 */ /* 0x004fce0000201000 */
.L_x_4884:
[----:B------:R-:W-:Y:S05]  /*2410*/  BSYNC.RECONVERGENT B6 ;  /* 0x0000000000067941 */ /* 0x000fea0003800200 */
.L_x_4878:
[----:B-----5:R-:W-:Y:S01]  /*2420*/  FADD.FTZ R0, -R3, -RZ ;  /* 0x800000ff03007221 */ /* 0x020fe20000010100 */
[----:B------:R-:W-:Y:S04]  /*2430*/  BSSY.RECONVERGENT B0, `(.L_x_4907) ;  /* 0x0000036000007945 */ /* 0x000fe80003800200 */
[----:B------:R-:W-:-:S13]  /*2440*/  LOP3.LUT P0, R7, R0, 0x7fffffff, RZ, 0xc0, !PT ;  /* 0x7fffffff00077812 */ /* 0x000fda000780c0ff */
[----:B0123--:R-:W-:-:S06]  /*2450*/  @!P0 FMUL.FTZ R4, R2, -1.4426950216293334961 ;  /* 0xbfb8aa3b02048820 */ /* 0x00ffcc0000410000 */
[----:B------:R-:W0:Y:S01]  /*2460*/  @!P0 MUFU.EX2 R4, R4 ;  /* 0x0000000400048308 */ /* 0x000e220000000800 */
[----:B------:R-:W-:Y:S05]  /*2470*/  @!P0 BRA `(.L_x_4908) ;  /* 0x0000000000c48947 */ /* 0x000fea0003800000 */
[----:B------:R-:W-:-:S05]  /*2480*/  FADD.FTZ R6, -R2, -RZ ;  /* 0x800000ff02067221 */ /* 0x000fca0000010100 */
[----:B------:R-:W-:-:S13]  /*2490*/  LOP3.LUT P0, R8, R6, 0x7fffffff, RZ, 0xc0, !PT ;  /* 0x7fffffff06087812 */ /* 0x000fda000780c0ff */
[----:B------:R-:W-:-:S04]  /*24a0*/  @!P0 FMUL.RZ R5, R0, 0.15915493667125701904 ;  /* 0x3e22f98300058820 */ /* 0x000fc8000040c000 */
[----:B------:R1:W2:Y:S08]  /*24b0*/  @!P0 MUFU.SIN R0, R5 ;  /* 0x0000000500008308 */ /* 0x0002b00000000400 */
[----:B0-----:R1:W3:Y:S01]  /*24c0*/  @!P0 MUFU.COS R4, R5 ;  /* 0x0000000500048308 */ /* 0x0012e20000000000 */
[----:B------:R-:W-:Y:S05]  /*24d0*/  @!P0 BRA `(.L_x_4908) ;  /* 0x0000000000ac8947 */ /* 0x000fea0003800000 */
[----:B------:R-:W-:-:S13]  /*24e0*/  ISETP.GE.U32.AND P0, PT, R7, 0x7f800000, PT ;  /* 0x7f8000000700780c */ /* 0x000fda0003f06070 */
[----:B------:R-:W-:Y:S05]  /*24f0*/  @!P0 BRA `(.L_x_4909) ;  /* 0x00000000001c8947 */ /* 0x000fea0003800000 */
[----:B------:R-:W-:Y:S01]  /*2500*/  ISETP.NE.AND P1, PT, R8, 0x7f800000, PT ;  /* 0x7f8000000800780c */ /* 0x000fe20003f25270 */
[----:B--2---:R-:W-:-:S12]  /*2510*/  FADD.FTZ R0, R3, -R3 ;  /* 0x8000000303007221 */ /* 0x004fd80000010000 */
[----:B------:R-:W-:Y:S01]  /*2520*/  @!P1 ISETP.GT.AND P0, PT, R6, -0x1, PT ;  /* 0xffffffff0600980c */ /* 0x000fe20003f04270 */
[----:B---3--:R-:W-:-:S03]  /*2530*/  @P1 IMAD.MOV.U32 R4, RZ, RZ, R0 ;  /* 0x000000ffff041224 */ /* 0x008fc600078e0000 */
[----:B------:R-:W-:Y:S02]  /*2540*/  @!P1 FSEL R4, R6, RZ, P0 ;  /* 0x000000ff06049208 */ /* 0x000fe40000000000 */
[----:B------:R-:W-:Y:S01]  /*2550*/  @!P1 FSEL R0, R0, RZ, P0 ;  /* 0x000000ff00009208 */ /* 0x000fe20000000000 */
[----:B------:R-:W-:Y:S06]  /*2560*/  BRA `(.L_x_4908) ;  /* 0x0000000000887947 */ /* 0x000fec0003800000 */
.L_x_4909:
[----:B---3--:R-:W-:-:S05]  /*2570*/  VIADD R4, R6, 0xbd4e8de8 ;  /* 0xbd4e8de806047836 */ /* 0x008fca0000000000 */
[----:B------:R-:W-:-:S13]  /*2580*/  ISETP.GT.U32.AND P0, PT, R4, 0x8e8e5c, PT ;  /* 0x008e8e5c0400780c */ /* 0x000fda0003f04070 */
[----:B------:R-:W-:Y:S05]  /*2590*/  @P0 BRA `(.L_x_4910) ;  /* 0x0000000000600947 */ /* 0x000fea0003800000 */
[----:B------:R-:W-:Y:S01]  /*25a0*/  FADD.FTZ R4, -R2, -162.88958740234375 ;  /* 0xc322e3bc02047421 */ /* 0x000fe20000010100 */
[----:B--2---:R-:W-:-:S03]  /*25b0*/  FMUL.RZ R8, R0, 0.15915493667125701904 ;  /* 0x3e22f98300087820 */ /* 0x004fc6000040c000 */
[----:B------:R-:W-:Y:S01]  /*25c0*/  FMUL.FTZ R4, R4, 1.4426950216293334961 ;  /* 0x3fb8aa3b04047820 */ /* 0x000fe20000410000 */
[----:B------:R-:W0:Y:S08]  /*25d0*/  MUFU.COS R7, R8 ;  /* 0x0000000800077308 */ /* 0x000e300000000000 */
[----:B------:R-:W1:Y:S04]  /*25e0*/  MUFU.EX2 R4, R4 ;  /* 0x0000000400047308 */ /* 0x000e680000000800 */
[----:B------:R-:W2:Y:S01]  /*25f0*/  MUFU.SIN R9, R8 ;  /* 0x0000000800097308 */ /* 0x000ea20000000400 */
[----:B-1----:R-:W-:-:S02]  /*2600*/  LEA.HI R5, R4, 0xffffffed, RZ, 0x9 ;  /* 0xffffffed04057811 */ /* 0x002fc400078f48ff */
[----:B------:R-:W-:Y:S02]  /*2610*/  LOP3.LUT R4, R4, 0x7fffff, RZ, 0xc0, !PT ;  /* 0x007fffff04047812 */ /* 0x000fe400078ec0ff */
[----:B------:R-:W-:Y:S02]  /*2620*/  LOP3.LUT R6, R5, 0xffff, RZ, 0xc0, !PT ;  /* 0x0000ffff05067812 */ /* 0x000fe400078ec0ff */
[----:B------:R-:W-:Y:S02]  /*2630*/  LOP3.LUT R4, R4, 0x7f000000, RZ, 0xfc, !PT ;  /* 0x7f00000004047812 */ /* 0x000fe400078efcff */
[----:B------:R-:W-:-:S03]  /*2640*/  LEA.HI R0, R6, R5, RZ, 0x11 ;  /* 0x0000000506007211 */ /* 0x000fc600078f88ff */
[-C--:B0-----:R-:W-:Y:S01]  /*2650*/  FMUL.FTZ R7, R7, R4.reuse ;  /* 0x0000000407077220 */ /* 0x081fe20000410000 */
[----:B------:R-:W-:Y:S01]  /*2660*/  PRMT R0, R0, 0x9910, RZ ;  /* 0x0000991000007816 */ /* 0x000fe200000000ff */
[----:B--2---:R-:W-:-:S03]  /*2670*/  FMUL.FTZ R9, R9, R4 ;  /* 0x0000000409097220 */ /* 0x004fc60000410000 */
[----:B------:R-:W-:-:S04]  /*2680*/  SHF.R.S32.HI R0, RZ, 0x1, R0 ;  /* 0x00000001ff007819 */ /* 0x000fc80000011400 */
[----:B------:R-:W-:-:S04]  /*2690*/  PRMT R0, R0, 0x9910, RZ ;  /* 0x0000991000007816 */ /* 0x000fc800000000ff */
[----:B------:R-:W-:Y:S02]  /*26a0*/  IADD3 R5, PT, PT, R5, -R0, RZ ;  /* 0x8000000005057210 */ /* 0x000fe40007ffe0ff */
[----:B------:R-:W-:Y:S02]  /*26b0*/  LEA R0, R0, 0x3f800000, 0x17 ;  /* 0x3f80000000007811 */ /* 0x000fe400078eb8ff */
[----:B------:R-:W-:-:S03]  /*26c0*/  LEA R5, R5, 0x3f800000, 0x17 ;  /* 0x3f80000005057811 */ /* 0x000fc600078eb8ff */
[C---:B------:R-:W-:Y:S01]  /*26d0*/  FMUL.FTZ R4, R0.reuse, R7 ;  /* 0x0000000700047220 */ /* 0x040fe20000410000 */
[----:B------:R-:W-:-:S03]  /*26e0*/  FMUL.FTZ R0, R0, R9 ;  /* 0x0000000900007220 */ /* 0x000fc60000410000 */
[C---:B------:R-:W-:Y:S01]  /*26f0*/  FMUL.FTZ R4, R5.reuse, R4 ;  /* 0x0000000405047220 */ /* 0x040fe20000410000 */
[----:B------:R-:W-:Y:S01]  /*2700*/  FMUL.FTZ R0, R5, R0 ;  /* 0x0000000005007220 */ /* 0x000fe20000410000 */
[----:B------:R-:W-:Y:S06]  /*2710*/  BRA `(.L_x_4908) ;  /* 0x00000000001c7947 */ /* 0x000fec0003800000 */
.L_x_4910:
[----:B--2---:R-:W-:Y:S01]  /*2720*/  FMUL.RZ R6, R0, 0.15915493667125701904 ;  /* 0x3e22f98300067820 */ /* 0x004fe2000040c000 */
[----:B-1----:R-:W-:-:S03]  /*2730*/  FMUL.FTZ R5, R2, -1.4426950216293334961 ;  /* 0xbfb8aa3b02057820 */ /* 0x002fc60000410000 */
[----:B------:R-:W0:Y:S08]  /*2740*/  MUFU.COS R4, R6 ;  /* 0x0000000600047308 */ /* 0x000e300000000000 */
[----:B------:R-:W1:Y:S08]  /*2750*/  MUFU.SIN R0, R6 ;  /* 0x0000000600007308 */ /* 0x000e700000000400 */
[----:B------:R-:W0:Y:S02]  /*2760*/  MUFU.EX2 R5, R5 ;  /* 0x0000000500057308 */ /* 0x000e240000000800 */
[C---:B0-----:R-:W-:Y:S01]  /*2770*/  FMUL.FTZ R4, R5.reuse, R4 ;  /* 0x0000000405047220 */ /* 0x041fe20000410000 */
[----:B-1----:R-:W-:-:S07]  /*2780*/  FMUL.FTZ R0, R5, R0 ;  /* 0x0000000005007220 */ /* 0x002fce0000410000 */
.L_x_4908:
[----:B------:R-:W-:Y:S05]  /*2790*/  BSYNC.RECONVERGENT B0 ;  /* 0x0000000000007941 */ /* 0x000fea0003800200 */
.L_x_4907:
[----:B0--3--:R-:W-:Y:S01]  /*27a0*/  FADD.FTZ R9, R4, 1 ;  /* 0x3f80000004097421 */ /* 0x009fe20000010000 */
[----:B--2---:R-:W-:Y:S01]  /*27b0*/  FADD.FTZ R8, RZ, R0 ;  /* 0x00000000ff087221 */ /* 0x004fe20000010000 */
[----:B------:R-:W-:Y:S04]  /*27c0*/  BSSY.RECONVERGENT B0, `(.L_x_4911) ;  /* 0x000001e000007945 */ /* 0x000fe80003800200 */
[----:B------:R-:W-:-:S13]  /*27d0*/  FSETP.GE.FTZ.AND P0, PT, |R9|, |R8|, PT ;  /* 0x400000080900720b */ /* 0x000fda0003f16200 */
[----:B------:R-:W-:Y:S05]  /*27e0*/  @!P0 BRA `(.L_x_4912) ;  /* 0x00000000004c8947 */ /* 0x000fea0003800000 */
[C---:B------:R-:W-:Y:S01]  /*27f0*/  FSETP.NEU.FTZ.AND P0, PT, |R9|.reuse, RZ, PT ;  /* 0x000000ff0900720b */ /* 0x040fe20003f1d200 */
[C---:B------:R-:W-:Y:S01]  /*2800*/  FADD.FTZ R0, |R8|.reuse, -RZ ;  /* 0x800000ff08007221 */ /* 0x040fe20000010200 */
[----:B------:R-:W-:Y:S01]  /*2810*/  FSETP.NEU.FTZ.AND P1, PT, |R8|, RZ, PT ;  /* 0x000000ff0800720b */ /* 0x000fe20003f3d200 */
[----:B------:R-:W-:-:S03]  /*2820*/  FADD.FTZ R6, |R9|, -RZ ;  /* 0x800000ff09067221 */ /* 0x000fc60000010200 */
[----:B------:R-:W-:-:S13]  /*2830*/  PLOP3.LUT P0, PT, P0, P1, PT, 0xf8, 0x8f ;  /* 0x00000000008f781c */ /* 0x000fda0000703f70 */
[----:B-1----:R-:W0:Y:S08]  /*2840*/  @!P0 MUFU.RCP R5, R6 ;  /* 0x0000000600058308 */ /* 0x002e300000001000 */
[----:B------:R-:W1:Y:S01]  /*2850*/  @!P0 MUFU.RCP R0, R0 ;  /* 0x0000000000008308 */ /* 0x000e620000001000 */
[----:B0-----:R-:W-:Y:S01]  /*2860*/  @!P0 FMUL.FTZ R4, R5, R2 ;  /* 0x0000000205048220 */ /* 0x001fe20000410000 */
[----:B-1----:R-:W-:Y:S01]  /*2870*/  @!P0 FMUL.FTZ R5, R0, R3 ;  /* 0x0000000300058220 */ /* 0x002fe20000410000 */
[----:B------:R-:W-:Y:S06]  /*2880*/  @!P0 BRA `(.L_x_4913) ;  /* 0x0000000000448947 */ /* 0x000fec0003800000 */
[----:B------:R-:W0:Y:S02]  /*2890*/  MUFU.RCP R5, R9 ;  /* 0x0000000900057308 */ /* 0x000e240000001000 */
[----:B0-----:R-:W-:-:S04]  /*28a0*/  FMUL.FTZ R5, R8, R5 ;  /* 0x0000000508057220 */ /* 0x001fc80000410000 */
[----:B------:R-:W-:Y:S01]  /*28b0*/  FFMA.FTZ R0, R8, R5, R9 ;  /* 0x0000000508007223 */ /* 0x000fe20000010009 */
[C---:B------:R-:W-:Y:S01]  /*28c0*/  FFMA.FTZ R7, R5.reuse, R3, R2 ;  /* 0x0000000305077223 */ /* 0x040fe20000010002 */
[----:B------:R-:W-:-:S04]  /*28d0*/  FFMA.FTZ R5, R5, -R2, R3 ;  /* 0x8000000205057223 */ /* 0x000fc80000010003 */
[----:B------:R-:W0:Y:S02]  /*28e0*/  MUFU.RCP R0, R0 ;  /* 0x0000000000007308 */ /* 0x000e240000001000 */
[C---:B0-----:R-:W-:Y:S01]  /*28f0*/  FMUL.FTZ R4, R0.reuse, R7 ;  /* 0x0000000700047220 */ /* 0x041fe20000410000 */
[----:B------:R-:W-:Y:S01]  /*2900*/  FMUL.FTZ R5, R0, R5 ;  /* 0x0000000500057220 */ /* 0x000fe20000410000 */
[----:B------:R-:W-:Y:S06]  /*2910*/  BRA `(.L_x_4913) ;  /* 0x0000000000207947 */ /* 0x000fec0003800000 */
.L_x_4912:
[----:B------:R-:W0:Y:S02]  /*2920*/  MUFU.RCP R0, R8 ;  /* 0x0000000800007308 */ /* 0x000e240000001000 */
[----:B0-----:R-:W-:-:S04]  /*2930*/  FMUL.FTZ R0, R9, R0 ;  /* 0x0000000009007220 */ /* 0x001fc80000410000 */
[----:B------:R-:W-:Y:S01]  /*2940*/  FFMA.FTZ R6, R9, R0, R8 ;  /* 0x0000000009067223 */ /* 0x000fe20000010008 */
[C---:B-1----:R-:W-:Y:S01]  /*2950*/  FFMA.FTZ R5, R0.reuse, R2, R3 ;  /* 0x0000000200057223 */ /* 0x042fe20000010003 */
[----:B------:R-:W-:-:S04]  /*2960*/  FFMA.FTZ R3, R0, R3, -R2 ;  /* 0x0000000300037223 */ /* 0x000fc80000010802 */
[----:B------:R-:W0:Y:S02]  /*2970*/  MUFU.RCP R6, R6 ;  /* 0x0000000600067308 */ /* 0x000e240000001000 */
[C---:B0-----:R-:W-:Y:S01]  /*2980*/  FMUL.FTZ R4, R6.reuse, R5 ;  /* 0x0000000506047220 */ /* 0x041fe20000410000 */
[----:B------:R-:W-:-:S07]  /*2990*/  FMUL.FTZ R5, R6, R3 ;  /* 0x0000000306057220 */ /* 0x000fce0000410000 */
.L_x_4913:
[----:B------:R-:W-:Y:S05]  /*29a0*/  BSYNC.RECONVERGENT B0 ;  /* 0x0000000000007941 */ /* 0x000fea0003800200 */
.L_x_4911:
        /* <DEDUP_REMOVED lines=17> */
.L_x_4917:
[----:B------:R-:W0:Y:S02]  /*2ac0*/  F2I.S64.TRUNC R4, R4 ;  /* 0x0000000400047311 */ /* 0x000e24000020d900 */
[----:B0-----:R-:W-:-:S05]  /*2ad0*/  IMAD.MOV.U32 R7, RZ, RZ, R4 ;  /* 0x000000ffff077224 */ /* 0x001fca00078e0004 */
[----:B------:R3:W-:Y:S01]  /*2ae0*/  STG.E.U8 desc[UR36][R2.64], R7 ;  /* 0x0000000702007986 */ /* 0x0007e2000c101124 */
[----:B------:R-:W-:Y:S05]  /*2af0*/  BRA `(.L_x_4919) ;  /* 0x0000000c00407947 */ /* 0x000fea0003800000 */
.L_x_4916:
        /* <DEDUP_REMOVED lines=9> */
.L_x_4921:
[----:B------:R-:W0:Y:S02]  /*2b90*/  F2I.FTZ.TRUNC.NTZ R5, R4 ;  /* 0x0000000400057305 */ /* 0x000e24000021f100 */
[----:B0-----:R1:W-:Y:S01]  /*2ba0*/  STG.E desc[UR36][R2.64], R5 ;  /* 0x0000000502007986 */ /* 0x0013e2000c101924 */
[----:B------:R-:W-:Y:S05]  /*2bb0*/  BRA `(.L_x_4919) ;  /* 0x0000000c00107947 */ /* 0x000fea0003800000 */
.L_x_4920:
[----:B------:R-:W0:Y:S02]  /*2bc0*/  F2I.FTZ.TRUNC.NTZ R5, R4 ;  /* 0x0000000400057305 */ /* 0x000e24000021f100 */
[----:B0-----:R2:W-:Y:S01]  /*2bd0*/  STG.E.U16 desc[UR36][R2.64], R5 ;  /* 0x0000000502007986 */ /* 0x0015e2000c101524 */
[----:B------:R-:W-:Y:S05]  /*2be0*/  BRA `(.L_x_4919) ;  /* 0x0000000c00047947 */ /* 0x000fea0003800000 */
.L_x_4915:
        /* <DEDUP_REMOVED lines=8> */
.L_x_4923:
[----:B------:R-:W-:-:S05]  /*2c70*/  F2FP.F16.F32.PACK_AB R4, RZ, R4 ;  /* 0x00000004ff04723e */ /* 0x000fca00000000ff */
[----:B------:R0:W-:Y:S01]  /*2c80*/  STG.E.U16 desc[UR36][R2.64], R4 ;  /* 0x0000000402007986 */ /* 0x0001e2000c101524 */
[----:B------:R-:W-:Y:S05]  /*2c90*/  BRA `(.L_x_4919) ;  /* 0x0000000800d87947 */ /* 0x000fea0003800000 */
.L_x_4922:
[----:B------:R-:W-:-:S09]  /*2ca0*/  UISETP.NE.AND UP0, UPT, UR4, 0x7, UPT ;  /* 0x000000070400788c */ /* 0x000fd2000bf05270 */
[----:B------:R-:W-:Y:S05]  /*2cb0*/  BRA.U !UP0, `(.L_x_4924) ;  /* 0x0000000108247547 */ /* 0x000fea000b800000 */
[----:B------:R-:W-:-:S09]  /*2cc0*/  UISETP.NE.AND UP0, UPT, UR4, 0x8, UPT ;  /* 0x000000080400788c */ /* 0x000fd2000bf05270 */
[----:B------:R-:W-:Y:S05]  /*2cd0*/  BRA.U !UP0, `(.L_x_4925) ;  /* 0x0000000108107547 */ /* 0x000fea000b800000 */
[----:B------:R-:W-:-:S09]  /*2ce0*/  UISETP.NE.AND UP0, UPT, UR4, 0x9, UPT ;  /* 0x000000090400788c */ /* 0x000fd2000bf05270 */
[----:B------:R-:W-:Y:S05]  /*2cf0*/  BRA.U UP0, `(.L_x_4918) ;  /* 0x00000009002c7547 */ /* 0x000fea000b800000 */
[----:B------:R0:W-:Y:S01]  /*2d00*/  STG.E.64 desc[UR36][R2.64], R4 ;  /* 0x0000000402007986 */ /* 0x0001e2000c101b24 */
[----:B------:R-:W-:Y:S05]  /*2d10*/  BRA `(.L_x_4919) ;  /* 0x0000000800b87947 */ /* 0x000fea0003800000 */
.L_x_4925:
[----:B------:R-:W-:-:S05]  /*2d20*/  F2FP.F16.F32.PACK_AB R5, R5, R4 ;  /* 0x000000040505723e */ /* 0x000fca00000000ff */
[----:B------:R0:W-:Y:S01]  /*2d30*/  STG.E desc[UR36][R2.64], R5 ;  /* 0x0000000502007986 */ /* 0x0001e2000c101924 */
[----:B------:R-:W-:Y:S05]  /*2d40*/  BRA `(.L_x_4919) ;  /* 0x0000000800ac7947 */ /* 0x000fea0003800000 */
.L_x_4924:
[----:B------:R-:W-:-:S06]  /*2d50*/  FMUL.FTZ R4, R4, 1 ;  /* 0x3f80000004047820 */ /* 0x000fcc0000410000 */
[----:B------:R-:W0:Y:S02]  /*2d60*/  F2F.F64.F32 R4, R4 ;  /* 0x0000000400047310 */ /* 0x000e240000201800 */
[----:B0-----:R0:W-:Y:S01]  /*2d70*/  STG.E.64 desc[UR36][R2.64], R4 ;  /* 0x0000000402007986 */ /* 0x0011e2000c101b24 */
[----:B------:R-:W-:Y:S05]  /*2d80*/  BRA `(.L_x_4919) ;  /* 0x00000008009c7947 */ /* 0x000fea0003800000 */
.L_x_4914:
        /* <DEDUP_REMOVED lines=8> */
[----:B------:R-:W-:Y:S02]  /*2e10*/  FSETP.NEU.FTZ.AND P0, PT, R4, RZ, PT ;  /* 0x000000ff0400720b */ /* 0x000fe40003f1d000 */
[----:B------:R-:W-:-:S04]  /*2e20*/  FSETP.NEU.FTZ.AND P1, PT, R5, RZ, PT ;  /* 0x000000ff0500720b */ /* 0x000fc80003f3d000 */
[----:B------:R-:W-:-:S04]  /*2e30*/  PLOP3.LUT P0, PT, P0, P1, PT, 0xf8, 0x8f ;  /* 0x00000000008f781c */ /* 0x000fc80000703f70 */
[----:B------:R-:W-:-:S05]  /*2e40*/  SEL R5, RZ, 0x1, !P0 ;  /* 0x00000001ff057807 */ /* 0x000fca0004000000 */
[----:B------:R0:W-:Y:S01]  /*2e50*/  STG.E.U8 desc[UR36][R2.64], R5 ;  /* 0x0000000502007986 */ /* 0x0001e2000c101124 */
[----:B------:R-:W-:Y:S05]  /*2e60*/  BRA `(.L_x_4919) ;  /* 0x0000000800647947 */ /* 0x000fea0003800000 */
.L_x_4928:
[----:B------:R-:W-:Y:S01]  /*2e70*/  FMUL.FTZ R8, R4, 1 ;  /* 0x3f80000004087820 */ /* 0x000fe20000410000 */
[----:B------:R-:W-:-:S05]  /*2e80*/  FMUL.FTZ R10, R5, 1 ;  /* 0x3f800000050a7820 */ /* 0x000fca0000410000 */
[----:B------:R-:W-:-:S15]  /*2e90*/  F2F.F64.F32 R8, R8 ;  /* 0x0000000800087310 */ /* 0x000fde0000201800 */
[----:B------:R-:W-:-:S15]  /*2ea0*/  NOP ;  /* 0x0000000000007918 */ /* 0x000fde0000000000 */
[----:B------:R-:W-:-:S15]  /*2eb0*/  NOP ;  /* 0x0000000000007918 */ /* 0x000fde0000000000 */
[----:B------:R-:W-:-:S15]  /*2ec0*/  NOP ;  /* 0x0000000000007918 */ /* 0x000fde0000000000 */
[----:B------:R-:W-:-:S04]  /*2ed0*/  NOP ;  /* 0x0000000000007918 */ /* 0x000fc80000000000 */
[----:B------:R-:W0:Y:S02]  /*2ee0*/  F2F.F64.F32 R10, R10 ;  /* 0x0000000a000a7310 */ /* 0x000e240000201800 */
[----:B0-----:R0:W-:Y:S01]  /*2ef0*/  STG.E.128 desc[UR36][R2.64], R8 ;  /* 0x0000000802007986 */ /* 0x0011e2000c101d24 */
[----:B------:R-:W-:Y:S05]  /*2f00*/  BRA `(.L_x_4919) ;  /* 0x00000008003c7947 */ /* 0x000fea0003800000 */
.L_x_4927:
        /* <DEDUP_REMOVED lines=8> */
[----:B------:R-:W-:Y:S02]  /*2f90*/  SHF.R.U32.HI R7, RZ, 0x18, R4 ;  /* 0x00000018ff077819 */ /* 0x000fe40000011604 */
[----:B------:R-:W-:Y:S02]  /*2fa0*/  ISETP.GT.U32.AND P0, PT, R6, 0x43efffff, PT ;  /* 0x43efffff0600780c */ /* 0x000fe40003f04070 */
[----:B------:R-:W-:-:S11]  /*2fb0*/  MOV R0, 0x7f ;  /* 0x0000007f00007802 */ /* 0x000fd60000000f00 */
[----:B------:R-:W-:Y:S05]  /*2fc0*/  @P0 BRA `(.L_x_4932) ;  /* 0x0000000000180947 */ /* 0x000fea0003800000 */
[----:B------:R-:W-:-:S13]  /*2fd0*/  ISETP.GT.U32.AND P0, PT, R6, 0x3c7fffff, PT ;  /* 0x3c7fffff0600780c */ /* 0x000fda0003f04070 */
[----:B------:R-:W-:-:S04]  /*2fe0*/  @P0 SHF.R.U32.HI R0, RZ, 0x14, R4 ;  /* 0x00000014ff000819 */ /* 0x000fc80000011604 */
[----:B------:R-:W-:Y:S01]  /*2ff0*/  @P0 LOP3.LUT R5, R0, 0x1, RZ, 0xc0, !PT ;  /* 0x0000000100050812 */ /* 0x000fe200078ec0ff */
[----:B------:R-:W-:-:S03]  /*3000*/  @!P0 FADD.FTZ R0, R6, 16384 ;  /* 0x4680000006008421 */ /* 0x000fc60000010000 */
[----:B------:R-:W-:-:S04]  /*3010*/  @P0 IADD3 R5, PT, PT, R4, 0x407ffff, R5 ;  /* 0x0407ffff04050810 */ /* 0x000fc80007ffe005 */
[----:B------:R-:W-:-:S07]  /*3020*/  @P0 SHF.R.U32.HI R0, RZ, 0x14, R5 ;  /* 0x00000014ff000819 */ /* 0x000fce0000011605 */
.L_x_4932:
[----:B------:R-:W-:Y:S05]  /*3030*/  BSYNC.RECONVERGENT B0 ;  /* 0x0000000000007941 */ /* 0x000fea0003800200 */
.L_x_4931:
[----:B------:R-:W-:-:S05]  /*3040*/  LOP3.LUT R7, R0, 0x80, R7, 0xf8, !PT ;  /* 0x0000008000077812 */ /* 0x000fca00078ef807 */
[----:B------:R0:W-:Y:S01]  /*3050*/  STG.E.U8 desc[UR36][R2.64], R7 ;  /* 0x0000000702007986 */ /* 0x0001e2000c101124 */
[----:B------:R-:W-:Y:S05]  /*3060*/  BRA `(.L_x_4919) ;  /* 0x0000000400e47947 */ /* 0x000fea0003800000 */
.L_x_4930:
        /* <DEDUP_REMOVED lines=14> */
.L_x_4934:
[----:B------:R-:W-:Y:S05]  /*3150*/  BSYNC.RECONVERGENT B0 ;  /* 0x0000000000007941 */ /* 0x000fea0003800200 */
.L_x_4933:
[----:B------:R-:W-:-:S05]  /*3160*/  LOP3.LUT R5, R0, 0x80, R7, 0xf8, !PT ;  /* 0x0000008000057812 */ /* 0x000fca00078ef807 */
[----:B------:R0:W-:Y:S01]  /*3170*/  STG.E.U8 desc[UR36][R2.64], R5 ;  /* 0x0000000502007986 */ /* 0x0001e2000c101124 */
[----:B------:R-:W-:Y:S05]  /*3180*/  BRA `(.L_x_4919) ;  /* 0x00000004009c7947 */ /* 0x000fea0003800000 */
.L_x_4929:
[----:B------:R-:W-:-:S05]  /*3190*/  F2FP.BF16.F32.PACK_AB R4, RZ, R4 ;  /* 0x00000004ff04723e */ /* 0x000fca00000010ff */
[----:B------:R0:W-:Y:S01]  /*31a0*/  STG.E.U16 desc[UR36][R2.64], R4 ;  /* 0x0000000402007986 */ /* 0x0001e2000c101524 */
[----:B------:R-:W-:Y:S05]  /*31b0*/  BRA `(.L_x_4919) ;  /* 0x0000000400907947 */ /* 0x000fea0003800000 */
.L_x_4926:
        /* <DEDUP_REMOVED lines=11> */
.L_x_4937:
        /* <DEDUP_REMOVED lines=12> */
.L_x_4940:
[----:B------:R-:W-:-:S04]  /*3330*/  SHF.R.U32.HI R0, RZ, 0x14, R4 ;  /* 0x00000014ff007819 */ /* 0x000fc80000011604 */
[----:B------:R-:W-:-:S04]  /*3340*/  LOP3.LUT R5, R0, 0x1, RZ, 0xc0, !PT ;  /* 0x0000000100057812 */ /* 0x000fc800078ec0ff */
[----:B------:R-:W-:-:S04]  /*3350*/  IADD3 R0, PT, PT, R4, 0x487ffff, R5 ;  /* 0x0487ffff04007810 */ /* 0x000fc80007ffe005 */
[----:B------:R-:W-:-:S04]  /*3360*/  SHF.R.U32.HI R0, RZ, 0x14, R0 ;  /* 0x00000014ff007819 */ /* 0x000fc80000011600 */
[----:B------:R-:W-:-:S07]  /*3370*/  LOP3.LUT R5, R0, 0xff, RZ, 0xc0, !PT ;  /* 0x000000ff00057812 */ /* 0x000fce00078ec0ff */
.L_x_4941:
[----:B------:R-:W-:-:S04]  /*3380*/  SHF.R.U32.HI R4, RZ, 0x18, R4 ;  /* 0x00000018ff047819 */ /* 0x000fc80000011604 */
[----:B------:R-:W-:-:S04]  /*3390*/  LOP3.LUT R5, R5, 0x80, R4, 0xf8, !PT ;  /* 0x0000008005057812 */ /* 0x000fc800078ef804 */
[----:B------:R-:W-:-:S07]  /*33a0*/  PRMT R0, R5, 0x7610, R0 ;  /* 0x0000761005007816 */ /* 0x000fce0000000000 */
.L_x_4939:
[----:B------:R-:W-:Y:S05]  /*33b0*/  BSYNC.RECONVERGENT B0 ;  /* 0x0000000000007941 */ /* 0x000fea0003800200 */
.L_x_4938:
[----:B------:R0:W-:Y:S01]  /*33c0*/  STG.E.U8 desc[UR36][R2.64], R0 ;  /* 0x0000000002007986 */ /* 0x0001e2000c101124 */
[----:B------:R-:W-:Y:S05]  /*33d0*/  BRA `(.L_x_4919) ;  /* 0x0000000400087947 */ /* 0x000fea0003800000 */
.L_x_4936:
[----:B------:R-:W-:Y:S01]  /*33e0*/  LOP3.LUT R5, R4, 0x7fffffff, RZ, 0xc0, !PT ;  /* 0x7fffffff04057812 */ /* 0x000fe200078ec0ff */
[----:B------:R-:W-:Y:S01]  /*33f0*/  BSSY.RECONVERGENT B0, `(.L_x_4942) ;  /* 0x0000013000007945 */ /* 0x000fe20003800200 */
[----:B------:R-:W-:Y:S02]  /*3400*/  HFMA2 R0, -RZ, RZ, 0, 7.62939453125e-06 ;  /* 0x00000080ff007431 */ /* 0x000fe400000001ff */
        /* <DEDUP_REMOVED lines=9> */
.L_x_4944:
[----:B------:R-:W-:-:S04]  /*34a0*/  SHF.R.U32.HI R0, RZ, 0x15, R4 ;  /* 0x00000015ff007819 */ /* 0x000fc80000011604 */
[----:B------:R-:W-:-:S04]  /*34b0*/  LOP3.LUT R5, R0, 0x1, RZ, 0xc0, !PT ;  /* 0x0000000100057812 */ /* 0x000fc800078ec0ff */
[----:B------:R-:W-:-:S04]  /*34c0*/  IADD3 R0, PT, PT, R4, 0x88fffff, R5 ;  /* 0x088fffff04007810 */ /* 0x000fc80007ffe005 */
[----:B------:R-:W-:-:S04]  /*34d0*/  SHF.R.U32.HI R0, RZ, 0x15, R0 ;  /* 0x00000015ff007819 */ /* 0x000fc80000011600 */
[----:B------:R-:W-:-:S07]  /*34e0*/  LOP3.LUT R5, R0, 0xff, RZ, 0xc0, !PT ;  /* 0x000000ff00057812 */ /* 0x000fce00078ec0ff */
.L_x_4945:
[----:B------:R-:W-:-:S04]  /*34f0*/  SHF.R.U32.HI R4, RZ, 0x18, R4 ;  /* 0x00000018ff047819 */ /* 0x000fc80000011604 */
[----:B------:R-:W-:-:S04]  /*3500*/  LOP3.LUT R5, R5, 0x80, R4, 0xf8, !PT ;  /* 0x0000008005057812 */ /* 0x000fc800078ef804 */
[----:B------:R-:W-:-:S07]  /*3510*/  PRMT R0, R5, 0x7610, R0 ;  /* 0x0000761005007816 */ /* 0x000fce0000000000 */
.L_x_4943:
[----:B------:R-:W-:Y:S05]  /*3520*/  BSYNC.RECONVERGENT B0 ;  /* 0x0000000000007941 */ /* 0x000fea0003800200 */
.L_x_4942:
[----:B------:R0:W-:Y:S01]  /*3530*/  STG.E.U8 desc[UR36][R2.64], R0 ;  /* 0x0000000002007986 */ /* 0x0001e2000c101124 */
[----:B------:R-:W-:Y:S05]  /*3540*/  BRA `(.L_x_4919) ;  /* 0x0000000000ac7947 */ /* 0x000fea0003800000 */
.L_x_4935:
[----:B------:R-:W-:-:S09]  /*3550*/  UISETP.NE.AND UP0, UPT, UR4, 0x1c, UPT ;  /* 0x0000001c0400788c */ /* 0x000fd2000bf05270 */
[----:B------:R-:W-:Y:S05]  /*3560*/  BRA.U !UP0, `(.L_x_4946) ;  /* 0x00000001089c7547 */ /* 0x000fea000b800000 */
[----:B------:R-:W-:-:S09]  /*3570*/  UISETP.NE.AND UP0, UPT, UR4, 0x1d, UPT ;  /* 0x0000001d0400788c */ /* 0x000fd2000bf05270 */
[----:B------:R-:W-:Y:S05]  /*3580*/  BRA.U !UP0, `(.L_x_4947) ;  /* 0x0000000108887547 */ /* 0x000fea000b800000 */
[----:B------:R-:W-:-:S09]  /*3590*/  UISETP.NE.AND UP0, UPT, UR4, 0x2c, UPT ;  /* 0x0000002c0400788c */ /* 0x000fd2000bf05270 */
[----:B------:R-:W-:Y:S05]  /*35a0*/  BRA.U !UP0, `(.L_x_4948) ;  /* 0x0000000108447547 */ /* 0x000fea000b800000 */
.L_x_4918:
        /* <DEDUP_REMOVED lines=16> */
.L_x_4949:
[----:B------:R-:W-:Y:S05]  /*36b0*/  BRA `(.L_x_4919) ;  /* 0x0000000000507947 */ /* 0x000fea0003800000 */
.L_x_4948:
        /* <DEDUP_REMOVED lines=15> */
.L_x_4947:
[----:B------:R-:W0:Y:S02]  /*37b0*/  F2I.U64.TRUNC R4, R4 ;  /* 0x0000000400047311 */ /* 0x000e24000020d800 */
[----:B0-----:R0:W-:Y:S01]  /*37c0*/  STG.E.64 desc[UR36][R2.64], R4 ;  /* 0x0000000402007986 */ /* 0x0011e2000c101b24 */
[----:B------:R-:W-:Y:S05]  /*37d0*/  BRA `(.L_x_4919) ;  /* 0x0000000000087947 */ /* 0x000fea0003800000 */
.L_x_4946:
[----:B------:R-:W0:Y:S02]  /*37e0*/  F2I.FTZ.U32.TRUNC.NTZ R5, R4 ;  /* 0x0000000400057305 */ /* 0x000e24000021f000 */
[----:B0-----:R0:W-:Y:S02]  /*37f0*/  STG.E desc[UR36][R2.64], R5 ;  /* 0x0000000502007986 */ /* 0x0011e4000c101924 */
.L_x_4919:
[----:B------:R-:W-:-:S07]  /*3800*/  VIADD R17, R17, 0x80 ;  /* 0x0000008011117836 */ /* 0x000fce0000000000 */
.L_x_4876:
[----:B------:R-:W-:Y:S05]  /*3810*/  BSYNC.RECONVERGENT B7 ;  /* 0x0000000000077941 */ /* 0x000fea0003800200 */
.L_x_4875:
        /* <DEDUP_REMOVED lines=307> */
.L_x_4952:
[----:B------:R-:W0:Y:S01]  /*4b50*/  LDCU.64 UR6, c[0x0][0x588] ;  /* 0x0000b100ff0677ac */ /* 0x000e220008000a00 */
[----:B------:R-:W-:Y:S01]  /*4b60*/  BSSY.RECONVERGENT B6, `(.L_x_4953) ;  /* 0x0000101000067945 */ /* 0x000fe20003800200 */
[----:B------:R-:W-:-:S04]  /*4b70*/  UPRMT UR4, UR41, 0x9910, URZ ;  /* 0x0000991029047896 */ /* 0x000fc800080000ff */
[----:B------:R-:W-:Y:S01]  /*4b80*/  UISETP.GT.AND UP0, UPT, UR4, 0x9, UPT ;  /* 0x000000090400788c */ /* 0x000fe2000bf04270 */
[----:B0-----:R-:W-:-:S04]  /*4b90*/  IADD3 R4, P0, PT, R0, UR6, RZ ;  /* 0x0000000600047c10 */ /* 0x001fc8000ff1e0ff */
[----:B-12-4-:R-:W-:-:S04]  /*4ba0*/  IADD3.X R5, PT, PT, RZ, UR7, RZ, P0, !PT ;  /* 0x00000007ff057c10 */ /* 0x016fc800087fe4ff */
        /* <DEDUP_REMOVED lines=9> */
[----:B---3--:R-:W2:Y:S01]  /*4c40*/  LDG.E.S8 R2, desc[UR36][R4.64] ;  /* 0x0000002404027981 */ /* 0x008ea2000c1e1300 */
[----:B------:R-:W-:Y:S01]  /*4c50*/  IMAD.MOV.U32 R3, RZ, RZ, RZ ;  /* 0x000000ffff037224 */ /* 0x000fe200078e00ff */
[----:B--2---:R-:W0:Y:S01]  /*4c60*/  I2F.S16 R2, R2 ;  /* 0x0000000200027306 */ /* 0x004e220000101400 */
[----:B------:R-:W-:Y:S05]  /*4c70*/  BRA `(.L_x_4959) ;  /* 0x0000000c00bc7947 */ /* 0x000fea0003800000 */
.L_x_4957:
[----:B---3--:R-:W2:Y:S01]  /*4c80*/  LDG.E.U8 R2, desc[UR36][R4.64] ;  /* 0x0000002404027981 */ /* 0x008ea2000c1e1100 */
[----:B------:R-:W-:Y:S02]  /*4c90*/  MOV R3, RZ ;  /* 0x000000ff00037202 */ /* 0x000fe40000000f00 */
[----:B--2---:R-:W-:Y:S01]  /*4ca0*/  I2FP.F32.U32 R2, R2 ;  /* 0x0000000200027245 */ /* 0x004fe20000201000 */
[----:B------:R-:W-:Y:S06]  /*4cb0*/  BRA `(.L_x_4959) ;  /* 0x0000000c00ac7947 */ /* 0x000fec0003800000 */
.L_x_4956:
[----:B------:R-:W-:-:S09]  /*4cc0*/  UISETP.NE.AND UP0, UPT, UR4, 0x2, UPT ;  /* 0x000000020400788c */ /* 0x000fd2000bf05270 */
[----:B------:R-:W-:Y:S05]  /*4cd0*/  BRA.U !UP0, `(.L_x_4960) ;  /* 0x0000000108307547 */ /* 0x000fea000b800000 */
[----:B------:R-:W-:-:S09]  /*4ce0*/  UISETP.NE.AND UP0, UPT, UR4, 0x3, UPT ;  /* 0x000000030400788c */ /* 0x000fd2000bf05270 */
[----:B------:R-:W-:Y:S05]  /*4cf0*/  BRA.U !UP0, `(.L_x_4961) ;  /* 0x0000000108187547 */ /* 0x000fea000b800000 */
[----:B------:R-:W-:-:S09]  /*4d00*/  UISETP.NE.AND UP0, UPT, UR4, 0x4, UPT ;  /* 0x000000040400788c */ /* 0x000fd2000bf05270 */
[----:B------:R-:W-:Y:S05]  /*4d10*/  BRA.U UP0, `(.L_x_4958) ;  /* 0x0000000d00307547 */ /* 0x000fea000b800000 */
[----:B------:R-:W2:Y:S01]  /*4d20*/  LDG.E.64 R4, desc[UR36][R4.64] ;  /* 0x0000002404047981 */ /* 0x000ea2000c1e1b00 */
[----:B---3--:R-:W-:Y:S01]  /*4d30*/  IMAD.MOV.U32 R3, RZ, RZ, RZ ;  /* 0x000000ffff037224 */ /* 0x008fe200078e00ff */
[----:B--2---:R2:W3:Y:S02]  /*4d40*/  I2F.S64 R2, R4 ;  /* 0x0000000400027312 */ /* 0x0044e40000301400 */
[----:B--23--:R-:W-:Y:S05]  /*4d50*/  BRA `(.L_x_4959) ;  /* 0x0000000c00847947 */ /* 0x00cfea0003800000 */
.L_x_4961:
[----:B---3--:R-:W2:Y:S01]  /*4d60*/  LDG.E R2, desc[UR36][R4.64] ;  /* 0x0000002404027981 */ /* 0x008ea2000c1e1900 */
[----:B------:R-:W-:Y:S01]  /*4d70*/  HFMA2 R3, -RZ, RZ, 0, 0 ;  /* 0x00000000ff037431 */ /* 0x000fe200000001ff */
[----:B--2---:R-:W-:Y:S01]  /*4d80*/  I2FP.F32.S32 R2, R2 ;  /* 0x0000000200027245 */ /* 0x004fe20000201400 */
[----:B------:R-:W-:Y:S06]  /*4d90*/  BRA `(.L_x_4959) ;  /* 0x0000000c00747947 */ /* 0x000fec0003800000 */
.L_x_4960:
[----:B---3--:R-:W2:Y:S01]  /*4da0*/  LDG.E.U16 R2, desc[UR36][R4.64] ;  /* 0x0000002404027981 */ /* 0x008ea2000c1e1500 */
[----:B------:R-:W-:Y:S01]  /*4db0*/  IMAD.MOV.U32 R3, RZ, RZ, RZ ;  /* 0x000000ffff037224 */ /* 0x000fe200078e00ff */
[----:B--2---:R-:W1:Y:S01]  /*4dc0*/  I2F.S16 R2, R2 ;  /* 0x0000000200027306 */ /* 0x004e620000101400 */
[----:B------:R-:W-:Y:S05]  /*4dd0*/  BRA `(.L_x_4959) ;  /* 0x0000000c00647947 */ /* 0x000fea0003800000 */
.L_x_4955:
[----:B------:R-:W-:-:S09]  /*4de0*/  UISETP.GT.AND UP0, UPT, UR4, 0x6, UPT ;  /* 0x000000060400788c */ /* 0x000fd2000bf04270 */
[----:B------:R-:W-:Y:S05]  /*4df0*/  BRA.U UP0, `(.L_x_4962) ;  /* 0x00000001002c7547 */ /* 0x000fea000b800000 */
[----:B------:R-:W-:-:S09]  /*4e00*/  UISETP.NE.AND UP0, UPT, UR4, 0x5, UPT ;  /* 0x000000050400788c */ /* 0x000fd2000bf05270 */
[----:B------:R-:W-:Y:S05]  /*4e10*/  BRA.U !UP0, `(.L_x_4963) ;  /* 0x0000000108147547 */ /* 0x000fea000b800000 */
[----:B------:R-:W-:-:S09]  /*4e20*/  UISETP.NE.AND UP0, UPT, UR4, 0x6, UPT ;  /* 0x000000060400788c */ /* 0x000fd2000bf05270 */
[----:B------:R-:W-:Y:S05]  /*4e30*/  BRA.U UP0, `(.L_x_4958) ;  /* 0x0000000900e87547 */ /* 0x000fea000b800000 */
[----:B---3--:R3:W5:Y:S01]  /*4e40*/  LDG.E R2, desc[UR36][R4.64] ;  /* 0x0000002404027981 */ /* 0x008762000c1e1900 */
[----:B------:R-:W-:Y:S01]  /*4e50*/  MOV R3, RZ ;  /* 0x000000ff00037202 */ /* 0x000fe20000000f00 */
[----:B------:R-:W-:Y:S06]  /*4e60*/  BRA `(.L_x_4959) ;  /* 0x0000000c00407947 */ /* 0x000fec0003800000 */
.L_x_4963:
[----:B---3--:R-:W2:Y:S01]  /*4e70*/  LDG.E.U16 R2, desc[UR36][R4.64] ;  /* 0x0000002404027981 */ /* 0x008ea2000c1e1500 */
[----:B------:R-:W-:Y:S02]  /*4e80*/  IMAD.MOV.U32 R3, RZ, RZ, RZ ;  /* 0x000000ffff037224 */ /* 0x000fe400078e00ff */
[----:B--2---:R-:W-:Y:S01]  /*4e90*/  HADD2.F32 R2, -RZ, R2.H0_H0 ;  /* 0x20000002ff027230 */ /* 0x004fe20000004100 */
[----:B------:R-:W-:Y:S06]  /*4ea0*/  BRA `(.L_x_4959) ;  /* 0x0000000c00307947 */ /* 0x000fec0003800000 */
.L_x_4962:
[----:B------:R-:W-:-:S09]  /*4eb0*/  UISETP.NE.AND UP0, UPT, UR4, 0x7, UPT ;  /* 0x000000070400788c */ /* 0x000fd2000bf05270 */
[----:B------:R-:W-:Y:S05]  /*4ec0*/  BRA.U !UP0, `(.L_x_4964) ;  /* 0x0000000108287547 */ /* 0x000fea000b800000 */
[----:B------:R-:W-:-:S09]  /*4ed0*/  UISETP.NE.AND UP0, UPT, UR4, 0x8, UPT ;  /* 0x000000080400788c */ /* 0x000fd2000bf05270 */
[----:B------:R-:W-:Y:S05]  /*4ee0*/  BRA.U !UP0, `(.L_x_4965) ;  /* 0x0000000108107547 */ /* 0x000fea000b800000 */
[----:B------:R-:W-:-:S09]  /*4ef0*/  UISETP.NE.AND UP0, UPT, UR4, 0x9, UPT ;  /* 0x000000090400788c */ /* 0x000fd2000bf05270 */
[----:B------:R-:W-:Y:S05]  /*4f00*/  BRA.U UP0, `(.L_x_4958) ;  /* 0x0000000900b47547 */ /* 0x000fea000b800000 */
[----:B---3--:R2:W5:Y:S01]  /*4f10*/  LDG.E.64 R2, desc[UR36][R4.64] ;  /* 0x0000002404027981 */ /* 0x008562000c1e1b00 */
[----:B------:R-:W-:Y:S05]  /*4f20*/  BRA `(.L_x_4959) ;  /* 0x0000000c00107947 */ /* 0x000fea0003800000 */
.L_x_4965:
[----:B---3--:R-:W2:Y:S02]  /*4f30*/  LDG.E R3, desc[UR36][R4.64] ;  /* 0x0000002404037981 */ /* 0x008ea4000c1e1900 */
[--C-:B--2---:R-:W-:Y:S02]  /*4f40*/  HADD2.F32 R2, -RZ, R3.reuse.H0_H0 ;  /* 0x20000003ff027230 */ /* 0x104fe40000004100 */
[----:B------:R-:W-:Y:S01]  /*4f50*/  HADD2.F32 R3, -RZ, R3.H1_H1 ;  /* 0x30000003ff037230 */ /* 0x000fe20000004100 */
[----:B------:R-:W-:Y:S06]  /*4f60*/  BRA `(.L_x_4959) ;  /* 0x0000000c00007947 */ /* 0x000fec0003800000 */
.L_x_4964:
[----:B------:R-:W2:Y:S01]  /*4f70*/  LDG.E.64 R4, desc[UR36][R4.64] ;  /* 0x0000002404047981 */ /* 0x000ea2000c1e1b00 */
[----:B------:R-:W-:Y:S01]  /*4f80*/  UMOV UR4, 0xf0000000 ;  /* 0xf000000000047882 */ /* 0x000fe20000000000 */
[----:B------:R-:W-:Y:S01]  /*4f90*/  UMOV UR5, 0x380fffff ;  /* 0x380fffff00057882 */ /* 0x000fe20000000000 */
[----:B---3--:R-:W-:Y:S01]  /*4fa0*/  MOV R3, RZ ;  /* 0x000000ff00037202 */ /* 0x008fe20000000f00 */
        /* <DEDUP_REMOVED lines=8> */
.L_x_4954:
        /* <DEDUP_REMOVED lines=9> */
[----:B---3--:R-:W-:Y:S01]  /*50c0*/  IMAD.MOV.U32 R3, RZ, RZ, RZ ;  /* 0x000000ffff037224 */ /* 0x008fe200078e00ff */
[----:B--2---:R-:W-:-:S04]  /*50d0*/  ISETP.NE.AND P0, PT, R4, RZ, PT ;  /* 0x000000ff0400720c */ /* 0x004fc80003f05270 */
[----:B------:R-:W-:Y:S01]  /*50e0*/  FSEL R2, RZ, 1, !P0 ;  /* 0x3f800000ff027808 */ /* 0x000fe20004000000 */
[----:B------:R-:W-:Y:S08]  /*50f0*/  BRA `(.L_x_4959) ;  /* 0x00000008009c7947 */ /* 0x000ff00003800000 */
.L_x_4968:
[----:B---3--:R-:W2:Y:S01]  /*5100*/  LDG.E.128 R4, desc[UR36][R4.64] ;  /* 0x0000002404047981 */ /* 0x008ea2000c1e1d00 */
        /* <DEDUP_REMOVED lines=21> */
.L_x_4967:
[----:B------:R-:W-:-:S09]  /*5260*/  UISETP.NE.AND UP0, UPT, UR4, 0xf, UPT ;  /* 0x0000000f0400788c */ /* 0x000fd2000bf05270 */
[----:B------:R-:W-:Y:S05]  /*5270*/  BRA.U !UP0, `(.L_x_4969) ;  /* 0x0000000108947547 */ /* 0x000fea000b800000 */
[----:B------:R-:W-:-:S09]  /*5280*/  UISETP.NE.AND UP0, UPT, UR4, 0x17, UPT ;  /* 0x000000170400788c */ /* 0x000fd2000bf05270 */
[----:B------:R-:W-:Y:S05]  /*5290*/  BRA.U !UP0, `(.L_x_4970) ;  /* 0x0000000108587547 */ /* 0x000fea000b800000 */
[----:B------:R-:W-:-:S09]  /*52a0*/  UISETP.NE.AND UP0, UPT, UR4, 0x18, UPT ;  /* 0x000000180400788c */ /* 0x000fd2000bf05270 */
[----:B------:R-:W-:Y:S05]  /*52b0*/  BRA.U UP0, `(.L_x_4958) ;  /* 0x0000000500c87547 */ /* 0x000fea000b800000 */
[----:B---3--:R-:W2:Y:S01]  /*52c0*/  LDG.E.U8 R2, desc[UR36][R4.64] ;  /* 0x0000002404027981 */ /* 0x008ea2000c1e1100 */
        /* <DEDUP_REMOVED lines=19> */
.L_x_4970:
[----:B---3--:R-:W2:Y:S02]  /*5400*/  LDG.E.U8 R3, desc[UR36][R4.64] ;  /* 0x0000002404037981 */ /* 0x008ea4000c1e1100 */
[C---:B--2---:R-:W-:Y:S01]  /*5410*/  SHF.L.U32 R0, R3.reuse, 0x19, RZ ;  /* 0x0000001903007819 */ /* 0x044fe200000006ff */
[----:B------:R-:W-:-:S03]  /*5420*/  IMAD.SHL.U32 R3, R3, 0x100, RZ ;  /* 0x0000010003037824 */ /* 0x000fc600078e00ff */
[----:B------:R-:W-:Y:S02]  /*5430*/  ISETP.GE.U32.AND P0, PT, R0, 0x8000000, PT ;  /* 0x080000000000780c */ /* 0x000fe40003f06070 */
[----:B------:R-:W-:-:S11]  /*5440*/  PRMT R7, R3, 0x9910, RZ ;  /* 0x0000991003077816 */ /* 0x000fd600000000ff */
[----:B------:R-:W-:Y:S02]  /*5450*/  @!P0 LOP3.LUT R2, R3, 0x7f00, RZ, 0xc0, !PT ;  /* 0x00007f0003028812 */ /* 0x000fe400078ec0ff */
[----:B------:R-:W-:Y:S02]  /*5460*/  @P0 LEA.HI R0, R0, 0x70000000, RZ, 0x1c ;  /* 0x7000000000000811 */ /* 0x000fe400078fe0ff */
[----:B------:R-:W-:Y:S02]  /*5470*/  @!P0 LOP3.LUT R2, R2, 0x3f000000, RZ, 0xfc, !PT ;  /* 0x3f00000002028812 */ /* 0x000fe400078efcff */
[----:B------:R-:W-:Y:S01]  /*5480*/  MOV R3, RZ ;  /* 0x000000ff00037202 */ /* 0x000fe20000000f00 */
[----:B------:R-:W-:Y:S02]  /*5490*/  @P0 FMUL.FTZ R0, R0, 1.9259299443872358531e-34 ;  /* 0x0780000000000820 */ /* 0x000fe40000410000 */
[----:B------:R-:W-:-:S05]  /*54a0*/  @!P0 FADD.FTZ R0, R2, -0.5 ;  /* 0xbf00000002008421 */ /* 0x000fca0000010000 */
[----:B------:R-:W-:Y:S01]  /*54b0*/  LOP3.LUT R2, R0, 0x80000000, R7, 0xf8, !PT ;  /* 0x8000000000027812 */ /* 0x000fe200078ef807 */
[----:B------:R-:W-:Y:S06]  /*54c0*/  BRA `(.L_x_4959) ;  /* 0x0000000400a87947 */ /* 0x000fec0003800000 */
.L_x_4969:
[----:B---3--:R-:W2:Y:S01]  /*54d0*/  LDG.E.U16 R2, desc[UR36][R4.64] ;  /* 0x0000002404027981 */ /* 0x008ea2000c1e1500 */
[----:B------:R-:W-:Y:S01]  /*54e0*/  IMAD.MOV.U32 R3, RZ, RZ, RZ ;  /* 0x000000ffff037224 */ /* 0x000fe200078e00ff */
[----:B--2---:R-:W-:Y:S01]  /*54f0*/  SHF.L.U32 R2, R2, 0x10, RZ ;  /* 0x0000001002027819 */ /* 0x004fe200000006ff */
[----:B------:R-:W-:Y:S06]  /*5500*/  BRA `(.L_x_4959) ;  /* 0x0000000400987947 */ /* 0x000fec0003800000 */
.L_x_4966:
        /* <DEDUP_REMOVED lines=8> */
[----:B---3--:R-:W2:Y:S01]  /*5590*/  LDG.E.U16 R2, desc[UR36][R4.64] ;  /* 0x0000002404027981 */ /* 0x008ea2000c1e1500 */
[----:B------:R-:W-:Y:S01]  /*55a0*/  IMAD.MOV.U32 R3, RZ, RZ, RZ ;  /* 0x000000ffff037224 */ /* 0x000fe200078e00ff */
[----:B--2---:R-:W-:Y:S01]  /*55b0*/  I2FP.F32.U32 R2, R2 ;  /* 0x0000000200027245 */ /* 0x004fe20000201000 */
[----:B------:R-:W-:Y:S06]  /*55c0*/  BRA `(.L_x_4959) ;  /* 0x0000000400687947 */ /* 0x000fec0003800000 */
.L_x_4973:
[----:B------:R-:W2:Y:S01]  /*55d0*/  LDG.E.U8 R4, desc[UR36][R4.64] ;  /* 0x0000002404047981 */ /* 0x000ea2000c1e1100 */
[----:B---3--:R-:W-:Y:S02]  /*55e0*/  CS2R R2, SRZ ;  /* 0x0000000000027805 */ /* 0x008fe4000001ff00 */
        /* <DEDUP_REMOVED lines=18> */
.L_x_4975:
[----:B------:R-:W-:Y:S05]  /*5710*/  BSYNC.RECONVERGENT B0 ;  /* 0x0000000000007941 */ /* 0x000fea0003800200 */
.L_x_4974:
[----:B------:R-:W-:Y:S01]  /*5720*/  IMAD.SHL.U32 R0, R0, 0x100000, RZ ;  /* 0x0010000000007824 */ /* 0x000fe200078e00ff */
[----:B------:R-:W-:-:S04]  /*5730*/  LEA R2, R2, 0x3b800000, 0x17 ;  /* 0x3b80000002027811 */ /* 0x000fc800078eb8ff */
[----:B------:R-:W-:Y:S01]  /*5740*/  LOP3.LUT R2, R2, R0, R9, 0xfe, !PT ;  /* 0x0000000002027212 */ /* 0x000fe200078efe09 */
[----:B------:R-:W-:Y:S06]  /*5750*/  BRA `(.L_x_4959) ;  /* 0x0000000400047947 */ /* 0x000fec0003800000 */
.L_x_4972:
        /* <DEDUP_REMOVED lines=20> */
.L_x_4977:
[----:B------:R-:W-:Y:S05]  /*58a0*/  BSYNC.RECONVERGENT B0 ;  /* 0x0000000000007941 */ /* 0x000fea0003800200 */
.L_x_4976:
[----:B------:R-:W-:Y:S01]  /*58b0*/  IMAD.SHL.U32 R0, R0, 0x200000, RZ ;  /* 0x0020000000007824 */ /* 0x000fe200078e00ff */
[----:B------:R-:W-:-:S04]  /*58c0*/  LEA R2, R2, 0x37800000, 0x17 ;  /* 0x3780000002027811 */ /* 0x000fc800078eb8ff */
[----:B------:R-:W-:Y:S01]  /*58d0*/  LOP3.LUT R2, R2, R0, R9, 0xfe, !PT ;  /* 0x0000000002027212 */ /* 0x000fe200078efe09 */
[----:B------:R-:W-:Y:S06]  /*58e0*/  BRA `(.L_x_4959) ;  /* 0x0000000000a07947 */ /* 0x000fec0003800000 */
.L_x_4971:
[----:B------:R-:W-:-:S09]  /*58f0*/  UISETP.NE.AND UP0, UPT, UR4, 0x1c, UPT ;  /* 0x0000001c0400788c */ /* 0x000fd2000bf05270 */
[----:B------:R-:W-:Y:S05]  /*5900*/  BRA.U !UP0, `(.L_x_4978) ;  /* 0x00000001088c7547 */ /* 0x000fea000b800000 */
[----:B------:R-:W-:-:S09]  /*5910*/  UISETP.NE.AND UP0, UPT, UR4, 0x1d, UPT ;  /* 0x0000001d0400788c */ /* 0x000fd2000bf05270 */
[----:B------:R-:W-:Y:S05]  /*5920*/  BRA.U !UP0, `(.L_x_4979) ;  /* 0x0000000108747547 */ /* 0x000fea000b800000 */
[----:B------:R-:W-:-:S09]  /*5930*/  UISETP.NE.AND UP0, UPT, UR4, 0x2c, UPT ;  /* 0x0000002c0400788c */ /* 0x000fd2000bf05270 */
[----:B------:R-:W-:Y:S05]  /*5940*/  BRA.U UP0, `(.L_x_4958) ;  /* 0x0000000100247547 */ /* 0x000fea000b800000 */
[----:B------:R-:W2:Y:S01]  /*5950*/  LDG.E.U8 R4, desc[UR36][R4.64] ;  /* 0x0000002404047981 */ /* 0x000ea2000c1e1100 */
[----:B---3--:R-:W-:Y:S02]  /*5960*/  HFMA2 R2, -RZ, RZ, 3.814697265625e-06, 0 ;  /* 0x00400000ff027431 */ /* 0x008fe400000001ff */
[----:B------:R-:W-:Y:S01]  /*5970*/  IMAD.MOV.U32 R3, RZ, RZ, RZ ;  /* 0x000000ffff037224 */ /* 0x000fe200078e00ff */
[----:B--2---:R-:W-:-:S13]  /*5980*/  ISETP.NE.AND P0, PT, R4, RZ, PT ;  /* 0x000000ff0400720c */ /* 0x004fda0003f05270 */
[----:B------:R-:W-:Y:S05]  /*5990*/  @!P0 BRA `(.L_x_4959) ;  /* 0x0000000000748947 */ /* 0x000fea0003800000 */
[----:B------:R-:W-:-:S13]  /*59a0*/  ISETP.NE.AND P0, PT, R4, 0xff, PT ;  /* 0x000000ff0400780c */ /* 0x000fda0003f05270 */
[----:B------:R-:W-:Y:S01]  /*59b0*/  @!P0 MOV R2, 0x7f800001 ;  /* 0x7f80000100028802 */ /* 0x000fe20000000f00 */
[----:B------:R-:W-:Y:S01]  /*59c0*/  @P0 IMAD.SHL.U32 R2, R4, 0x800000, RZ ;  /* 0x0080000004020824 */ /* 0x000fe200078e00ff */
[----:B------:R-:W-:Y:S06]  /*59d0*/  BRA `(.L_x_4959) ;  /* 0x0000000000647947 */ /* 0x000fec0003800000 */
.L_x_4958:
[----:B---3--:R-:W-:Y:S01]  /*59e0*/  MOV R2, 0x0 ;  /* 0x0000000000027802 */ /* 0x008fe20000000f00 */
        /* <DEDUP_REMOVED lines=15> */
.L_x_4980:
[----:B------:R-:W-:Y:S01]  /*5ae0*/  CS2R R2, SRZ ;  /* 0x0000000000027805 */ /* 0x000fe2000001ff00 */
[----:B------:R-:W-:Y:S06]  /*5af0*/  BRA `(.L_x_4959) ;  /* 0x00000000001c7947 */ /* 0x000fec0003800000 */
.L_x_4979:
[----:B------:R-:W2:Y:S01]  /*5b00*/  LDG.E.64 R4, desc[UR36][R4.64] ;  /* 0x0000002404047981 */ /* 0x000ea2000c1e1b00 */
[----:B---3--:R-:W-:Y:S01]  /*5b10*/  IMAD.MOV.U32 R3, RZ, RZ, RZ ;  /* 0x000000ffff037224 */ /* 0x008fe200078e00ff */
[----:B--2---:R4:W0:Y:S02]  /*5b20*/  I2F.U64 R2, R4 ;  /* 0x0000000400027312 */ /* 0x0048240000301000 */
[----:B0---4-:R-:W-:Y:S05]  /*5b30*/  BRA `(.L_x_4959) ;  /* 0x00000000000c7947 */ /* 0x011fea0003800000 */
.L_x_4978:
[----:B---3--:R-:W2:Y:S01]  /*5b40*/  LDG.E R2, desc[UR36][R4.64] ;  /* 0x0000002404027981 */ /* 0x008ea2000c1e1900 */
[----:B------:R-:W-:Y:S01]  /*5b50*/  HFMA2 R3, -RZ, RZ, 0, 0 ;  /* 0x00000000ff037431 */ /* 0x000fe200000001ff */
[----:B--2---:R-:W-:-:S07]  /*5b60*/  I2FP.F32.U32 R2, R2 ;  /* 0x0000000200027245 */ /* 0x004fce0000201000 */
.L_x_4959:
[----:B------:R-:W-:Y:S05]  /*5b70*/  BSYNC.RECONVERGENT B6 ;  /* 0x0000000000067941 */ /* 0x000fea0003800200 */
.L_x_4953:
[----:B-----5:R-:W-:Y:S01]  /*5b80*/  FADD.FTZ R0, -R3, -RZ ;  /* 0x800000ff03007221 */ /* 0x020fe20000010100 */
[----:B------:R-:W-:Y:S04]  /*5b90*/  BSSY.RECONVERGENT B0, `(.L_x_4981) ;  /* 0x0000037000007945 */ /* 0x000fe80003800200 */
[----:B--23--:R-:W-:-:S13]  /*5ba0*/  LOP3.LUT P0, R5, R0, 0x7fffffff, RZ, 0xc0, !PT ;  /* 0x7fffffff00057812 */ /* 0x00cfda000780c0ff */
[----:B------:R-:W-:Y:S05]  /*5bb0*/  @!P0 BRA `(.L_x_4982) ;  /* 0x0000000000c88947 */ /* 0x000fea0003800000 */
[----:B01----:R-:W-:-:S05]  /*5bc0*/  FADD.FTZ R4, -R2, -RZ ;  /* 0x800000ff02047221 */ /* 0x003fca0000010100 */
[----:B------:R-:W-:-:S13]  /*5bd0*/  LOP3.LUT P0, R6, R4, 0x7fffffff, RZ, 0xc0, !PT ;  /* 0x7fffffff04067812 */ /* 0x000fda000780c0ff */
[----:B------:R-:W-:Y:S05]  /*5be0*/  @!P0 BRA `(.L_x_4983) ;  /* 0x0000000000ac8947 */ /* 0x000fea0003800000 */
[----:B------:R-:W-:-:S13]  /*5bf0*/  ISETP.GT.U32.AND P0, PT, R5, 0x7f7fffff, PT ;  /* 0x7f7fffff0500780c */ /* 0x000fda0003f04070 */
[----:B------:R-:W-:Y:S05]  /*5c00*/  @P0 BRA `(.L_x_4984) ;  /* 0x0000000000880947 */ /* 0x000fea0003800000 */
[----:B------:R-:W-:-:S05]  /*5c10*/  VIADD R4, R4, 0xbd4e8de8 ;  /* 0xbd4e8de804047836 */ /* 0x000fca0000000000 */
[----:B------:R-:W-:-:S13]  /*5c20*/  ISETP.GE.U32.AND P0, PT, R4, 0x8e8e5d, PT ;  /* 0x008e8e5d0400780c */ /* 0x000fda0003f06070 */
[----:B------:R-:W-:Y:S01]  /*5c30*/  @P0 FMUL.RZ R6, R0, 0.15915493667125701904 ;  /* 0x3e22f98300060820 */ /* 0x000fe2000040c000 */
[----:B------:R-:W-:-:S03]  /*5c40*/  @P0 FMUL.FTZ R4, R2, -1.4426950216293334961 ;  /* 0xbfb8aa3b02040820 */ /* 0x000fc60000410000 */
[----:B------:R-:W-:Y:S08]  /*5c50*/  @P0 MUFU.COS R5, R6 ;  /* 0x0000000600050308 */ /* 0x000ff00000000000 */
[----:B------:R-:W0:Y:S08]  /*5c60*/  @P0 MUFU.SIN R7, R6 ;  /* 0x0000000600070308 */ /* 0x000e300000000400 */
[----:B------:R-:W0:Y:S02]  /*5c70*/  @P0 MUFU.EX2 R4, R4 ;  /* 0x0000000400040308 */ /* 0x000e240000000800 */
[C---:B0-----:R-:W-:Y:S01]  /*5c80*/  @P0 FMUL.FTZ R0, R4.reuse, R7 ;  /* 0x0000000704000220 */ /* 0x041fe20000410000 */
[----:B------:R-:W-:Y:S01]  /*5c90*/  @P0 FMUL.FTZ R5, R4, R5 ;  /* 0x0000000504050220 */ /* 0x000fe20000410000 */
[----:B------:R-:W-:Y:S06]  /*5ca0*/  @P0 BRA `(.L_x_4985) ;  /* 0x0000000000940947 */ /* 0x000fec0003800000 */
[----:B------:R-:W-:Y:S01]  /*5cb0*/  FADD.FTZ R4, -R2, -162.88958740234375 ;  /* 0xc322e3bc02047421 */ /* 0x000fe20000010100 */
[----:B------:R-:W-:-:S03]  /*5cc0*/  FMUL.RZ R8, R0, 0.15915493667125701904 ;  /* 0x3e22f98300087820 */ /* 0x000fc6000040c000 */
        /* <DEDUP_REMOVED lines=22> */
.L_x_4984:
[----:B------:R-:W-:Y:S01]  /*5e30*/  ISETP.NE.AND P1, PT, R6, 0x7f800000, PT ;  /* 0x7f8000000600780c */ /* 0x000fe20003f25270 */
[----:B------:R-:W-:-:S12]  /*5e40*/  FADD.FTZ R0, R3, -R3 ;  /* 0x8000000303007221 */ /* 0x000fd80000010000 */
[----:B------:R-:W-:Y:S01]  /*5e50*/  @!P1 ISETP.GT.AND P0, PT, R4, -0x1, PT ;  /* 0xffffffff0400980c */ /* 0x000fe20003f04270 */
[----:B------:R-:W-:-:S03]  /*5e60*/  @P1 IMAD.MOV.U32 R5, RZ, RZ, R0 ;  /* 0x000000ffff051224 */ /* 0x000fc600078e0000 */
[----:B------:R-:W-:Y:S02]  /*5e70*/  @!P1 FSEL R5, R4, RZ, P0 ;  /* 0x000000ff04059208 */ /* 0x000fe40000000000 */
[----:B------:R-:W-:Y:S01]  /*5e80*/  @!P1 FSEL R0, R0, RZ, P0 ;  /* 0x000000ff00009208 */ /* 0x000fe20000000000 */
[----:B------:R-:W-:Y:S06]  /*5e90*/  BRA `(.L_x_4985) ;  /* 0x0000000000187947 */ /* 0x000fec0003800000 */
.L_x_4983:
[----:B------:R-:W-:-:S04]  /*5ea0*/  FMUL.RZ R4, R0, 0.15915493667125701904 ;  /* 0x3e22f98300047820 */ /* 0x000fc8000040c000 */
[----:B------:R0:W1:Y:S08]  /*5eb0*/  MUFU.COS R5, R4 ;  /* 0x0000000400057308 */ /* 0x0000700000000000 */
[----:B------:R0:W2:Y:S01]  /*5ec0*/  MUFU.SIN R0, R4 ;  /* 0x0000000400007308 */ /* 0x0000a20000000400 */
[----:B------:R-:W-:Y:S05]  /*5ed0*/  BRA `(.L_x_4985) ;  /* 0x0000000000087947 */ /* 0x000fea0003800000 */
.L_x_4982:
[----:B01----:R-:W-:-:S06]  /*5ee0*/  FMUL.FTZ R5, R2, -1.4426950216293334961 ;  /* 0xbfb8aa3b02057820 */ /* 0x003fcc0000410000 */
[----:B------:R-:W3:Y:S02]  /*5ef0*/  MUFU.EX2 R5, R5 ;  /* 0x0000000500057308 */ /* 0x000ee40000000800 */
.L_x_4985:
[----:B------:R-:W-:Y:S05]  /*5f00*/  BSYNC.RECONVERGENT B0 ;  /* 0x0000000000007941 */ /* 0x000fea0003800200 */
.L_x_4981:
[----:B-1-3--:R-:W-:Y:S01]  /*5f10*/  FADD.FTZ R9, R5, 1 ;  /* 0x3f80000005097421 */ /* 0x00afe20000010000 */
[----:B--2---:R-:W-:Y:S01]  /*5f20*/  FADD.FTZ R8, RZ, R0 ;  /* 0x00000000ff087221 */ /* 0x004fe20000010000 */
[----:B------:R-:W-:Y:S04]  /*5f30*/  BSSY.RECONVERGENT B0, `(.L_x_4986) ;  /* 0x000001e000007945 */ /* 0x000fe80003800200 */
[----:B------:R-:W-:-:S13]  /*5f40*/  FSETP.GE.FTZ.AND P0, PT, |R9|, |R8|, PT ;  /* 0x400000080900720b */ /* 0x000fda0003f16200 */
[----:B------:R-:W-:Y:S05]  /*5f50*/  @!P0 BRA `(.L_x_4987) ;  /* 0x00000000004c8947 */ /* 0x000fea0003800000 */
[C---:B------:R-:W-:Y:S01]  /*5f60*/  FSETP.NEU.FTZ.AND P1, PT, |R9|.reuse, RZ, PT ;  /* 0x000000ff0900720b */ /* 0x040fe20003f3d200 */
[----:B------:R-:W-:Y:S01]  /*5f70*/  FADD.FTZ R6, |R9|, -RZ ;  /* 0x800000ff09067221 */ /* 0x000fe20000010200 */
[C---:B------:R-:W-:Y:S01]  /*5f80*/  FSETP.NEU.FTZ.AND P0, PT, |R8|.reuse, RZ, PT ;  /* 0x000000ff0800720b */ /* 0x040fe20003f1d200 */
[----:B------:R-:W-:-:S12]  /*5f90*/  FADD.FTZ R0, |R8|, -RZ ;  /* 0x800000ff08007221 */ /* 0x000fd80000010200 */
[----:B------:R-:W-:Y:S05]  /*5fa0*/  @!P0 BRA !P1, `(.L_x_4988) ;  /* 0x0000000000248947 */ /* 0x000fea0004800000 */
[----:B------:R-:W1:Y:S02]  /*5fb0*/  MUFU.RCP R5, R9 ;  /* 0x0000000900057308 */ /* 0x000e640000001000 */
[----:B-1----:R-:W-:-:S04]  /*5fc0*/  FMUL.FTZ R5, R8, R5 ;  /* 0x0000000508057220 */ /* 0x002fc80000410000 */
[----:B------:R-:W-:Y:S01]  /*5fd0*/  FFMA.FTZ R0, R8, R5, R9 ;  /* 0x0000000508007223 */ /* 0x000fe20000010009 */
[C---:B------:R-:W-:Y:S01]  /*5fe0*/  FFMA.FTZ R7, R5.reuse, R3, R2 ;  /* 0x0000000305077223 */ /* 0x040fe20000010002 */
[----:B------:R-:W-:-:S04]  /*5ff0*/  FFMA.FTZ R5, R5, -R2, R3 ;  /* 0x8000000205057223 */ /* 0x000fc80000010003 */
[----:B------:R-:W0:Y:S02]  /*6000*/  MUFU.RCP R0, R0 ;  /* 0x0000000000007308 */ /* 0x000e240000001000 */
[C---:B0-----:R-:W-:Y:S01]  /*6010*/  FMUL.FTZ R4, R0.reuse, R7 ;  /* 0x0000000700047220 */ /* 0x041fe20000410000 */
[----:B------:R-:W-:Y:S01]  /*6020*/  FMUL.FTZ R5, R0, R5 ;  /* 0x0000000500057220 */ /* 0x000fe20000410000 */
[----:B------:R-:W-:Y:S06]  /*6030*/  BRA `(.L_x_4989) ;  /* 0x0000000000347947 */ /* 0x000fec0003800000 */
.L_x_4988:
[----:B------:R-:W0:Y:S08]  /*6040*/  MUFU.RCP R5, R6 ;  /* 0x0000000600057308 */ /* 0x000e300000001000 */
[----:B------:R-:W1:Y:S01]  /*6050*/  MUFU.RCP R0, R0 ;  /* 0x0000000000007308 */ /* 0x000e620000001000 */
[----:B0-----:R-:W-:Y:S01]  /*6060*/  FMUL.FTZ R4, R5, R2 ;  /* 0x0000000205047220 */ /* 0x001fe20000410000 */
[----:B-1----:R-:W-:Y:S01]  /*6070*/  FMUL.FTZ R5, R0, R3 ;  /* 0x0000000300057220 */ /* 0x002fe20000410000 */
[----:B------:R-:W-:Y:S06]  /*6080*/  BRA `(.L_x_4989) ;  /* 0x0000000000207947 */ /* 0x000fec0003800000 */
.L_x_4987:
[----:B------:R-:W1:Y:S02]  /*6090*/  MUFU.RCP R0, R8 ;  /* 0x0000000800007308 */ /* 0x000e640000001000 */
[----:B-1----:R-:W-:-:S04]  /*60a0*/  FMUL.FTZ R0, R9, R0 ;  /* 0x0000000009007220 */ /* 0x002fc80000410000 */
[----:B------:R-:W-:Y:S01]  /*60b0*/  FFMA.FTZ R6, R9, R0, R8 ;  /* 0x0000000009067223 */ /* 0x000fe20000010008 */
[C---:B------:R-:W-:Y:S01]  /*60c0*/  FFMA.FTZ R5, R0.reuse, R2, R3 ;  /* 0x0000000200057223 */ /* 0x040fe20000010003 */
[----:B------:R-:W-:-:S04]  /*60d0*/  FFMA.FTZ R3, R0, R3, -R2 ;  /* 0x0000000300037223 */ /* 0x000fc80000010802 */
[----:B------:R-:W0:Y:S02]  /*60e0*/  MUFU.RCP R6, R6 ;  /* 0x0000000600067308 */ /* 0x000e240000001000 */
[C---:B0-----:R-:W-:Y:S01]  /*60f0*/  FMUL.FTZ R4, R6.reuse, R5 ;  /* 0x0000000506047220 */ /* 0x041fe20000410000 */
[----:B------:R-:W-:-:S07]  /*6100*/  FMUL.FTZ R5, R6, R3 ;  /* 0x0000000306057220 */ /* 0x000fce0000410000 */
.L_x_4989:
[----:B------:R-:W-:Y:S05]  /*6110*/  BSYNC.RECONVERGENT B0 ;  /* 0x0000000000007941 */ /* 0x000fea0003800200 */
.L_x_4986:
        /* <DEDUP_REMOVED lines=17> */
.L_x_4993:
[----:B------:R-:W0:Y:S02]  /*6230*/  F2I.S64.TRUNC R4, R4 ;  /* 0x0000000400047311 */ /* 0x000e24000020d900 */
[----:B0-----:R-:W-:-:S05]  /*6240*/  IMAD.MOV.U32 R7, RZ, RZ, R4 ;  /* 0x000000ffff077224 */ /* 0x001fca00078e0004 */
[----:B------:R0:W-:Y:S01]  /*6250*/  STG.E.U8 desc[UR36][R2.64], R7 ;  /* 0x0000000702007986 */ /* 0x0001e2000c101124 */
[----:B------:R-:W-:Y:S05]  /*6260*/  BRA `(.L_x_4995) ;  /* 0x0000000c003c7947 */ /* 0x000fea0003800000 */
.L_x_4992:
        /* <DEDUP_REMOVED lines=9> */
.L_x_4997:
[----:B------:R-:W0:Y:S02]  /*6300*/  F2I.FTZ.TRUNC.NTZ R5, R4 ;  /* 0x0000000400057305 */ /* 0x000e24000021f100 */
[----:B0-----:R0:W-:Y:S01]  /*6310*/  STG.E desc[UR36][R2.64], R5 ;  /* 0x0000000502007986 */ /* 0x0011e2000c101924 */
[----:B------:R-:W-:Y:S05]  /*6320*/  BRA `(.L_x_4995) ;  /* 0x0000000c000c7947 */ /* 0x000fea0003800000 */
.L_x_4996:
[----:B------:R-:W0:Y:S02]  /*6330*/  F2I.FTZ.TRUNC.NTZ R5, R4 ;  /* 0x0000000400057305 */ /* 0x000e24000021f100 */
[----:B0-----:R0:W-:Y:S01]  /*6340*/  STG.E.U16 desc[UR36][R2.64], R5 ;  /* 0x0000000502007986 */ /* 0x0011e2000c101524 */
[----:B------:R-:W-:Y:S05]  /*6350*/  BRA `(.L_x_4995) ;  /* 0x0000000c00007947 */ /* 0x000fea0003800000 */
.L_x_4991:
        /* <DEDUP_REMOVED lines=8> */
.L_x_4999:
[----:B------:R-:W-:-:S05]  /*63e0*/  F2FP.F16.F32.PACK_AB R4, RZ, R4 ;  /* 0x00000004ff04723e */ /* 0x000fca00000000ff */
[----:B------:R0:W-:Y:S01]  /*63f0*/  STG.E.U16 desc[UR36][R2.64], R4 ;  /* 0x0000000402007986 */ /* 0x0001e2000c101524 */
[----:B------:R-:W-:Y:S05]  /*6400*/  BRA `(.L_x_4995) ;  /* 0x0000000800d47947 */ /* 0x000fea0003800000 */
.L_x_4998:
        /* <DEDUP_REMOVED lines=8> */
.L_x_5001:
[----:B------:R-:W-:-:S05]  /*6490*/  F2FP.F16.F32.PACK_AB R5, R5, R4 ;  /* 0x000000040505723e */ /* 0x000fca00000000ff */
[----:B------:R0:W-:Y:S01]  /*64a0*/  STG.E desc[UR36][R2.64], R5 ;  /* 0x0000000502007986 */ /* 0x0001e2000c101924 */
[----:B------:R-:W-:Y:S05]  /*64b0*/  BRA `(.L_x_4995) ;  /* 0x0000000800a87947 */ /* 0x000fea0003800000 */
.L_x_5000:
[----:B------:R-:W-:-:S06]  /*64c0*/  FMUL.FTZ R4, R4, 1 ;  /* 0x3f80000004047820 */ /* 0x000fcc0000410000 */
[----:B------:R-:W0:Y:S02]  /*64d0*/  F2F.F64.F32 R4, R4 ;  /* 0x0000000400047310 */ /* 0x000e240000201800 */
[----:B0-----:R0:W-:Y:S01]  /*64e0*/  STG.E.64 desc[UR36][R2.64], R4 ;  /* 0x0000000402007986 */ /* 0x0011e2000c101b24 */
[----:B------:R-:W-:Y:S05]  /*64f0*/  BRA `(.L_x_4995) ;  /* 0x0000000800987947 */ /* 0x000fea0003800000 */
.L_x_4990:
        /* <DEDUP_REMOVED lines=13> */
.L_x_5005:
        /* <DEDUP_REMOVED lines=16> */
.L_x_5008:
[----:B------:R-:W-:-:S04]  /*66d0*/  SHF.R.U32.HI R4, RZ, 0x18, R4 ;  /* 0x00000018ff047819 */ /* 0x000fc80000011604 */
[----:B------:R-:W-:-:S04]  /*66e0*/  LOP3.LUT R4, R5, 0x80, R4, 0xf8, !PT ;  /* 0x0000008005047812 */ /* 0x000fc800078ef804 */
[----:B------:R-:W-:-:S07]  /*66f0*/  PRMT R0, R4, 0x7610, R0 ;  /* 0x0000761004007816 */ /* 0x000fce0000000000 */
.L_x_5007:
[----:B------:R-:W-:Y:S05]  /*6700*/  BSYNC.RECONVERGENT B0 ;  /* 0x0000000000007941 */ /* 0x000fea0003800200 */
.L_x_5006:
[----:B------:R0:W-:Y:S01]  /*6710*/  STG.E.U8 desc[UR36][R2.64], R0 ;  /* 0x0000000002007986 */ /* 0x0001e2000c101124 */
[----:B------:R-:W-:Y:S05]  /*6720*/  BRA `(.L_x_4995) ;  /* 0x00000008000c7947 */ /* 0x000fea0003800000 */
.L_x_5004:
        /* <DEDUP_REMOVED lines=16> */
.L_x_5011:
[----:B------:R-:W-:-:S04]  /*6830*/  SHF.R.U32.HI R4, RZ, 0x18, R4 ;  /* 0x00000018ff047819 */ /* 0x000fc80000011604 */
[----:B------:R-:W-:-:S04]  /*6840*/  LOP3.LUT R5, R5, 0x80, R4, 0xf8, !PT ;  /* 0x0000008005057812 */ /* 0x000fc800078ef804 */
[----:B------:R-:W-:-:S07]  /*6850*/  PRMT R0, R5, 0x7610, R0 ;  /* 0x0000761005007816 */ /* 0x000fce0000000000 */
.L_x_5010:
[----:B------:R-:W-:Y:S05]  /*6860*/  BSYNC.RECONVERGENT B0 ;  /* 0x0000000000007941 */ /* 0x000fea0003800200 */
.L_x_5009:
[----:B------:R0:W-:Y:S01]  /*6870*/  STG.E.U8 desc[UR36][R2.64], R0 ;  /* 0x0000000002007986 */ /* 0x0001e2000c101124 */
[----:B------:R-:W-:Y:S05]  /*6880*/  BRA `(.L_x_4995) ;  /* 0x0000000400b47947 */ /* 0x000fea0003800000 */
.L_x_5003:
        /* <DEDUP_REMOVED lines=21> */
.L_x_5013:
[----:B------:R-:W0:Y:S02]  /*69e0*/  F2I.U64.TRUNC R4, R4 ;  /* 0x0000000400047311 */ /* 0x000e24000020d800 */
[----:B0-----:R0:W-:Y:S01]  /*69f0*/  STG.E.64 desc[UR36][R2.64], R4 ;  /* 0x0000000402007986 */ /* 0x0011e2000c101b24 */
[----:B------:R-:W-:Y:S05]  /*6a00*/  BRA `(.L_x_4995) ;  /* 0x0000000400547947 */ /* 0x000fea0003800000 */
.L_x_5012:
[----:B------:R-:W0:Y:S02]  /*6a10*/  F2I.FTZ.U32.TRUNC.NTZ R5, R4 ;  /* 0x0000000400057305 */ /* 0x000e24000021f000 */
[----:B0-----:R0:W-:Y:S01]  /*6a20*/  STG.E desc[UR36][R2.64], R5 ;  /* 0x0000000502007986 */ /* 0x0011e2000c101924 */
[----:B------:R-:W-:Y:S05]  /*6a30*/  BRA `(.L_x_4995) ;  /* 0x0000000400487947 */ /* 0x000fea0003800000 */
.L_x_5002:
        /* <DEDUP_REMOVED lines=12> */
.L_x_5015:
        /* <DEDUP_REMOVED lines=10> */
.L_x_5014:
[----:B------:R-:W-:-:S09]  /*6ba0*/  UISETP.NE.AND UP0, UPT, UR4, 0xf, UPT ;  /* 0x0000000f0400788c */ /* 0x000fd2000bf05270 */
[----:B------:R-:W-:Y:S05]  /*6bb0*/  BRA.U !UP0, `(.L_x_5016) ;  /* 0x0000000108e07547 */ /* 0x000fea000b800000 */
[----:B------:R-:W-:-:S09]  /*6bc0*/  UISETP.NE.AND UP0, UPT, UR4, 0x17, UPT ;  /* 0x000000170400788c */ /* 0x000fd2000bf05270 */
[----:B------:R-:W-:Y:S05]  /*6bd0*/  BRA.U !UP0, `(.L_x_5017) ;  /* 0x00000001088c7547 */ /* 0x000fea000b800000 */
[----:B------:R-:W-:-:S09]  /*6be0*/  UISETP.NE.AND UP0, UPT, UR4, 0x18, UPT ;  /* 0x000000180400788c */ /* 0x000fd2000bf05270 */
[----:B------:R-:W-:Y:S05]  /*6bf0*/  BRA.U !UP0, `(.L_x_5018) ;  /* 0x0000000108447547 */ /* 0x000fea000b800000 */
.L_x_4994:
        /* <DEDUP_REMOVED lines=16> */
.L_x_5019:
[----:B------:R-:W-:Y:S05]  /*6d00*/  BRA `(.L_x_4995) ;  /* 0x0000000000947947 */ /* 0x000fea0003800000 */
.L_x_5018:
        /* <DEDUP_REMOVED lines=12> */
.L_x_5021:
[----:B------:R-:W-:Y:S05]  /*6dd0*/  BSYNC.RECONVERGENT B0 ;  /* 0x0000000000007941 */ /* 0x000fea0003800200 */
.L_x_5020:
[----:B------:R-:W-:-:S05]  /*6de0*/  LOP3.LUT R5, R0, 0x80, R7, 0xf8, !PT ;  /* 0x0000008000057812 */ /* 0x000fca00078ef807 */
[----:B------:R2:W-:Y:S01]  /*6df0*/  STG.E.U8 desc[UR36][R2.64], R5 ;  /* 0x0000000502007986 */ /* 0x0005e2000c101124 */
[----:B------:R-:W-:Y:S05]  /*6e00*/  BRA `(.L_x_4995) ;  /* 0x0000000000547947 */ /* 0x000fea0003800000 */
.L_x_5017:
        /* <DEDUP_REMOVED lines=11> */
.L_x_5023:
[----:B------:R-:W-:Y:S01]  /*6ec0*/  HFMA2 R0, -RZ, RZ, 0, 7.569789886474609375e-06 ;  /* 0x0000007fff007431 */ /* 0x000fe200000001ff */
[----:B------:R-:W-:-:S04]  /*6ed0*/  ISETP.GT.U32.AND P0, PT, R6, 0x7f800000, PT ;  /* 0x7f8000000600780c */ /* 0x000fc80003f04070 */
[----:B------:R-:W-:-:S09]  /*6ee0*/  SEL R0, R0, 0x7c, P0 ;  /* 0x0000007c00007807 */ /* 0x000fd20000000000 */
.L_x_5024:
[----:B------:R-:W-:Y:S05]  /*6ef0*/  BSYNC.RECONVERGENT B0 ;  /* 0x0000000000007941 */ /* 0x000fea0003800200 */
.L_x_5022:
[----:B------:R-:W-:-:S04]  /*6f00*/  SHF.R.U32.HI R5, RZ, 0x18, R4 ;  /* 0x00000018ff057819 */ /* 0x000fc80000011604 */
[----:B------:R-:W-:-:S05]  /*6f10*/  LOP3.LUT R5, R0, 0x80, R5, 0xf8, !PT ;  /* 0x0000008000057812 */ /* 0x000fca00078ef805 */
[----:B------:R1:W-:Y:S01]  /*6f20*/  STG.E.U8 desc[UR36][R2.64], R5 ;  /* 0x0000000502007986 */ /* 0x0003e2000c101124 */
[----:B------:R-:W-:Y:S05]  /*6f30*/  BRA `(.L_x_4995) ;  /* 0x0000000000087947 */ /* 0x000fea0003800000 */
.L_x_5016:
[----:B------:R-:W-:-:S05]  /*6f40*/  F2FP.BF16.F32.PACK_AB R4, RZ, R4 ;  /* 0x00000004ff04723e */ /* 0x000fca00000010ff */
[----:B------:R0:W-:Y:S02]  /*6f50*/  STG.E.U16 desc[UR36][R2.64], R4 ;  /* 0x0000000402007986 */ /* 0x0001e4000c101524 */
.L_x_4995:
[----:B------:R-:W-:-:S07]  /*6f60*/  VIADD R17, R17, 0x80 ;  /* 0x0000008011117836 */ /* 0x000fce0000000000 */
.L_x_4951:
[----:B------:R-:W-:Y:S05]  /*6f70*/  BSYNC.RECONVERGENT B7 ;  /* 0x0000000000077941 */ /* 0x000fea0003800200 */
.L_x_4950:
        /* <DEDUP_REMOVED lines=307> */
.L_x_5027:
[----:B------:R-:W0:Y:S01]  /*82b0*/  LDCU.64 UR6, c[0x0][0x588] ;  /* 0x0000b100ff0677ac */ /* 0x000e220008000a00 */
[----:B------:R-:W-:Y:S01]  /*82c0*/  BSSY.RECONVERGENT B6, `(.L_x_5028) ;  /* 0x0000101000067945 */ /* 0x000fe20003800200 */
[----:B------:R-:W-:-:S04]  /*82d0*/  UPRMT UR4, UR41, 0x9910, URZ ;  /* 0x0000991029047896 */ /* 0x000fc800080000ff */
[----:B------:R-:W-:Y:S01]  /*82e0*/  UISETP.GT.AND UP0, UPT, UR4, 0x9, UPT ;  /* 0x000000090400788c */ /* 0x000fe2000bf04270 */
[----:B0-----:R-:W-:-:S04]  /*82f0*/  IADD3 R4, P0, PT, R0, UR6, RZ ;  /* 0x0000000600047c10 */ /* 0x001fc8000ff1e0ff */
[----:B-1234-:R-:W-:-:S04]  /*8300*/  IADD3.X R5, PT, PT, RZ, UR7, RZ, P0, !PT ;  /* 0x00000007ff057c10 */ /* 0x01efc800087fe4ff */
        /* <DEDUP_REMOVED lines=10> */
[----:B------:R-:W-:Y:S01]  /*83b0*/  IMAD.MOV.U32 R3, RZ, RZ, RZ ;  /* 0x000000ffff037224 */ /* 0x000fe200078e00ff */
[----:B--2---:R-:W1:Y:S01]  /*83c0*/  I2F.S16 R2, R2 ;  /* 0x0000000200027306 */ /* 0x004e620000101400 */
[----:B------:R-:W-:Y:S05]  /*83d0*/  BRA `(.L_x_5034) ;  /* 0x0000000c00bc7947 */ /* 0x000fea0003800000 */
.L_x_5032:
[----:B------:R-:W2:Y:S01]  /*83e0*/  LDG.E.U8 R2, desc[UR36][R4.64] ;  /* 0x0000002404027981 */ /* 0x000ea2000c1e1100 */
[----:B------:R-:W-:Y:S02]  /*83f0*/  MOV R3, RZ ;  /* 0x000000ff00037202 */ /* 0x000fe40000000f00 */
[----:B--2---:R-:W-:Y:S01]  /*8400*/  I2FP.F32.U32 R2, R2 ;  /* 0x0000000200027245 */ /* 0x004fe20000201000 */
[----:B------:R-:W-:Y:S06]  /*8410*/  BRA `(.L_x_5034) ;  /* 0x0000000c00ac7947 */ /* 0x000fec0003800000 */
.L_x_5031:
        /* <DEDUP_REMOVED lines=8> */
[----:B--2---:R0:W1:Y:S02]  /*84a0*/  I2F.S64 R2, R4 ;  /* 0x0000000400027312 */ /* 0x0040640000301400 */
[----:B01----:R-:W-:Y:S05]  /*84b0*/  BRA `(.L_x_5034) ;  /* 0x0000000c00847947 */ /* 0x003fea0003800000 */
.L_x_5036:
[----:B------:R-:W2:Y:S01]  /*84c0*/  LDG.E R2, desc[UR36][R4.64] ;  /* 0x0000002404027981 */ /* 0x000ea2000c1e1900 */
[----:B------:R-:W-:Y:S01]  /*84d0*/  HFMA2 R3, -RZ, RZ, 0, 0 ;  /* 0x00000000ff037431 */ /* 0x000fe200000001ff */
[----:B--2---:R-:W-:Y:S01]  /*84e0*/  I2FP.F32.S32 R2, R2 ;  /* 0x0000000200027245 */ /* 0x004fe20000201400 */
[----:B------:R-:W-:Y:S06]  /*84f0*/  BRA `(.L_x_5034) ;  /* 0x0000000c00747947 */ /* 0x000fec0003800000 */
.L_x_5035:
[----:B------:R-:W2:Y:S01]  /*8500*/  LDG.E.U16 R2, desc[UR36][R4.64] ;  /* 0x0000002404027981 */ /* 0x000ea2000c1e1500 */
[----:B------:R-:W-:Y:S01]  /*8510*/  IMAD.MOV.U32 R3, RZ, RZ, RZ ;  /* 0x000000ffff037224 */ /* 0x000fe200078e00ff */
[----:B--2---:R-:W0:Y:S01]  /*8520*/  I2F.S16 R2, R2 ;  /* 0x0000000200027306 */ /* 0x004e220000101400 */
[----:B------:R-:W-:Y:S05]  /*8530*/  BRA `(.L_x_5034) ;  /* 0x0000000c00647947 */ /* 0x000fea0003800000 */
.L_x_5030:
[----:B------:R-:W-:-:S09]  /*8540*/  UISETP.GT.AND UP0, UPT, UR4, 0x6, UPT ;  /* 0x000000060400788c */ /* 0x000fd2000bf04270 */
[----:B------:R-:W-:Y:S05]  /*8550*/  BRA.U UP0, `(.L_x_5037) ;  /* 0x00000001002c7547 */ /* 0x000fea000b800000 */
[----:B------:R-:W-:-:S09]  /*8560*/  UISETP.NE.AND UP0, UPT, UR4, 0x5, UPT ;  /* 0x000000050400788c */ /* 0x000fd2000bf05270 */
[----:B------:R-:W-:Y:S05]  /*8570*/  BRA.U !UP0, `(.L_x_5038) ;  /* 0x0000000108147547 */ /* 0x000fea000b800000 */
[----:B------:R-:W-:-:S09]  /*8580*/  UISETP.NE.AND UP0, UPT, UR4, 0x6, UPT ;  /* 0x000000060400788c */ /* 0x000fd2000bf05270 */
[----:B------:R-:W-:Y:S05]  /*8590*/  BRA.U UP0, `(.L_x_5033) ;  /* 0x0000000900e87547 */ /* 0x000fea000b800000 */
[----:B------:R3:W5:Y:S01]  /*85a0*/  LDG.E R2, desc[UR36][R4.64] ;  /* 0x0000002404027981 */ /* 0x000762000c1e1900 */
[----:B------:R-:W-:Y:S01]  /*85b0*/  MOV R3, RZ ;  /* 0x000000ff00037202 */ /* 0x000fe20000000f00 */
[----:B------:R-:W-:Y:S06]  /*85c0*/  BRA `(.L_x_5034) ;  /* 0x0000000c00407947 */ /* 0x000fec0003800000 */
.L_x_5038:
[----:B------:R-:W2:Y:S01]  /*85d0*/  LDG.E.U16 R2, desc[UR36][R4.64] ;  /* 0x0000002404027981 */ /* 0x000ea2000c1e1500 */
[----:B------:R-:W-:Y:S02]  /*85e0*/  IMAD.MOV.U32 R3, RZ, RZ, RZ ;  /* 0x000000ffff037224 */ /* 0x000fe400078e00ff */
[----:B--2---:R-:W-:Y:S01]  /*85f0*/  HADD2.F32 R2, -RZ, R2.H0_H0 ;  /* 0x20000002ff027230 */ /* 0x004fe20000004100 */
[----:B------:R-:W-:Y:S06]  /*8600*/  BRA `(.L_x_5034) ;  /* 0x0000000c00307947 */ /* 0x000fec0003800000 */
.L_x_5037:
        /* <DEDUP_REMOVED lines=8> */
.L_x_5040:
[----:B------:R-:W2:Y:S02]  /*8690*/  LDG.E R3, desc[UR36][R4.64] ;  /* 0x0000002404037981 */ /* 0x000ea4000c1e1900 */
[--C-:B--2---:R-:W-:Y:S02]  /*86a0*/  HADD2.F32 R2, -RZ, R3.reuse.H0_H0 ;  /* 0x20000003ff027230 */ /* 0x104fe40000004100 */
[----:B------:R-:W-:Y:S01]  /*86b0*/  HADD2.F32 R3, -RZ, R3.H1_H1 ;  /* 0x30000003ff037230 */ /* 0x000fe20000004100 */
[----:B------:R-:W-:Y:S06]  /*86c0*/  BRA `(.L_x_5034) ;  /* 0x0000000c00007947 */ /* 0x000fec0003800000 */
.L_x_5039:
[----:B------:R-:W2:Y:S01]  /*86d0*/  LDG.E.64 R4, desc[UR36][R4.64] ;  /* 0x0000002404047981 */ /* 0x000ea2000c1e1b00 */
[----:B------:R-:W-:Y:S01]  /*86e0*/  UMOV UR4, 0xf0000000 ;  /* 0xf000000000047882 */ /* 0x000fe20000000000 */
[----:B------:R-:W-:Y:S01]  /*86f0*/  UMOV UR5, 0x380fffff ;  /* 0x380fffff00057882 */ /* 0x000fe20000000000 */
[----:B------:R-:W-:Y:S01]  /*8700*/  MOV R3, RZ ;  /* 0x000000ff00037202 */ /* 0x000fe20000000f00 */
        /* <DEDUP_REMOVED lines=8> */
.L_x_5029:
        /* <DEDUP_REMOVED lines=13> */
.L_x_5043:
        /* <DEDUP_REMOVED lines=22> */
.L_x_5042:
        /* <DEDUP_REMOVED lines=26> */
.L_x_5045:
[----:B------:R-:W2:Y:S02]  /*8b60*/  LDG.E.U8 R3, desc[UR36][R4.64] ;  /* 0x0000002404037981 */ /* 0x000ea4000c1e1100 */
        /* <DEDUP_REMOVED lines=12> */
.L_x_5044:
[----:B------:R-:W2:Y:S01]  /*8c30*/  LDG.E.U16 R2, desc[UR36][R4.64] ;  /* 0x0000002404027981 */ /* 0x000ea2000c1e1500 */
[----:B------:R-:W-:Y:S01]  /*8c40*/  IMAD.MOV.U32 R3, RZ, RZ, RZ ;  /* 0x000000ffff037224 */ /* 0x000fe200078e00ff */
[----:B--2---:R-:W-:Y:S01]  /*8c50*/  SHF.L.U32 R2, R2, 0x10, RZ ;  /* 0x0000001002027819 */ /* 0x004fe200000006ff */
[----:B------:R-:W-:Y:S06]  /*8c60*/  BRA `(.L_x_5034) ;  /* 0x0000000400987947 */ /* 0x000fec0003800000 */
.L_x_5041:
        /* <DEDUP_REMOVED lines=12> */
.L_x_5048:
        /* <DEDUP_REMOVED lines=20> */
.L_x_5050:
[----:B------:R-:W-:Y:S05]  /*8e70*/  BSYNC.RECONVERGENT B0 ;  /* 0x0000000000007941 */ /* 0x000fea0003800200 */
.L_x_5049:
[----:B------:R-:W-:Y:S01]  /*8e80*/  IMAD.SHL.U32 R0, R0, 0x100000, RZ ;  /* 0x0010000000007824 */ /* 0x000fe200078e00ff */
[----:B------:R-:W-:-:S04]  /*8e90*/  LEA R2, R2, 0x3b800000, 0x17 ;  /* 0x3b80000002027811 */ /* 0x000fc800078eb8ff */
[----:B------:R-:W-:Y:S01]  /*8ea0*/  LOP3.LUT R2, R2, R0, R9, 0xfe, !PT ;  /* 0x0000000002027212 */ /* 0x000fe200078efe09 */
[----:B------:R-:W-:Y:S06]  /*8eb0*/  BRA `(.L_x_5034) ;  /* 0x0000000400047947 */ /* 0x000fec0003800000 */
.L_x_5047:
        /* <DEDUP_REMOVED lines=20> */
.L_x_5052:
[----:B------:R-:W-:Y:S05]  /*9000*/  BSYNC.RECONVERGENT B0 ;  /* 0x0000000000007941 */ /* 0x000fea0003800200 */
.L_x_5051:
[----:B------:R-:W-:Y:S01]  /*9010*/  IMAD.SHL.U32 R0, R0, 0x200000, RZ ;  /* 0x0020000000007824 */ /* 0x000fe200078e00ff */
[----:B------:R-:W-:-:S04]  /*9020*/  LEA R2, R2, 0x37800000, 0x17 ;  /* 0x3780000002027811 */ /* 0x000fc800078eb8ff */
[----:B------:R-:W-:Y:S01]  /*9030*/  LOP3.LUT R2, R2, R0, R9, 0xfe, !PT ;  /* 0x0000000002027212 */ /* 0x000fe200078efe09 */
[----:B------:R-:W-:Y:S06]  /*9040*/  BRA `(.L_x_5034) ;  /* 0x0000000000a07947 */ /* 0x000fec0003800000 */
.L_x_5046:
[----:B------:R-:W-:-:S09]  /*9050*/  UISETP.NE.AND UP0, UPT, UR4, 0x1c, UPT ;  /* 0x0000001c0400788c */ /* 0x000fd2000bf05270 */
[----:B------:R-:W-:Y:S05]  /*9060*/  BRA.U !UP0, `(.L_x_5053) ;  /* 0x00000001088c7547 */ /* 0x000fea000b800000 */
[----:B------:R-:W-:-:S09]  /*9070*/  UISETP.NE.AND UP0, UPT, UR4, 0x1d, UPT ;  /* 0x0000001d0400788c */ /* 0x000fd2000bf05270 */
[----:B------:R-:W-:Y:S05]  /*9080*/  BRA.U !UP0, `(.L_x_5054) ;  /* 0x0000000108747547 */ /* 0x000fea000b800000 */
[----:B------:R-:W-:-:S09]  /*9090*/  UISETP.NE.AND UP0, UPT, UR4, 0x2c, UPT ;  /* 0x0000002c0400788c */ /* 0x000fd2000bf05270 */
[----:B------:R-:W-:Y:S05]  /*90a0*/  BRA.U UP0, `(.L_x_5033) ;  /* 0x0000000100247547 */ /* 0x000fea000b800000 */
[----:B------:R-:W2:Y:S01]  /*90b0*/  LDG.E.U8 R4, desc[UR36][R4.64] ;  /* 0x0000002404047981 */ /* 0x000ea2000c1e1100 */
[----:B------:R-:W-:Y:S02]  /*90c0*/  HFMA2 R2, -RZ, RZ, 3.814697265625e-06, 0 ;  /* 0x00400000ff027431 */ /* 0x000fe400000001ff */
[----:B------:R-:W-:Y:S01]  /*90d0*/  IMAD.MOV.U32 R3, RZ, RZ, RZ ;  /* 0x000000ffff037224 */ /* 0x000fe200078e00ff */
[----:B--2---:R-:W-:-:S13]  /*90e0*/  ISETP.NE.AND P0, PT, R4, RZ, PT ;  /* 0x000000ff0400720c */ /* 0x004fda0003f05270 */
[----:B------:R-:W-:Y:S05]  /*90f0*/  @!P0 BRA `(.L_x_5034) ;  /* 0x0000000000748947 */ /* 0x000fea0003800000 */
[----:B------:R-:W-:-:S13]  /*9100*/  ISETP.NE.AND P0, PT, R4, 0xff, PT ;  /* 0x000000ff0400780c */ /* 0x000fda0003f05270 */
[----:B------:R-:W-:Y:S01]  /*9110*/  @!P0 MOV R2, 0x7f800001 ;  /* 0x7f80000100028802 */ /* 0x000fe20000000f00 */
[----:B------:R-:W-:Y:S01]  /*9120*/  @P0 IMAD.SHL.U32 R2, R4, 0x800000, RZ ;  /* 0x0080000004020824 */ /* 0x000fe200078e00ff */
[----:B------:R-:W-:Y:S06]  /*9130*/  BRA `(.L_x_5034) ;  /* 0x0000000000647947 */ /* 0x000fec0003800000 */
.L_x_5033:
        /* <DEDUP_REMOVED lines=16> */
.L_x_5055:
[----:B------:R-:W-:Y:S01]  /*9240*/  CS2R R2, SRZ ;  /* 0x0000000000027805 */ /* 0x000fe2000001ff00 */
[----:B------:R-:W-:Y:S06]  /*9250*/  BRA `(.L_x_5034) ;  /* 0x00000000001c7947 */ /* 0x000fec0003800000 */
.L_x_5054:
[----:B------:R-:W2:Y:S01]  /*9260*/  LDG.E.64 R4, desc[UR36][R4.64] ;  /* 0x0000002404047981 */ /* 0x000ea2000c1e1b00 */
[----:B------:R-:W-:Y:S01]  /*9270*/  IMAD.MOV.U32 R3, RZ, RZ, RZ ;  /* 0x000000ffff037224 */ /* 0x000fe200078e00ff */
[----:B--2---:R0:W1:Y:S02]  /*9280*/  I2F.U64 R2, R4 ;  /* 0x0000000400027312 */ /* 0x0040640000301000 */
[----:B01----:R-:W-:Y:S05]  /*9290*/  BRA `(.L_x_5034) ;  /* 0x00000000000c7947 */ /* 0x003fea0003800000 */
.L_x_5053:
[----:B------:R-:W2:Y:S01]  /*92a0*/  LDG.E R2, desc[UR36][R4.64] ;  /* 0x0000002404027981 */ /* 0x000ea2000c1e1900 */
[----:B------:R-:W-:Y:S01]  /*92b0*/  HFMA2 R3, -RZ, RZ, 0, 0 ;  /* 0x00000000ff037431 */ /* 0x000fe200000001ff */
[----:B--2---:R-:W-:-:S07]  /*92c0*/  I2FP.F32.U32 R2, R2 ;  /* 0x0000000200027245 */ /* 0x004fce0000201000 */
.L_x_5034:
[----:B------:R-:W-:Y:S05]  /*92d0*/  BSYNC.RECONVERGENT B6 ;  /* 0x0000000000067941 */ /* 0x000fea0003800200 */
.L_x_5028:
        /* <DEDUP_REMOVED lines=43> */
.L_x_5059:
[----:B------:R-:W-:Y:S01]  /*9590*/  ISETP.NE.AND P1, PT, R6, 0x7f800000, PT ;  /* 0x7f8000000600780c */ /* 0x000fe20003f25270 */
[----:B------:R-:W-:-:S12]  /*95a0*/  FADD.FTZ R0, R3, -R3 ;  /* 0x8000000303007221 */ /* 0x000fd80000010000 */
[----:B------:R-:W-:Y:S01]  /*95b0*/  @!P1 ISETP.GT.AND P0, PT, R4, -0x1, PT ;  /* 0xffffffff0400980c */ /* 0x000fe20003f04270 */
[----:B------:R-:W-:-:S03]  /*95c0*/  @P1 IMAD.MOV.U32 R5, RZ, RZ, R0 ;  /* 0x000000ffff051224 */ /* 0x000fc600078e0000 */
[----:B------:R-:W-:Y:S02]  /*95d0*/  @!P1 FSEL R5, R4, RZ, P0 ;  /* 0x000000ff04059208 */ /* 0x000fe40000000000 */
[----:B------:R-:W-:Y:S01]  /*95e0*/  @!P1 FSEL R0, R0, RZ, P0 ;  /* 0x000000ff00009208 */ /* 0x000fe20000000000 */
[----:B------:R-:W-:Y:S06]  /*95f0*/  BRA `(.L_x_5060) ;  /* 0x0000000000187947 */ /* 0x000fec0003800000 */
.L_x_5058:
[----:B------:R-:W-:-:S04]  /*9600*/  FMUL.RZ R4, R0, 0.15915493667125701904 ;  /* 0x3e22f98300047820 */ /* 0x000fc8000040c000 */
[----:B------:R0:W1:Y:S08]  /*9610*/  MUFU.COS R5, R4 ;  /* 0x0000000400057308 */ /* 0x0000700000000000 */
[----:B------:R0:W2:Y:S01]  /*9620*/  MUFU.SIN R0, R4 ;  /* 0x0000000400007308 */ /* 0x0000a20000000400 */
[----:B------:R-:W-:Y:S05]  /*9630*/  BRA `(.L_x_5060) ;  /* 0x0000000000087947 */ /* 0x000fea0003800000 */
.L_x_5057:
[----:B01----:R-:W-:-:S06]  /*9640*/  FMUL.FTZ R5, R2, -1.4426950216293334961 ;  /* 0xbfb8aa3b02057820 */ /* 0x003fcc0000410000 */
[----:B------:R-:W3:Y:S02]  /*9650*/  MUFU.EX2 R5, R5 ;  /* 0x0000000500057308 */ /* 0x000ee40000000800 */
.L_x_5060:
[----:B------:R-:W-:Y:S05]  /*9660*/  BSYNC.RECONVERGENT B0 ;  /* 0x0000000000007941 */ /* 0x000fea0003800200 */
.L_x_5056:
        /* <DEDUP_REMOVED lines=19> */
.L_x_5063:
[----:B------:R-:W0:Y:S08]  /*97a0*/  MUFU.RCP R5, R6 ;  /* 0x0000000600057308 */ /* 0x000e300000001000 */
[----:B------:R-:W1:Y:S01]  /*97b0*/  MUFU.RCP R0, R0 ;  /* 0x0000000000007308 */ /* 0x000e620000001000 */
[----:B0-----:R-:W-:Y:S01]  /*97c0*/  FMUL.FTZ R4, R5, R2 ;  /* 0x0000000205047220 */ /* 0x001fe20000410000 */
[----:B-1----:R-:W-:Y:S01]  /*97d0*/  FMUL.FTZ R5, R0, R3 ;  /* 0x0000000300057220 */ /* 0x002fe20000410000 */
[----:B------:R-:W-:Y:S06]  /*97e0*/  BRA `(.L_x_5064) ;  /* 0x0000000000207947 */ /* 0x000fec0003800000 */
.L_x_5062:
        /* <DEDUP_REMOVED lines=8> */
.L_x_5064:
[----:B------:R-:W-:Y:S05]  /*9870*/  BSYNC.RECONVERGENT B0 ;  /* 0x0000000000007941 */ /* 0x000fea0003800200 */
.L_x_5061:
        /* <DEDUP_REMOVED lines=17> */
.L_x_5068:
[----:B------:R-:W0:Y:S02]  /*9990*/  F2I.S64.TRUNC R4, R4 ;  /* 0x0000000400047311 */ /* 0x000e24000020d900 */
[----:B0-----:R-:W-:-:S05]  /*99a0*/  IMAD.MOV.U32 R7, RZ, RZ, R4 ;  /* 0x000000ffff077224 */ /* 0x001fca00078e0004 */
[----:B------:R0:W-:Y:S01]  /*99b0*/  STG.E.U8 desc[UR36][R2.64], R7 ;  /* 0x0000000702007986 */ /* 0x0001e2000c101124 */
[----:B------:R-:W-:Y:S05]  /*99c0*/  BRA `(.L_x_5070) ;  /* 0x0000000c003c7947 */ /* 0x000fea0003800000 */
.L_x_5067:
        /* <DEDUP_REMOVED lines=9> */
.L_x_5072:
[----:B------:R-:W0:Y:S02]  /*9a60*/  F2I.FTZ.TRUNC.NTZ R5, R4 ;  /* 0x0000000400057305 */ /* 0x000e24000021f100 */
[----:B0-----:R0:W-:Y:S01]  /*9a70*/  STG.E desc[UR36][R2.64], R5 ;  /* 0x0000000502007986 */ /* 0x0011e2000c101924 */
[----:B------:R-:W-:Y:S05]  /*9a80*/  BRA `(.L_x_5070) ;  /* 0x0000000c000c7947 */ /* 0x000fea0003800000 */
.L_x_5071:
[----:B------:R-:W0:Y:S02]  /*9a90*/  F2I.FTZ.TRUNC.NTZ R5, R4 ;  /* 0x0000000400057305 */ /* 0x000e24000021f100 */
[----:B0-----:R0:W-:Y:S01]  /*9aa0*/  STG.E.U16 desc[UR36][R2.64], R5 ;  /* 0x0000000502007986 */ /* 0x0011e2000c101524 */
[----:B------:R-:W-:Y:S05]  /*9ab0*/  BRA `(.L_x_5070) ;  /* 0x0000000c00007947 */ /* 0x000fea0003800000 */
.L_x_5066:
        /* <DEDUP_REMOVED lines=8> */
.L_x_5074:
[----:B------:R-:W-:-:S05]  /*9b40*/  F2FP.F16.F32.PACK_AB R4, RZ, R4 ;  /* 0x00000004ff04723e */ /* 0x000fca00000000ff */
[----:B------:R0:W-:Y:S01]  /*9b50*/  STG.E.U16 desc[UR36][R2.64], R4 ;  /* 0x0000000402007986 */ /* 0x0001e2000c101524 */
[----:B------:R-:W-:Y:S05]  /*9b60*/  BRA `(.L_x_5070) ;  /* 0x0000000800d47947 */ /* 0x000fea0003800000 */
.L_x_5073:
        /* <DEDUP_REMOVED lines=8> */
.L_x_5076:
[----:B------:R-:W-:-:S05]  /*9bf0*/  F2FP.F16.F32.PACK_AB R5, R5, R4 ;  /* 0x000000040505723e */ /* 0x000fca00000000ff */
[----:B------:R0:W-:Y:S01]  /*9c00*/  STG.E desc[UR36][R2.64], R5 ;  /* 0x0000000502007986 */ /* 0x0001e2000c101924 */
[----:B------:R-:W-:Y:S05]  /*9c10*/  BRA `(.L_x_5070) ;  /* 0x0000000800a87947 */ /* 0x000fea0003800000 */
.L_x_5075:
[----:B------:R-:W-:-:S06]  /*9c20*/  FMUL.FTZ R4, R4, 1 ;  /* 0x3f80000004047820 */ /* 0x000fcc0000410000 */
[----:B------:R-:W0:Y:S02]  /*9c30*/  F2F.F64.F32 R4, R4 ;  /* 0x0000000400047310 */ /* 0x000e240000201800 */
[----:B0-----:R0:W-:Y:S01]  /*9c40*/  STG.E.64 desc[UR36][R2.64], R4 ;  /* 0x0000000402007986 */ /* 0x0011e2000c101b24 */
[----:B------:R-:W-:Y:S05]  /*9c50*/  BRA `(.L_x_5070) ;  /* 0x0000000800987947 */ /* 0x000fea0003800000 */
.L_x_5065:
        /* <DEDUP_REMOVED lines=13> */
.L_x_5080:
        /* <DEDUP_REMOVED lines=16> */
.L_x_5083:
[----:B------:R-:W-:-:S04]  /*9e30*/  SHF.R.U32.HI R4, RZ, 0x18, R4 ;  /* 0x00000018ff047819 */ /* 0x000fc80000011604 */
[----:B------:R-:W-:-:S04]  /*9e40*/  LOP3.LUT R4, R5, 0x80, R4, 0xf8, !PT ;  /* 0x0000008005047812 */ /* 0x000fc800078ef804 */
[----:B------:R-:W-:-:S07]  /*9e50*/  PRMT R0, R4, 0x7610, R0 ;  /* 0x0000761004007816 */ /* 0x000fce0000000000 */
.L_x_5082:
[----:B------:R-:W-:Y:S05]  /*9e60*/  BSYNC.RECONVERGENT B0 ;  /* 0x0000000000007941 */ /* 0x000fea0003800200 */
.L_x_5081:
[----:B------:R0:W-:Y:S01]  /*9e70*/  STG.E.U8 desc[UR36][R2.64], R0 ;  /* 0x0000000002007986 */ /* 0x0001e2000c101124 */
[----:B------:R-:W-:Y:S05]  /*9e80*/  BRA `(.L_x_5070) ;  /* 0x00000008000c7947 */ /* 0x000fea0003800000 */
.L_x_5079:
        /* <DEDUP_REMOVED lines=16> */
.L_x_5086:
[----:B------:R-:W-:-:S04]  /*9f90*/  SHF.R.U32.HI R4, RZ, 0x18, R4 ;  /* 0x00000018ff047819 */ /* 0x000fc80000011604 */
[----:B------:R-:W-:-:S04]  /*9fa0*/  LOP3.LUT R5, R5, 0x80, R4, 0xf8, !PT ;  /* 0x0000008005057812 */ /* 0x000fc800078ef804 */
[----:B------:R-:W-:-:S07]  /*9fb0*/  PRMT R0, R5, 0x7610, R0 ;  /* 0x0000761005007816 */ /* 0x000fce0000000000 */
.L_x_5085:
[----:B------:R-:W-:Y:S05]  /*9fc0*/  BSYNC.RECONVERGENT B0 ;  /* 0x0000000000007941 */ /* 0x000fea0003800200 */
.L_x_5084:
[----:B------:R0:W-:Y:S01]  /*9fd0*/  STG.E.U8 desc[UR36][R2.64], R0 ;  /* 0x0000000002007986 */ /* 0x0001e2000c101124 */
[----:B------:R-:W-:Y:S05]  /*9fe0*/  BRA `(.L_x_5070) ;  /* 0x0000000400b47947 */ /* 0x000fea0003800000 */
.L_x_5078:
        /* <DEDUP_REMOVED lines=21> */
.L_x_5088:
[----:B------:R-:W0:Y:S02]  /*a140*/  F2I.U64.TRUNC R4, R4 ;  /* 0x0000000400047311 */ /* 0x000e24000020d800 */
[----:B0-----:R0:W-:Y:S01]  /*a150*/  STG.E.64 desc[UR36][R2.64], R4 ;  /* 0x0000000402007986 */ /* 0x0011e2000c101b24 */
[----:B------:R-:W-:Y:S05]  /*a160*/  BRA `(.L_x_5070) ;  /* 0x0000000400547947 */ /* 0x000fea0003800000 */
.L_x_5087:
[----:B------:R-:W0:Y:S02]  /*a170*/  F2I.FTZ.U32.TRUNC.NTZ R5, R4 ;  /* 0x0000000400057305 */ /* 0x000e24000021f000 */
[----:B0-----:R0:W-:Y:S01]  /*a180*/  STG.E desc[UR36][R2.64], R5 ;  /* 0x0000000502007986 */ /* 0x0011e2000c101924 */
[----:B------:R-:W-:Y:S05]  /*a190*/  BRA `(.L_x_5070) ;  /* 0x0000000400487947 */ /* 0x000fea0003800000 */
.L_x_5077:
        /* <DEDUP_REMOVED lines=12> */
.L_x_5090:
        /* <DEDUP_REMOVED lines=10> */
.L_x_5089:
[----:B------:R-:W-:-:S09]  /*a300*/  UISETP.NE.AND UP0, UPT, UR4, 0xf, UPT ;  /* 0x0000000f0400788c */ /* 0x000fd2000bf05270 */
[----:B------:R-:W-:Y:S05]  /*a310*/  BRA.U !UP0, `(.L_x_5091) ;  /* 0x0000000108e07547 */ /* 0x000fea000b800000 */
[----:B------:R-:W-:-:S09]  /*a320*/  UISETP.NE.AND UP0, UPT, UR4, 0x17, UPT ;  /* 0x000000170400788c */ /* 0x000fd2000bf05270 */
[----:B------:R-:W-:Y:S05]  /*a330*/  BRA.U !UP0, `(.L_x_5092) ;  /* 0x00000001088c7547 */ /* 0x000fea000b800000 */
[----:B------:R-:W-:-:S09]  /*a340*/  UISETP.NE.AND UP0, UPT, UR4, 0x18, UPT ;  /* 0x000000180400788c */ /* 0x000fd2000bf05270 */
[----:B------:R-:W-:Y:S05]  /*a350*/  BRA.U !UP0, `(.L_x_5093) ;  /* 0x0000000108447547 */ /* 0x000fea000b800000 */
.L_x_5069:
        /* <DEDUP_REMOVED lines=16> */
.L_x_5094:
[----:B------:R-:W-:Y:S05]  /*a460*/  BRA `(.L_x_5070) ;  /* 0x0000000000947947 */ /* 0x000fea0003800000 */
.L_x_5093:
        /* <DEDUP_REMOVED lines=12> */
.L_x_5096:
[----:B------:R-:W-:Y:S05]  /*a530*/  BSYNC.RECONVERGENT B0 ;  /* 0x0000000000007941 */ /* 0x000fea0003800200 */
.L_x_5095:
[----:B------:R-:W-:-:S05]  /*a540*/  LOP3.LUT R5, R0, 0x80, R7, 0xf8, !PT ;  /* 0x0000008000057812 */ /* 0x000fca00078ef807 */
[----:B------:R1:W-:Y:S01]  /*a550*/  STG.E.U8 desc[UR36][R2.64], R5 ;  /* 0x0000000502007986 */ /* 0x0003e2000c101124 */
[----:B------:R-:W-:Y:S05]  /*a560*/  BRA `(.L_x_5070) ;  /* 0x0000000000547947 */ /* 0x000fea0003800000 */
.L_x_5092:
        /* <DEDUP_REMOVED lines=11> */
.L_x_5098:
[----:B------:R-:W-:Y:S01]  /*a620*/  HFMA2 R0, -RZ, RZ, 0, 7.569789886474609375e-06 ;  /* 0x0000007fff007431 */ /* 0x000fe200000001ff */
[----:B------:R-:W-:-:S04]  /*a630*/  ISETP.GT.U32.AND P0, PT, R6, 0x7f800000, PT ;  /* 0x7f8000000600780c */ /* 0x000fc80003f04070 */
[----:B------:R-:W-:-:S09]  /*a640*/  SEL R0, R0, 0x7c, P0 ;  /* 0x0000007c00007807 */ /* 0x000fd20000000000 */
.L_x_5099:
[----:B------:R-:W-:Y:S05]  /*a650*/  BSYNC.RECONVERGENT B0 ;  /* 0x0000000000007941 */ /* 0x000fea0003800200 */
.L_x_5097:
[----:B------:R-:W-:-:S04]  /*a660*/  SHF.R.U32.HI R5, RZ, 0x18, R4 ;  /* 0x00000018ff057819 */ /* 0x000fc80000011604 */
[----:B------:R-:W-:-:S05]  /*a670*/  LOP3.LUT R5, R0, 0x80, R5, 0xf8, !PT ;  /* 0x0000008000057812 */ /* 0x000fca00078ef805 */
[----:B------:R0:W-:Y:S01]  /*a680*/  STG.E.U8 desc[UR36][R2.64], R5 ;  /* 0x0000000502007986 */ /* 0x0001e2000c101124 */
[----:B------:R-:W-:Y:S05]  /*a690*/  BRA `(.L_x_5070) ;  /* 0x0000000000087947 */ /* 0x000fea0003800000 */
.L_x_5091:
[----:B------:R-:W-:-:S05]  /*a6a0*/  F2FP.BF16.F32.PACK_AB R4, RZ, R4 ;  /* 0x00000004ff04723e */ /* 0x000fca00000010ff */
[----:B------:R2:W-:Y:S02]  /*a6b0*/  STG.E.U16 desc[UR36][R2.64], R4 ;  /* 0x0000000402007986 */ /* 0x0005e4000c101524 */
.L_x_5070:
[----:B------:R-:W-:-:S07]  /*a6c0*/  VIADD R17, R17, 0x80 ;  /* 0x0000008011117836 */ /* 0x000fce0000000000 */
.L_x_5026:
[----:B------:R-:W-:Y:S05]  /*a6d0*/  BSYNC.RECONVERGENT B7 ;  /* 0x0000000000077941 */ /* 0x000fea0003800200 */
.L_x_5025:
[----:B------:R-:W5:Y:S02]  /*a6e0*/  LDCU UR4, c[0x0][0x380] ;  /* 0x00007000ff0477ac */ /* 0x000f640008000800 */
[----:B-----5:R-:W-:-:S13]  /*a6f0*/  ISETP.GE.AND P0, PT, R17, UR4, PT ;  /* 0x0000000411007c0c */ /* 0x020fda000bf06270 */
[----:B------:R-:W-:Y:S05]  /*a700*/  @P0 EXIT ;  /* 0x000000000000094d */ /* 0x000fea0003800000 */
        /* <DEDUP_REMOVED lines=303> */
.L_x_5100:
[----:B------:R-:W2:Y:S01]  /*ba00*/  LDCU.128 UR8, c[0x0][0x580] ;  /* 0x0000b000ff0877ac */ /* 0x000ea20008000c00 */
[----:B------:R-:W-:Y:S01]  /*ba10*/  BSSY.RECONVERGENT B6, `(.L_x_5101) ;  /* 0x0000103000067945 */ /* 0x000fe20003800200 */
[----:B------:R-:W-:-:S04]  /*ba20*/  UPRMT UR4, UR41, 0x9910, URZ ;  /* 0x0000991029047896 */ /* 0x000fc800080000ff */
[----:B------:R-:W-:Y:S01]  /*ba30*/  UISETP.GT.AND UP0, UPT, UR4, 0x9, UPT ;  /* 0x000000090400788c */ /* 0x000fe2000bf04270 */
[----:B--2---:R-:W-:Y:S02]  /*ba40*/  IADD3 R4, P1, PT, R0, UR10, RZ ;  /* 0x0000000a00047c10 */ /* 0x004fe4000ff3e0ff */
[----:B------:R-:W-:-:S03]  /*ba50*/  IADD3 R16, P0, PT, R16, UR8, RZ ;  /* 0x0000000810107c10 */ /* 0x000fc6000ff1e0ff */
[----:B-1-34-:R-:W-:Y:S01]  /*ba60*/  IMAD.X R5, RZ, RZ, UR11, P1 ;  /* 0x0000000bff057e24 */ /* 0x01afe200088e06ff */
        /* <DEDUP_REMOVED lines=12> */
[----:B--2---:R-:W2:Y:S01]  /*bb30*/  I2F.S16 R2, R2 ;  /* 0x0000000200027306 */ /* 0x004ea20000101400 */
[----:B------:R-:W-:Y:S05]  /*bb40*/  BRA `(.L_x_5107) ;  /* 0x0000000c00bc7947 */ /* 0x000fea0003800000 */
.L_x_5105:
[----:B------:R-:W2:Y:S01]  /*bb50*/  LDG.E.U8 R2, desc[UR36][R4.64] ;  /* 0x0000002404027981 */ /* 0x000ea2000c1e1100 */
[----:B------:R-:W-:Y:S01]  /*bb60*/  IMAD.MOV.U32 R3, RZ, RZ, RZ ;  /* 0x000000ffff037224 */ /* 0x000fe200078e00ff */
[----:B--2---:R-:W-:Y:S01]  /*bb70*/  I2FP.F32.U32 R2, R2 ;  /* 0x0000000200027245 */ /* 0x004fe20000201000 */
[----:B------:R-:W-:Y:S06]  /*bb80*/  BRA `(.L_x_5107) ;  /* 0x0000000c00ac7947 */ /* 0x000fec0003800000 */
.L_x_5104:
[----:B------:R-:W-:-:S09]  /*bb90*/  UISETP.NE.AND UP0, UPT, UR4, 0x2, UPT ;  /* 0x000000020400788c */ /* 0x000fd2000bf05270 */
[----:B------:R-:W-:Y:S05]  /*bba0*/  BRA.U !UP0, `(.L_x_5108) ;  /* 0x0000000108307547 */ /* 0x000fea000b800000 */
[----:B------:R-:W-:-:S09]  /*bbb0*/  UISETP.NE.AND UP0, UPT, UR4, 0x3, UPT ;  /* 0x000000030400788c */ /* 0x000fd2000bf05270 */
[----:B------:R-:W-:Y:S05]  /*bbc0*/  BRA.U !UP0, `(.L_x_5109) ;  /* 0x0000000108187547 */ /* 0x000fea000b800000 */
[----:B------:R-:W-:-:S09]  /*bbd0*/  UISETP.NE.AND UP0, UPT, UR4, 0x4, UPT ;  /* 0x000000040400788c */ /* 0x000fd2000bf05270 */
[----:B------:R-:W-:Y:S05]  /*bbe0*/  BRA.U UP0, `(.L_x_5106) ;  /* 0x0000000d00307547 */ /* 0x000fea000b800000 */
[----:B------:R-:W2:Y:S01]  /*bbf0*/  LDG.E.64 R4, desc[UR36][R4.64] ;  /* 0x0000002404047981 */ /* 0x000ea2000c1e1b00 */
[----:B------:R-:W-:Y:S01]  /*bc00*/  HFMA2 R3, -RZ, RZ, 0, 0 ;  /* 0x00000000ff037431 */ /* 0x000fe200000001ff */
[----:B--2---:R3:W4:Y:S02]  /*bc10*/  I2F.S64 R2, R4 ;  /* 0x0000000400027312 */ /* 0x0047240000301400 */
[----:B---34-:R-:W-:Y:S05]  /*bc20*/  BRA `(.L_x_5107) ;  /* 0x0000000c00847947 */ /* 0x018fea0003800000 */
.L_x_5109:
[----:B------:R-:W2:Y:S01]  /*bc30*/  LDG.E R2, desc[UR36][R4.64] ;  /* 0x0000002404027981 */ /* 0x000ea2000c1e1900 */
[----:B------:R-:W-:Y:S01]  /*bc40*/  IMAD.MOV.U32 R3, RZ, RZ, RZ ;  /* 0x000000ffff037224 */ /* 0x000fe200078e00ff */
[----:B--2---:R-:W-:Y:S01]  /*bc50*/  I2FP.F32.S32 R2, R2 ;  /* 0x0000000200027245 */ /* 0x004fe20000201400 */
[----:B------:R-:W-:Y:S06]  /*bc60*/  BRA `(.L_x_5107) ;  /* 0x0000000c00747947 */ /* 0x000fec0003800000 */
.L_x_5108:
[----:B------:R-:W2:Y:S01]  /*bc70*/  LDG.E.U16 R2, desc[UR36][R4.64] ;  /* 0x0000002404027981 */ /* 0x000ea2000c1e1500 */
[----:B------:R-:W-:Y:S01]  /*bc80*/  MOV R3, RZ ;  /* 0x000000ff00037202 */ /* 0x000fe20000000f00 */
[----:B--2---:R-:W3:Y:S01]  /*bc90*/  I2F.S16 R2, R2 ;  /* 0x0000000200027306 */ /* 0x004ee20000101400 */
[----:B------:R-:W-:Y:S05]  /*bca0*/  BRA `(.L_x_5107) ;  /* 0x0000000c00647947 */ /* 0x000fea0003800000 */
.L_x_5103:
        /* <DEDUP_REMOVED lines=9> */
.L_x_5111:
[----:B------:R-:W2:Y:S01]  /*bd40*/  LDG.E.U16 R2, desc[UR36][R4.64] ;  /* 0x0000002404027981 */ /* 0x000ea2000c1e1500 */
[----:B------:R-:W-:Y:S02]  /*bd50*/  HFMA2 R3, -RZ, RZ, 0, 0 ;  /* 0x00000000ff037431 */ /* 0x000fe400000001ff */
[----:B--2---:R-:W-:Y:S01]  /*bd60*/  HADD2.F32 R2, -RZ, R2.H0_H0 ;  /* 0x20000002ff027230 */ /* 0x004fe20000004100 */
[----:B------:R-:W-:Y:S06]  /*bd70*/  BRA `(.L_x_5107) ;  /* 0x0000000c00307947 */ /* 0x000fec0003800000 */
.L_x_5110:
        /* <DEDUP_REMOVED lines=8> */
.L_x_5113:
[----:B------:R-:W2:Y:S02]  /*be00*/  LDG.E R3, desc[UR36][R4.64] ;  /* 0x0000002404037981 */ /* 0x000ea4000c1e1900 */
[--C-:B--2---:R-:W-:Y:S02]  /*be10*/  HADD2.F32 R2, -RZ, R3.reuse.H0_H0 ;  /* 0x20000003ff027230 */ /* 0x104fe40000004100 */
[----:B------:R-:W-:Y:S01]  /*be20*/  HADD2.F32 R3, -RZ, R3.H1_H1 ;  /* 0x30000003ff037230 */ /* 0x000fe20000004100 */
[----:B------:R-:W-:Y:S06]  /*be30*/  BRA `(.L_x_5107) ;  /* 0x0000000c00007947 */ /* 0x000fec0003800000 */
.L_x_5112:
        /* <DEDUP_REMOVED lines=12> */
.L_x_5102:
        /* <DEDUP_REMOVED lines=11> */
[----:B------:R-:W-:Y:S01]  /*bfb0*/  FSEL R2, RZ, 1, !P0 ;  /* 0x3f800000ff027808 */ /* 0x000fe20004000000 */
[----:B------:R-:W-:Y:S08]  /*bfc0*/  BRA `(.L_x_5107) ;  /* 0x00000008009c7947 */ /* 0x000ff00003800000 */
.L_x_5116:
        /* <DEDUP_REMOVED lines=22> */
.L_x_5115:
        /* <DEDUP_REMOVED lines=22> */
[----:B------:R-:W-:Y:S01]  /*c290*/  SEL R5, R3, RZ, P0 ;  /* 0x000000ff03057207 */ /* 0x000fe20000000000 */
[----:B------:R-:W-:-:S03]  /*c2a0*/  HFMA2 R3, -RZ, RZ, 0, 0 ;  /* 0x00000000ff037431 */ /* 0x000fc600000001ff */
[----:B------:R-:W-:Y:S01]  /*c2b0*/  LOP3.LUT R2, R5, 0x80000000, R2, 0xf8, !PT ;  /* 0x8000000005027812 */ /* 0x000fe200078ef802 */
[----:B------:R-:W-:Y:S06]  /*c2c0*/  BRA `(.L_x_5107) ;  /* 0x0000000400dc7947 */ /* 0x000fec0003800000 */
.L_x_5118:
[----:B------:R-:W2:Y:S02]  /*c2d0*/  LDG.E.U8 R3, desc[UR36][R4.64] ;  /* 0x0000002404037981 */ /* 0x000ea4000c1e1100 */
[C---:B--2---:R-:W-:Y:S01]  /*c2e0*/  IMAD.SHL.U32 R0, R3.reuse, 0x2000000, RZ ;  /* 0x0200000003007824 */ /* 0x044fe200078e00ff */
[----:B------:R-:W-:-:S04]  /*c2f0*/  SHF.L.U32 R3, R3, 0x8, RZ ;  /* 0x0000000803037819 */ /* 0x000fc800000006ff */
[----:B------:R-:W-:Y:S02]  /*c300*/  ISETP.GE.U32.AND P0, PT, R0, 0x8000000, PT ;  /* 0x080000000000780c */ /* 0x000fe40003f06070 */
[----:B------:R-:W-:-:S11]  /*c310*/  PRMT R7, R3, 0x9910, RZ ;  /* 0x0000991003077816 */ /* 0x000fd600000000ff */
[----:B------:R-:W-:Y:S01]  /*c320*/  @!P0 LOP3.LUT R2, R3, 0x7f00, RZ, 0xc0, !PT ;  /* 0x00007f0003028812 */ /* 0x000fe200078ec0ff */
[----:B------:R-:W-:Y:S01]  /*c330*/  IMAD.MOV.U32 R3, RZ, RZ, RZ ;  /* 0x000000ffff037224 */ /* 0x000fe200078e00ff */
[----:B------:R-:W-:Y:S02]  /*c340*/  @P0 LEA.HI R0, R0, 0x70000000, RZ, 0x1c ;  /* 0x7000000000000811 */ /* 0x000fe400078fe0ff */
[----:B------:R-:W-:-:S03]  /*c350*/  @!P0 LOP3.LUT R2, R2, 0x3f000000, RZ, 0xfc, !PT ;  /* 0x3f00000002028812 */ /* 0x000fc600078efcff */
[----:B------:R-:W-:Y:S02]  /*c360*/  @P0 FMUL.FTZ R0, R0, 1.9259299443872358531e-34 ;  /* 0x0780000000000820 */ /* 0x000fe40000410000 */
[----:B------:R-:W-:-:S05]  /*c370*/  @!P0 FADD.FTZ R0, R2, -0.5 ;  /* 0xbf00000002008421 */ /* 0x000fca0000010000 */
[----:B------:R-:W-:Y:S01]  /*c380*/  LOP3.LUT R2, R0, 0x80000000, R7, 0xf8, !PT ;  /* 0x8000000000027812 */ /* 0x000fe200078ef807 */
[----:B------:R-:W-:Y:S06]  /*c390*/  BRA `(.L_x_5107) ;  /* 0x0000000400a87947 */ /* 0x000fec0003800000 */
.L_x_5117:
[----:B------:R-:W2:Y:S01]  /*c3a0*/  LDG.E.U16 R2, desc[UR36][R4.64] ;  /* 0x0000002404027981 */ /* 0x000ea2000c1e1500 */
[----:B------:R-:W-:Y:S01]  /*c3b0*/  MOV R3, RZ ;  /* 0x000000ff00037202 */ /* 0x000fe20000000f00 */
[----:B--2---:R-:W-:Y:S01]  /*c3c0*/  IMAD.U32 R2, R2, 0x10000, RZ ;  /* 0x0001000002027824 */ /* 0x004fe200078e00ff */
[----:B------:R-:W-:Y:S06]  /*c3d0*/  BRA `(.L_x_5107) ;  /* 0x0000000400987947 */ /* 0x000fec0003800000 */
.L_x_5114:
        /* <DEDUP_REMOVED lines=9> */
[----:B------:R-:W-:Y:S01]  /*c470*/  HFMA2 R3, -RZ, RZ, 0, 0 ;  /* 0x00000000ff037431 */ /* 0x000fe200000001ff */
[----:B--2---:R-:W-:Y:S01]  /*c480*/  I2FP.F32.U32 R2, R2 ;  /* 0x0000000200027245 */ /* 0x004fe20000201000 */
[----:B------:R-:W-:Y:S06]  /*c490*/  BRA `(.L_x_5107) ;  /* 0x0000000400687947 */ /* 0x000fec0003800000 */
.L_x_5121:
        /* <DEDUP_REMOVED lines=20> */
.L_x_5123:
[----:B------:R-:W-:Y:S05]  /*c5e0*/  BSYNC.RECONVERGENT B0 ;  /* 0x0000000000007941 */ /* 0x000fea0003800200 */
.L_x_5122:
[----:B------:R-:W-:Y:S02]  /*c5f0*/  SHF.L.U32 R0, R0, 0x14, RZ ;  /* 0x0000001400007819 */ /* 0x000fe400000006ff */
[----:B------:R-:W-:-:S04]  /*c600*/  LEA R2, R2, 0x3b800000, 0x17 ;  /* 0x3b80000002027811 */ /* 0x000fc800078eb8ff */
[----:B------:R-:W-:Y:S01]  /*c610*/  LOP3.LUT R2, R2, R0, R9, 0xfe, !PT ;  /* 0x0000000002027212 */ /* 0x000fe200078efe09 */
[----:B------:R-:W-:Y:S06]  /*c620*/  BRA `(.L_x_5107) ;  /* 0x0000000400047947 */ /* 0x000fec0003800000 */
.L_x_5120:
        /* <DEDUP_REMOVED lines=20> */
.L_x_5125:
[----:B------:R-:W-:Y:S05]  /*c770*/  BSYNC.RECONVERGENT B0 ;  /* 0x0000000000007941 */ /* 0x000fea0003800200 */
.L_x_5124:
[----:B------:R-:W-:Y:S02]  /*c780*/  SHF.L.U32 R0, R0, 0x15, RZ ;  /* 0x0000001500007819 */ /* 0x000fe400000006ff */
[----:B------:R-:W-:-:S04]  /*c790*/  LEA R2, R2, 0x37800000, 0x17 ;  /* 0x3780000002027811 */ /* 0x000fc800078eb8ff */
[----:B------:R-:W-:Y:S01]  /*c7a0*/  LOP3.LUT R2, R2, R0, R9, 0xfe, !PT ;  /* 0x0000000002027212 */ /* 0x000fe200078efe09 */
[----:B------:R-:W-:Y:S06]  /*c7b0*/  BRA `(.L_x_5107) ;  /* 0x0000000000a07947 */ /* 0x000fec0003800000 */
.L_x_5119:
        /* <DEDUP_REMOVED lines=8> */
[----:B------:R-:W-:Y:S02]  /*c840*/  MOV R3, RZ ;  /* 0x000000ff00037202 */ /* 0x000fe40000000f00 */
[----:B--2---:R-:W-:-:S13]  /*c850*/  ISETP.NE.AND P0, PT, R4, RZ, PT ;  /* 0x000000ff0400720c */ /* 0x004fda0003f05270 */
[----:B------:R-:W-:Y:S05]  /*c860*/  @!P0 BRA `(.L_x_5107) ;  /* 0x0000000000748947 */ /* 0x000fea0003800000 */
[----:B------:R-:W-:-:S13]  /*c870*/  ISETP.NE.AND P0, PT, R4, 0xff, PT ;  /* 0x000000ff0400780c */ /* 0x000fda0003f05270 */
[----:B------:R-:W-:Y:S01]  /*c880*/  @!P0 IMAD.MOV.U32 R2, RZ, RZ, 0x7f800001 ;  /* 0x7f800001ff028424 */ /* 0x000fe200078e00ff */
[----:B------:R-:W-:Y:S01]  /*c890*/  @P0 SHF.L.U32 R2, R4, 0x17, RZ ;  /* 0x0000001704020819 */ /* 0x000fe200000006ff */
[----:B------:R-:W-:Y:S06]  /*c8a0*/  BRA `(.L_x_5107) ;  /* 0x0000000000647947 */ /* 0x000fec0003800000 */
.L_x_5106:
        /* <DEDUP_REMOVED lines=16> */
.L_x_5128:
[----:B------:R-:W-:Y:S01]  /*c9b0*/  CS2R R2, SRZ ;  /* 0x0000000000027805 */ /* 0x000fe2000001ff00 */
[----:B------:R-:W-:Y:S06]  /*c9c0*/  BRA `(.L_x_5107) ;  /* 0x00000000001c7947 */ /* 0x000fec0003800000 */
.L_x_5127:
[----:B------:R-:W2:Y:S01]  /*c9d0*/  LDG.E.64 R4, desc[UR36][R4.64] ;  /* 0x0000002404047981 */ /* 0x000ea2000c1e1b00 */
[----:B------:R-:W-:Y:S01]  /*c9e0*/  MOV R3, RZ ;  /* 0x000000ff00037202 */ /* 0x000fe20000000f00 */
[----:B--2---:R0:W1:Y:S02]  /*c9f0*/  I2F.U64 R2, R4 ;  /* 0x0000000400027312 */ /* 0x0040640000301000 */
[----:B01----:R-:W-:Y:S05]  /*ca00*/  BRA `(.L_x_5107) ;  /* 0x00000000000c7947 */ /* 0x003fea0003800000 */
.L_x_5126:
[----:B------:R-:W2:Y:S01]  /*ca10*/  LDG.E R2, desc[UR36][R4.64] ;  /* 0x0000002404027981 */ /* 0x000ea2000c1e1900 */
[----:B------:R-:W-:Y:S01]  /*ca20*/  IMAD.MOV.U32 R3, RZ, RZ, RZ ;  /* 0x000000ffff037224 */ /* 0x000fe200078e00ff */
[----:B--2---:R-:W-:-:S07]  /*ca30*/  I2FP.F32.U32 R2, R2 ;  /* 0x0000000200027245 */ /* 0x004fce0000201000 */
.L_x_5107:
[----:B------:R-:W-:Y:S05]  /*ca40*/  BSYNC.RECONVERGENT B6 ;  /* 0x0000000000067941 */ /* 0x000fea0003800200 */
.L_x_5101:
[----:B-----5:R-:W-:Y:S01]  /*ca50*/  FADD.FTZ R0, -R3, -RZ ;  /* 0x800000ff03007221 */ /* 0x020fe20000010100 */
[----:B------:R-:W-:Y:S04]  /*ca60*/  BSSY.RECONVERGENT B0, `(.L_x_5129) ;  /* 0x0000037000007945 */ /* 0x000fe80003800200 */
[----:B01----:R-:W-:-:S13]  /*ca70*/  LOP3.LUT P0, R5, R0, 0x7fffffff, RZ, 0xc0, !PT ;  /* 0x7fffffff00057812 */ /* 0x003fda000780c0ff */
[----:B------:R-:W-:Y:S05]  /*ca80*/  @!P0 BRA `(.L_x_5130) ;  /* 0x0000000000c88947 */ /* 0x000fea0003800000 */
[----:B--23--:R-:W-:-:S05]  /*ca90*/  FADD.FTZ R4, -R2, -RZ ;  /* 0x800000ff02047221 */ /* 0x00cfca0000010100 */
[----:B------:R-:W-:-:S13]  /*caa0*/  LOP3.LUT P0, R6, R4, 0x7fffffff, RZ, 0xc0, !PT ;  /* 0x7fffffff04067812 */ /* 0x000fda000780c0ff */
[----:B------:R-:W-:Y:S05]  /*cab0*/  @!P0 BRA `(.L_x_5131) ;  /* 0x0000000000ac8947 */ /* 0x000fea0003800000 */
[----:B------:R-:W-:-:S13]  /*cac0*/  ISETP.GT.U32.AND P0, PT, R5, 0x7f7fffff, PT ;  /* 0x7f7fffff0500780c */ /* 0x000fda0003f04070 */
[----:B------:R-:W-:Y:S05]  /*cad0*/  @P0 BRA `(.L_x_5132) ;  /* 0x0000000000880947 */ /* 0x000fea0003800000 */
[----:B------:R-:W-:-:S04]  /*cae0*/  IADD3 R4, PT, PT, R4, -0x42b17218, RZ ;  /* 0xbd4e8de804047810 */ /* 0x000fc80007ffe0ff */
        /* <DEDUP_REMOVED lines=24> */
[----:B------:R-:W-:-:S05]  /*cc70*/  PRMT R0, R0, 0x9910, RZ ;  /* 0x0000991000007816 */ /* 0x000fca00000000ff */
[----:B------:R-:W-:Y:S01]  /*cc80*/  IMAD.IADD R5, R5, 0x1, -R0 ;  /* 0x0000000105057824 */ /* 0x000fe200078e0a00 */
[----:B------:R-:W-:-:S04]  /*cc90*/  LEA R0, R0, 0x3f800000, 0x17 ;  /* 0x3f80000000007811 */ /* 0x000fc800078eb8ff */
[----:B------:R-:W-:Y:S01]  /*cca0*/  LEA R4, R5, 0x3f800000, 0x17 ;  /* 0x3f80000005047811 */ /* 0x000fe200078eb8ff */
[C---:B------:R-:W-:Y:S01]  /*ccb0*/  FMUL.FTZ R7, R0.reuse, R7 ;  /* 0x0000000700077220 */ /* 0x040fe20000410000 */
[----:B------:R-:W-:-:S03]  /*ccc0*/  FMUL.FTZ R9, R0, R9 ;  /* 0x0000000900097220 */ /* 0x000fc60000410000 */
[C---:B------:R-:W-:Y:S01]  /*ccd0*/  FMUL.FTZ R5, R4.reuse, R7 ;  /* 0x0000000704057220 */ /* 0x040fe20000410000 */
[----:B------:R-:W-:Y:S01]  /*cce0*/  FMUL.FTZ R0, R4, R9 ;  /* 0x0000000904007220 */ /* 0x000fe20000410000 */
[----:B------:R-:W-:Y:S06]  /*ccf0*/  BRA `(.L_x_5133) ;  /* 0x0000000000347947 */ /* 0x000fec0003800000 */
.L_x_5132:
[----:B------:R-:W-:Y:S01]  /*cd00*/  ISETP.NE.AND P1, PT, R6, 0x7f800000, PT ;  /* 0x7f8000000600780c */ /* 0x000fe20003f25270 */
[----:B------:R-:W-:-:S12]  /*cd10*/  FADD.FTZ R0, R3, -R3 ;  /* 0x8000000303007221 */ /* 0x000fd80000010000 */
[C---:B------:R-:W-:Y:S02]  /*cd20*/  @!P1 ISETP.GT.AND P0, PT, R4.reuse, -0x1, PT ;  /* 0xffffffff0400980c */ /* 0x040fe40003f04270 */
[----:B------:R-:W-:Y:S02]  /*cd30*/  @P1 MOV R5, R0 ;  /* 0x0000000000051202 */ /* 0x000fe40000000f00 */
[----:B------:R-:W-:Y:S02]  /*cd40*/  @!P1 FSEL R5, R4, RZ, P0 ;  /* 0x000000ff04059208 */ /* 0x000fe40000000000 */
[----:B------:R-:W-:Y:S01]  /*cd50*/  @!P1 FSEL R0, R0, RZ, P0 ;  /* 0x000000ff00009208 */ /* 0x000fe20000000000 */
[----:B------:R-:W-:Y:S06]  /*cd60*/  BRA `(.L_x_5133) ;  /* 0x0000000000187947 */ /* 0x000fec0003800000 */
.L_x_5131:
[----:B------:R-:W-:-:S04]  /*cd70*/  FMUL.RZ R4, R0, 0.15915493667125701904 ;  /* 0x3e22f98300047820 */ /* 0x000fc8000040c000 */
[----:B------:R1:W2:Y:S08]  /*cd80*/  MUFU.COS R5, R4 ;  /* 0x0000000400057308 */ /* 0x0002b00000000000 */
[----:B------:R1:W3:Y:S01]  /*cd90*/  MUFU.SIN R0, R4 ;  /* 0x0000000400007308 */ /* 0x0002e20000000400 */
[----:B------:R-:W-:Y:S05]  /*cda0*/  BRA `(.L_x_5133) ;  /* 0x0000000000087947 */ /* 0x000fea0003800000 */
.L_x_5130:
[----:B--23--:R-:W-:-:S06]  /*cdb0*/  FMUL.FTZ R5, R2, -1.4426950216293334961 ;  /* 0xbfb8aa3b02057820 */ /* 0x00cfcc0000410000 */
[----:B------:R-:W0:Y:S02]  /*cdc0*/  MUFU.EX2 R5, R5 ;  /* 0x0000000500057308 */ /* 0x000e240000000800 */
.L_x_5133:
[----:B------:R-:W-:Y:S05]  /*cdd0*/  BSYNC.RECONVERGENT B0 ;  /* 0x0000000000007941 */ /* 0x000fea0003800200 */
.L_x_5129:
[----:B0-2---:R-:W-:Y:S01]  /*cde0*/  FADD.FTZ R9, R5, 1 ;  /* 0x3f80000005097421 */ /* 0x005fe20000010000 */
[----:B---3--:R-:W-:Y:S01]  /*cdf0*/  FADD.FTZ R6, RZ, R0 ;  /* 0x00000000ff067221 */ /* 0x008fe20000010000 */
        /* <DEDUP_REMOVED lines=17> */
.L_x_5136:
[----:B------:R-:W0:Y:S08]  /*cf10*/  MUFU.RCP R5, R5 ;  /* 0x0000000500057308 */ /* 0x000e300000001000 */
[----:B------:R-:W2:Y:S01]  /*cf20*/  MUFU.RCP R0, R0 ;  /* 0x0000000000007308 */ /* 0x000ea20000001000 */
[----:B0-----:R-:W-:Y:S01]  /*cf30*/  FMUL.FTZ R2, R5, R2 ;  /* 0x0000000205027220 */ /* 0x001fe20000410000 */
[----:B--2---:R-:W-:Y:S01]  /*cf40*/  FMUL.FTZ R3, R0, R3 ;  /* 0x0000000300037220 */ /* 0x004fe20000410000 */
[----:B------:R-:W-:Y:S06]  /*cf50*/  BRA `(.L_x_5137) ;  /* 0x0000000000207947 */ /* 0x000fec0003800000 */
.L_x_5135:
[----:B------:R-:W0:Y:S02]  /*cf60*/  MUFU.RCP R0, R6 ;  /* 0x0000000600007308 */ /* 0x000e240000001000 */
[----:B0-----:R-:W-:-:S04]  /*cf70*/  FMUL.FTZ R0, R9, R0 ;  /* 0x0000000009007220 */ /* 0x001fc80000410000 */
[----:B-1----:R-:W-:Y:S01]  /*cf80*/  FFMA.FTZ R4, R9, R0, R6 ;  /* 0x0000000009047223 */ /* 0x002fe20000010006 */
[C---:B------:R-:W-:Y:S01]  /*cf90*/  FFMA.FTZ R5, R0.reuse, R2, R3 ;  /* 0x0000000200057223 */ /* 0x040fe20000010003 */
[----:B------:R-:W-:-:S04]  /*cfa0*/  FFMA.FTZ R3, R0, R3, -R2 ;  /* 0x0000000300037223 */ /* 0x000fc80000010802 */
[----:B------:R-:W0:Y:S02]  /*cfb0*/  MUFU.RCP R4, R4 ;  /* 0x0000000400047308 */ /* 0x000e240000001000 */
[C---:B0-----:R-:W-:Y:S01]  /*cfc0*/  FMUL.FTZ R2, R4.reuse, R5 ;  /* 0x0000000504027220 */ /* 0x041fe20000410000 */
[----:B------:R-:W-:-:S07]  /*cfd0*/  FMUL.FTZ R3, R4, R3 ;  /* 0x0000000304037220 */ /* 0x000fce0000410000 */
.L_x_5137:
[----:B------:R-:W-:Y:S05]  /*cfe0*/  BSYNC.RECONVERGENT B0 ;  /* 0x0000000000007941 */ /* 0x000fea0003800200 */
.L_x_5134:
[----:B------:R-:W-:-:S04]  /*cff0*/  UPRMT UR4, UR42, 0x9910, URZ ;  /* 0x000099102a047896 */ /* 0x000fc800080000ff */
[----:B------:R-:W-:-:S09]  /*d000*/  UISETP.GT.AND UP0, UPT, UR4, 0x9, UPT ;  /* 0x000000090400788c */ /* 0x000fd2000bf04270 */
        /* <DEDUP_REMOVED lines=12> */
.L_x_5141:
[----:B------:R-:W0:Y:S02]  /*d0d0*/  F2I.S64.TRUNC R2, R2 ;  /* 0x0000000200027311 */ /* 0x000e24000020d900 */
[----:B0-----:R-:W-:-:S05]  /*d0e0*/  IMAD.MOV.U32 R5, RZ, RZ, R2 ;  /* 0x000000ffff057224 */ /* 0x001fca00078e0002 */
[----:B------:R-:W-:Y:S01]  /*d0f0*/  STG.E.U8 desc[UR36][R16.64], R5 ;  /* 0x0000000510007986 */ /* 0x000fe2000c101124 */
[----:B------:R-:W-:Y:S05]  /*d100*/  EXIT ;  /* 0x000000000000794d */ /* 0x000fea0003800000 */
.L_x_5140:
        /* <DEDUP_REMOVED lines=9> */
.L_x_5144:
[----:B------:R-:W0:Y:S02]  /*d1a0*/  F2I.FTZ.TRUNC.NTZ R3, R2 ;  /* 0x0000000200037305 */ /* 0x000e24000021f100 */
[----:B0-----:R-:W-:Y:S01]  /*d1b0*/  STG.E desc[UR36][R16.64], R3 ;  /* 0x0000000310007986 */ /* 0x001fe2000c101924 */
[----:B------:R-:W-:Y:S05]  /*d1c0*/  EXIT ;  /* 0x000000000000794d */ /* 0x000fea0003800000 */
.L_x_5143:
[----:B------:R-:W0:Y:S02]  /*d1d0*/  F2I.FTZ.TRUNC.NTZ R3, R2 ;  /* 0x0000000200037305 */ /* 0x000e24000021f100 */
[----:B0-----:R-:W-:Y:S01]  /*d1e0*/  STG.E.U16 desc[UR36][R16.64], R3 ;  /* 0x0000000310007986 */ /* 0x001fe2000c101524 */
[----:B------:R-:W-:Y:S05]  /*d1f0*/  EXIT ;  /* 0x000000000000794d */ /* 0x000fea0003800000 */
.L_x_5139:
        /* <DEDUP_REMOVED lines=8> */
.L_x_5146:
[----:B------:R-:W-:-:S05]  /*d280*/  F2FP.F16.F32.PACK_AB R2, RZ, R2 ;  /* 0x00000002ff02723e */ /* 0x000fca00000000ff */
[----:B------:R-:W-:Y:S01]  /*d290*/  STG.E.U16 desc[UR36][R16.64], R2 ;  /* 0x0000000210007986 */ /* 0x000fe2000c101524 */
[----:B------:R-:W-:Y:S05]  /*d2a0*/  EXIT ;  /* 0x000000000000794d */ /* 0x000fea0003800000 */
.L_x_5145:
[----:B------:R-:W-:-:S09]  /*d2b0*/  UISETP.NE.AND UP0, UPT, UR4, 0x7, UPT ;  /* 0x000000070400788c */ /* 0x000fd2000bf05270 */
[----:B------:R-:W-:Y:S05]  /*d2c0*/  BRA.U !UP0, `(.L_x_5147) ;  /* 0x0000000108247547 */ /* 0x000fea000b800000 */
[----:B------:R-:W-:-:S09]  /*d2d0*/  UISETP.NE.AND UP0, UPT, UR4, 0x8, UPT ;  /* 0x000000080400788c */ /* 0x000fd2000bf05270 */
[----:B------:R-:W-:Y:S05]  /*d2e0*/  BRA.U !UP0, `(.L_x_5148) ;  /* 0x0000000108107547 */ /* 0x000fea000b800000 */
[----:B------:R-:W-:-:S09]  /*d2f0*/  UISETP.NE.AND UP0, UPT, UR4, 0x9, UPT ;  /* 0x000000090400788c */ /* 0x000fd2000bf05270 */
[----:B------:R-:W-:Y:S05]  /*d300*/  BRA.U UP0, `(.L_x_5142) ;  /* 0x0000000500e47547 */ /* 0x000fea000b800000 */
[----:B------:R-:W-:Y:S01]  /*d310*/  STG.E.64 desc[UR36][R16.64], R2 ;  /* 0x0000000210007986 */ /* 0x000fe2000c101b24 */
[----:B------:R-:W-:Y:S05]  /*d320*/  EXIT ;  /* 0x000000000000794d */ /* 0x000fea0003800000 */
.L_x_5148:
[----:B------:R-:W-:-:S05]  /*d330*/  F2FP.F16.F32.PACK_AB R3, R3, R2 ;  /* 0x000000020303723e */ /* 0x000fca00000000ff */
[----:B------:R-:W-:Y:S01]  /*d340*/  STG.E desc[UR36][R16.64], R3 ;  /* 0x0000000310007986 */ /* 0x000fe2000c101924 */
[----:B------:R-:W-:Y:S05]  /*d350*/  EXIT ;  /* 0x000000000000794d */ /* 0x000fea0003800000 */
.L_x_5147:
[----:B------:R-:W-:-:S06]  /*d360*/  FMUL.FTZ R2, R2, 1 ;  /* 0x3f80000002027820 */ /* 0x000fcc0000410000 */
[----:B------:R-:W0:Y:S02]  /*d370*/  F2F.F64.F32 R2, R2 ;  /* 0x0000000200027310 */ /* 0x000e240000201800 */
[----:B0-----:R-:W-:Y:S01]  /*d380*/  STG.E.64 desc[UR36][R16.64], R2 ;  /* 0x0000000210007986 */ /* 0x001fe2000c101b24 */
[----:B------:R-:W-:Y:S05]  /*d390*/  EXIT ;  /* 0x000000000000794d */ /* 0x000fea0003800000 */
.L_x_5138:
        /* <DEDUP_REMOVED lines=13> */
.L_x_5152:
[----:B-1----:R-:W-:Y:S01]  /*d470*/  LOP3.LUT R4, R2, 0x7fffffff, RZ, 0xc0, !PT ;  /* 0x7fffffff02047812 */ /* 0x002fe200078ec0ff */
        /* <DEDUP_REMOVED lines=15> */
.L_x_5155:
[----:B------:R-:W-:-:S04]  /*d570*/  SHF.R.U32.HI R2, RZ, 0x18, R2 ;  /* 0x00000018ff027819 */ /* 0x000fc80000011602 */
[----:B------:R-:W-:-:S04]  /*d580*/  LOP3.LUT R2, R3, 0x80, R2, 0xf8, !PT ;  /* 0x0000008003027812 */ /* 0x000fc800078ef802 */
[----:B------:R-:W-:-:S07]  /*d590*/  PRMT R8, R2, 0x7610, R8 ;  /* 0x0000761002087816 */ /* 0x000fce0000000008 */
.L_x_5154:
[----:B------:R-:W-:Y:S05]  /*d5a0*/  BSYNC.RECONVERGENT B0 ;  /* 0x0000000000007941 */ /* 0x000fea0003800200 */
.L_x_5153:
[----:B------:R-:W-:Y:S01]  /*d5b0*/  STG.E.U8 desc[UR36][R16.64], R8 ;  /* 0x0000000810007986 */ /* 0x000fe2000c101124 */
[----:B------:R-:W-:Y:S05]  /*d5c0*/  EXIT ;  /* 0x000000000000794d */ /* 0x000fea0003800000 */
.L_x_5151:
[----:B-1----:R-:W-:Y:S01]  /*d5d0*/  LOP3.LUT R4, R2, 0x7fffffff, RZ, 0xc0, !PT ;  /* 0x7fffffff02047812 */ /* 0x002fe200078ec0ff */
        /* <DEDUP_REMOVED lines=15> */
.L_x_5158:
[----:B------:R-:W-:-:S04]  /*d6d0*/  SHF.R.U32.HI R2, RZ, 0x18, R2 ;  /* 0x00000018ff027819 */ /* 0x000fc80000011602 */
[----:B------:R-:W-:-:S04]  /*d6e0*/  LOP3.LUT R3, R3, 0x80, R2, 0xf8, !PT ;  /* 0x0000008003037812 */ /* 0x000fc800078ef802 */
[----:B------:R-:W-:-:S07]  /*d6f0*/  PRMT R8, R3, 0x7610, R8 ;  /* 0x0000761003087816 */ /* 0x000fce0000000008 */
.L_x_5157:
[----:B------:R-:W-:Y:S05]  /*d700*/  BSYNC.RECONVERGENT B0 ;  /* 0x0000000000007941 */ /* 0x000fea0003800200 */
.L_x_5156:
[----:B------:R-:W-:Y:S01]  /*d710*/  STG.E.U8 desc[UR36][R16.64], R8 ;  /* 0x0000000810007986 */ /* 0x000fe2000c101124 */
[----:B------:R-:W-:Y:S05]  /*d720*/  EXIT ;  /* 0x000000000000794d */ /* 0x000fea0003800000 */
.L_x_5150:
[----:B------:R-:W-:-:S09]  /*d730*/  UISETP.NE.AND UP0, UPT, UR4, 0x1c, UPT ;  /* 0x0000001c0400788c */ /* 0x000fd2000bf05270 */
[----:B------:R-:W-:Y:S05]  /*d740*/  BRA.U !UP0, `(.L_x_5159) ;  /* 0x0000000108587547 */ /* 0x000fea000b800000 */
[----:B------:R-:W-:-:S09]  /*d750*/  UISETP.NE.AND UP0, UPT, UR4, 0x1d, UPT ;  /* 0x0000001d0400788c */ /* 0x000fd2000bf05270 */
[----:B------:R-:W-:Y:S05]  /*d760*/  BRA.U !UP0, `(.L_x_5160) ;  /* 0x0000000108447547 */ /* 0x000fea000b800000 */
[----:B------:R-:W-:-:S09]  /*d770*/  UISETP.NE.AND UP0, UPT, UR4, 0x2c, UPT ;  /* 0x0000002c0400788c */ /* 0x000fd2000bf05270 */
[----:B------:R-:W-:Y:S05]  /*d780*/  BRA.U UP0, `(.L_x_5142) ;  /* 0x0000000100c47547 */ /* 0x000fea000b800000 */
[----:B-1----:R-:W-:-:S04]  /*d790*/  SHF.R.U32.HI R4, RZ, 0x17, R2 ;  /* 0x00000017ff047819 */ /* 0x002fc80000011602 */
        /* <DEDUP_REMOVED lines=14> */
.L_x_5160:
[----:B------:R-:W0:Y:S02]  /*d880*/  F2I.U64.TRUNC R2, R2 ;  /* 0x0000000200027311 */ /* 0x000e24000020d800 */
[----:B0-----:R-:W-:Y:S01]  /*d890*/  STG.E.64 desc[UR36][R16.64], R2 ;  /* 0x0000000210007986 */ /* 0x001fe2000c101b24 */
[----:B------:R-:W-:Y:S05]  /*d8a0*/  EXIT ;  /* 0x000000000000794d */ /* 0x000fea0003800000 */
.L_x_5159:
[----:B------:R-:W0:Y:S02]  /*d8b0*/  F2I.FTZ.U32.TRUNC.NTZ R3, R2 ;  /* 0x0000000200037305 */ /* 0x000e24000021f000 */
[----:B0-----:R-:W-:Y:S01]  /*d8c0*/  STG.E desc[UR36][R16.64], R3 ;  /* 0x0000000310007986 */ /* 0x001fe2000c101924 */
[----:B------:R-:W-:Y:S05]  /*d8d0*/  EXIT ;  /* 0x000000000000794d */ /* 0x000fea0003800000 */
.L_x_5149:
        /* <DEDUP_REMOVED lines=10> */
[----:B------:R-:W-:Y:S01]  /*d980*/  STG.E.U8 desc[UR36][R16.64], R3 ;  /* 0x0000000310007986 */ /* 0x000fe2000c101124 */
[----:B------:R-:W-:Y:S05]  /*d990*/  EXIT ;  /* 0x000000000000794d */ /* 0x000fea0003800000 */
.L_x_5162:
[----:B-1----:R-:W-:Y:S01]  /*d9a0*/  FMUL.FTZ R4, R2, 1 ;  /* 0x3f80000002047820 */ /* 0x002fe20000410000 */
[----:B------:R-:W-:-:S05]  /*d9b0*/  FMUL.FTZ R6, R3, 1 ;  /* 0x3f80000003067820 */ /* 0x000fca0000410000 */
[----:B------:R-:W-:-:S15]  /*d9c0*/  F2F.F64.F32 R4, R4 ;  /* 0x0000000400047310 */ /* 0x000fde0000201800 */
[----:B------:R-:W-:-:S15]  /*d9d0*/  NOP ;  /* 0x0000000000007918 */ /* 0x000fde0000000000 */
[----:B------:R-:W-:-:S15]  /*d9e0*/  NOP ;  /* 0x0000000000007918 */ /* 0x000fde0000000000 */
[----:B------:R-:W-:-:S15]  /*d9f0*/  NOP ;  /* 0x0000000000007918 */ /* 0x000fde0000000000 */
[----:B------:R-:W-:-:S04]  /*da00*/  NOP ;  /* 0x0000000000007918 */ /* 0x000fc80000000000 */
[----:B------:R-:W0:Y:S02]  /*da10*/  F2F.F64.F32 R6, R6 ;  /* 0x0000000600067310 */ /* 0x000e240000201800 */
[----:B0-----:R-:W-:Y:S01]  /*da20*/  STG.E.128 desc[UR36][R16.64], R4 ;  /* 0x0000000410007986 */ /* 0x001fe2000c101d24 */
[----:B------:R-:W-:Y:S05]  /*da30*/  EXIT ;  /* 0x000000000000794d */ /* 0x000fea0003800000 */
.L_x_5161:
[----:B------:R-:W-:-:S09]  /*da40*/  UISETP.NE.AND UP0, UPT, UR4, 0xf, UPT ;  /* 0x0000000f0400788c */ /* 0x000fd2000bf05270 */
[----:B------:R-:W-:Y:S05]  /*da50*/  BRA.U !UP0, `(.L_x_5163) ;  /* 0x0000000108e07547 */ /* 0x000fea000b800000 */
[----:B------:R-:W-:-:S09]  /*da60*/  UISETP.NE.AND UP0, UPT, UR4, 0x17, UPT ;  /* 0x000000170400788c */ /* 0x000fd2000bf05270 */
[----:B------:R-:W-:Y:S05]  /*da70*/  BRA.U !UP0, `(.L_x_5164) ;  /* 0x00000001088c7547 */ /* 0x000fea000b800000 */
[----:B------:R-:W-:-:S09]  /*da80*/  UISETP.NE.AND UP0, UPT, UR4, 0x18, UPT ;  /* 0x000000180400788c */ /* 0x000fd2000bf05270 */
[----:B------:R-:W-:Y:S05]  /*da90*/  BRA.U !UP0, `(.L_x_5165) ;  /* 0x0000000108447547 */ /* 0x000fea000b800000 */
.L_x_5142:
[----:B------:R-:W-:Y:S01]  /*daa0*/  MOV R0, 0x0 ;  /* 0x0000000000007802 */ /* 0x000fe20000000f00 */
[----:B------:R-:W1:Y:S01]  /*dab0*/  LDCU.64 UR4, c[0x4][0x148] ;  /* 0x01002900ff0477ac */ /* 0x000e620008000a00 */
[----:B------:R-:W-:Y:S02]  /*dac0*/  HFMA2 R8, -RZ, RZ, 0, 6.020069122314453125e-06 ;  /* 0x00000065ff087431 */ /* 0x000fe400000001ff */
[----:B------:R-:W-:Y:S01]  /*dad0*/  IMAD.MOV.U32 R12, RZ, RZ, 0x1 ;  /* 0x00000001ff0c7424 */ /* 0x000fe200078e00ff */
[----:B------:R0:W2:Y:S01]  /*dae0*/  LDC.64 R2, c[0x4][R0] ;  /* 0x0100000000027b82 */ /* 0x0000a20000000a00 */
[----:B------:R-:W3:Y:S01]  /*daf0*/  LDCU.64 UR6, c[0x4][0x150] ;  /* 0x01002a00ff0677ac */ /* 0x000ee20008000a00 */
[----:B------:R-:W-:Y:S01]  /*db00*/  MOV R13, RZ ;  /* 0x000000ff000d7202 */ /* 0x000fe20000000f00 */
[----:B------:R-:W4:Y:S01]  /*db10*/  LDCU.64 UR8, c[0x4][0x40] ;  /* 0x01000800ff0877ac */ /* 0x000f220008000a00 */
[----:B-1----:R-:W-:Y:S01]  /*db20*/  MOV R4, UR4 ;  /* 0x0000000400047c02 */ /* 0x002fe20008000f00 */
[----:B------:R-:W-:Y:S01]  /*db30*/  IMAD.U32 R5, RZ, RZ, UR5 ;  /* 0x00000005ff057e24 */ /* 0x000fe2000f8e00ff */
[----:B---3--:R-:W-:Y:S01]  /*db40*/  MOV R6, UR6 ;  /* 0x0000000600067c02 */ /* 0x008fe20008000f00 */
[----:B------:R-:W-:Y:S01]  /*db50*/  IMAD.U32 R7, RZ, RZ, UR7 ;  /* 0x00000007ff077e24 */ /* 0x000fe2000f8e00ff */
[----:B----4-:R-:W-:Y:S01]  /*db60*/  MOV R10, UR8 ;  /* 0x00000008000a7c02 */ /* 0x010fe20008000f00 */
[----:B0-----:R-:W-:-:S07]  /*db70*/  IMAD.U32 R11, RZ, RZ, UR9 ;  /* 0x00000009ff0b7e24 */ /* 0x001fce000f8e00ff */
[----:B------:R-:W-:-:S07]  /*db80*/  LEPC R20, `(.L_x_5166) ;  /* 0x000000001014794e */ /* 0x000fce0000000000 */
[----:B--2---:R-:W-:Y:S05]  /*db90*/  CALL.ABS.NOINC R2 ;  /* 0x0000000002007343 */ /* 0x004fea0003c00000 */
.L_x_5166:
[----:B------:R-:W-:Y:S05]  /*dba0*/  EXIT ;  /* 0x000000000000794d */ /* 0x000fea0003800000 */
.L_x_5165:
[----:B-1----:R-:W-:Y:S01]  /*dbb0*/  LOP3.LUT R4, R2, 0x7fffffff, RZ, 0xc0, !PT ;  /* 0x7fffffff02047812 */ /* 0x002fe200078ec0ff */
        /* <DEDUP_REMOVED lines=11> */
.L_x_5168:
[----:B------:R-:W-:Y:S05]  /*dc70*/  BSYNC.RECONVERGENT B0 ;  /* 0x0000000000007941 */ /* 0x000fea0003800200 */
.L_x_5167:
[----:B------:R-:W-:-:S05]  /*dc80*/  LOP3.LUT R3, R0, 0x80, R5, 0xf8, !PT ;  /* 0x0000008000037812 */ /* 0x000fca00078ef805 */
[----:B------:R-:W-:Y:S01]  /*dc90*/  STG.E.U8 desc[UR36][R16.64], R3 ;  /* 0x0000000310007986 */ /* 0x000fe2000c101124 */
[----:B------:R-:W-:Y:S05]  /*dca0*/  EXIT ;  /* 0x000000000000794d */ /* 0x000fea0003800000 */
.L_x_5164:
[----:B-1----:R-:W-:Y:S01]  /*dcb0*/  LOP3.LUT R4, R2, 0x7fffffff, RZ, 0xc0, !PT ;  /* 0x7fffffff02047812 */ /* 0x002fe200078ec0ff */
        /* <DEDUP_REMOVED lines=10> */
.L_x_5170:
[----:B------:R-:W-:Y:S01]  /*dd60*/  HFMA2 R0, -RZ, RZ, 0, 7.569789886474609375e-06 ;  /* 0x0000007fff007431 */ /* 0x000fe200000001ff */
[----:B------:R-:W-:-:S04]  /*dd70*/  ISETP.GT.U32.AND P0, PT, R4, 0x7f800000, PT ;  /* 0x7f8000000400780c */ /* 0x000fc80003f04070 */
[----:B------:R-:W-:-:S09]  /*dd80*/  SEL R0, R0, 0x7c, P0 ;  /* 0x0000007c00007807 */ /* 0x000fd20000000000 */
.L_x_5171:
[----:B------:R-:W-:Y:S05]  /*dd90*/  BSYNC.RECONVERGENT B0 ;  /* 0x0000000000007941 */ /* 0x000fea0003800200 */
.L_x_5169:
[----:B------:R-:W-:-:S04]  /*dda0*/  SHF.R.U32.HI R3, RZ, 0x18, R2 ;  /* 0x00000018ff037819 */ /* 0x000fc80000011602 */
[----:B------:R-:W-:-:S05]  /*ddb0*/  LOP3.LUT R3, R0, 0x80, R3, 0xf8, !PT ;  /* 0x0000008000037812 */ /* 0x000fca00078ef803 */
[----:B------:R-:W-:Y:S01]  /*ddc0*/  STG.E.U8 desc[UR36][R16.64], R3 ;  /* 0x0000000310007986 */ /* 0x000fe2000c101124 */
[----:B------:R-:W-:Y:S05]  /*ddd0*/  EXIT ;  /* 0x000000000000794d */ /* 0x000fea0003800000 */
.L_x_5163:
[----:B------:R-:W-:-:S05]  /*dde0*/  F2FP.BF16.F32.PACK_AB R2, RZ, R2 ;  /* 0x00000002ff02723e */ /* 0x000fca00000010ff */
[----:B------:R-:W-:Y:S01]  /*ddf0*/  STG.E.U16 desc[UR36][R16.64], R2 ;  /* 0x0000000210007986 */ /* 0x000fe2000c101524 */
[----:B------:R-:W-:Y:S05]  /*de00*/  EXIT ;  /* 0x000000000000794d */ /* 0x000fea0003800000 */
.L_x_5172:
        /* <DEDUP_REMOVED lines=15> */
.L_x_10194:


//--------------------- .text._ZN2at6native27unrolled_elementwise_kernelIZZZNS0_61_GLOBAL__N__132982cb_23_ActivationSiluKernel_cu_1520ed90_293311silu_kernelERNS_18TensorIteratorBaseEENKUlvE_clEvENKUlvE2_clEvEUlN3c107complexIfEEE_St5arrayIPcLm2EELi4E23TrivialOffsetCalculatorILi1EjESF_NS0_6memory12LoadWithCastILi1EEENSG_13StoreWithCastILi1EEEEEviT_T0_T2_T3_T4_T5_ --------------------------
	.section	.text._ZN2at6native27unrolled_elementwise_kernelIZZZNS0_61_GLOBAL__N__132982cb_23_ActivationSiluKernel_cu_1520ed90_293311silu_kernelERNS_18TensorIteratorBaseEENKUlvE_clEvENKUlvE2_clEvEUlN3c107complexIfEEE_St5arrayIPcLm2EELi4E23TrivialOffsetCalculatorILi1EjESF_NS0_6memory12LoadWithCastILi1EEENSG_13StoreWithCastILi1EEEEEviT_T0_T2_T3_T4_T5_,"ax",@progbits
	.align	128
        .global         _ZN2at6native27unrolled_elementwise_kernelIZZZNS0_61_GLOBAL__N__132982cb_23_ActivationSiluKernel_cu_1520ed90_293311silu_kernelERNS_18TensorIteratorBaseEENKUlvE_clEvENKUlvE2_clEvEUlN3c107complexIfEEE_St5arrayIPcLm2EELi4E23TrivialOffsetCalculatorILi1EjESF_NS0_6memory12LoadWithCastILi1EEENSG_13StoreWithCastILi1EEEEEviT_T0_T2_T3_T4_T5_
        .type           _ZN2at6native27unrolled_elementwise_kernelIZZZNS0_61_GLOBAL__N__132982cb_23_ActivationSiluKernel_cu_1520ed90_293311silu_kernelERNS_18TensorIteratorBaseEENKUlvE_clEvENKUlvE2_clEvEUlN3c107complexIfEEE_St5arrayIPcLm2EELi4E23TrivialOffsetCalculatorILi1EjESF_NS0_6memory12LoadWithCastILi1EEENSG_13StoreWithCastILi1EEEEEviT_T0_T2_T3_T4_T5_,@function
        .size           _ZN2at6native27unrolled_elementwise_kernelIZZZNS0_61_GLOBAL__N__132982cb_23_ActivationSiluKernel_cu_1520ed90_293311silu_kernelERNS_18TensorIteratorBaseEENKUlvE_clEvENKUlvE2_clEvEUlN3c107complexIfEEE_St5arrayIPcLm2EELi4E23TrivialOffsetCalculatorILi1EjESF_NS0_6memory12LoadWithCastILi1EEENSG_13StoreWithCastILi1EEEEEviT_T0_T2_T3_T4_T5_,(.L_x_10195 - _ZN2at6native27unrolled_elementwise_kernelIZZZNS0_61_GLOBAL__N__132982cb_23_ActivationSiluKernel_cu_1520ed90_293311silu_kernelERNS_18TensorIteratorBaseEENKUlvE_clEvENKUlvE2_clEvEUlN3c107complexIfEEE_St5arrayIPcLm2EELi4E23TrivialOffsetCalculatorILi1EjESF_NS0_6memory12LoadWithCastILi1EEENSG_13StoreWithCastILi1EEEEEviT_T0_T2_T3_T4_T5_)
        .other          _ZN2at6native27unrolled_elementwise_kernelIZZZNS0_61_GLOBAL__N__132982cb_23_ActivationSiluKernel_cu_1520ed90_293311silu_kernelERNS_18TensorIteratorBaseEENKUlvE_clEvENKUlvE2_clEvEUlN3c107complexIfEEE_St5arrayIPcLm2EELi4E23TrivialOffsetCalculatorILi1EjESF_NS0_6memory12LoadWithCastILi1EEENSG_13StoreWithCastILi1EEEEEviT_T0_T2_T3_T4_T5_,@"STO_CUDA_ENTRY STV_DEFAULT"
_ZN2at6native27unrolled_elementwise_kernelIZZZNS0_61_GLOBAL__N__132982cb_23_ActivationSiluKernel_cu_1520ed90_293311silu_kernelERNS_18TensorIteratorBaseEENKUlvE_clEvENKUlvE2_clEvEUlN3c107complexIfEEE_St5arrayIPcLm2EELi4E23TrivialOffsetCalculatorILi1EjESF_NS0_6memory12LoadWithCastILi1EEENSG_13StoreWithCastILi1EEEEEviT_T0_T2_T3_T4_T5_:
.text._ZN2at6native27unrolled_elementwise_kernelIZZZNS0_61_GLOBAL__N__132982cb_23_ActivationSiluKernel_cu_1520ed90_293311silu_kernelERNS_18TensorIteratorBaseEENKUlvE_clEvENKUlvE2_clEvEUlN3c107complexIfEEE_St5arrayIPcLm2EELi4E23TrivialOffsetCalculatorILi1EjESF_NS0_6memory12LoadWithCastILi1EEENSG_13StoreWithCastILi1EEEEEviT_T0_T2_T3_T4_T5_:
        /* <DEDUP_REMOVED lines=32> */
[----:B--2---:R2:W3:Y:S01]  /*0200*/  I2F.S16 R16, R4 ;  /* 0x0000000400107306 */ /* 0x0044e20000101400 */
[----:B------:R-:W-:Y:S05]  /*0210*/  BRA `(.L_x_5181) ;  /* 0x0000000c00c07947 */ /* 0x000fea0003800000 */
.L_x_5179:
[----:B------:R-:W2:Y:S01]  /*0220*/  LDG.E.U8 R4, desc[UR36][R4.64] ;  /* 0x0000002404047981 */ /* 0x000ea2000c1e1100 */
[----:B------:R-:W-:Y:S01]  /*0230*/  IMAD.MOV.U32 R17, RZ, RZ, RZ ;  /* 0x000000ffff117224 */ /* 0x000fe200078e00ff */
[----:B--2---:R-:W-:Y:S01]  /*0240*/  I2FP.F32.U32 R16, R4 ;  /* 0x0000000400107245 */ /* 0x004fe20000201000 */
[----:B------:R-:W-:Y:S06]  /*0250*/  BRA `(.L_x_5181) ;  /* 0x0000000c00b07947 */ /* 0x000fec0003800000 */
.L_x_5178:
        /* <DEDUP_REMOVED lines=10> */
.L_x_5183:
[----:B------:R-:W2:Y:S01]  /*0300*/  LDG.E R4, desc[UR36][R4.64] ;  /* 0x0000002404047981 */ /* 0x000ea2000c1e1900 */
[----:B------:R-:W-:Y:S01]  /*0310*/  IMAD.MOV.U32 R17, RZ, RZ, RZ ;  /* 0x000000ffff117224 */ /* 0x000fe200078e00ff */
[----:B--2---:R-:W-:Y:S01]  /*0320*/  I2FP.F32.S32 R16, R4 ;  /* 0x0000000400107245 */ /* 0x004fe20000201400 */
[----:B------:R-:W-:Y:S06]  /*0330*/  BRA `(.L_x_5181) ;  /* 0x0000000c00787947 */ /* 0x000fec0003800000 */
.L_x_5182:
[----:B------:R-:W2:Y:S01]  /*0340*/  LDG.E.U16 R4, desc[UR36][R4.64] ;  /* 0x0000002404047981 */ /* 0x000ea2000c1e1500 */
[----:B------:R-:W-:Y:S01]  /*0350*/  IMAD.MOV.U32 R17, RZ, RZ, RZ ;  /* 0x000000ffff117224 */ /* 0x000fe200078e00ff */
[----:B--2---:R0:W1:Y:S01]  /*0360*/  I2F.S16 R16, R4 ;  /* 0x0000000400107306 */ /* 0x0040620000101400 */
[----:B------:R-:W-:Y:S05]  /*0370*/  BRA `(.L_x_5181) ;  /* 0x0000000c00687947 */ /* 0x000fea0003800000 */
.L_x_5177:
        /* <DEDUP_REMOVED lines=9> */
.L_x_5185:
[----:B------:R-:W2:Y:S01]  /*0410*/  LDG.E.U16 R4, desc[UR36][R4.64] ;  /* 0x0000002404047981 */ /* 0x000ea2000c1e1500 */
[----:B------:R-:W-:Y:S02]  /*0420*/  IMAD.MOV.U32 R17, RZ, RZ, RZ ;  /* 0x000000ffff117224 */ /* 0x000fe400078e00ff */
[----:B--2---:R-:W-:Y:S01]  /*0430*/  HADD2.F32 R16, -RZ, R4.H0_H0 ;  /* 0x20000004ff107230 */ /* 0x004fe20000004100 */
[----:B------:R-:W-:Y:S06]  /*0440*/  BRA `(.L_x_5181) ;  /* 0x0000000c00347947 */ /* 0x000fec0003800000 */
.L_x_5184:
        /* <DEDUP_REMOVED lines=8> */
.L_x_5187:
[----:B------:R-:W2:Y:S02]  /*04d0*/  LDG.E R4, desc[UR36][R4.64] ;  /* 0x0000002404047981 */ /* 0x000ea4000c1e1900 */
[--C-:B--2---:R-:W-:Y:S02]  /*04e0*/  HADD2.F32 R16, -RZ, R4.reuse.H0_H0 ;  /* 0x20000004ff107230 */ /* 0x104fe40000004100 */
[----:B------:R-:W-:Y:S01]  /*04f0*/  HADD2.F32 R17, -RZ, R4.H1_H1 ;  /* 0x30000004ff117230 */ /* 0x000fe20000004100 */
[----:B------:R-:W-:Y:S06]  /*0500*/  BRA `(.L_x_5181) ;  /* 0x0000000c00047947 */ /* 0x000fec0003800000 */
.L_x_5186:
        /* <DEDUP_REMOVED lines=12> */
.L_x_5176:
        /* <DEDUP_REMOVED lines=13> */
.L_x_5190:
        /* <DEDUP_REMOVED lines=22> */
.L_x_5189:
        /* <DEDUP_REMOVED lines=8> */
[----:B------:R-:W-:Y:S02]  /*0880*/  IMAD.MOV.U32 R17, RZ, RZ, RZ ;  /* 0x000000ffff117224 */ /* 0x000fe400078e00ff */
        /* <DEDUP_REMOVED lines=17> */
.L_x_5192:
[----:B------:R-:W2:Y:S01]  /*09a0*/  LDG.E.U8 R4, desc[UR36][R4.64] ;  /* 0x0000002404047981 */ /* 0x000ea2000c1e1100 */
[----:B------:R-:W-:Y:S02]  /*09b0*/  IMAD.MOV.U32 R17, RZ, RZ, RZ ;  /* 0x000000ffff117224 */ /* 0x000fe400078e00ff */
        /* <DEDUP_REMOVED lines=12> */
.L_x_5191:
[----:B------:R-:W2:Y:S01]  /*0a80*/  LDG.E.U16 R4, desc[UR36][R4.64] ;  /* 0x0000002404047981 */ /* 0x000ea2000c1e1500 */
[----:B------:R-:W-:Y:S02]  /*0a90*/  IMAD.MOV.U32 R17, RZ, RZ, RZ ;  /* 0x000000ffff117224 */ /* 0x000fe400078e00ff */
[----:B--2---:R-:W-:Y:S01]  /*0aa0*/  IMAD.U32 R16, R4, 0x10000, RZ ;  /* 0x0001000004107824 */ /* 0x004fe200078e00ff */
[----:B------:R-:W-:Y:S06]  /*0ab0*/  BRA `(.L_x_5181) ;  /* 0x0000000400987947 */ /* 0x000fec0003800000 */
.L_x_5188:
        /* <DEDUP_REMOVED lines=12> */
.L_x_5195:
        /* <DEDUP_REMOVED lines=20> */
.L_x_5197:
[----:B------:R-:W-:Y:S05]  /*0cc0*/  BSYNC.RECONVERGENT B0 ;  /* 0x0000000000007941 */ /* 0x000fea0003800200 */
.L_x_5196:
[----:B------:R-:W-:Y:S01]  /*0cd0*/  IMAD.SHL.U32 R0, R0, 0x100000, RZ ;  /* 0x0010000000007824 */ /* 0x000fe200078e00ff */
[----:B------:R-:W-:-:S04]  /*0ce0*/  LEA R3, R3, 0x3b800000, 0x17 ;  /* 0x3b80000003037811 */ /* 0x000fc800078eb8ff */
[----:B------:R-:W-:Y:S01]  /*0cf0*/  LOP3.LUT R16, R3, R0, R7, 0xfe, !PT ;  /* 0x0000000003107212 */ /* 0x000fe200078efe07 */
[----:B------:R-:W-:Y:S06]  /*0d00*/  BRA `(.L_x_5181) ;  /* 0x0000000400047947 */ /* 0x000fec0003800000 */
.L_x_5194:
        /* <DEDUP_REMOVED lines=20> */
.L_x_5199:
[----:B------:R-:W-:Y:S05]  /*0e50*/  BSYNC.RECONVERGENT B0 ;  /* 0x0000000000007941 */ /* 0x000fea0003800200 */
.L_x_5198:
[----:B------:R-:W-:Y:S01]  /*0e60*/  IMAD.SHL.U32 R0, R0, 0x200000, RZ ;  /* 0x0020000000007824 */ /* 0x000fe200078e00ff */
[----:B------:R-:W-:-:S04]  /*0e70*/  LEA R3, R3, 0x37800000, 0x17 ;  /* 0x3780000003037811 */ /* 0x000fc800078eb8ff */
[----:B------:R-:W-:Y:S01]  /*0e80*/  LOP3.LUT R16, R3, R0, R7, 0xfe, !PT ;  /* 0x0000000003107212 */ /* 0x000fe200078efe07 */
[----:B------:R-:W-:Y:S06]  /*0e90*/  BRA `(.L_x_5181) ;  /* 0x0000000000a07947 */ /* 0x000fec0003800000 */
.L_x_5193:
[----:B------:R-:W-:-:S09]  /*0ea0*/  UISETP.NE.AND UP0, UPT, UR4, 0x1c, UPT ;  /* 0x0000001c0400788c */ /* 0x000fd2000bf05270 */
[----:B------:R-:W-:Y:S05]  /*0eb0*/  BRA.U !UP0, `(.L_x_5200) ;  /* 0x00000001088c7547 */ /* 0x000fea000b800000 */
[----:B------:R-:W-:-:S09]  /*0ec0*/  UISETP.NE.AND UP0, UPT, UR4, 0x1d, UPT ;  /* 0x0000001d0400788c */ /* 0x000fd2000bf05270 */
[----:B------:R-:W-:Y:S05]  /*0ed0*/  BRA.U !UP0, `(.L_x_5201) ;  /* 0x0000000108747547 */ /* 0x000fea000b800000 */
[----:B------:R-:W-:-:S09]  /*0ee0*/  UISETP.NE.AND UP0, UPT, UR4, 0x2c, UPT ;  /* 0x0000002c0400788c */ /* 0x000fd2000bf05270 */
[----:B------:R-:W-:Y:S05]  /*0ef0*/  BRA.U !UP0, `(.L_x_5202) ;  /* 0x0000000108487547 */ /* 0x000fea000b800000 */
.L_x_5180:
        /* <DEDUP_REMOVED lines=16> */
.L_x_5203:
[----:B------:R-:W-:Y:S01]  /*1000*/  CS2R R16, SRZ ;  /* 0x0000000000107805 */ /* 0x000fe2000001ff00 */
[----:B------:R-:W-:Y:S06]  /*1010*/  BRA `(.L_x_5181) ;  /* 0x0000000000407947 */ /* 0x000fec0003800000 */
.L_x_5202:
[----:B------:R-:W2:Y:S01]  /*1020*/  LDG.E.U8 R4, desc[UR36][R4.64] ;  /* 0x0000002404047981 */ /* 0x000ea2000c1e1100 */
[----:B------:R-:W-:Y:S02]  /*1030*/  IMAD.MOV.U32 R17, RZ, RZ, RZ ;  /* 0x000000ffff117224 */ /* 0x000fe400078e00ff */
[----:B------:R-:W-:Y:S01]  /*1040*/  IMAD.MOV.U32 R16, RZ, RZ, 0x400000 ;  /* 0x00400000ff107424 */ /* 0x000fe200078e00ff */
[----:B--2---:R-:W-:-:S13]  /*1050*/  ISETP.NE.AND P0, PT, R4, RZ, PT ;  /* 0x000000ff0400720c */ /* 0x004fda0003f05270 */
[----:B------:R-:W-:Y:S05]  /*1060*/  @!P0 BRA `(.L_x_5181) ;  /* 0x00000000002c8947 */ /* 0x000fea0003800000 */
[----:B------:R-:W-:-:S13]  /*1070*/  ISETP.NE.AND P0, PT, R4, 0xff, PT ;  /* 0x000000ff0400780c */ /* 0x000fda0003f05270 */
[----:B------:R-:W-:Y:S02]  /*1080*/  @!P0 IMAD.MOV.U32 R16, RZ, RZ, 0x7f800001 ;  /* 0x7f800001ff108424 */ /* 0x000fe400078e00ff */
[----:B------:R-:W-:Y:S01]  /*1090*/  @P0 IMAD.SHL.U32 R16, R4, 0x800000, RZ ;  /* 0x0080000004100824 */ /* 0x000fe200078e00ff */
[----:B------:R-:W-:Y:S06]  /*10a0*/  BRA `(.L_x_5181) ;  /* 0x00000000001c7947 */ /* 0x000fec0003800000 */
.L_x_5201:
[----:B------:R-:W2:Y:S01]  /*10b0*/  LDG.E.64 R4, desc[UR36][R4.64] ;  /* 0x0000002404047981 */ /* 0x000ea2000c1e1b00 */
[----:B------:R-:W-:Y:S01]  /*10c0*/  IMAD.MOV.U32 R17, RZ, RZ, RZ ;  /* 0x000000ffff117224 */ /* 0x000fe200078e00ff */
[----:B--2---:R0:W1:Y:S02]  /*10d0*/  I2F.U64 R16, R4 ;  /* 0x0000000400107312 */ /* 0x0040640000301000 */
[----:B01----:R-:W-:Y:S05]  /*10e0*/  BRA `(.L_x_5181) ;  /* 0x00000000000c7947 */ /* 0x003fea0003800000 */
.L_x_5200:
[----:B------:R-:W2:Y:S01]  /*10f0*/  LDG.E R4, desc[UR36][R4.64] ;  /* 0x0000002404047981 */ /* 0x000ea2000c1e1900 */
[----:B------:R-:W-:Y:S01]  /*1100*/  IMAD.MOV.U32 R17, RZ, RZ, RZ ;  /* 0x000000ffff117224 */ /* 0x000fe200078e00ff */
[----:B--2---:R-:W-:-:S07]  /*1110*/  I2FP.F32.U32 R16, R4 ;  /* 0x0000000400107245 */ /* 0x004fce0000201000 */
.L_x_5181:
[----:B------:R-:W-:Y:S05]  /*1120*/  BSYNC.RECONVERGENT B6 ;  /* 0x0000000000067941 */ /* 0x000fea0003800200 */
.L_x_5175:
[----:B------:R-:W-:-:S07]  /*1130*/  VIADD R29, R27, 0x80 ;  /* 0x000000801b1d7836 */ /* 0x000fce0000000000 */
.L_x_5174:
[----:B------:R-:W-:Y:S05]  /*1140*/  BSYNC.RECONVERGENT B7 ;  /* 0x0000000000077941 */ /* 0x000fea0003800200 */
.L_x_5173:
[----:B------:R-:W-:Y:S01]  /*1150*/  ISETP.GE.AND P0, PT, R29, R26, PT ;  /* 0x0000001a1d00720c */ /* 0x000fe20003f06270 */
[----:B------:R-:W-:Y:S01]  /*1160*/  BSSY.RECONVERGENT B7, `(.L_x_5204) ;  /* 0x000010b000077945 */ /* 0x000fe20003800200 */
[----:B------:R-:W-:-:S11]  /*1170*/  CS2R R24, SRZ ;  /* 0x0000000000187805 */ /* 0x000fd6000001ff00 */
        /* <DEDUP_REMOVED lines=21> */
[----:B--2---:R4:W0:Y:S01]  /*12d0*/  I2F.S16 R24, R4 ;  /* 0x0000000400187306 */ /* 0x0048220000101400 */
[----:B------:R-:W-:Y:S05]  /*12e0*/  BRA `(.L_x_5212) ;  /* 0x0000000c00c07947 */ /* 0x000fea0003800000 */
.L_x_5210:
[----:B------:R-:W2:Y:S01]  /*12f0*/  LDG.E.U8 R4, desc[UR36][R4.64] ;  /* 0x0000002404047981 */ /* 0x000ea2000c1e1100 */
[----:B------:R-:W-:Y:S01]  /*1300*/  IMAD.MOV.U32 R25, RZ, RZ, RZ ;  /* 0x000000ffff197224 */ /* 0x000fe200078e00ff */
[----:B--2---:R-:W-:Y:S01]  /*1310*/  I2FP.F32.U32 R24, R4 ;  /* 0x0000000400187245 */ /* 0x004fe20000201000 */
[----:B------:R-:W-:Y:S06]  /*1320*/  BRA `(.L_x_5212) ;  /* 0x0000000c00b07947 */ /* 0x000fec0003800000 */
.L_x_5209:
        /* <DEDUP_REMOVED lines=8> */
[----:B--2---:R0:W2:Y:S02]  /*13b0*/  I2F.S64 R24, R4 ;  /* 0x0000000400187312 */ /* 0x0040a40000301400 */
[----:B0-2---:R-:W-:Y:S05]  /*13c0*/  BRA `(.L_x_5212) ;  /* 0x0000000c00887947 */ /* 0x005fea0003800000 */
.L_x_5214:
[----:B------:R-:W2:Y:S01]  /*13d0*/  LDG.E R4, desc[UR36][R4.64] ;  /* 0x0000002404047981 */ /* 0x000ea2000c1e1900 */
[----:B------:R-:W-:Y:S01]  /*13e0*/  IMAD.MOV.U32 R25, RZ, RZ, RZ ;  /* 0x000000ffff197224 */ /* 0x000fe200078e00ff */
[----:B--2---:R-:W-:Y:S01]  /*13f0*/  I2FP.F32.S32 R24, R4 ;  /* 0x0000000400187245 */ /* 0x004fe20000201400 */
[----:B------:R-:W-:Y:S06]  /*1400*/  BRA `(.L_x_5212) ;  /* 0x0000000c00787947 */ /* 0x000fec0003800000 */
.L_x_5213:
[----:B------:R-:W2:Y:S01]  /*1410*/  LDG.E.U16 R4, desc[UR36][R4.64] ;  /* 0x0000002404047981 */ /* 0x000ea2000c1e1500 */
[----:B------:R-:W-:Y:S01]  /*1420*/  IMAD.MOV.U32 R25, RZ, RZ, RZ ;  /* 0x000000ffff197224 */ /* 0x000fe200078e00ff */
[----:B--2---:R0:W2:Y:S01]  /*1430*/  I2F.S16 R24, R4 ;  /* 0x0000000400187306 */ /* 0x0040a20000101400 */
[----:B------:R-:W-:Y:S05]  /*1440*/  BRA `(.L_x_5212) ;  /* 0x0000000c00687947 */ /* 0x000fea0003800000 */
.L_x_5208:
        /* <DEDUP_REMOVED lines=9> */
.L_x_5216:
[----:B------:R-:W2:Y:S01]  /*14e0*/  LDG.E.U16 R4, desc[UR36][R4.64] ;  /* 0x0000002404047981 */ /* 0x000ea2000c1e1500 */
[----:B------:R-:W-:Y:S02]  /*14f0*/  IMAD.MOV.U32 R25, RZ, RZ, RZ ;  /* 0x000000ffff197224 */ /* 0x000fe400078e00ff */
[----:B--2---:R-:W-:Y:S01]  /*1500*/  HADD2.F32 R24, -RZ, R4.H0_H0 ;  /* 0x20000004ff187230 */ /* 0x004fe20000004100 */
[----:B------:R-:W-:Y:S06]  /*1510*/  BRA `(.L_x_5212) ;  /* 0x0000000c00347947 */ /* 0x000fec0003800000 */
.L_x_5215:
        /* <DEDUP_REMOVED lines=8> */
.L_x_5218:
[----:B------:R-:W2:Y:S02]  /*15a0*/  LDG.E R4, desc[UR36][R4.64] ;  /* 0x0000002404047981 */ /* 0x000ea4000c1e1900 */
[--C-:B--2---:R-:W-:Y:S02]  /*15b0*/  HADD2.F32 R24, -RZ, R4.reuse.H0_H0 ;  /* 0x20000004ff187230 */ /* 0x104fe40000004100 */
[----:B------:R-:W-:Y:S01]  /*15c0*/  HADD2.F32 R25, -RZ, R4.H1_H1 ;  /* 0x30000004ff197230 */ /* 0x000fe20000004100 */
[----:B------:R-:W-:Y:S06]  /*15d0*/  BRA `(.L_x_5212) ;  /* 0x0000000c00047947 */ /* 0x000fec0003800000 */
.L_x_5217:
        /* <DEDUP_REMOVED lines=12> */
.L_x_5207:
        /* <DEDUP_REMOVED lines=13> */
.L_x_5221:
        /* <DEDUP_REMOVED lines=22> */
.L_x_5220:
        /* <DEDUP_REMOVED lines=26> */
.L_x_5223:
[----:B------:R-:W2:Y:S01]  /*1a70*/  LDG.E.U8 R4, desc[UR36][R4.64] ;  /* 0x0000002404047981 */ /* 0x000ea2000c1e1100 */
[----:B------:R-:W-:Y:S02]  /*1a80*/  IMAD.MOV.U32 R25, RZ, RZ, RZ ;  /* 0x000000ffff197224 */ /* 0x000fe400078e00ff */
        /* <DEDUP_REMOVED lines=12> */
.L_x_5222:
[----:B------:R-:W2:Y:S01]  /*1b50*/  LDG.E.U16 R4, desc[UR36][R4.64] ;  /* 0x0000002404047981 */ /* 0x000ea2000c1e1500 */
[----:B------:R-:W-:Y:S02]  /*1b60*/  IMAD.MOV.U32 R25, RZ, RZ, RZ ;  /* 0x000000ffff197224 */ /* 0x000fe400078e00ff */
[----:B--2---:R-:W-:Y:S01]  /*1b70*/  IMAD.U32 R24, R4, 0x10000, RZ ;  /* 0x0001000004187824 */ /* 0x004fe200078e00ff */
[----:B------:R-:W-:Y:S06]  /*1b80*/  BRA `(.L_x_5212) ;  /* 0x0000000400987947 */ /* 0x000fec0003800000 */
.L_x_5219:
        /* <DEDUP_REMOVED lines=12> */
.L_x_5226:
        /* <DEDUP_REMOVED lines=20> */
.L_x_5228:
[----:B------:R-:W-:Y:S05]  /*1d90*/  BSYNC.RECONVERGENT B0 ;  /* 0x0000000000007941 */ /* 0x000fea0003800200 */
.L_x_5227:
[----:B------:R-:W-:Y:S01]  /*1da0*/  IMAD.SHL.U32 R0, R0, 0x100000, RZ ;  /* 0x0010000000007824 */ /* 0x000fe200078e00ff */
[----:B------:R-:W-:-:S04]  /*1db0*/  LEA R3, R3, 0x3b800000, 0x17 ;  /* 0x3b80000003037811 */ /* 0x000fc800078eb8ff */
[----:B------:R-:W-:Y:S01]  /*1dc0*/  LOP3.LUT R24, R3, R0, R7, 0xfe, !PT ;  /* 0x0000000003187212 */ /* 0x000fe200078efe07 */
[----:B------:R-:W-:Y:S06]  /*1dd0*/  BRA `(.L_x_5212) ;  /* 0x0000000400047947 */ /* 0x000fec0003800000 */
.L_x_5225:
        /* <DEDUP_REMOVED lines=20> */
.L_x_5230:
[----:B------:R-:W-:Y:S05]  /*1f20*/  BSYNC.RECONVERGENT B0 ;  /* 0x0000000000007941 */ /* 0x000fea0003800200 */
.L_x_5229:
[----:B------:R-:W-:Y:S01]  /*1f30*/  IMAD.SHL.U32 R0, R0, 0x200000, RZ ;  /* 0x0020000000007824 */ /* 0x000fe200078e00ff */
[----:B------:R-:W-:-:S04]  /*1f40*/  LEA R3, R3, 0x37800000, 0x17 ;  /* 0x3780000003037811 */ /* 0x000fc800078eb8ff */
[----:B------:R-:W-:Y:S01]  /*1f50*/  LOP3.LUT R24, R3, R0, R7, 0xfe, !PT ;  /* 0x0000000003187212 */ /* 0x000fe200078efe07 */
[----:B------:R-:W-:Y:S06]  /*1f60*/  BRA `(.L_x_5212) ;  /* 0x0000000000a07947 */ /* 0x000fec0003800000 */
.L_x_5224:
[----:B------:R-:W-:-:S09]  /*1f70*/  UISETP.NE.AND UP0, UPT, UR4, 0x1c, UPT ;  /* 0x0000001c0400788c */ /* 0x000fd2000bf05270 */
[----:B------:R-:W-:Y:S05]  /*1f80*/  BRA.U !UP0, `(.L_x_5231) ;  /* 0x00000001088c7547 */ /* 0x000fea000b800000 */
[----:B------:R-:W-:-:S09]  /*1f90*/  UISETP.NE.AND UP0, UPT, UR4, 0x1d, UPT ;  /* 0x0000001d0400788c */ /* 0x000fd2000bf05270 */
[----:B------:R-:W-:Y:S05]  /*1fa0*/  BRA.U !UP0, `(.L_x_5232) ;  /* 0x0000000108747547 */ /* 0x000fea000b800000 */
[----:B------:R-:W-:-:S09]  /*1fb0*/  UISETP.NE.AND UP0, UPT, UR4, 0x2c, UPT ;  /* 0x0000002c0400788c */ /* 0x000fd2000bf05270 */
[----:B------:R-:W-:Y:S05]  /*1fc0*/  BRA.U UP0, `(.L_x_5211) ;  /* 0x0000000100247547 */ /* 0x000fea000b800000 */
        /* <DEDUP_REMOVED lines=9> */
.L_x_5211:
        /* <DEDUP_REMOVED lines=16> */
.L_x_5233:
[----:B------:R-:W-:Y:S01]  /*2160*/  CS2R R24, SRZ ;  /* 0x0000000000187805 */ /* 0x000fe2000001ff00 */
[----:B------:R-:W-:Y:S06]  /*2170*/  BRA `(.L_x_5212) ;  /* 0x00000000001c7947 */ /* 0x000fec0003800000 */
.L_x_5232:
[----:B------:R-:W2:Y:S01]  /*2180*/  LDG.E.64 R4, desc[UR36][R4.64] ;  /* 0x0000002404047981 */ /* 0x000ea2000c1e1b00 */
[----:B------:R-:W-:Y:S01]  /*2190*/  IMAD.MOV.U32 R25, RZ, RZ, RZ ;  /* 0x000000ffff197224 */ /* 0x000fe200078e00ff */
[----:B--2---:R0:W2:Y:S02]  /*21a0*/  I2F.U64 R24, R4 ;  /* 0x0000000400187312 */ /* 0x0040a40000301000 */
[----:B0-2---:R-:W-:Y:S05]  /*21b0*/  BRA `(.L_x_5212) ;  /* 0x00000000000c7947 */ /* 0x005fea0003800000 */
.L_x_5231:
[----:B------:R-:W2:Y:S01]  /*21c0*/  LDG.E R4, desc[UR36][R4.64] ;  /* 0x0000002404047981 */ /* 0x000ea2000c1e1900 */
[----:B------:R-:W-:Y:S01]  /*21d0*/  IMAD.MOV.U32 R25, RZ, RZ, RZ ;  /* 0x000000ffff197224 */ /* 0x000fe200078e00ff */
[----:B--2---:R-:W-:-:S07]  /*21e0*/  I2FP.F32.U32 R24, R4 ;  /* 0x0000000400187245 */ /* 0x004fce0000201000 */
.L_x_5212:
[----:B------:R-:W-:Y:S05]  /*21f0*/  BSYNC.RECONVERGENT B6 ;  /* 0x0000000000067941 */ /* 0x000fea0003800200 */
.L_x_5206:
[----:B------:R-:W-:-:S07]  /*2200*/  VIADD R29, R29, 0x80 ;  /* 0x000000801d1d7836 */ /* 0x000fce0000000000 */
.L_x_5205:
[----:B------:R-:W-:Y:S05]  /*2210*/  BSYNC.RECONVERGENT B7 ;  /* 0x0000000000077941 */ /* 0x000fea0003800200 */
.L_x_5204:
        /* <DEDUP_REMOVED lines=26> */
.L_x_5240:
[----:B------:R-:W2:Y:S01]  /*23c0*/  LDG.E.U8 R4, desc[UR36][R4.64] ;  /* 0x0000002404047981 */ /* 0x000ea2000c1e1100 */
[----:B------:R-:W-:Y:S01]  /*23d0*/  IMAD.MOV.U32 R23, RZ, RZ, RZ ;  /* 0x000000ffff177224 */ /* 0x000fe200078e00ff */
[----:B--2---:R-:W-:Y:S01]  /*23e0*/  I2FP.F32.U32 R22, R4 ;  /* 0x0000000400167245 */ /* 0x004fe20000201000 */
[----:B------:R-:W-:Y:S06]  /*23f0*/  BRA `(.L_x_5242) ;  /* 0x0000000c00b07947 */ /* 0x000fec0003800000 */
.L_x_5239:
        /* <DEDUP_REMOVED lines=10> */
.L_x_5244:
[----:B------:R-:W2:Y:S01]  /*24a0*/  LDG.E R4, desc[UR36][R4.64] ;  /* 0x0000002404047981 */ /* 0x000ea2000c1e1900 */
[----:B------:R-:W-:Y:S01]  /*24b0*/  IMAD.MOV.U32 R23, RZ, RZ, RZ ;  /* 0x000000ffff177224 */ /* 0x000fe200078e00ff */
[----:B--2---:R-:W-:Y:S01]  /*24c0*/  I2FP.F32.S32 R22, R4 ;  /* 0x0000000400167245 */ /* 0x004fe20000201400 */
[----:B------:R-:W-:Y:S06]  /*24d0*/  BRA `(.L_x_5242) ;  /* 0x0000000c00787947 */ /* 0x000fec0003800000 */
.L_x_5243:
[----:B------:R-:W2:Y:S01]  /*24e0*/  LDG.E.U16 R4, desc[UR36][R4.64] ;  /* 0x0000002404047981 */ /* 0x000ea2000c1e1500 */
[----:B------:R-:W-:Y:S01]  /*24f0*/  IMAD.MOV.U32 R23, RZ, RZ, RZ ;  /* 0x000000ffff177224 */ /* 0x000fe200078e00ff */
[----:B--2---:R0:W2:Y:S01]  /*2500*/  I2F.S16 R22, R4 ;  /* 0x0000000400167306 */ /* 0x0040a20000101400 */
[----:B------:R-:W-:Y:S05]  /*2510*/  BRA `(.L_x_5242) ;  /* 0x0000000c00687947 */ /* 0x000fea0003800000 */
.L_x_5238:
        /* <DEDUP_REMOVED lines=9> */
.L_x_5246:
[----:B------:R-:W2:Y:S01]  /*25b0*/  LDG.E.U16 R4, desc[UR36][R4.64] ;  /* 0x0000002404047981 */ /* 0x000ea2000c1e1500 */
[----:B------:R-:W-:Y:S02]  /*25c0*/  IMAD.MOV.U32 R23, RZ, RZ, RZ ;  /* 0x000000ffff177224 */ /* 0x000fe400078e00ff */
[----:B--2---:R-:W-:Y:S01]  /*25d0*/  HADD2.F32 R22, -RZ, R4.H0_H0 ;  /* 0x20000004ff167230 */ /* 0x004fe20000004100 */
[----:B------:R-:W-:Y:S06]  /*25e0*/  BRA `(.L_x_5242) ;  /* 0x0000000c00347947 */ /* 0x000fec0003800000 */
.L_x_5245:
        /* <DEDUP_REMOVED lines=8> */
.L_x_5248:
[----:B------:R-:W2:Y:S02]  /*2670*/  LDG.E R4, desc[UR36][R4.64] ;  /* 0x0000002404047981 */ /* 0x000ea4000c1e1900 */
[--C-:B--2---:R-:W-:Y:S02]  /*2680*/  HADD2.F32 R22, -RZ, R4.reuse.H0_H0 ;  /* 0x20000004ff167230 */ /* 0x104fe40000004100 */
[----:B------:R-:W-:Y:S01]  /*2690*/  HADD2.F32 R23, -RZ, R4.H1_H1 ;  /* 0x30000004ff177230 */ /* 0x000fe20000004100 */
[----:B------:R-:W-:Y:S06]  /*26a0*/  BRA `(.L_x_5242) ;  /* 0x0000000c00047947 */ /* 0x000fec0003800000 */
.L_x_5247:
        /* <DEDUP_REMOVED lines=12> */
.L_x_5237:
        /* <DEDUP_REMOVED lines=13> */
.L_x_5251:
        /* <DEDUP_REMOVED lines=22> */
.L_x_5250:
        /* <DEDUP_REMOVED lines=26> */
.L_x_5253:
        /* <DEDUP_REMOVED lines=14> */
.L_x_5252:
[----:B------:R-:W2:Y:S01]  /*2c20*/  LDG.E.U16 R4, desc[UR36][R4.64] ;  /* 0x0000002404047981 */ /* 0x000ea2000c1e1500 */
[----:B------:R-:W-:Y:S02]  /*2c30*/  IMAD.MOV.U32 R23, RZ, RZ, RZ ;  /* 0x000000ffff177224 */ /* 0x000fe400078e00ff */
[----:B--2---:R-:W-:Y:S01]  /*2c40*/  IMAD.U32 R22, R4, 0x10000, RZ ;  /* 0x0001000004167824 */ /* 0x004fe200078e00ff */
[----:B------:R-:W-:Y:S06]  /*2c50*/  BRA `(.L_x_5242) ;  /* 0x0000000400987947 */ /* 0x000fec0003800000 */
.L_x_5249:
        /* <DEDUP_REMOVED lines=12> */
.L_x_5256:
        /* <DEDUP_REMOVED lines=20> */
.L_x_5258:
[----:B------:R-:W-:Y:S05]  /*2e60*/  BSYNC.RECONVERGENT B0 ;  /* 0x0000000000007941 */ /* 0x000fea0003800200 */
.L_x_5257:
[----:B------:R-:W-:Y:S01]  /*2e70*/  IMAD.SHL.U32 R0, R0, 0x100000, RZ ;  /* 0x0010000000007824 */ /* 0x000fe200078e00ff */
[----:B------:R-:W-:-:S04]  /*2e80*/  LEA R3, R3, 0x3b800000, 0x17 ;  /* 0x3b80000003037811 */ /* 0x000fc800078eb8ff */
[----:B------:R-:W-:Y:S01]  /*2e90*/  LOP3.LUT R22, R3, R0, R7, 0xfe, !PT ;  /* 0x0000000003167212 */ /* 0x000fe200078efe07 */
[----:B------:R-:W-:Y:S06]  /*2ea0*/  BRA `(.L_x_5242) ;  /* 0x0000000400047947 */ /* 0x000fec0003800000 */
.L_x_5255:
        /* <DEDUP_REMOVED lines=20> */
.L_x_5260:
[----:B------:R-:W-:Y:S05]  /*2ff0*/  BSYNC.RECONVERGENT B0 ;  /* 0x0000000000007941 */ /* 0x000fea0003800200 */
.L_x_5259:
[----:B------:R-:W-:Y:S01]  /*3000*/  IMAD.SHL.U32 R0, R0, 0x200000, RZ ;  /* 0x0020000000007824 */ /* 0x000fe200078e00ff */
[----:B------:R-:W-:-:S04]  /*3010*/  LEA R3, R3, 0x37800000, 0x17 ;  /* 0x3780000003037811 */ /* 0x000fc800078eb8ff */
[----:B------:R-:W-:Y:S01]  /*3020*/  LOP3.LUT R22, R3, R0, R7, 0xfe, !PT ;  /* 0x0000000003167212 */ /* 0x000fe200078efe07 */
[----:B------:R-:W-:Y:S06]  /*3030*/  BRA `(.L_x_5242) ;  /* 0x0000000000a07947 */ /* 0x000fec0003800000 */
.L_x_5254:
        /* <DEDUP_REMOVED lines=15> */
.L_x_5241:
        /* <DEDUP_REMOVED lines=16> */
.L_x_5263:
[----:B------:R-:W-:Y:S01]  /*3230*/  CS2R R22, SRZ ;  /* 0x0000000000167805 */ /* 0x000fe2000001ff00 */
[----:B------:R-:W-:Y:S06]  /*3240*/  BRA `(.L_x_5242) ;  /* 0x00000000001c7947 */ /* 0x000fec0003800000 */
.L_x_5262:
[----:B------:R-:W2:Y:S01]  /*3250*/  LDG.E.64 R4, desc[UR36][R4.64] ;  /* 0x0000002404047981 */ /* 0x000ea2000c1e1b00 */
[----:B------:R-:W-:Y:S01]  /*3260*/  IMAD.MOV.U32 R23, RZ, RZ, RZ ;  /* 0x000000ffff177224 */ /* 0x000fe200078e00ff */
[----:B--2---:R0:W2:Y:S02]  /*3270*/  I2F.U64 R22, R4 ;  /* 0x0000000400167312 */ /* 0x0040a40000301000 */
[----:B0-2---:R-:W-:Y:S05]  /*3280*/  BRA `(.L_x_5242) ;  /* 0x00000000000c7947 */ /* 0x005fea0003800000 */
.L_x_5261:
[----:B------:R-:W2:Y:S01]  /*3290*/  LDG.E R4, desc[UR36][R4.64] ;  /* 0x0000002404047981 */ /* 0x000ea2000c1e1900 */
[----:B------:R-:W-:Y:S01]  /*32a0*/  IMAD.MOV.U32 R23, RZ, RZ, RZ ;  /* 0x000000ffff177224 */ /* 0x000fe200078e00ff */
[----:B--2---:R-:W-:-:S07]  /*32b0*/  I2FP.F32.U32 R22, R4 ;  /* 0x0000000400167245 */ /* 0x004fce0000201000 */
.L_x_5242:
[----:B------:R-:W-:Y:S05]  /*32c0*/  BSYNC.RECONVERGENT B6 ;  /* 0x0000000000067941 */ /* 0x000fea0003800200 */
.L_x_5236:
[----:B------:R-:W-:-:S07]  /*32d0*/  VIADD R29, R29, 0x80 ;  /* 0x000000801d1d7836 */ /* 0x000fce0000000000 */
.L_x_5235:
[----:B------:R-:W-:Y:S05]  /*32e0*/  BSYNC.RECONVERGENT B7 ;  /* 0x0000000000077941 */ /* 0x000fea0003800200 */
.L_x_5234:
[----:B------:R-:W-:Y:S01]  /*32f0*/  ISETP.GE.AND P0, PT, R29, R26, PT ;  /* 0x0000001a1d00720c */ /* 0x000fe20003f06270 */
[----:B------:R-:W-:Y:S01]  /*3300*/  BSSY.RECONVERGENT B6, `(.L_x_5264) ;  /* 0x00000f8000067945 */ /* 0x000fe20003800200 */
[----:B------:R-:W-:-:S11]  /*3310*/  CS2R R18, SRZ ;  /* 0x0000000000127805 */ /* 0x000fd6000001ff00 */
[----:B------:R-:W-:Y:S05]  /*3320*/  @P0 BRA `(.L_x_5265) ;  /* 0x0000000c00d40947 */ /* 0x000fea0003800000 */
[----:B0-2-4-:R-:W0:Y:S01]  /*3330*/  LDC.64 R4, c[0x0][0x390] ;  /* 0x0000e400ff047b82 */ /* 0x015e220000000a00 */
[----:B------:R-:W2:Y:S01]  /*3340*/  LDCU UR5, c[0x0][0x3a0] ;  /* 0x00007400ff0577ac */ /* 0x000ea20008000800 */
[----:B------:R-:W-:Y:S01]  /*3350*/  IMAD R0, R2, 0x200, R29 ;  /* 0x0000020002007824 */ /* 0x000fe200078e021d */
        /* <DEDUP_REMOVED lines=17> */
.L_x_5269:
[----:B------:R-:W2:Y:S02]  /*3470*/  LDG.E.U8 R4, desc[UR36][R4.64] ;  /* 0x0000002404047981 */ /* 0x000ea4000c1e1100 */
[----:B--2---:R-:W-:Y:S01]  /*3480*/  I2FP.F32.U32 R18, R4 ;  /* 0x0000000400127245 */ /* 0x004fe20000201000 */
[----:B------:R-:W-:Y:S06]  /*3490*/  BRA `(.L_x_5265) ;  /* 0x0000000c00787947 */ /* 0x000fec0003800000 */
.L_x_5268:
        /* <DEDUP_REMOVED lines=9> */
.L_x_5272:
[----:B------:R-:W2:Y:S02]  /*3530*/  LDG.E R4, desc[UR36][R4.64] ;  /* 0x0000002404047981 */ /* 0x000ea4000c1e1900 */
[----:B--2---:R-:W-:Y:S01]  /*3540*/  I2FP.F32.S32 R18, R4 ;  /* 0x0000000400127245 */ /* 0x004fe20000201400 */
[----:B------:R-:W-:Y:S06]  /*3550*/  BRA `(.L_x_5265) ;  /* 0x0000000c00487947 */ /* 0x000fec0003800000 */
.L_x_5271:
[----:B------:R-:W2:Y:S02]  /*3560*/  LDG.E.U16 R4, desc[UR36][R4.64] ;  /* 0x0000002404047981 */ /* 0x000ea4000c1e1500 */
[----:B--2---:R0:W2:Y:S01]  /*3570*/  I2F.S16 R18, R4 ;  /* 0x0000000400127306 */ /* 0x0040a20000101400 */
[----:B------:R-:W-:Y:S05]  /*3580*/  BRA `(.L_x_5265) ;  /* 0x0000000c003c7947 */ /* 0x000fea0003800000 */
.L_x_5267:
        /* <DEDUP_REMOVED lines=8> */
.L_x_5274:
[----:B------:R-:W2:Y:S02]  /*3610*/  LDG.E.U16 R4, desc[UR36][R4.64] ;  /* 0x0000002404047981 */ /* 0x000ea4000c1e1500 */
[----:B--2---:R-:W-:Y:S01]  /*3620*/  HADD2.F32 R18, -RZ, R4.H0_H0 ;  /* 0x20000004ff127230 */ /* 0x004fe20000004100 */
[----:B------:R-:W-:Y:S06]  /*3630*/  BRA `(.L_x_5265) ;  /* 0x0000000c00107947 */ /* 0x000fec0003800000 */
.L_x_5273:
        /* <DEDUP_REMOVED lines=8> */
.L_x_5276:
[----:B------:R-:W2:Y:S02]  /*36c0*/  LDG.E R4, desc[UR36][R4.64] ;  /* 0x0000002404047981 */ /* 0x000ea4000c1e1900 */
[--C-:B--2---:R-:W-:Y:S02]  /*36d0*/  HADD2.F32 R18, -RZ, R4.reuse.H0_H0 ;  /* 0x20000004ff127230 */ /* 0x104fe40000004100 */
[----:B------:R-:W-:Y:S01]  /*36e0*/  HADD2.F32 R19, -RZ, R4.H1_H1 ;  /* 0x30000004ff137230 */ /* 0x000fe20000004100 */
[----:B------:R-:W-:Y:S06]  /*36f0*/  BRA `(.L_x_5265) ;  /* 0x0000000800e07947 */ /* 0x000fec0003800000 */
.L_x_5275:
        /* <DEDUP_REMOVED lines=11> */
.L_x_5266:
        /* <DEDUP_REMOVED lines=12> */
.L_x_5279:
        /* <DEDUP_REMOVED lines=22> */
.L_x_5278:
        /* <DEDUP_REMOVED lines=25> */
.L_x_5281:
        /* <DEDUP_REMOVED lines=13> */
.L_x_5280:
[----:B------:R-:W2:Y:S02]  /*3c30*/  LDG.E.U16 R4, desc[UR36][R4.64] ;  /* 0x0000002404047981 */ /* 0x000ea4000c1e1500 */
[----:B--2---:R-:W-:Y:S01]  /*3c40*/  IMAD.U32 R18, R4, 0x10000, RZ ;  /* 0x0001000004127824 */ /* 0x004fe200078e00ff */
[----:B------:R-:W-:Y:S06]  /*3c50*/  BRA `(.L_x_5265) ;  /* 0x0000000400887947 */ /* 0x000fec0003800000 */
.L_x_5277:
        /* <DEDUP_REMOVED lines=11> */
.L_x_5284:
        /* <DEDUP_REMOVED lines=20> */
.L_x_5286:
[----:B------:R-:W-:Y:S05]  /*3e50*/  BSYNC.RECONVERGENT B0 ;  /* 0x0000000000007941 */ /* 0x000fea0003800200 */
.L_x_5285:
[----:B------:R-:W-:Y:S01]  /*3e60*/  IMAD.SHL.U32 R0, R0, 0x100000, RZ ;  /* 0x0010000000007824 */ /* 0x000fe200078e00ff */
[----:B------:R-:W-:-:S04]  /*3e70*/  LEA R3, R3, 0x3b800000, 0x17 ;  /* 0x3b80000003037811 */ /* 0x000fc800078eb8ff */
[----:B------:R-:W-:Y:S01]  /*3e80*/  LOP3.LUT R18, R3, R0, R7, 0xfe, !PT ;  /* 0x0000000003127212 */ /* 0x000fe200078efe07 */
[----:B------:R-:W-:Y:S06]  /*3e90*/  BRA `(.L_x_5265) ;  /* 0x0000000000f87947 */ /* 0x000fec0003800000 */
.L_x_5283:
        /* <DEDUP_REMOVED lines=20> */
.L_x_5288:
[----:B------:R-:W-:Y:S05]  /*3fe0*/  BSYNC.RECONVERGENT B0 ;  /* 0x0000000000007941 */ /* 0x000fea0003800200 */
.L_x_5287:
[----:B------:R-:W-:Y:S01]  /*3ff0*/  IMAD.SHL.U32 R0, R0, 0x200000, RZ ;  /* 0x0020000000007824 */ /* 0x000fe200078e00ff */
[----:B------:R-:W-:-:S04]  /*4000*/  LEA R3, R3, 0x37800000, 0x17 ;  /* 0x3780000003037811 */ /* 0x000fc800078eb8ff */
[----:B------:R-:W-:Y:S01]  /*4010*/  LOP3.LUT R18, R3, R0, R7, 0xfe, !PT ;  /* 0x0000000003127212 */ /* 0x000fe200078efe07 */
[----:B------:R-:W-:Y:S06]  /*4020*/  BRA `(.L_x_5265) ;  /* 0x0000000000947947 */ /* 0x000fec0003800000 */
.L_x_5282:
        /* <DEDUP_REMOVED lines=14> */
.L_x_5270:
        /* <DEDUP_REMOVED lines=16> */
.L_x_5291:
[----:B------:R-:W-:Y:S01]  /*4210*/  IMAD.MOV.U32 R18, RZ, RZ, RZ ;  /* 0x000000ffff127224 */ /* 0x000fe200078e00ff */
[----:B------:R-:W-:Y:S06]  /*4220*/  BRA `(.L_x_5265) ;  /* 0x0000000000147947 */ /* 0x000fec0003800000 */
.L_x_5290:
[----:B------:R-:W2:Y:S02]  /*4230*/  LDG.E.64 R4, desc[UR36][R4.64] ;  /* 0x0000002404047981 */ /* 0x000ea4000c1e1b00 */
[----:B--2---:R0:W2:Y:S02]  /*4240*/  I2F.U64 R18, R4 ;  /* 0x0000000400127312 */ /* 0x0040a40000301000 */
[----:B0-2---:R-:W-:Y:S05]  /*4250*/  BRA `(.L_x_5265) ;  /* 0x0000000000087947 */ /* 0x005fea0003800000 */
.L_x_5289:
[----:B------:R-:W2:Y:S02]  /*4260*/  LDG.E R4, desc[UR36][R4.64] ;  /* 0x0000002404047981 */ /* 0x000ea4000c1e1900 */
[----:B--2---:R-:W-:-:S07]  /*4270*/  I2FP.F32.U32 R18, R4 ;  /* 0x0000000400127245 */ /* 0x004fce0000201000 */
.L_x_5265:
[----:B------:R-:W-:Y:S05]  /*4280*/  BSYNC.RECONVERGENT B6 ;  /* 0x0000000000067941 */ /* 0x000fea0003800200 */
.L_x_5264:
[----:B------:R-:W-:Y:S01]  /*4290*/  ISETP.GE.AND P2, PT, R27, R26, PT ;  /* 0x0000001a1b00720c */ /* 0x000fe20003f46270 */
[----:B------:R-:W-:Y:S01]  /*42a0*/  BSSY.RECONVERGENT B0, `(.L_x_5292) ;  /* 0x000005a000007945 */ /* 0x000fe20003800200 */
[----:B------:R-:W-:-:S11]  /*42b0*/  CS2R R6, SRZ ;  /* 0x0000000000067805 */ /* 0x000fd6000001ff00 */
[----:B------:R-:W-:Y:S05]  /*42c0*/  @P2 BRA `(.L_x_5293) ;  /* 0x00000004005c2947 */ /* 0x000fea0003800000 */
[----:B-----5:R-:W-:Y:S01]  /*42d0*/  FADD.FTZ R0, -R17, -RZ ;  /* 0x800000ff11007221 */ /* 0x020fe20000010100 */
[----:B------:R-:W-:Y:S04]  /*42e0*/  BSSY.RECONVERGENT B1, `(.L_x_5294) ;  /* 0x0000036000017945 */ /* 0x000fe80003800200 */
[----:B------:R-:W-:-:S13]  /*42f0*/  LOP3.LUT P0, R6, R0, 0x7fffffff, RZ, 0xc0, !PT ;  /* 0x7fffffff00067812 */ /* 0x000fda000780c0ff */
[----:B-1-3--:R-:W-:-:S06]  /*4300*/  @!P0 FMUL.FTZ R3, R16, -1.4426950216293334961 ;  /* 0xbfb8aa3b10038820 */ /* 0x00afcc0000410000 */
[----:B------:R-:W1:Y:S01]  /*4310*/  @!P0 MUFU.EX2 R3, R3 ;  /* 0x0000000300038308 */ /* 0x000e620000000800 */
[----:B------:R-:W-:Y:S05]  /*4320*/  @!P0 BRA `(.L_x_5295) ;  /* 0x0000000000c48947 */ /* 0x000fea0003800000 */
[----:B0-2-4-:R-:W-:-:S05]  /*4330*/  FADD.FTZ R5, -R16, -RZ ;  /* 0x800000ff10057221 */ /* 0x015fca0000010100 */
[----:B------:R-:W-:-:S13]  /*4340*/  LOP3.LUT P0, R7, R5, 0x7fffffff, RZ, 0xc0, !PT ;  /* 0x7fffffff05077812 */ /* 0x000fda000780c0ff */
[----:B------:R-:W-:-:S04]  /*4350*/  @!P0 FMUL.RZ R4, R0, 0.15915493667125701904 ;  /* 0x3e22f98300048820 */ /* 0x000fc8000040c000 */
[----:B------:R3:W0:Y:S08]  /*4360*/  @!P0 MUFU.SIN R0, R4 ;  /* 0x0000000400008308 */ /* 0x0006300000000400 */
[----:B-1----:R3:W1:Y:S01]  /*4370*/  @!P0 MUFU.COS R3, R4 ;  /* 0x0000000400038308 */ /* 0x0026620000000000 */
[----:B------:R-:W-:Y:S05]  /*4380*/  @!P0 BRA `(.L_x_5295) ;  /* 0x0000000000ac8947 */ /* 0x000fea0003800000 */
[----:B------:R-:W-:-:S13]  /*4390*/  ISETP.GE.U32.AND P0, PT, R6, 0x7f800000, PT ;  /* 0x7f8000000600780c */ /* 0x000fda0003f06070 */
[----:B------:R-:W-:Y:S05]  /*43a0*/  @!P0 BRA `(.L_x_5296) ;  /* 0x00000000001c8947 */ /* 0x000fea0003800000 */
[----:B------:R-:W-:Y:S01]  /*43b0*/  ISETP.NE.AND P1, PT, R7, 0x7f800000, PT ;  /* 0x7f8000000700780c */ /* 0x000fe20003f25270 */
[----:B0-----:R-:W-:-:S12]  /*43c0*/  FADD.FTZ R0, R17, -R17 ;  /* 0x8000001111007221 */ /* 0x001fd80000010000 */
[----:B------:R-:W-:Y:S01]  /*43d0*/  @!P1 ISETP.GT.AND P0, PT, R5, -0x1, PT ;  /* 0xffffffff0500980c */ /* 0x000fe20003f04270 */
[----:B-1----:R-:W-:-:S03]  /*43e0*/  @P1 IMAD.MOV.U32 R3, RZ, RZ, R0 ;  /* 0x000000ffff031224 */ /* 0x002fc600078e0000 */
[----:B------:R-:W-:Y:S02]  /*43f0*/  @!P1 FSEL R3, R5, RZ, P0 ;  /* 0x000000ff05039208 */ /* 0x000fe40000000000 */
[----:B------:R-:W-:Y:S01]  /*4400*/  @!P1 FSEL R0, R0, RZ, P0 ;  /* 0x000000ff00009208 */ /* 0x000fe20000000000 */
[----:B------:R-:W-:Y:S06]  /*4410*/  BRA `(.L_x_5295) ;  /* 0x0000000000887947 */ /* 0x000fec0003800000 */
.L_x_5296:
[----:B-1----:R-:W-:-:S05]  /*4420*/  VIADD R3, R5, 0xbd4e8de8 ;  /* 0xbd4e8de805037836 */ /* 0x002fca0000000000 */
[----:B------:R-:W-:-:S13]  /*4430*/  ISETP.GT.U32.AND P0, PT, R3, 0x8e8e5c, PT ;  /* 0x008e8e5c0300780c */ /* 0x000fda0003f04070 */
[----:B------:R-:W-:Y:S05]  /*4440*/  @P0 BRA `(.L_x_5297) ;  /* 0x0000000000600947 */ /* 0x000fea0003800000 */
[----:B------:R-:W-:Y:S01]  /*4450*/  FADD.FTZ R3, -R16, -162.88958740234375 ;  /* 0xc322e3bc10037421 */ /* 0x000fe20000010100 */
[----:B0-----:R-:W-:-:S03]  /*4460*/  FMUL.RZ R7, R0, 0.15915493667125701904 ;  /* 0x3e22f98300077820 */ /* 0x001fc6000040c000 */
[----:B------:R-:W-:Y:S01]  /*4470*/  FMUL.FTZ R3, R3, 1.4426950216293334961 ;  /* 0x3fb8aa3b03037820 */ /* 0x000fe20000410000 */
[----:B------:R-:W0:Y:S08]  /*4480*/  MUFU.COS R6, R7 ;  /* 0x0000000700067308 */ /* 0x000e300000000000 */
[----:B------:R-:W3:Y:S04]  /*4490*/  MUFU.EX2 R3, R3 ;  /* 0x0000000300037308 */ /* 0x000ee80000000800 */
[----:B------:R-:W1:Y:S01]  /*44a0*/  MUFU.SIN R8, R7 ;  /* 0x0000000700087308 */ /* 0x000e620000000400 */
[----:B---3--:R-:W-:-:S02]  /*44b0*/  LEA.HI R4, R3, 0xffffffed, RZ, 0x9 ;  /* 0xffffffed03047811 */ /* 0x008fc400078f48ff */
[----:B------:R-:W-:Y:S02]  /*44c0*/  LOP3.LUT R3, R3, 0x7fffff, RZ, 0xc0, !PT ;  /* 0x007fffff03037812 */ /* 0x000fe400078ec0ff */
[----:B------:R-:W-:Y:S02]  /*44d0*/  LOP3.LUT R5, R4, 0xffff, RZ, 0xc0, !PT ;  /* 0x0000ffff04057812 */ /* 0x000fe400078ec0ff */
[----:B------:R-:W-:Y:S02]  /*44e0*/  LOP3.LUT R3, R3, 0x7f000000, RZ, 0xfc, !PT ;  /* 0x7f00000003037812 */ /* 0x000fe400078efcff */
[----:B------:R-:W-:-:S04]  /*44f0*/  LEA.HI R0, R5, R4, RZ, 0x11 ;  /* 0x0000000405007211 */ /* 0x000fc800078f88ff */
[----:B------:R-:W-:-:S04]  /*4500*/  PRMT R0, R0, 0x9910, RZ ;  /* 0x0000991000007816 */ /* 0x000fc800000000ff */
[----:B------:R-:W-:-:S04]  /*4510*/  SHF.R.S32.HI R0, RZ, 0x1, R0 ;  /* 0x00000001ff007819 */ /* 0x000fc80000011400 */
[----:B------:R-:W-:Y:S01]  /*4520*/  PRMT R5, R0, 0x9910, RZ ;  /* 0x0000991000057816 */ /* 0x000fe200000000ff */
[-C--:B0-----:R-:W-:Y:S01]  /*4530*/  FMUL.FTZ R0, R6, R3.reuse ;  /* 0x0000000306007220 */ /* 0x081fe20000410000 */
[----:B-1----:R-:W-:-:S03]  /*4540*/  FMUL.FTZ R6, R8, R3 ;  /* 0x0000000308067220 */ /* 0x002fc60000410000 */
        /* <DEDUP_REMOVED lines=8> */
.L_x_5297:
[----:B0-----:R-:W-:Y:S01]  /*45d0*/  FMUL.RZ R5, R0, 0.15915493667125701904 ;  /* 0x3e22f98300057820 */ /* 0x001fe2000040c000 */
[----:B---3--:R-:W-:-:S03]  /*45e0*/  FMUL.FTZ R4, R16, -1.4426950216293334961 ;  /* 0xbfb8aa3b10047820 */ /* 0x008fc60000410000 */
[----:B------:R-:W0:Y:S08]  /*45f0*/  MUFU.COS R3, R5 ;  /* 0x0000000500037308 */ /* 0x000e300000000000 */
[----:B------:R-:W1:Y:S08]  /*4600*/  MUFU.SIN R7, R5 ;  /* 0x0000000500077308 */ /* 0x000e700000000400 */
[----:B------:R-:W0:Y:S02]  /*4610*/  MUFU.EX2 R4, R4 ;  /* 0x0000000400047308 */ /* 0x000e240000000800 */
[C---:B0-----:R-:W-:Y:S01]  /*4620*/  FMUL.FTZ R3, R4.reuse, R3 ;  /* 0x0000000304037220 */ /* 0x041fe20000410000 */
[----:B-1----:R-:W-:-:S07]  /*4630*/  FMUL.FTZ R0, R4, R7 ;  /* 0x0000000704007220 */ /* 0x002fce0000410000 */
.L_x_5295:
[----:B------:R-:W-:Y:S05]  /*4640*/  BSYNC.RECONVERGENT B1 ;  /* 0x0000000000017941 */ /* 0x000fea0003800200 */
.L_x_5294:
[----:B-1----:R-:W-:Y:S01]  /*4650*/  FADD.FTZ R9, R3, 1 ;  /* 0x3f80000003097421 */ /* 0x002fe20000010000 */
[----:B0-234-:R-:W-:-:S05]  /*4660*/  FADD.FTZ R4, RZ, R0 ;  /* 0x00000000ff047221 */ /* 0x01dfca0000010000 */
[----:B------:R-:W-:-:S13]  /*4670*/  FSETP.GE.FTZ.AND P0, PT, |R9|, |R4|, PT ;  /* 0x400000040900720b */ /* 0x000fda0003f16200 */
[----:B------:R-:W-:Y:S05]  /*4680*/  @!P0 BRA `(.L_x_5298) ;  /* 0x00000000004c8947 */ /* 0x000fea0003800000 */
[C---:B------:R-:W-:Y:S01]  /*4690*/  FSETP.NEU.FTZ.AND P0, PT, |R9|.reuse, RZ, PT ;  /* 0x000000ff0900720b */ /* 0x040fe20003f1d200 */
[----:B------:R-:W-:Y:S01]  /*46a0*/  FADD.FTZ R3, |R9|, -RZ ;  /* 0x800000ff09037221 */ /* 0x000fe20000010200 */
[C---:B------:R-:W-:Y:S01]  /*46b0*/  FSETP.NEU.FTZ.AND P1, PT, |R4|.reuse, RZ, PT ;  /* 0x000000ff0400720b */ /* 0x040fe20003f3d200 */
[----:B------:R-:W-:-:S03]  /*46c0*/  FADD.FTZ R0, |R4|, -RZ ;  /* 0x800000ff04007221 */ /* 0x000fc60000010200 */
[----:B------:R-:W-:-:S13]  /*46d0*/  PLOP3.LUT P0, PT, P0, P1, PT, 0xf8, 0x8f ;  /* 0x00000000008f781c */ /* 0x000fda0000703f70 */
[----:B------:R-:W0:Y:S08]  /*46e0*/  @!P0 MUFU.RCP R3, R3 ;  /* 0x0000000300038308 */ /* 0x000e300000001000 */
        /* <DEDUP_REMOVED lines=13> */
.L_x_5298:
[----:B------:R-:W0:Y:S02]  /*47c0*/  MUFU.RCP R0, R4 ;  /* 0x0000000400007308 */ /* 0x000e240000001000 */
[----:B0-----:R-:W-:-:S04]  /*47d0*/  FMUL.FTZ R0, R9, R0 ;  /* 0x0000000009007220 */ /* 0x001fc80000410000 */
[----:B------:R-:W-:Y:S01]  /*47e0*/  FFMA.FTZ R3, R9, R0, R4 ;  /* 0x0000000009037223 */ /* 0x000fe20000010004 */
[C---:B------:R-:W-:Y:S01]  /*47f0*/  FFMA.FTZ R6, R0.reuse, R16, R17 ;  /* 0x0000001000067223 */ /* 0x040fe20000010011 */
[----:B------:R-:W-:-:S04]  /*4800*/  FFMA.FTZ R0, R0, R17, -R16 ;  /* 0x0000001100007223 */ /* 0x000fc80000010810 */
[----:B------:R-:W0:Y:S02]  /*4810*/  MUFU.RCP R3, R3 ;  /* 0x0000000300037308 */ /* 0x000e240000001000 */
[C---:B0-----:R-:W-:Y:S01]  /*4820*/  FMUL.FTZ R6, R3.reuse, R6 ;  /* 0x0000000603067220 */ /* 0x041fe20000410000 */
[----:B------:R-:W-:-:S07]  /*4830*/  FMUL.FTZ R7, R3, R0 ;  /* 0x0000000003077220 */ /* 0x000fce0000410000 */
.L_x_5293:
[----:B------:R-:W-:Y:S05]  /*4840*/  BSYNC.RECONVERGENT B0 ;  /* 0x0000000000007941 */ /* 0x000fea0003800200 */
.L_x_5292:
[----:B------:R-:W-:Y:S01]  /*4850*/  VIADD R29, R27, 0x80 ;  /* 0x000000801b1d7836 */ /* 0x000fe20000000000 */
[----:B------:R-:W-:Y:S01]  /*4860*/  BSSY.RECONVERGENT B0, `(.L_x_5299) ;  /* 0x000005c000007945 */ /* 0x000fe20003800200 */
[----:B-1-3-5:R-:W-:-:S03]  /*4870*/  CS2R R16, SRZ ;  /* 0x0000000000107805 */ /* 0x02afc6000001ff00 */
[----:B------:R-:W-:-:S13]  /*4880*/  ISETP.GE.AND P0, PT, R29, R26, PT ;  /* 0x0000001a1d00720c */ /* 0x000fda0003f06270 */
[----:B------:R-:W-:Y:S05]  /*4890*/  @P0 BRA `(.L_x_5300) ;  /* 0x0000000400600947 */ /* 0x000fea0003800000 */
[----:B------:R-:W-:Y:S01]  /*48a0*/  FADD.FTZ R0, -R25, -RZ ;  /* 0x800000ff19007221 */ /* 0x000fe20000010100 */
[----:B------:R-:W-:Y:S04]  /*48b0*/  BSSY.RECONVERGENT B1, `(.L_x_5301) ;  /* 0x0000037000017945 */ /* 0x000fe80003800200 */
[----:B0-2-4-:R-:W-:-:S13]  /*48c0*/  LOP3.LUT P0, R4, R0, 0x7fffffff, RZ, 0xc0, !PT ;  /* 0x7fffffff00047812 */ /* 0x015fda000780c0ff */
[----:B------:R-:W-:Y:S05]  /*48d0*/  @!P0 BRA `(.L_x_5302) ;  /* 0x0000000000c88947 */ /* 0x000fea0003800000 */
[----:B------:R-:W-:-:S05]  /*48e0*/  FADD.FTZ R3, -R24, -RZ ;  /* 0x800000ff18037221 */ /* 0x000fca0000010100 */
        /* <DEDUP_REMOVED lines=38> */
.L_x_5304:
[----:B------:R-:W-:Y:S01]  /*4b50*/  ISETP.NE.AND P1, PT, R5, 0x7f800000, PT ;  /* 0x7f8000000500780c */ /* 0x000fe20003f25270 */
[----:B------:R-:W-:-:S12]  /*4b60*/  FADD.FTZ R0, R25, -R25 ;  /* 0x8000001919007221 */ /* 0x000fd80000010000 */
[----:B------:R-:W-:Y:S01]  /*4b70*/  @!P1 ISETP.GT.AND P0, PT, R3, -0x1, PT ;  /* 0xffffffff0300980c */ /* 0x000fe20003f04270 */
[----:B------:R-:W-:-:S03]  /*4b80*/  @P1 IMAD.MOV.U32 R4, RZ, RZ, R0 ;  /* 0x000000ffff041224 */ /* 0x000fc600078e0000 */
[----:B------:R-:W-:Y:S02]  /*4b90*/  @!P1 FSEL R4, R3, RZ, P0 ;  /* 0x000000ff03049208 */ /* 0x000fe40000000000 */
[----:B------:R-:W-:Y:S01]  /*4ba0*/  @!P1 FSEL R0, R0, RZ, P0 ;  /* 0x000000ff00009208 */ /* 0x000fe20000000000 */
[----:B------:R-:W-:Y:S06]  /*4bb0*/  BRA `(.L_x_5305) ;  /* 0x0000000000187947 */ /* 0x000fec0003800000 */
.L_x_5303:
[----:B------:R-:W-:-:S04]  /*4bc0*/  FMUL.RZ R3, R0, 0.15915493667125701904 ;  /* 0x3e22f98300037820 */ /* 0x000fc8000040c000 */
[----:B------:R1:W2:Y:S08]  /*4bd0*/  MUFU.COS R4, R3 ;  /* 0x0000000300047308 */ /* 0x0002b00000000000 */
[----:B------:R1:W3:Y:S01]  /*4be0*/  MUFU.SIN R0, R3 ;  /* 0x0000000300007308 */ /* 0x0002e20000000400 */
[----:B------:R-:W-:Y:S05]  /*4bf0*/  BRA `(.L_x_5305) ;  /* 0x0000000000087947 */ /* 0x000fea0003800000 */
.L_x_5302:
[----:B------:R-:W-:-:S06]  /*4c00*/  FMUL.FTZ R4, R24, -1.4426950216293334961 ;  /* 0xbfb8aa3b18047820 */ /* 0x000fcc0000410000 */
[----:B------:R-:W0:Y:S02]  /*4c10*/  MUFU.EX2 R4, R4 ;  /* 0x0000000400047308 */ /* 0x000e240000000800 */
.L_x_5305:
[----:B------:R-:W-:Y:S05]  /*4c20*/  BSYNC.RECONVERGENT B1 ;  /* 0x0000000000017941 */ /* 0x000fea0003800200 */
.L_x_5301:
[----:B0-2---:R-:W-:Y:S01]  /*4c30*/  FADD.FTZ R9, R4, 1 ;  /* 0x3f80000004097421 */ /* 0x005fe20000010000 */
[----:B---3--:R-:W-:-:S05]  /*4c40*/  FADD.FTZ R4, RZ, R0 ;  /* 0x00000000ff047221 */ /* 0x008fca0000010000 */
[----:B------:R-:W-:-:S13]  /*4c50*/  FSETP.GE.FTZ.AND P0, PT, |R9|, |R4|, PT ;  /* 0x400000040900720b */ /* 0x000fda0003f16200 */
[----:B------:R-:W-:Y:S05]  /*4c60*/  @!P0 BRA `(.L_x_5306) ;  /* 0x00000000004c8947 */ /* 0x000fea0003800000 */
[C---:B------:R-:W-:Y:S01]  /*4c70*/  FSETP.NEU.FTZ.AND P1, PT, |R9|.reuse, RZ, PT ;  /* 0x000000ff0900720b */ /* 0x040fe20003f3d200 */
[----:B-1----:R-:W-:Y:S01]  /*4c80*/  FADD.FTZ R3, |R9|, -RZ ;  /* 0x800000ff09037221 */ /* 0x002fe20000010200 */
        /* <DEDUP_REMOVED lines=12> */
.L_x_5307:
[----:B------:R-:W0:Y:S08]  /*4d50*/  MUFU.RCP R3, R3 ;  /* 0x0000000300037308 */ /* 0x000e300000001000 */
[----:B------:R-:W1:Y:S01]  /*4d60*/  MUFU.RCP R0, R0 ;  /* 0x0000000000007308 */ /* 0x000e620000001000 */
[----:B0-----:R-:W-:Y:S01]  /*4d70*/  FMUL.FTZ R16, R3, R24 ;  /* 0x0000001803107220 */ /* 0x001fe20000410000 */
[----:B-1----:R-:W-:Y:S01]  /*4d80*/  FMUL.FTZ R17, R0, R25 ;  /* 0x0000001900117220 */ /* 0x002fe20000410000 */
[----:B------:R-:W-:Y:S06]  /*4d90*/  BRA `(.L_x_5300) ;  /* 0x0000000000207947 */ /* 0x000fec0003800000 */
.L_x_5306:
        /* <DEDUP_REMOVED lines=8> */
.L_x_5300:
[----:B------:R-:W-:Y:S05]  /*4e20*/  BSYNC.RECONVERGENT B0 ;  /* 0x0000000000007941 */ /* 0x000fea0003800200 */
.L_x_5299:
[----:B------:R-:W-:Y:S01]  /*4e30*/  VIADD R3, R27, 0x100 ;  /* 0x000001001b037836 */ /* 0x000fe20000000000 */
[----:B------:R-:W-:Y:S01]  /*4e40*/  BSSY.RECONVERGENT B0, `(.L_x_5308) ;  /* 0x000005c000007945 */ /* 0x000fe20003800200 */
[----:B0-2---:R-:W-:-:S03]  /*4e50*/  CS2R R24, SRZ ;  /* 0x0000000000187805 */ /* 0x005fc6000001ff00 */
[----:B------:R-:W-:-:S13]  /*4e60*/  ISETP.GE.AND P0, PT, R3, R26, PT ;  /* 0x0000001a0300720c */ /* 0x000fda0003f06270 */
[----:B------:R-:W-:Y:S05]  /*4e70*/  @P0 BRA `(.L_x_5309) ;  /* 0x0000000400600947 */ /* 0x000fea0003800000 */
[----:B------:R-:W-:Y:S01]  /*4e80*/  FADD.FTZ R0, -R23, -RZ ;  /* 0x800000ff17007221 */ /* 0x000fe20000010100 */
[----:B------:R-:W-:Y:S04]  /*4e90*/  BSSY.RECONVERGENT B1, `(.L_x_5310) ;  /* 0x0000037000017945 */ /* 0x000fe80003800200 */
[----:B----4-:R-:W-:-:S13]  /*4ea0*/  LOP3.LUT P0, R4, R0, 0x7fffffff, RZ, 0xc0, !PT ;  /* 0x7fffffff00047812 */ /* 0x010fda000780c0ff */
        /* <DEDUP_REMOVED lines=40> */
.L_x_5313:
[----:B------:R-:W-:Y:S01]  /*5130*/  ISETP.NE.AND P1, PT, R5, 0x7f800000, PT ;  /* 0x7f8000000500780c */ /* 0x000fe20003f25270 */
[----:B------:R-:W-:-:S12]  /*5140*/  FADD.FTZ R0, R23, -R23 ;  /* 0x8000001717007221 */ /* 0x000fd80000010000 */
[----:B------:R-:W-:Y:S01]  /*5150*/  @!P1 ISETP.GT.AND P0, PT, R3, -0x1, PT ;  /* 0xffffffff0300980c */ /* 0x000fe20003f04270 */
[----:B------:R-:W-:-:S03]  /*5160*/  @P1 IMAD.MOV.U32 R4, RZ, RZ, R0 ;  /* 0x000000ffff041224 */ /* 0x000fc600078e0000 */
[----:B------:R-:W-:Y:S02]  /*5170*/  @!P1 FSEL R4, R3, RZ, P0 ;  /* 0x000000ff03049208 */ /* 0x000fe40000000000 */
[----:B------:R-:W-:Y:S01]  /*5180*/  @!P1 FSEL R0, R0, RZ, P0 ;  /* 0x000000ff00009208 */ /* 0x000fe20000000000 */
[----:B------:R-:W-:Y:S06]  /*5190*/  BRA `(.L_x_5314) ;  /* 0x0000000000187947 */ /* 0x000fec0003800000 */
.L_x_5312:
[----:B------:R-:W-:-:S04]  /*51a0*/  FMUL.RZ R3, R0, 0.15915493667125701904 ;  /* 0x3e22f98300037820 */ /* 0x000fc8000040c000 */
[----:B------:R1:W2:Y:S08]  /*51b0*/  MUFU.COS R4, R3 ;  /* 0x0000000300047308 */ /* 0x0002b00000000000 */
[----:B------:R1:W3:Y:S01]  /*51c0*/  MUFU.SIN R0, R3 ;  /* 0x0000000300007308 */ /* 0x0002e20000000400 */
[----:B------:R-:W-:Y:S05]  /*51d0*/  BRA `(.L_x_5314) ;  /* 0x0000000000087947 */ /* 0x000fea0003800000 */
.L_x_5311:
[----:B------:R-:W-:-:S06]  /*51e0*/  FMUL.FTZ R4, R22, -1.4426950216293334961 ;  /* 0xbfb8aa3b16047820 */ /* 0x000fcc0000410000 */
[----:B------:R-:W0:Y:S02]  /*51f0*/  MUFU.EX2 R4, R4 ;  /* 0x0000000400047308 */ /* 0x000e240000000800 */
.L_x_5314:
[----:B------:R-:W-:Y:S05]  /*5200*/  BSYNC.RECONVERGENT B1 ;  /* 0x0000000000017941 */ /* 0x000fea0003800200 */
.L_x_5310:
        /* <DEDUP_REMOVED lines=18> */
.L_x_5316:
[----:B------:R-:W0:Y:S08]  /*5330*/  MUFU.RCP R3, R3 ;  /* 0x0000000300037308 */ /* 0x000e300000001000 */
[----:B------:R-:W1:Y:S01]  /*5340*/  MUFU.RCP R0, R0 ;  /* 0x0000000000007308 */ /* 0x000e620000001000 */
[----:B0-----:R-:W-:Y:S01]  /*5350*/  FMUL.FTZ R24, R3, R22 ;  /* 0x0000001603187220 */ /* 0x001fe20000410000 */
[----:B-1----:R-:W-:Y:S01]  /*5360*/  FMUL.FTZ R25, R0, R23 ;  /* 0x0000001700197220 */ /* 0x002fe20000410000 */
[----:B------:R-:W-:Y:S06]  /*5370*/  BRA `(.L_x_5309) ;  /* 0x0000000000207947 */ /* 0x000fec0003800000 */
.L_x_5315:
        /* <DEDUP_REMOVED lines=8> */
.L_x_5309:
[----:B------:R-:W-:Y:S05]  /*5400*/  BSYNC.RECONVERGENT B0 ;  /* 0x0000000000007941 */ /* 0x000fea0003800200 */
.L_x_5308:
[----:B------:R-:W-:Y:S01]  /*5410*/  VIADD R3, R27, 0x180 ;  /* 0x000001801b037836 */ /* 0x000fe20000000000 */
[----:B------:R-:W-:Y:S01]  /*5420*/  BSSY.RECONVERGENT B0, `(.L_x_5317) ;  /* 0x000005c000007945 */ /* 0x000fe20003800200 */
[----:B------:R-:W-:-:S03]  /*5430*/  CS2R R22, SRZ ;  /* 0x0000000000167805 */ /* 0x000fc6000001ff00 */
        /* <DEDUP_REMOVED lines=45> */
.L_x_5322:
[----:B------:R-:W-:Y:S01]  /*5710*/  ISETP.NE.AND P1, PT, R5, 0x7f800000, PT ;  /* 0x7f8000000500780c */ /* 0x000fe20003f25270 */
[----:B------:R-:W-:-:S12]  /*5720*/  FADD.FTZ R0, R19, -R19 ;  /* 0x8000001313007221 */ /* 0x000fd80000010000 */
[----:B------:R-:W-:Y:S01]  /*5730*/  @!P1 ISETP.GT.AND P0, PT, R3, -0x1, PT ;  /* 0xffffffff0300980c */ /* 0x000fe20003f04270 */
[----:B------:R-:W-:-:S03]  /*5740*/  @P1 IMAD.MOV.U32 R4, RZ, RZ, R0 ;  /* 0x000000ffff041224 */ /* 0x000fc600078e0000 */
[----:B------:R-:W-:Y:S02]  /*5750*/  @!P1 FSEL R4, R3, RZ, P0 ;  /* 0x000000ff03049208 */ /* 0x000fe40000000000 */
[----:B------:R-:W-:Y:S01]  /*5760*/  @!P1 FSEL R0, R0, RZ, P0 ;  /* 0x000000ff00009208 */ /* 0x000fe20000000000 */
[----:B------:R-:W-:Y:S06]  /*5770*/  BRA `(.L_x_5323) ;  /* 0x0000000000187947 */ /* 0x000fec0003800000 */
.L_x_5321:
[----:B------:R-:W-:-:S04]  /*5780*/  FMUL.RZ R3, R0, 0.15915493667125701904 ;  /* 0x3e22f98300037820 */ /* 0x000fc8000040c000 */
[----:B------:R1:W2:Y:S08]  /*5790*/  MUFU.COS R4, R3 ;  /* 0x0000000300047308 */ /* 0x0002b00000000000 */
[----:B------:R1:W3:Y:S01]  /*57a0*/  MUFU.SIN R0, R3 ;  /* 0x0000000300007308 */ /* 0x0002e20000000400 */
[----:B------:R-:W-:Y:S05]  /*57b0*/  BRA `(.L_x_5323) ;  /* 0x0000000000087947 */ /* 0x000fea0003800000 */
.L_x_5320:
[----:B------:R-:W-:-:S06]  /*57c0*/  FMUL.FTZ R4, R18, -1.4426950216293334961 ;  /* 0xbfb8aa3b12047820 */ /* 0x000fcc0000410000 */
[----:B------:R-:W0:Y:S02]  /*57d0*/  MUFU.EX2 R4, R4 ;  /* 0x0000000400047308 */ /* 0x000e240000000800 */
.L_x_5323:
[----:B------:R-:W-:Y:S05]  /*57e0*/  BSYNC.RECONVERGENT B1 ;  /* 0x0000000000017941 */ /* 0x000fea0003800200 */
.L_x_5319:
        /* <DEDUP_REMOVED lines=18> */
.L_x_5325:
[----:B------:R-:W0:Y:S08]  /*5910*/  MUFU.RCP R3, R3 ;  /* 0x0000000300037308 */ /* 0x000e300000001000 */
[----:B------:R-:W1:Y:S01]  /*5920*/  MUFU.RCP R0, R0 ;  /* 0x0000000000007308 */ /* 0x000e620000001000 */
[----:B0-----:R-:W-:Y:S01]  /*5930*/  FMUL.FTZ R22, R3, R18 ;  /* 0x0000001203167220 */ /* 0x001fe20000410000 */
[----:B-1----:R-:W-:Y:S01]  /*5940*/  FMUL.FTZ R23, R0, R19 ;  /* 0x0000001300177220 */ /* 0x002fe20000410000 */
[----:B------:R-:W-:Y:S06]  /*5950*/  BRA `(.L_x_5318) ;  /* 0x0000000000207947 */ /* 0x000fec0003800000 */
.L_x_5324:
        /* <DEDUP_REMOVED lines=8> */
.L_x_5318:
[----:B------:R-:W-:Y:S05]  /*59e0*/  BSYNC.RECONVERGENT B0 ;  /* 0x0000000000007941 */ /* 0x000fea0003800200 */
.L_x_5317:
[----:B------:R-:W0:Y:S01]  /*59f0*/  LDC.U8 R18, c[0x0][0x3a4] ;  /* 0x0000e900ff127b82 */ /* 0x000e220000000000 */
[----:B------:R-:W-:Y:S04]  /*5a00*/  BSSY.RECONVERGENT B6, `(.L_x_5326) ;  /* 0x0000101000067945 */ /* 0x000fe80003800200 */
[----:B------:R-:W-:Y:S05]  /*5a10*/  @P2 BRA `(.L_x_5327) ;  /* 0x0000000c00fc2947 */ /* 0x000fea0003800000 */
[----:B------:R-:W1:Y:S01]  /*5a20*/  LDCU UR4, c[0x0][0x3a8] ;  /* 0x00007500ff0477ac */ /* 0x000e620008000800 */
[----:B------:R-:W2:Y:S01]  /*5a30*/  LDC.64 R8, c[0x0][0x388] ;  /* 0x0000e200ff087b82 */ /* 0x000ea20000000a00 */
[----:B------:R-:W-:Y:S01]  /*5a40*/  IMAD R0, R2, 0x200, R27 ;  /* 0x0000020002007824 */ /* 0x000fe200078e021b */
[----:B0---4-:R-:W-:-:S03]  /*5a50*/  PRMT R4, R18, 0x9910, RZ ;  /* 0x0000991012047816 */ /* 0x011fc600000000ff */
[----:B-1----:R-:W-:Y:S02]  /*5a60*/  IMAD R3, R0, UR4, RZ ;  /* 0x0000000400037c24 */ /* 0x002fe4000f8e02ff */
[----:B------:R-:W-:-:S05]  /*5a70*/  IMAD.MOV.U32 R0, RZ, RZ, R4 ;  /* 0x000000ffff007224 */ /* 0x000fca00078e0004 */
[----:B------:R-:W-:Y:S02]  /*5a80*/  ISETP.GT.AND P0, PT, R0, 0x9, PT ;  /* 0x000000090000780c */ /* 0x000fe40003f04270 */
[----:B--2---:R-:W-:-:S05]  /*5a90*/  IADD3 R8, P1, PT, R3, R8, RZ ;  /* 0x0000000803087210 */ /* 0x004fca0007f3e0ff */
        /* <DEDUP_REMOVED lines=14> */
.L_x_5331:
[----:B------:R-:W0:Y:S01]  /*5b80*/  F2I.S64.TRUNC R6, R6 ;  /* 0x0000000600067311 */ /* 0x000e22000020d900 */
[----:B------:R-:W-:Y:S02]  /*5b90*/  IMAD.MOV.U32 R27, RZ, RZ, R29 ;  /* 0x000000ffff1b7224 */ /* 0x000fe400078e001d */
[----:B0-----:R-:W-:-:S05]  /*5ba0*/  IMAD.MOV.U32 R3, RZ, RZ, R6 ;  /* 0x000000ffff037224 */ /* 0x001fca00078e0006 */
[----:B------:R0:W-:Y:S01]  /*5bb0*/  STG.E.U8 desc[UR36][R8.64], R3 ;  /* 0x0000000308007986 */ /* 0x0001e2000c101124 */
[----:B------:R-:W-:Y:S05]  /*5bc0*/  BRA `(.L_x_5327) ;  /* 0x0000000c00907947 */ /* 0x000fea0003800000 */
.L_x_5330:
        /* <DEDUP_REMOVED lines=10> */
.L_x_5334:
[----:B------:R-:W0:Y:S01]  /*5c70*/  F2I.FTZ.TRUNC.NTZ R3, R6 ;  /* 0x0000000600037305 */ /* 0x000e22000021f100 */
[----:B------:R-:W-:Y:S01]  /*5c80*/  IMAD.MOV.U32 R27, RZ, RZ, R29 ;  /* 0x000000ffff1b7224 */ /* 0x000fe200078e001d */
[----:B0-----:R0:W-:Y:S01]  /*5c90*/  STG.E desc[UR36][R8.64], R3 ;  /* 0x0000000308007986 */ /* 0x0011e2000c101924 */
[----:B------:R-:W-:Y:S05]  /*5ca0*/  BRA `(.L_x_5327) ;  /* 0x0000000c00587947 */ /* 0x000fea0003800000 */
.L_x_5333:
[----:B------:R-:W0:Y:S01]  /*5cb0*/  F2I.FTZ.TRUNC.NTZ R3, R6 ;  /* 0x0000000600037305 */ /* 0x000e22000021f100 */
[----:B------:R-:W-:Y:S01]  /*5cc0*/  IMAD.MOV.U32 R27, RZ, RZ, R29 ;  /* 0x000000ffff1b7224 */ /* 0x000fe200078e001d */
[----:B0-----:R0:W-:Y:S01]  /*5cd0*/  STG.E.U16 desc[UR36][R8.64], R3 ;  /* 0x0000000308007986 */ /* 0x0011e2000c101524 */
[----:B------:R-:W-:Y:S05]  /*5ce0*/  BRA `(.L_x_5327) ;  /* 0x0000000c00487947 */ /* 0x000fea0003800000 */
.L_x_5329:
        /* <DEDUP_REMOVED lines=9> */
.L_x_5336:
[----:B------:R-:W-:Y:S01]  /*5d80*/  F2FP.F16.F32.PACK_AB R6, RZ, R6 ;  /* 0x00000006ff06723e */ /* 0x000fe200000000ff */
[----:B------:R-:W-:-:S04]  /*5d90*/  IMAD.MOV.U32 R27, RZ, RZ, R29 ;  /* 0x000000ffff1b7224 */ /* 0x000fc800078e001d */
[----:B------:R0:W-:Y:S01]  /*5da0*/  STG.E.U16 desc[UR36][R8.64], R6 ;  /* 0x0000000608007986 */ /* 0x0001e2000c101524 */
[----:B------:R-:W-:Y:S05]  /*5db0*/  BRA `(.L_x_5327) ;  /* 0x0000000c00147947 */ /* 0x000fea0003800000 */
.L_x_5335:
[----:B------:R-:W-:-:S13]  /*5dc0*/  ISETP.NE.AND P0, PT, R0, 0x7, PT ;  /* 0x000000070000780c */ /* 0x000fda0003f05270 */
[----:B------:R-:W-:Y:S05]  /*5dd0*/  @!P0 BRA `(.L_x_5337) ;  /* 0x00000000002c8947 */ /* 0x000fea0003800000 */
[----:B------:R-:W-:-:S13]  /*5de0*/  ISETP.NE.AND P0, PT, R0, 0x8, PT ;  /* 0x000000080000780c */ /* 0x000fda0003f05270 */
[----:B------:R-:W-:Y:S05]  /*5df0*/  @!P0 BRA `(.L_x_5338) ;  /* 0x0000000000148947 */ /* 0x000fea0003800000 */
[----:B------:R-:W-:-:S13]  /*5e00*/  ISETP.NE.AND P0, PT, R0, 0x9, PT ;  /* 0x000000090000780c */ /* 0x000fda0003f05270 */
[----:B------:R-:W-:Y:S05]  /*5e10*/  @P0 BRA `(.L_x_5332) ;  /* 0x0000000800580947 */ /* 0x000fea0003800000 */
[----:B------:R0:W-:Y:S01]  /*5e20*/  STG.E.64 desc[UR36][R8.64], R6 ;  /* 0x0000000608007986 */ /* 0x0001e2000c101b24 */
[----:B------:R-:W-:Y:S01]  /*5e30*/  IMAD.MOV.U32 R27, RZ, RZ, R29 ;  /* 0x000000ffff1b7224 */ /* 0x000fe200078e001d */
[----:B------:R-:W-:Y:S06]  /*5e40*/  BRA `(.L_x_5327) ;  /* 0x0000000800f07947 */ /* 0x000fec0003800000 */
.L_x_5338:
[----:B------:R-:W-:Y:S01]  /*5e50*/  F2FP.F16.F32.PACK_AB R7, R7, R6 ;  /* 0x000000060707723e */ /* 0x000fe200000000ff */
[----:B------:R-:W-:-:S04]  /*5e60*/  IMAD.MOV.U32 R27, RZ, RZ, R29 ;  /* 0x000000ffff1b7224 */ /* 0x000fc800078e001d */
[----:B------:R0:W-:Y:S01]  /*5e70*/  STG.E desc[UR36][R8.64], R7 ;  /* 0x0000000708007986 */ /* 0x0001e2000c101924 */
[----:B------:R-:W-:Y:S05]  /*5e80*/  BRA `(.L_x_5327) ;  /* 0x0000000800e07947 */ /* 0x000fea0003800000 */
.L_x_5337:
[----:B------:R-:W-:Y:S01]  /*5e90*/  FMUL.FTZ R4, R6, 1 ;  /* 0x3f80000006047820 */ /* 0x000fe20000410000 */
[----:B------:R-:W-:-:S05]  /*5ea0*/  IMAD.MOV.U32 R27, RZ, RZ, R29 ;  /* 0x000000ffff1b7224 */ /* 0x000fca00078e001d */
[----:B------:R-:W0:Y:S02]  /*5eb0*/  F2F.F64.F32 R4, R4 ;  /* 0x0000000400047310 */ /* 0x000e240000201800 */
[----:B0-----:R0:W-:Y:S01]  /*5ec0*/  STG.E.64 desc[UR36][R8.64], R4 ;  /* 0x0000000408007986 */ /* 0x0011e2000c101b24 */
[----:B------:R-:W-:Y:S05]  /*5ed0*/  BRA `(.L_x_5327) ;  /* 0x0000000800cc7947 */ /* 0x000fea0003800000 */
.L_x_5328:
        /* <DEDUP_REMOVED lines=9> */
[----:B------:R-:W-:Y:S01]  /*5f70*/  IMAD.MOV.U32 R27, RZ, RZ, R29 ;  /* 0x000000ffff1b7224 */ /* 0x000fe200078e001d */
[----:B------:R-:W-:-:S04]  /*5f80*/  FSETP.NEU.FTZ.AND P1, PT, R7, RZ, PT ;  /* 0x000000ff0700720b */ /* 0x000fc80003f3d000 */
[----:B------:R-:W-:-:S04]  /*5f90*/  PLOP3.LUT P0, PT, P0, P1, PT, 0xf8, 0x8f ;  /* 0x00000000008f781c */ /* 0x000fc80000703f70 */
[----:B------:R-:W-:-:S05]  /*5fa0*/  SEL R3, RZ, 0x1, !P0 ;  /* 0x00000001ff037807 */ /* 0x000fca0004000000 */
[----:B------:R0:W-:Y:S01]  /*5fb0*/  STG.E.U8 desc[UR36][R8.64], R3 ;  /* 0x0000000308007986 */ /* 0x0001e2000c101124 */
[----:B------:R-:W-:Y:S05]  /*5fc0*/  BRA `(.L_x_5327) ;  /* 0x0000000800907947 */ /* 0x000fea0003800000 */
.L_x_5341:
[----:B------:R-:W-:Y:S01]  /*5fd0*/  FMUL.FTZ R4, R6, 1 ;  /* 0x3f80000006047820 */ /* 0x000fe20000410000 */
[----:B------:R-:W-:Y:S01]  /*5fe0*/  FMUL.FTZ R7, R7, 1 ;  /* 0x3f80000007077820 */ /* 0x000fe20000410000 */
[----:B------:R-:W-:-:S04]  /*5ff0*/  IMAD.MOV.U32 R27, RZ, RZ, R29 ;  /* 0x000000ffff1b7224 */ /* 0x000fc800078e001d */
        /* <DEDUP_REMOVED lines=8> */
.L_x_5340:
        /* <DEDUP_REMOVED lines=18> */
.L_x_5345:
[----:B------:R-:W-:Y:S05]  /*61a0*/  BSYNC.RECONVERGENT B0 ;  /* 0x0000000000007941 */ /* 0x000fea0003800200 */
.L_x_5344:
[----:B------:R-:W-:Y:S01]  /*61b0*/  LOP3.LUT R5, R0, 0x80, R5, 0xf8, !PT ;  /* 0x0000008000057812 */ /* 0x000fe200078ef805 */
[----:B------:R-:W-:-:S04]  /*61c0*/  IMAD.MOV.U32 R27, RZ, RZ, R29 ;  /* 0x000000ffff1b7224 */ /* 0x000fc800078e001d */
[----:B------:R0:W-:Y:S01]  /*61d0*/  STG.E.U8 desc[UR36][R8.64], R5 ;  /* 0x0000000508007986 */ /* 0x0001e2000c101124 */
[----:B------:R-:W-:Y:S05]  /*61e0*/  BRA `(.L_x_5327) ;  /* 0x0000000800087947 */ /* 0x000fea0003800000 */
.L_x_5343:
        /* <DEDUP_REMOVED lines=14> */
.L_x_5347:
[----:B------:R-:W-:Y:S05]  /*62d0*/  BSYNC.RECONVERGENT B0 ;  /* 0x0000000000007941 */ /* 0x000fea0003800200 */
.L_x_5346:
[----:B------:R-:W-:Y:S01]  /*62e0*/  LOP3.LUT R3, R0, 0x80, R5, 0xf8, !PT ;  /* 0x0000008000037812 */ /* 0x000fe200078ef805 */
[----:B------:R-:W-:-:S04]  /*62f0*/  IMAD.MOV.U32 R27, RZ, RZ, R29 ;  /* 0x000000ffff1b7224 */ /* 0x000fc800078e001d */
[----:B------:R0:W-:Y:S01]  /*6300*/  STG.E.U8 desc[UR36][R8.64], R3 ;  /* 0x0000000308007986 */ /* 0x0001e2000c101124 */
[----:B------:R-:W-:Y:S05]  /*6310*/  BRA `(.L_x_5327) ;  /* 0x0000000400bc7947 */ /* 0x000fea0003800000 */
.L_x_5342:
[----:B------:R-:W-:Y:S01]  /*6320*/  F2FP.BF16.F32.PACK_AB R6, RZ, R6 ;  /* 0x00000006ff06723e */ /* 0x000fe200000010ff */
[----:B------:R-:W-:-:S04]  /*6330*/  IMAD.MOV.U32 R27, RZ, RZ, R29 ;  /* 0x000000ffff1b7224 */ /* 0x000fc800078e001d */
[----:B------:R0:W-:Y:S01]  /*6340*/  STG.E.U16 desc[UR36][R8.64], R6 ;  /* 0x0000000608007986 */ /* 0x0001e2000c101524 */
[----:B------:R-:W-:Y:S05]  /*6350*/  BRA `(.L_x_5327) ;  /* 0x0000000400ac7947 */ /* 0x000fea0003800000 */
.L_x_5339:
        /* <DEDUP_REMOVED lines=12> */
.L_x_5350:
[----:B------:R-:W-:Y:S01]  /*6420*/  LOP3.LUT R0, R6, 0x7fffffff, RZ, 0xc0, !PT ;  /* 0x7fffffff06007812 */ /* 0x000fe200078ec0ff */
[----:B------:R-:W-:Y:S01]  /*6430*/  BSSY.RECONVERGENT B0, `(.L_x_5351) ;  /* 0x0000013000007945 */ /* 0x000fe20003800200 */
[----:B------:R-:W-:Y:S02]  /*6440*/  IMAD.MOV.U32 R4, RZ, RZ, 0x80 ;  /* 0x00000080ff047424 */ /* 0x000fe400078e00ff */
        /* <DEDUP_REMOVED lines=9> */
.L_x_5353:
[----:B------:R-:W-:-:S04]  /*64e0*/  SHF.R.U32.HI R0, RZ, 0x14, R6 ;  /* 0x00000014ff007819 */ /* 0x000fc80000011606 */
[----:B------:R-:W-:-:S04]  /*64f0*/  LOP3.LUT R3, R0, 0x1, RZ, 0xc0, !PT ;  /* 0x0000000100037812 */ /* 0x000fc800078ec0ff */
[----:B------:R-:W-:-:S04]  /*6500*/  IADD3 R0, PT, PT, R6, 0x487ffff, R3 ;  /* 0x0487ffff06007810 */ /* 0x000fc80007ffe003 */
[----:B------:R-:W-:-:S04]  /*6510*/  SHF.R.U32.HI R0, RZ, 0x14, R0 ;  /* 0x00000014ff007819 */ /* 0x000fc80000011600 */
[----:B------:R-:W-:-:S07]  /*6520*/  LOP3.LUT R0, R0, 0xff, RZ, 0xc0, !PT ;  /* 0x000000ff00007812 */ /* 0x000fce00078ec0ff */
.L_x_5354:
[----:B------:R-:W-:-:S04]  /*6530*/  SHF.R.U32.HI R3, RZ, 0x18, R6 ;  /* 0x00000018ff037819 */ /* 0x000fc80000011606 */
[----:B------:R-:W-:-:S04]  /*6540*/  LOP3.LUT R0, R0, 0x80, R3, 0xf8, !PT ;  /* 0x0000008000007812 */ /* 0x000fc800078ef803 */
[----:B------:R-:W-:-:S07]  /*6550*/  PRMT R4, R0, 0x7610, R4 ;  /* 0x0000761000047816 */ /* 0x000fce0000000004 */
.L_x_5352:
[----:B------:R-:W-:Y:S05]  /*6560*/  BSYNC.RECONVERGENT B0 ;  /* 0x0000000000007941 */ /* 0x000fea0003800200 */
.L_x_5351:
[----:B------:R0:W-:Y:S01]  /*6570*/  STG.E.U8 desc[UR36][R8.64], R4 ;  /* 0x0000000408007986 */ /* 0x0001e2000c101124 */
[----:B------:R-:W-:Y:S01]  /*6580*/  IMAD.MOV.U32 R27, RZ, RZ, R29 ;  /* 0x000000ffff1b7224 */ /* 0x000fe200078e001d */
[----:B------:R-:W-:Y:S06]  /*6590*/  BRA `(.L_x_5327) ;  /* 0x00000004001c7947 */ /* 0x000fec0003800000 */
.L_x_5349:
        /* <DEDUP_REMOVED lines=12> */
.L_x_5357:
[----:B------:R-:W-:-:S04]  /*6660*/  SHF.R.U32.HI R0, RZ, 0x15, R6 ;  /* 0x00000015ff007819 */ /* 0x000fc80000011606 */
[----:B------:R-:W-:-:S04]  /*6670*/  LOP3.LUT R3, R0, 0x1, RZ, 0xc0, !PT ;  /* 0x0000000100037812 */ /* 0x000fc800078ec0ff */
[----:B------:R-:W-:-:S04]  /*6680*/  IADD3 R0, PT, PT, R6, 0x88fffff, R3 ;  /* 0x088fffff06007810 */ /* 0x000fc80007ffe003 */
[----:B------:R-:W-:-:S04]  /*6690*/  SHF.R.U32.HI R0, RZ, 0x15, R0 ;  /* 0x00000015ff007819 */ /* 0x000fc80000011600 */
[----:B------:R-:W-:-:S07]  /*66a0*/  LOP3.LUT R0, R0, 0xff, RZ, 0xc0, !PT ;  /* 0x000000ff00007812 */ /* 0x000fce00078ec0ff */
.L_x_5358:
[----:B------:R-:W-:-:S04]  /*66b0*/  SHF.R.U32.HI R3, RZ, 0x18, R6 ;  /* 0x00000018ff037819 */ /* 0x000fc80000011606 */
[----:B------:R-:W-:-:S04]  /*66c0*/  LOP3.LUT R0, R0, 0x80, R3, 0xf8, !PT ;  /* 0x0000008000007812 */ /* 0x000fc800078ef803 */
[----:B------:R-:W-:-:S07]  /*66d0*/  PRMT R4, R0, 0x7610, R4 ;  /* 0x0000761000047816 */ /* 0x000fce0000000004 */
.L_x_5356:
[----:B------:R-:W-:Y:S05]  /*66e0*/  BSYNC.RECONVERGENT B0 ;  /* 0x0000000000007941 */ /* 0x000fea0003800200 */
.L_x_5355:
[----:B------:R0:W-:Y:S01]  /*66f0*/  STG.E.U8 desc[UR36][R8.64], R4 ;  /* 0x0000000408007986 */ /* 0x0001e2000c101124 */
[----:B------:R-:W-:Y:S01]  /*6700*/  IMAD.MOV.U32 R27, RZ, RZ, R29 ;  /* 0x000000ffff1b7224 */ /* 0x000fe200078e001d */
[----:B------:R-:W-:Y:S06]  /*6710*/  BRA `(.L_x_5327) ;  /* 0x0000000000bc7947 */ /* 0x000fec0003800000 */
.L_x_5348:
[----:B------:R-:W-:-:S13]  /*6720*/  ISETP.NE.AND P0, PT, R0, 0x1c, PT ;  /* 0x0000001c0000780c */ /* 0x000fda0003f05270 */
[----:B------:R-:W-:Y:S05]  /*6730*/  @!P0 BRA `(.L_x_5359) ;  /* 0x0000000000a88947 */ /* 0x000fea0003800000 */
[----:B------:R-:W-:-:S13]  /*6740*/  ISETP.NE.AND P0, PT, R0, 0x1d, PT ;  /* 0x0000001d0000780c */ /* 0x000fda0003f05270 */
[----:B------:R-:W-:Y:S05]  /*6750*/  @!P0 BRA `(.L_x_5360) ;  /* 0x0000000000908947 */ /* 0x000fea0003800000 */
[----:B------:R-:W-:-:S13]  /*6760*/  ISETP.NE.AND P0, PT, R0, 0x2c, PT ;  /* 0x0000002c0000780c */ /* 0x000fda0003f05270 */
[----:B------:R-:W-:Y:S05]  /*6770*/  @!P0 BRA `(.L_x_5361) ;  /* 0x0000000000488947 */ /* 0x000fea0003800000 */
.L_x_5332:
        /* <DEDUP_REMOVED lines=16> */
.L_x_5362:
[----:B------:R-:W-:Y:S01]  /*6880*/  IMAD.MOV.U32 R27, RZ, RZ, R29 ;  /* 0x000000ffff1b7224 */ /* 0x000fe200078e001d */
[----:B------:R-:W-:Y:S06]  /*6890*/  BRA `(.L_x_5327) ;  /* 0x00000000005c7947 */ /* 0x000fec0003800000 */
.L_x_5361:
        /* <DEDUP_REMOVED lines=16> */
.L_x_5360:
[----:B------:R-:W0:Y:S01]  /*69a0*/  F2I.U64.TRUNC R6, R6 ;  /* 0x0000000600067311 */ /* 0x000e22000020d800 */
[----:B------:R-:W-:Y:S01]  /*69b0*/  IMAD.MOV.U32 R27, RZ, RZ, R29 ;  /* 0x000000ffff1b7224 */ /* 0x000fe200078e001d */
[----:B0-----:R2:W-:Y:S01]  /*69c0*/  STG.E.64 desc[UR36][R8.64], R6 ;  /* 0x0000000608007986 */ /* 0x0015e2000c101b24 */
[----:B------:R-:W-:Y:S05]  /*69d0*/  BRA `(.L_x_5327) ;  /* 0x00000000000c7947 */ /* 0x000fea0003800000 */
.L_x_5359:
[----:B------:R-:W0:Y:S01]  /*69e0*/  F2I.FTZ.U32.TRUNC.NTZ R3, R6 ;  /* 0x0000000600037305 */ /* 0x000e22000021f000 */
[----:B------:R-:W-:Y:S01]  /*69f0*/  IMAD.MOV.U32 R27, RZ, RZ, R29 ;  /* 0x000000ffff1b7224 */ /* 0x000fe200078e001d */
[----:B0-----:R1:W-:Y:S06]  /*6a00*/  STG.E desc[UR36][R8.64], R3 ;  /* 0x0000000308007986 */ /* 0x0013ec000c101924 */
.L_x_5327:
[----:B------:R-:W-:Y:S05]  /*6a10*/  BSYNC.RECONVERGENT B6 ;  /* 0x0000000000067941 */ /* 0x000fea0003800200 */
.L_x_5326:
[----:B------:R-:W-:Y:S01]  /*6a20*/  ISETP.GE.AND P0, PT, R27, R26, PT ;  /* 0x0000001a1b00720c */ /* 0x000fe20003f06270 */
[----:B------:R-:W-:-:S12]  /*6a30*/  BSSY.RECONVERGENT B6, `(.L_x_5363) ;  /* 0x00001d6000067945 */ /* 0x000fd80003800200 */
[----:B------:R-:W-:Y:S05]  /*6a40*/  @P0 BRA `(.L_x_5364) ;  /* 0x0000001c00500947 */ /* 0x000fea0003800000 */
[----:B------:R-:W5:Y:S01]  /*6a50*/  LDCU UR4, c[0x0][0x3a8] ;  /* 0x00007500ff0477ac */ /* 0x000f620008000800 */
[----:B0123--:R-:W0:Y:S01]  /*6a60*/  LDC.64 R8, c[0x0][0x388] ;  /* 0x0000e200ff087b82 */ /* 0x00fe220000000a00 */
[----:B------:R-:W-:Y:S01]  /*6a70*/  IMAD R0, R2, 0x200, R27 ;  /* 0x0000020002007824 */ /* 0x000fe200078e021b */
[----:B----4-:R-:W-:-:S03]  /*6a80*/  PRMT R4, R18, 0x9910, RZ ;  /* 0x0000991012047816 */ /* 0x010fc600000000ff */
        /* <DEDUP_REMOVED lines=17> */
.L_x_5368:
[----:B------:R-:W0:Y:S02]  /*6ba0*/  F2I.S64.TRUNC R16, R16 ;  /* 0x0000001000107311 */ /* 0x000e24000020d900 */
[----:B0-----:R-:W-:-:S05]  /*6bb0*/  IMAD.MOV.U32 R3, RZ, RZ, R16 ;  /* 0x000000ffff037224 */ /* 0x001fca00078e0010 */
[----:B------:R4:W-:Y:S01]  /*6bc0*/  STG.E.U8 desc[UR36][R8.64], R3 ;  /* 0x0000000308007986 */ /* 0x0009e2000c101124 */
[----:B------:R-:W-:Y:S05]  /*6bd0*/  BRA `(.L_x_5370) ;  /* 0x0000000c003c7947 */ /* 0x000fea0003800000 */
.L_x_5367:
        /* <DEDUP_REMOVED lines=9> */
.L_x_5372:
[----:B------:R-:W0:Y:S02]  /*6c70*/  F2I.FTZ.TRUNC.NTZ R3, R16 ;  /* 0x0000001000037305 */ /* 0x000e24000021f100 */
[----:B0-----:R2:W-:Y:S01]  /*6c80*/  STG.E desc[UR36][R8.64], R3 ;  /* 0x0000000308007986 */ /* 0x0015e2000c101924 */
[----:B------:R-:W-:Y:S05]  /*6c90*/  BRA `(.L_x_5370) ;  /* 0x0000000c000c7947 */ /* 0x000fea0003800000 */
.L_x_5371:
[----:B------:R-:W0:Y:S02]  /*6ca0*/  F2I.FTZ.TRUNC.NTZ R3, R16 ;  /* 0x0000001000037305 */ /* 0x000e24000021f100 */
[----:B0-----:R0:W-:Y:S01]  /*6cb0*/  STG.E.U16 desc[UR36][R8.64], R3 ;  /* 0x0000000308007986 */ /* 0x0011e2000c101524 */
[----:B------:R-:W-:Y:S05]  /*6cc0*/  BRA `(.L_x_5370) ;  /* 0x0000000c00007947 */ /* 0x000fea0003800000 */
.L_x_5366:
        /* <DEDUP_REMOVED lines=8> */
.L_x_5374:
[----:B------:R-:W-:-:S05]  /*6d50*/  F2FP.F16.F32.PACK_AB R16, RZ, R16 ;  /* 0x00000010ff10723e */ /* 0x000fca00000000ff */
[----:B------:R0:W-:Y:S01]  /*6d60*/  STG.E.U16 desc[UR36][R8.64], R16 ;  /* 0x0000001008007986 */ /* 0x0001e2000c101524 */
[----:B------:R-:W-:Y:S05]  /*6d70*/  BRA `(.L_x_5370) ;  /* 0x0000000800d47947 */ /* 0x000fea0003800000 */
.L_x_5373:
[----:B------:R-:W-:-:S13]  /*6d80*/  ISETP.NE.AND P0, PT, R0, 0x7, PT ;  /* 0x000000070000780c */ /* 0x000fda0003f05270 */
[----:B------:R-:W-:Y:S05]  /*6d90*/  @!P0 BRA `(.L_x_5375) ;  /* 0x0000000000248947 */ /* 0x000fea0003800000 */
[----:B------:R-:W-:-:S13]  /*6da0*/  ISETP.NE.AND P0, PT, R0, 0x8, PT ;  /* 0x000000080000780c */ /* 0x000fda0003f05270 */
[----:B------:R-:W-:Y:S05]  /*6db0*/  @!P0 BRA `(.L_x_5376) ;  /* 0x0000000000108947 */ /* 0x000fea0003800000 */
[----:B------:R-:W-:-:S13]  /*6dc0*/  ISETP.NE.AND P0, PT, R0, 0x9, PT ;  /* 0x000000090000780c */ /* 0x000fda0003f05270 */
[----:B------:R-:W-:Y:S05]  /*6dd0*/  @P0 BRA `(.L_x_5369) ;  /* 0x0000000400e40947 */ /* 0x000fea0003800000 */
[----:B------:R0:W-:Y:S01]  /*6de0*/  STG.E.64 desc[UR36][R8.64], R16 ;  /* 0x0000001008007986 */ /* 0x0001e2000c101b24 */
[----:B------:R-:W-:Y:S05]  /*6df0*/  BRA `(.L_x_5370) ;  /* 0x0000000800b47947 */ /* 0x000fea0003800000 */
.L_x_5376:
[----:B------:R-:W-:-:S05]  /*6e00*/  F2FP.F16.F32.PACK_AB R17, R17, R16 ;  /* 0x000000101111723e */ /* 0x000fca00000000ff */
[----:B------:R0:W-:Y:S01]  /*6e10*/  STG.E desc[UR36][R8.64], R17 ;  /* 0x0000001108007986 */ /* 0x0001e2000c101924 */
[----:B------:R-:W-:Y:S05]  /*6e20*/  BRA `(.L_x_5370) ;  /* 0x0000000800a87947 */ /* 0x000fea0003800000 */
.L_x_5375:
[----:B------:R-:W-:-:S06]  /*6e30*/  FMUL.FTZ R4, R16, 1 ;  /* 0x3f80000010047820 */ /* 0x000fcc0000410000 */
[----:B------:R-:W0:Y:S02]  /*6e40*/  F2F.F64.F32 R4, R4 ;  /* 0x0000000400047310 */ /* 0x000e240000201800 */
[----:B0-----:R0:W-:Y:S01]  /*6e50*/  STG.E.64 desc[UR36][R8.64], R4 ;  /* 0x0000000408007986 */ /* 0x0011e2000c101b24 */
[----:B------:R-:W-:Y:S05]  /*6e60*/  BRA `(.L_x_5370) ;  /* 0x0000000800987947 */ /* 0x000fea0003800000 */
.L_x_5365:
        /* <DEDUP_REMOVED lines=13> */
.L_x_5380:
        /* <DEDUP_REMOVED lines=16> */
.L_x_5383:
[----:B------:R-:W-:-:S04]  /*7040*/  SHF.R.U32.HI R16, RZ, 0x18, R16 ;  /* 0x00000018ff107819 */ /* 0x000fc80000011610 */
[----:B------:R-:W-:-:S04]  /*7050*/  LOP3.LUT R3, R3, 0x80, R16, 0xf8, !PT ;  /* 0x0000008003037812 */ /* 0x000fc800078ef810 */
[----:B------:R-:W-:-:S07]  /*7060*/  PRMT R4, R3, 0x7610, R4 ;  /* 0x0000761003047816 */ /* 0x000fce0000000004 */
.L_x_5382:
[----:B------:R-:W-:Y:S05]  /*7070*/  BSYNC.RECONVERGENT B0 ;  /* 0x0000000000007941 */ /* 0x000fea0003800200 */
.L_x_5381:
[----:B------:R0:W-:Y:S01]  /*7080*/  STG.E.U8 desc[UR36][R8.64], R4 ;  /* 0x0000000408007986 */ /* 0x0001e2000c101124 */
[----:B------:R-:W-:Y:S05]  /*7090*/  BRA `(.L_x_5370) ;  /* 0x00000008000c7947 */ /* 0x000fea0003800000 */
.L_x_5379:
        /* <DEDUP_REMOVED lines=16> */
.L_x_5386:
[----:B------:R-:W-:-:S04]  /*71a0*/  SHF.R.U32.HI R16, RZ, 0x18, R16 ;  /* 0x00000018ff107819 */ /* 0x000fc80000011610 */
[----:B------:R-:W-:-:S04]  /*71b0*/  LOP3.LUT R3, R3, 0x80, R16, 0xf8, !PT ;  /* 0x0000008003037812 */ /* 0x000fc800078ef810 */
[----:B------:R-:W-:-:S07]  /*71c0*/  PRMT R4, R3, 0x7610, R4 ;  /* 0x0000761003047816 */ /* 0x000fce0000000004 */
.L_x_5385:
[----:B------:R-:W-:Y:S05]  /*71d0*/  BSYNC.RECONVERGENT B0 ;  /* 0x0000000000007941 */ /* 0x000fea0003800200 */
.L_x_5384:
[----:B------:R0:W-:Y:S01]  /*71e0*/  STG.E.U8 desc[UR36][R8.64], R4 ;  /* 0x0000000408007986 */ /* 0x0001e2000c101124 */
[----:B------:R-:W-:Y:S05]  /*71f0*/  BRA `(.L_x_5370) ;  /* 0x0000000400b47947 */ /* 0x000fea0003800000 */
.L_x_5378:
        /* <DEDUP_REMOVED lines=21> */
.L_x_5388:
[----:B------:R-:W0:Y:S02]  /*7350*/  F2I.U64.TRUNC R16, R16 ;  /* 0x0000001000107311 */ /* 0x000e24000020d800 */
[----:B0-----:R0:W-:Y:S01]  /*7360*/  STG.E.64 desc[UR36][R8.64], R16 ;  /* 0x0000001008007986 */ /* 0x0011e2000c101b24 */
[----:B------:R-:W-:Y:S05]  /*7370*/  BRA `(.L_x_5370) ;  /* 0x0000000400547947 */ /* 0x000fea0003800000 */
.L_x_5387:
[----:B------:R-:W0:Y:S02]  /*7380*/  F2I.FTZ.U32.TRUNC.NTZ R3, R16 ;  /* 0x0000001000037305 */ /* 0x000e24000021f000 */
[----:B0-----:R0:W-:Y:S01]  /*7390*/  STG.E desc[UR36][R8.64], R3 ;  /* 0x0000000308007986 */ /* 0x0011e2000c101924 */
[----:B------:R-:W-:Y:S05]  /*73a0*/  BRA `(.L_x_5370) ;  /* 0x0000000400487947 */ /* 0x000fea0003800000 */
.L_x_5377:
[----:B------:R-:W-:-:S13]  /*73b0*/  ISETP.GT.AND P0, PT, R0, 0xe, PT ;  /* 0x0000000e0000780c */ /* 0x000fda0003f04270 */
[----:B------:R-:W-:Y:S05]  /*73c0*/  @P0 BRA `(.L_x_5389) ;  /* 0x0000000000500947 */ /* 0x000fea0003800000 */
[----:B------:R-:W-:-:S13]  /*73d0*/  ISETP.NE.AND P0, PT, R0, 0xa, PT ;  /* 0x0000000a0000780c */ /* 0x000fda0003f05270 */
[----:B------:R-:W-:Y:S05]  /*73e0*/  @!P0 BRA `(.L_x_5390) ;  /* 0x0000000000208947 */ /* 0x000fea0003800000 */
[----:B------:R-:W-:-:S13]  /*73f0*/  ISETP.NE.AND P0, PT, R0, 0xb, PT ;  /* 0x0000000b0000780c */ /* 0x000fda0003f05270 */
[----:B------:R-:W-:Y:S05]  /*7400*/  @P0 BRA `(.L_x_5369) ;  /* 0x0000000000580947 */ /* 0x000fea0003800000 */
[----:B------:R-:W-:Y:S02]  /*7410*/  FSETP.NEU.FTZ.AND P0, PT, R16, RZ, PT ;  /* 0x000000ff1000720b */ /* 0x000fe40003f1d000 */
[----:B------:R-:W-:-:S04]  /*7420*/  FSETP.NEU.FTZ.AND P1, PT, R17, RZ, PT ;  /* 0x000000ff1100720b */ /* 0x000fc80003f3d000 */
[----:B------:R-:W-:-:S04]  /*7430*/  PLOP3.LUT P0, PT, P0, P1, PT, 0xf8, 0x8f ;  /* 0x00000000008f781c */ /* 0x000fc80000703f70 */
[----:B------:R-:W-:-:S05]  /*7440*/  SEL R3, RZ, 0x1, !P0 ;  /* 0x00000001ff037807 */ /* 0x000fca0004000000 */
[----:B------:R0:W-:Y:S01]  /*7450*/  STG.E.U8 desc[UR36][R8.64], R3 ;  /* 0x0000000308007986 */ /* 0x0001e2000c101124 */
[----:B------:R-:W-:Y:S05]  /*7460*/  BRA `(.L_x_5370) ;  /* 0x0000000400187947 */ /* 0x000fea0003800000 */
.L_x_5390:
        /* <DEDUP_REMOVED lines=10> */
.L_x_5389:
[----:B------:R-:W-:-:S13]  /*7510*/  ISETP.NE.AND P0, PT, R0, 0xf, PT ;  /* 0x0000000f0000780c */ /* 0x000fda0003f05270 */
[----:B------:R-:W-:Y:S05]  /*7520*/  @!P0 BRA `(.L_x_5391) ;  /* 0x0000000000e08947 */ /* 0x000fea0003800000 */
[----:B------:R-:W-:-:S13]  /*7530*/  ISETP.NE.AND P0, PT, R0, 0x17, PT ;  /* 0x000000170000780c */ /* 0x000fda0003f05270 */
[----:B------:R-:W-:Y:S05]  /*7540*/  @!P0 BRA `(.L_x_5392) ;  /* 0x00000000008c8947 */ /* 0x000fea0003800000 */
[----:B------:R-:W-:-:S13]  /*7550*/  ISETP.NE.AND P0, PT, R0, 0x18, PT ;  /* 0x000000180000780c */ /* 0x000fda0003f05270 */
[----:B------:R-:W-:Y:S05]  /*7560*/  @!P0 BRA `(.L_x_5393) ;  /* 0x0000000000448947 */ /* 0x000fea0003800000 */
.L_x_5369:
        /* <DEDUP_REMOVED lines=16> */
.L_x_5394:
[----:B------:R-:W-:Y:S05]  /*7670*/  BRA `(.L_x_5370) ;  /* 0x0000000000947947 */ /* 0x000fea0003800000 */
.L_x_5393:
        /* <DEDUP_REMOVED lines=12> */
.L_x_5396:
[----:B------:R-:W-:Y:S05]  /*7740*/  BSYNC.RECONVERGENT B0 ;  /* 0x0000000000007941 */ /* 0x000fea0003800200 */
.L_x_5395:
[----:B------:R-:W-:-:S05]  /*7750*/  LOP3.LUT R3, R0, 0x80, R5, 0xf8, !PT ;  /* 0x0000008000037812 */ /* 0x000fca00078ef805 */
[----:B------:R0:W-:Y:S01]  /*7760*/  STG.E.U8 desc[UR36][R8.64], R3 ;  /* 0x0000000308007986 */ /* 0x0001e2000c101124 */
[----:B------:R-:W-:Y:S05]  /*7770*/  BRA `(.L_x_5370) ;  /* 0x0000000000547947 */ /* 0x000fea0003800000 */
.L_x_5392:
        /* <DEDUP_REMOVED lines=11> */
.L_x_5398:
[----:B------:R-:W-:Y:S01]  /*7830*/  IMAD.MOV.U32 R0, RZ, RZ, 0x7f ;  /* 0x0000007fff007424 */ /* 0x000fe200078e00ff */
[----:B------:R-:W-:-:S04]  /*7840*/  ISETP.GT.U32.AND P0, PT, R4, 0x7f800000, PT ;  /* 0x7f8000000400780c */ /* 0x000fc80003f04070 */
[----:B------:R-:W-:-:S09]  /*7850*/  SEL R0, R0, 0x7c, P0 ;  /* 0x0000007c00007807 */ /* 0x000fd20000000000 */
.L_x_5399:
[----:B------:R-:W-:Y:S05]  /*7860*/  BSYNC.RECONVERGENT B0 ;  /* 0x0000000000007941 */ /* 0x000fea0003800200 */
.L_x_5397:
[----:B------:R-:W-:-:S04]  /*7870*/  SHF.R.U32.HI R3, RZ, 0x18, R16 ;  /* 0x00000018ff037819 */ /* 0x000fc80000011610 */
[----:B------:R-:W-:-:S05]  /*7880*/  LOP3.LUT R3, R0, 0x80, R3, 0xf8, !PT ;  /* 0x0000008000037812 */ /* 0x000fca00078ef803 */
[----:B------:R0:W-:Y:S01]  /*7890*/  STG.E.U8 desc[UR36][R8.64], R3 ;  /* 0x0000000308007986 */ /* 0x0001e2000c101124 */
[----:B------:R-:W-:Y:S05]  /*78a0*/  BRA `(.L_x_5370) ;  /* 0x0000000000087947 */ /* 0x000fea0003800000 */
.L_x_5391:
[----:B------:R-:W-:-:S05]  /*78b0*/  F2FP.BF16.F32.PACK_AB R16, RZ, R16 ;  /* 0x00000010ff10723e */ /* 0x000fca00000010ff */
[----:B------:R0:W-:Y:S02]  /*78c0*/  STG.E.U16 desc[UR36][R8.64], R16 ;  /* 0x0000001008007986 */ /* 0x0001e4000c101524 */
.L_x_5370:
        /* <DEDUP_REMOVED lines=24> */
.L_x_5403:
[----:B------:R-:W0:Y:S02]  /*7a50*/  F2I.S64.TRUNC R24, R24 ;  /* 0x0000001800187311 */ /* 0x000e24000020d900 */
[----:B0-----:R-:W-:-:S05]  /*7a60*/  IMAD.MOV.U32 R3, RZ, RZ, R24 ;  /* 0x000000ffff037224 */ /* 0x001fca00078e0018 */
[----:B------:R0:W-:Y:S01]  /*7a70*/  STG.E.U8 desc[UR36][R8.64], R3 ;  /* 0x0000000308007986 */ /* 0x0001e2000c101124 */
[----:B------:R-:W-:Y:S05]  /*7a80*/  BRA `(.L_x_5405) ;  /* 0x0000000c003c7947 */ /* 0x000fea0003800000 */
.L_x_5402:
        /* <DEDUP_REMOVED lines=9> */
.L_x_5407:
[----:B------:R-:W0:Y:S02]  /*7b20*/  F2I.FTZ.TRUNC.NTZ R3, R24 ;  /* 0x0000001800037305 */ /* 0x000e24000021f100 */
[----:B0-----:R0:W-:Y:S01]  /*7b30*/  STG.E desc[UR36][R8.64], R3 ;  /* 0x0000000308007986 */ /* 0x0011e2000c101924 */
[----:B------:R-:W-:Y:S05]  /*7b40*/  BRA `(.L_x_5405) ;  /* 0x0000000c000c7947 */ /* 0x000fea0003800000 */
.L_x_5406:
[----:B------:R-:W0:Y:S02]  /*7b50*/  F2I.FTZ.TRUNC.NTZ R3, R24 ;  /* 0x0000001800037305 */ /* 0x000e24000021f100 */
[----:B0-----:R0:W-:Y:S01]  /*7b60*/  STG.E.U16 desc[UR36][R8.64], R3 ;  /* 0x0000000308007986 */ /* 0x0011e2000c101524 */
[----:B------:R-:W-:Y:S05]  /*7b70*/  BRA `(.L_x_5405) ;  /* 0x0000000c00007947 */ /* 0x000fea0003800000 */
.L_x_5401:
        /* <DEDUP_REMOVED lines=8> */
.L_x_5409:
[----:B------:R-:W-:-:S05]  /*7c00*/  F2FP.F16.F32.PACK_AB R24, RZ, R24 ;  /* 0x00000018ff18723e */ /* 0x000fca00000000ff */
[----:B------:R0:W-:Y:S01]  /*7c10*/  STG.E.U16 desc[UR36][R8.64], R24 ;  /* 0x0000001808007986 */ /* 0x0001e2000c101524 */
[----:B------:R-:W-:Y:S05]  /*7c20*/  BRA `(.L_x_5405) ;  /* 0x0000000800d47947 */ /* 0x000fea0003800000 */
.L_x_5408:
        /* <DEDUP_REMOVED lines=8> */
.L_x_5411:
[----:B------:R-:W-:-:S05]  /*7cb0*/  F2FP.F16.F32.PACK_AB R25, R25, R24 ;  /* 0x000000181919723e */ /* 0x000fca00000000ff */
[----:B------:R0:W-:Y:S01]  /*7cc0*/  STG.E desc[UR36][R8.64], R25 ;  /* 0x0000001908007986 */ /* 0x0001e2000c101924 */
[----:B------:R-:W-:Y:S05]  /*7cd0*/  BRA `(.L_x_5405) ;  /* 0x0000000800a87947 */ /* 0x000fea0003800000 */
.L_x_5410:
[----:B------:R-:W-:-:S06]  /*7ce0*/  FMUL.FTZ R4, R24, 1 ;  /* 0x3f80000018047820 */ /* 0x000fcc0000410000 */
[----:B------:R-:W0:Y:S02]  /*7cf0*/  F2F.F64.F32 R4, R4 ;  /* 0x0000000400047310 */ /* 0x000e240000201800 */
[----:B0-----:R0:W-:Y:S01]  /*7d00*/  STG.E.64 desc[UR36][R8.64], R4 ;  /* 0x0000000408007986 */ /* 0x0011e2000c101b24 */
[----:B------:R-:W-:Y:S05]  /*7d10*/  BRA `(.L_x_5405) ;  /* 0x0000000800987947 */ /* 0x000fea0003800000 */
.L_x_5400:
        /* <DEDUP_REMOVED lines=13> */
.L_x_5415:
        /* <DEDUP_REMOVED lines=16> */
.L_x_5418:
[----:B------:R-:W-:-:S04]  /*7ef0*/  SHF.R.U32.HI R24, RZ, 0x18, R24 ;  /* 0x00000018ff187819 */ /* 0x000fc80000011618 */
[----:B------:R-:W-:-:S04]  /*7f00*/  LOP3.LUT R3, R3, 0x80, R24, 0xf8, !PT ;  /* 0x0000008003037812 */ /* 0x000fc800078ef818 */
[----:B------:R-:W-:-:S07]  /*7f10*/  PRMT R4, R3, 0x7610, R4 ;  /* 0x0000761003047816 */ /* 0x000fce0000000004 */
.L_x_5417:
[----:B------:R-:W-:Y:S05]  /*7f20*/  BSYNC.RECONVERGENT B0 ;  /* 0x0000000000007941 */ /* 0x000fea0003800200 */
.L_x_5416:
[----:B------:R0:W-:Y:S01]  /*7f30*/  STG.E.U8 desc[UR36][R8.64], R4 ;  /* 0x0000000408007986 */ /* 0x0001e2000c101124 */
[----:B------:R-:W-:Y:S05]  /*7f40*/  BRA `(.L_x_5405) ;  /* 0x00000008000c7947 */ /* 0x000fea0003800000 */
.L_x_5414:
        /* <DEDUP_REMOVED lines=16> */
.L_x_5421:
[----:B------:R-:W-:-:S04]  /*8050*/  SHF.R.U32.HI R24, RZ, 0x18, R24 ;  /* 0x00000018ff187819 */ /* 0x000fc80000011618 */
[----:B------:R-:W-:-:S04]  /*8060*/  LOP3.LUT R3, R3, 0x80, R24, 0xf8, !PT ;  /* 0x0000008003037812 */ /* 0x000fc800078ef818 */
[----:B------:R-:W-:-:S07]  /*8070*/  PRMT R4, R3, 0x7610, R4 ;  /* 0x0000761003047816 */ /* 0x000fce0000000004 */
.L_x_5420:
[----:B------:R-:W-:Y:S05]  /*8080*/  BSYNC.RECONVERGENT B0 ;  /* 0x0000000000007941 */ /* 0x000fea0003800200 */
.L_x_5419:
[----:B------:R0:W-:Y:S01]  /*8090*/  STG.E.U8 desc[UR36][R8.64], R4 ;  /* 0x0000000408007986 */ /* 0x0001e2000c101124 */
[----:B------:R-:W-:Y:S05]  /*80a0*/  BRA `(.L_x_5405) ;  /* 0x0000000400b47947 */ /* 0x000fea0003800000 */
.L_x_5413:
        /* <DEDUP_REMOVED lines=21> */
.L_x_5423:
[----:B------:R-:W0:Y:S02]  /*8200*/  F2I.U64.TRUNC R24, R24 ;  /* 0x0000001800187311 */ /* 0x000e24000020d800 */
[----:B0-----:R0:W-:Y:S01]  /*8210*/  STG.E.64 desc[UR36][R8.64], R24 ;  /* 0x0000001808007986 */ /* 0x0011e2000c101b24 */
[----:B------:R-:W-:Y:S05]  /*8220*/  BRA `(.L_x_5405) ;  /* 0x0000000400547947 */ /* 0x000fea0003800000 */
.L_x_5422:
[----:B------:R-:W0:Y:S02]  /*8230*/  F2I.FTZ.U32.TRUNC.NTZ R3, R24 ;  /* 0x0000001800037305 */ /* 0x000e24000021f000 */
[----:B0-----:R0:W-:Y:S01]  /*8240*/  STG.E desc[UR36][R8.64], R3 ;  /* 0x0000000308007986 */ /* 0x0011e2000c101924 */
[----:B------:R-:W-:Y:S05]  /*8250*/  BRA `(.L_x_5405) ;  /* 0x0000000400487947 */ /* 0x000fea0003800000 */
.L_x_5412:
        /* <DEDUP_REMOVED lines=12> */
.L_x_5425:
        /* <DEDUP_REMOVED lines=10> */
.L_x_5424:
[----:B------:R-:W-:-:S13]  /*83c0*/  ISETP.NE.AND P0, PT, R0, 0xf, PT ;  /* 0x0000000f0000780c */ /* 0x000fda0003f05270 */
[----:B------:R-:W-:Y:S05]  /*83d0*/  @!P0 BRA `(.L_x_5426) ;  /* 0x0000000000e08947 */ /* 0x000fea0003800000 */
[----:B------:R-:W-:-:S13]  /*83e0*/  ISETP.NE.AND P0, PT, R0, 0x17, PT ;  /* 0x000000170000780c */ /* 0x000fda0003f05270 */
[----:B------:R-:W-:Y:S05]  /*83f0*/  @!P0 BRA `(.L_x_5427) ;  /* 0x00000000008c8947 */ /* 0x000fea0003800000 */
[----:B------:R-:W-:-:S13]  /*8400*/  ISETP.NE.AND P0, PT, R0, 0x18, PT ;  /* 0x000000180000780c */ /* 0x000fda0003f05270 */
[----:B------:R-:W-:Y:S05]  /*8410*/  @!P0 BRA `(.L_x_5428) ;  /* 0x0000000000448947 */ /* 0x000fea0003800000 */
.L_x_5404:
        /* <DEDUP_REMOVED lines=16> */
.L_x_5429:
[----:B------:R-:W-:Y:S05]  /*8520*/  BRA `(.L_x_5405) ;  /* 0x0000000000947947 */ /* 0x000fea0003800000 */
.L_x_5428:
        /* <DEDUP_REMOVED lines=12> */
.L_x_5431:
[----:B------:R-:W-:Y:S05]  /*85f0*/  BSYNC.RECONVERGENT B0 ;  /* 0x0000000000007941 */ /* 0x000fea0003800200 */
.L_x_5430:
[----:B------:R-:W-:-:S05]  /*8600*/  LOP3.LUT R3, R0, 0x80, R5, 0xf8, !PT ;  /* 0x0000008000037812 */ /* 0x000fca00078ef805 */
[----:B------:R3:W-:Y:S01]  /*8610*/  STG.E.U8 desc[UR36][R8.64], R3 ;  /* 0x0000000308007986 */ /* 0x0007e2000c101124 */
[----:B------:R-:W-:Y:S05]  /*8620*/  BRA `(.L_x_5405) ;  /* 0x0000000000547947 */ /* 0x000fea0003800000 */
.L_x_5427:
        /* <DEDUP_REMOVED lines=11> */
.L_x_5433:
[----:B------:R-:W-:Y:S01]  /*86e0*/  IMAD.MOV.U32 R0, RZ, RZ, 0x7f ;  /* 0x0000007fff007424 */ /* 0x000fe200078e00ff */
[----:B------:R-:W-:-:S04]  /*86f0*/  ISETP.GT.U32.AND P0, PT, R4, 0x7f800000, PT ;  /* 0x7f8000000400780c */ /* 0x000fc80003f04070 */
[----:B------:R-:W-:-:S09]  /*8700*/  SEL R0, R0, 0x7c, P0 ;  /* 0x0000007c00007807 */ /* 0x000fd20000000000 */
.L_x_5434:
[----:B------:R-:W-:Y:S05]  /*8710*/  BSYNC.RECONVERGENT B0 ;  /* 0x0000000000007941 */ /* 0x000fea0003800200 */
.L_x_5432:
[----:B------:R-:W-:-:S04]  /*8720*/  SHF.R.U32.HI R3, RZ, 0x18, R24 ;  /* 0x00000018ff037819 */ /* 0x000fc80000011618 */
[----:B------:R-:W-:-:S05]  /*8730*/  LOP3.LUT R3, R0, 0x80, R3, 0xf8, !PT ;  /* 0x0000008000037812 */ /* 0x000fca00078ef803 */
[----:B------:R2:W-:Y:S01]  /*8740*/  STG.E.U8 desc[UR36][R8.64], R3 ;  /* 0x0000000308007986 */ /* 0x0005e2000c101124 */
[----:B------:R-:W-:Y:S05]  /*8750*/  BRA `(.L_x_5405) ;  /* 0x0000000000087947 */ /* 0x000fea0003800000 */
.L_x_5426:
[----:B------:R-:W-:-:S05]  /*8760*/  F2FP.BF16.F32.PACK_AB R24, RZ, R24 ;  /* 0x00000018ff18723e */ /* 0x000fca00000010ff */
[----:B------:R4:W-:Y:S02]  /*8770*/  STG.E.U16 desc[UR36][R8.64], R24 ;  /* 0x0000001808007986 */ /* 0x0009e4000c101524 */
.L_x_5405:
[----:B------:R-:W-:-:S07]  /*8780*/  VIADD R27, R27, 0x80 ;  /* 0x000000801b1b7836 */ /* 0x000fce0000000000 */
.L_x_5364:
[----:B------:R-:W-:Y:S05]  /*8790*/  BSYNC.RECONVERGENT B6 ;  /* 0x0000000000067941 */ /* 0x000fea0003800200 */
.L_x_5363:
[----:B------:R-:W-:-:S13]  /*87a0*/  ISETP.GE.AND P0, PT, R27, R26, PT ;  /* 0x0000001a1b00720c */ /* 0x000fda0003f06270 */
[----:B------:R-:W-:Y:S05]  /*87b0*/  @P0 EXIT ;  /* 0x000000000000094d */ /* 0x000fea0003800000 */
[----:B01--4-:R-:W0:Y:S01]  /*87c0*/  LDC.64 R4, c[0x0][0x388] ;  /* 0x0000e200ff047b82 */ /* 0x013e220000000a00 */
[----:B------:R-:W2:Y:S01]  /*87d0*/  LDCU UR4, c[0x0][0x3a8] ;  /* 0x00007500ff0477ac */ /* 0x000ea20008000800 */
[----:B------:R-:W-:Y:S01]  /*87e0*/  PRMT R0, R18, 0x9910, RZ ;  /* 0x0000991012007816 */ /* 0x000fe200000000ff */
[----:B------:R-:W-:-:S03]  /*87f0*/  IMAD R2, R2, 0x200, R27 ;  /* 0x0000020002027824 */ /* 0x000fc600078e021b */
[----:B------:R-:W-:Y:S01]  /*8800*/  ISETP.GT.AND P1, PT, R0, 0x9, PT ;  /* 0x000000090000780c */ /* 0x000fe20003f24270 */
[----:B--23--:R-:W-:-:S05]  /*8810*/  IMAD R3, R2, UR4, RZ ;  /* 0x0000000402037c24 */ /* 0x00cfca000f8e02ff */
        /* <DEDUP_REMOVED lines=14> */
.L_x_5438:
[----:B------:R-:W0:Y:S02]  /*8900*/  F2I.S64.TRUNC R22, R22 ;  /* 0x0000001600167311 */ /* 0x000e24000020d900 */
[----:B0-----:R-:W-:-:S05]  /*8910*/  IMAD.MOV.U32 R5, RZ, RZ, R22 ;  /* 0x000000ffff057224 */ /* 0x001fca00078e0016 */
[----:B------:R-:W-:Y:S01]  /*8920*/  STG.E.U8 desc[UR36][R2.64], R5 ;  /* 0x0000000502007986 */ /* 0x000fe2000c101124 */
[----:B------:R-:W-:Y:S05]  /*8930*/  EXIT ;  /* 0x000000000000794d */ /* 0x000fea0003800000 */
.L_x_5437:
        /* <DEDUP_REMOVED lines=9> */
.L_x_5441:
[----:B------:R-:W0:Y:S02]  /*89d0*/  F2I.FTZ.TRUNC.NTZ R5, R22 ;  /* 0x0000001600057305 */ /* 0x000e24000021f100 */
[----:B0-----:R-:W-:Y:S01]  /*89e0*/  STG.E desc[UR36][R2.64], R5 ;  /* 0x0000000502007986 */ /* 0x001fe2000c101924 */
[----:B------:R-:W-:Y:S05]  /*89f0*/  EXIT ;  /* 0x000000000000794d */ /* 0x000fea0003800000 */
.L_x_5440:
[----:B------:R-:W0:Y:S02]  /*8a00*/  F2I.FTZ.TRUNC.NTZ R5, R22 ;  /* 0x0000001600057305 */ /* 0x000e24000021f100 */
[----:B0-----:R-:W-:Y:S01]  /*8a10*/  STG.E.U16 desc[UR36][R2.64], R5 ;  /* 0x0000000502007986 */ /* 0x001fe2000c101524 */
[----:B------:R-:W-:Y:S05]  /*8a20*/  EXIT ;  /* 0x000000000000794d */ /* 0x000fea0003800000 */
.L_x_5436:
        /* <DEDUP_REMOVED lines=8> */
.L_x_5443:
[----:B------:R-:W-:-:S05]  /*8ab0*/  F2FP.F16.F32.PACK_AB R22, RZ, R22 ;  /* 0x00000016ff16723e */ /* 0x000fca00000000ff */
[----:B------:R-:W-:Y:S01]  /*8ac0*/  STG.E.U16 desc[UR36][R2.64], R22 ;  /* 0x0000001602007986 */ /* 0x000fe2000c101524 */
[----:B------:R-:W-:Y:S05]  /*8ad0*/  EXIT ;  /* 0x000000000000794d */ /* 0x000fea0003800000 */
.L_x_5442:
[----:B------:R-:W-:-:S13]  /*8ae0*/  ISETP.NE.AND P0, PT, R0, 0x7, PT ;  /* 0x000000070000780c */ /* 0x000fda0003f05270 */
[----:B------:R-:W-:Y:S05]  /*8af0*/  @!P0 BRA `(.L_x_5444) ;  /* 0x0000000000248947 */ /* 0x000fea0003800000 */
[----:B------:R-:W-:-:S13]  /*8b00*/  ISETP.NE.AND P0, PT, R0, 0x8, PT ;  /* 0x000000080000780c */ /* 0x000fda0003f05270 */
[----:B------:R-:W-:Y:S05]  /*8b10*/  @!P0 BRA `(.L_x_5445) ;  /* 0x0000000000108947 */ /* 0x000fea0003800000 */
[----:B------:R-:W-:-:S13]  /*8b20*/  ISETP.NE.AND P0, PT, R0, 0x9, PT ;  /* 0x000000090000780c */ /* 0x000fda0003f05270 */
[----:B------:R-:W-:Y:S05]  /*8b30*/  @P0 BRA `(.L_x_5439) ;  /* 0x0000000400e40947 */ /* 0x000fea0003800000 */
[----:B------:R-:W-:Y:S01]  /*8b40*/  STG.E.64 desc[UR36][R2.64], R22 ;  /* 0x0000001602007986 */ /* 0x000fe2000c101b24 */
[----:B------:R-:W-:Y:S05]  /*8b50*/  EXIT ;  /* 0x000000000000794d */ /* 0x000fea0003800000 */
.L_x_5445:
[----:B------:R-:W-:-:S05]  /*8b60*/  F2FP.F16.F32.PACK_AB R23, R23, R22 ;  /* 0x000000161717723e */ /* 0x000fca00000000ff */
[----:B------:R-:W-:Y:S01]  /*8b70*/  STG.E desc[UR36][R2.64], R23 ;  /* 0x0000001702007986 */ /* 0x000fe2000c101924 */
[----:B------:R-:W-:Y:S05]  /*8b80*/  EXIT ;  /* 0x000000000000794d */ /* 0x000fea0003800000 */
.L_x_5444:
[----:B------:R-:W-:-:S06]  /*8b90*/  FMUL.FTZ R4, R22, 1 ;  /* 0x3f80000016047820 */ /* 0x000fcc0000410000 */
[----:B------:R-:W0:Y:S02]  /*8ba0*/  F2F.F64.F32 R4, R4 ;  /* 0x0000000400047310 */ /* 0x000e240000201800 */
[----:B0-----:R-:W-:Y:S01]  /*8bb0*/  STG.E.64 desc[UR36][R2.64], R4 ;  /* 0x0000000402007986 */ /* 0x001fe2000c101b24 */
[----:B------:R-:W-:Y:S05]  /*8bc0*/  EXIT ;  /* 0x000000000000794d */ /* 0x000fea0003800000 */
.L_x_5435:
        /* <DEDUP_REMOVED lines=13> */
.L_x_5449:
        /* <DEDUP_REMOVED lines=16> */
.L_x_5452:
[----:B------:R-:W-:-:S04]  /*8da0*/  SHF.R.U32.HI R22, RZ, 0x18, R22 ;  /* 0x00000018ff167819 */ /* 0x000fc80000011616 */
[----:B------:R-:W-:-:S04]  /*8db0*/  LOP3.LUT R5, R5, 0x80, R22, 0xf8, !PT ;  /* 0x0000008005057812 */ /* 0x000fc800078ef816 */
[----:B------:R-:W-:-:S07]  /*8dc0*/  PRMT R0, R5, 0x7610, R0 ;  /* 0x0000761005007816 */ /* 0x000fce0000000000 */
.L_x_5451:
[----:B------:R-:W-:Y:S05]  /*8dd0*/  BSYNC.RECONVERGENT B0 ;  /* 0x0000000000007941 */ /* 0x000fea0003800200 */
.L_x_5450:
[----:B------:R-:W-:Y:S01]  /*8de0*/  STG.E.U8 desc[UR36][R2.64], R0 ;  /* 0x0000000002007986 */ /* 0x000fe2000c101124 */
[----:B------:R-:W-:Y:S05]  /*8df0*/  EXIT ;  /* 0x000000000000794d */ /* 0x000fea0003800000 */
.L_x_5448:
        /* <DEDUP_REMOVED lines=16> */
.L_x_5455:
[----:B------:R-:W-:-:S04]  /*8f00*/  SHF.R.U32.HI R22, RZ, 0x18, R22 ;  /* 0x00000018ff167819 */ /* 0x000fc80000011616 */
[----:B------:R-:W-:-:S04]  /*8f10*/  LOP3.LUT R5, R5, 0x80, R22, 0xf8, !PT ;  /* 0x0000008005057812 */ /* 0x000fc800078ef816 */
[----:B------:R-:W-:-:S07]  /*8f20*/  PRMT R0, R5, 0x7610, R0 ;  /* 0x0000761005007816 */ /* 0x000fce0000000000 */
.L_x_5454:
[----:B------:R-:W-:Y:S05]  /*8f30*/  BSYNC.RECONVERGENT B0 ;  /* 0x0000000000007941 */ /* 0x000fea0003800200 */
.L_x_5453:
[----:B------:R-:W-:Y:S01]  /*8f40*/  STG.E.U8 desc[UR36][R2.64], R0 ;  /* 0x0000000002007986 */ /* 0x000fe2000c101124 */
[----:B------:R-:W-:Y:S05]  /*8f50*/  EXIT ;  /* 0x000000000000794d */ /* 0x000fea0003800000 */
.L_x_5447:
        /* <DEDUP_REMOVED lines=21> */
.L_x_5457:
[----:B------:R-:W0:Y:S02]  /*90b0*/  F2I.U64.TRUNC R22, R22 ;  /* 0x0000001600167311 */ /* 0x000e24000020d800 */
[----:B0-----:R-:W-:Y:S01]  /*90c0*/  STG.E.64 desc[UR36][R2.64], R22 ;  /* 0x0000001602007986 */ /* 0x001fe2000c101b24 */
[----:B------:R-:W-:Y:S05]  /*90d0*/  EXIT ;  /* 0x000000000000794d */ /* 0x000fea0003800000 */
.L_x_5456:
[----:B------:R-:W0:Y:S02]  /*90e0*/  F2I.FTZ.U32.TRUNC.NTZ R5, R22 ;  /* 0x0000001600057305 */ /* 0x000e24000021f000 */
[----:B0-----:R-:W-:Y:S01]  /*90f0*/  STG.E desc[UR36][R2.64], R5 ;  /* 0x0000000502007986 */ /* 0x001fe2000c101924 */
[----:B------:R-:W-:Y:S05]  /*9100*/  EXIT ;  /* 0x000000000000794d */ /* 0x000fea0003800000 */
.L_x_5446:
        /* <DEDUP_REMOVED lines=10> */
[----:B------:R-:W-:Y:S01]  /*91b0*/  STG.E.U8 desc[UR36][R2.64], R5 ;  /* 0x0000000502007986 */ /* 0x000fe2000c101124 */
[----:B------:R-:W-:Y:S05]  /*91c0*/  EXIT ;  /* 0x000000000000794d */ /* 0x000fea0003800000 */
.L_x_5459:
        /* <DEDUP_REMOVED lines=10> */
.L_x_5458:
[----:B------:R-:W-:-:S13]  /*9270*/  ISETP.NE.AND P0, PT, R0, 0xf, PT ;  /* 0x0000000f0000780c */ /* 0x000fda0003f05270 */
[----:B------:R-:W-:Y:S05]  /*9280*/  @!P0 BRA `(.L_x_5460) ;  /* 0x0000000000e08947 */ /* 0x000fea0003800000 */
[----:B------:R-:W-:-:S13]  /*9290*/  ISETP.NE.AND P0, PT, R0, 0x17, PT ;  /* 0x000000170000780c */ /* 0x000fda0003f05270 */
[----:B------:R-:W-:Y:S05]  /*92a0*/  @!P0 BRA `(.L_x_5461) ;  /* 0x00000000008c8947 */ /* 0x000fea0003800000 */
[----:B------:R-:W-:-:S13]  /*92b0*/  ISETP.NE.AND P0, PT, R0, 0x18, PT ;  /* 0x000000180000780c */ /* 0x000fda0003f05270 */
[----:B------:R-:W-:Y:S05]  /*92c0*/  @!P0 BRA `(.L_x_5462) ;  /* 0x0000000000448947 */ /* 0x000fea0003800000 */
.L_x_5439:
        /* <DEDUP_REMOVED lines=16> */
.L_x_5463:
[----:B------:R-:W-:Y:S05]  /*93d0*/  EXIT ;  /* 0x000000000000794d */ /* 0x000fea0003800000 */
.L_x_5462:
        /* <DEDUP_REMOVED lines=12> */
.L_x_5465:
[----:B------:R-:W-:Y:S05]  /*94a0*/  BSYNC.RECONVERGENT B0 ;  /* 0x0000000000007941 */ /* 0x000fea0003800200 */
.L_x_5464:
[----:B------:R-:W-:-:S05]  /*94b0*/  LOP3.LUT R5, R0, 0x80, R7, 0xf8, !PT ;  /* 0x0000008000057812 */ /* 0x000fca00078ef807 */
[----:B------:R-:W-:Y:S01]  /*94c0*/  STG.E.U8 desc[UR36][R2.64], R5 ;  /* 0x0000000502007986 */ /* 0x000fe2000c101124 */
[----:B------:R-:W-:Y:S05]  /*94d0*/  EXIT ;  /* 0x000000000000794d */ /* 0x000fea0003800000 */
.L_x_5461:
        /* <DEDUP_REMOVED lines=11> */
.L_x_5467:
[----:B------:R-:W-:Y:S01]  /*9590*/  IMAD.MOV.U32 R0, RZ, RZ, 0x7f ;  /* 0x0000007fff007424 */ /* 0x000fe200078e00ff */
[----:B------:R-:W-:-:S04]  /*95a0*/  ISETP.GT.U32.AND P0, PT, R4, 0x7f800000, PT ;  /* 0x7f8000000400780c */ /* 0x000fc80003f04070 */
[----:B------:R-:W-:-:S09]  /*95b0*/  SEL R0, R0, 0x7c, P0 ;  /* 0x0000007c00007807 */ /* 0x000fd20000000000 */
.L_x_5468:
[----:B------:R-:W-:Y:S05]  /*95c0*/  BSYNC.RECONVERGENT B0 ;  /* 0x0000000000007941 */ /* 0x000fea0003800200 */
.L_x_5466:
[----:B------:R-:W-:-:S04]  /*95d0*/  SHF.R.U32.HI R5, RZ, 0x18, R22 ;  /* 0x00000018ff057819 */ /* 0x000fc80000011616 */
[----:B------:R-:W-:-:S05]  /*95e0*/  LOP3.LUT R5, R0, 0x80, R5, 0xf8, !PT ;  /* 0x0000008000057812 */ /* 0x000fca00078ef805 */
[----:B------:R-:W-:Y:S01]  /*95f0*/  STG.E.U8 desc[UR36][R2.64], R5 ;  /* 0x0000000502007986 */ /* 0x000fe2000c101124 */
[----:B------:R-:W-:Y:S05]  /*9600*/  EXIT ;  /* 0x000000000000794d */ /* 0x000fea0003800000 */
.L_x_5460:
[----:B------:R-:W-:-:S05]  /*9610*/  F2FP.BF16.F32.PACK_AB R22, RZ, R22 ;  /* 0x00000016ff16723e */ /* 0x000fca00000010ff */
[----:B------:R-:W-:Y:S01]  /*9620*/  STG.E.U16 desc[UR36][R2.64], R22 ;  /* 0x0000001602007986 */ /* 0x000fe2000c101524 */
[----:B------:R-:W-:Y:S05]  /*9630*/  EXIT ;  /* 0x000000000000794d */ /* 0x000fea0003800000 */
.L_x_5469:
        /* <DEDUP_REMOVED lines=12> */
.L_x_10195:


//--------------------- .text._ZN2at6native18elementwise_kernelILi128ELi2EZNS0_22gpu_kernel_impl_nocastIZZZNS0_61_GLOBAL__N__132982cb_23_ActivationSiluKernel_cu_1520ed90_293311silu_kernelERNS_18TensorIteratorBaseEENKUlvE_clEvENKUlvE2_clEvEUlN3c107complexIfEEE_EEvS5_RKT_EUliE_EEviT1_ --------------------------
	.section	.text._ZN2at6native18elementwise_kernelILi128ELi2EZNS0_22gpu_kernel_impl_nocastIZZZNS0_61_GLOBAL__N__132982cb_23_ActivationSiluKernel_cu_1520ed90_293311silu_kernelERNS_18TensorIteratorBaseEENKUlvE_clEvENKUlvE2_clEvEUlN3c107complexIfEEE_EEvS5_RKT_EUliE_EEviT1_,"ax",@progbits
	.align	128
        .global         _ZN2at6native18elementwise_kernelILi128ELi2EZNS0_22gpu_kernel_impl_nocastIZZZNS0_61_GLOBAL__N__132982cb_23_ActivationSiluKernel_cu_1520ed90_293311silu_kernelERNS_18TensorIteratorBaseEENKUlvE_clEvENKUlvE2_clEvEUlN3c107complexIfEEE_EEvS5_RKT_EUliE_EEviT1_
        .type           _ZN2at6native18elementwise_kernelILi128ELi2EZNS0_22gpu_kernel_impl_nocastIZZZNS0_61_GLOBAL__N__132982cb_23_ActivationSiluKernel_cu_1520ed90_293311silu_kernelERNS_18TensorIteratorBaseEENKUlvE_clEvENKUlvE2_clEvEUlN3c107complexIfEEE_EEvS5_RKT_EUliE_EEviT1_,@function
        .size           _ZN2at6native18elementwise_kernelILi128ELi2EZNS0_22gpu_kernel_impl_nocastIZZZNS0_61_GLOBAL__N__132982cb_23_ActivationSiluKernel_cu_1520ed90_293311silu_kernelERNS_18TensorIteratorBaseEENKUlvE_clEvENKUlvE2_clEvEUlN3c107complexIfEEE_EEvS5_RKT_EUliE_EEviT1_,(.L_x_10196 - _ZN2at6native18elementwise_kernelILi128ELi2EZNS0_22gpu_kernel_impl_nocastIZZZNS0_61_GLOBAL__N__132982cb_23_ActivationSiluKernel_cu_1520ed90_293311silu_kernelERNS_18TensorIteratorBaseEENKUlvE_clEvENKUlvE2_clEvEUlN3c107complexIfEEE_EEvS5_RKT_EUliE_EEviT1_)
        .other          _ZN2at6native18elementwise_kernelILi128ELi2EZNS0_22gpu_kernel_impl_nocastIZZZNS0_61_GLOBAL__N__132982cb_23_ActivationSiluKernel_cu_1520ed90_293311silu_kernelERNS_18TensorIteratorBaseEENKUlvE_clEvENKUlvE2_clEvEUlN3c107complexIfEEE_EEvS5_RKT_EUliE_EEviT1_,@"STO_CUDA_ENTRY STV_DEFAULT"
_ZN2at6native18elementwise_kernelILi128ELi2EZNS0_22gpu_kernel_impl_nocastIZZZNS0_61_GLOBAL__N__132982cb_23_ActivationSiluKernel_cu_1520ed90_293311silu_kernelERNS_18TensorIteratorBaseEENKUlvE_clEvENKUlvE2_clEvEUlN3c107complexIfEEE_EEvS5_RKT_EUliE_EEviT1_:
.text._ZN2at6native18elementwise_kernelILi128ELi2EZNS0_22gpu_kernel_impl_nocastIZZZNS0_61_GLOBAL__N__132982cb_23_ActivationSiluKernel_cu_1520ed90_293311silu_kernelERNS_18TensorIteratorBaseEENKUlvE_clEvENKUlvE2_clEvEUlN3c107complexIfEEE_EEvS5_RKT_EUliE_EEviT1_:
        /* <DEDUP_REMOVED lines=14> */
[----:B0-----:R-:W2:Y:S02]  /*00e0*/  LDG.E.64 R4, desc[UR6][R4.64] ;  /* 0x0000000604047981 */ /* 0x001ea4000c1e1b00 */
[----:B--2---:R-:W-:-:S05]  /*00f0*/  FADD.FTZ R6, -R5, -RZ ;  /* 0x800000ff05067221 */ /* 0x004fca0000010100 */
[----:B------:R-:W-:-:S13]  /*0100*/  LOP3.LUT P0, R2, R6, 0x7fffffff, RZ, 0xc0, !PT ;  /* 0x7fffffff06027812 */ /* 0x000fda000780c0ff */
[----:B------:R-:W-:Y:S05]  /*0110*/  @!P0 BRA `(.L_x_5473) ;  /* 0x0000000000cc8947 */ /* 0x000fea0003800000 */
[----:B------:R-:W-:-:S05]  /*0120*/  FADD.FTZ R0, -R4, -RZ ;  /* 0x800000ff04007221 */ /* 0x000fca0000010100 */
[----:B------:R-:W-:-:S13]  /*0130*/  LOP3.LUT P0, R7, R0, 0x7fffffff, RZ, 0xc0, !PT ;  /* 0x7fffffff00077812 */ /* 0x000fda000780c0ff */
[----:B------:R-:W-:Y:S05]  /*0140*/  @!P0 BRA `(.L_x_5474) ;  /* 0x0000000000b08947 */ /* 0x000fea0003800000 */
[----:B------:R-:W-:-:S13]  /*0150*/  ISETP.GT.U32.AND P0, PT, R2, 0x7f7fffff, PT ;  /* 0x7f7fffff0200780c */ /* 0x000fda0003f04070 */
[----:B------:R-:W-:Y:S05]  /*0160*/  @P0 BRA `(.L_x_5475) ;  /* 0x00000000008c0947 */ /* 0x000fea0003800000 */
[----:B------:R-:W-:-:S04]  /*0170*/  IADD3 R0, PT, PT, R0, -0x42b17218, RZ ;  /* 0xbd4e8de800007810 */ /* 0x000fc80007ffe0ff */
[----:B------:R-:W-:-:S13]  /*0180*/  ISETP.GE.U32.AND P0, PT, R0, 0x8e8e5d, PT ;  /* 0x008e8e5d0000780c */ /* 0x000fda0003f06070 */
[----:B------:R-:W-:Y:S05]  /*0190*/  @!P0 BRA `(.L_x_5476) ;  /* 0x0000000000208947 */ /* 0x000fea0003800000 */
[----:B------:R-:W-:Y:S01]  /*01a0*/  FMUL.RZ R2, R6, 0.15915493667125701904 ;  /* 0x3e22f98306027820 */ /* 0x000fe2000040c000 */
[----:B------:R-:W-:-:S03]  /*01b0*/  FMUL.FTZ R0, R4, -1.4426950216293334961 ;  /* 0xbfb8aa3b04007820 */ /* 0x000fc60000410000 */
[----:B------:R-:W0:Y:S08]  /*01c0*/  MUFU.COS R7, R2 ;  /* 0x0000000200077308 */ /* 0x000e300000000000 */
[----:B------:R-:W1:Y:S08]  /*01d0*/  MUFU.SIN R9, R2 ;  /* 0x0000000200097308 */ /* 0x000e700000000400 */
[----:B------:R-:W0:Y:S02]  /*01e0*/  MUFU.EX2 R0, R0 ;  /* 0x0000000000007308 */ /* 0x000e240000000800 */
[C---:B0-----:R-:W-:Y:S01]  /*01f0*/  FMUL.FTZ R7, R0.reuse, R7 ;  /* 0x0000000700077220 */ /* 0x041fe20000410000 */
[----:B-1----:R-:W-:Y:S01]  /*0200*/  FMUL.FTZ R6, R0, R9 ;  /* 0x0000000900067220 */ /* 0x002fe20000410000 */
[----:B------:R-:W-:Y:S06]  /*0210*/  BRA `(.L_x_5477) ;  /* 0x0000000000947947 */ /* 0x000fec0003800000 */
.L_x_5476:
        /* <DEDUP_REMOVED lines=15> */
[----:B--2---:R-:W-:Y:S02]  /*0310*/  FMUL.FTZ R0, R11, R0 ;  /* 0x000000000b007220 */ /* 0x004fe40000410000 */
        /* <DEDUP_REMOVED lines=8> */
.L_x_5475:
[----:B------:R-:W-:Y:S01]  /*03a0*/  ISETP.NE.AND P1, PT, R7, 0x7f800000, PT ;  /* 0x7f8000000700780c */ /* 0x000fe20003f25270 */
[----:B------:R-:W-:-:S12]  /*03b0*/  FADD.FTZ R6, R5, -R5 ;  /* 0x8000000505067221 */ /* 0x000fd80000010000 */
[C---:B------:R-:W-:Y:S02]  /*03c0*/  @!P1 ISETP.GT.AND P0, PT, R0.reuse, -0x1, PT ;  /* 0xffffffff0000980c */ /* 0x040fe40003f04270 */
[----:B------:R-:W-:Y:S02]  /*03d0*/  @P1 MOV R7, R6 ;  /* 0x0000000600071202 */ /* 0x000fe40000000f00 */
[----:B------:R-:W-:Y:S02]  /*03e0*/  @!P1 FSEL R7, R0, RZ, P0 ;  /* 0x000000ff00079208 */ /* 0x000fe40000000000 */
[----:B------:R-:W-:Y:S01]  /*03f0*/  @!P1 FSEL R6, R6, RZ, P0 ;  /* 0x000000ff06069208 */ /* 0x000fe20000000000 */
[----:B------:R-:W-:Y:S06]  /*0400*/  BRA `(.L_x_5477) ;  /* 0x0000000000187947 */ /* 0x000fec0003800000 */
.L_x_5474:
[----:B------:R-:W-:-:S04]  /*0410*/  FMUL.RZ R0, R6, 0.15915493667125701904 ;  /* 0x3e22f98306007820 */ /* 0x000fc8000040c000 */
[----:B------:R1:W2:Y:S08]  /*0420*/  MUFU.COS R7, R0 ;  /* 0x0000000000077308 */ /* 0x0002b00000000000 */
[----:B------:R1:W3:Y:S01]  /*0430*/  MUFU.SIN R6, R0 ;  /* 0x0000000000067308 */ /* 0x0002e20000000400 */
[----:B------:R-:W-:Y:S05]  /*0440*/  BRA `(.L_x_5477) ;  /* 0x0000000000087947 */ /* 0x000fea0003800000 */
.L_x_5473:
[----:B------:R-:W-:-:S06]  /*0450*/  FMUL.FTZ R7, R4, -1.4426950216293334961 ;  /* 0xbfb8aa3b04077820 */ /* 0x000fcc0000410000 */
[----:B------:R-:W0:Y:S02]  /*0460*/  MUFU.EX2 R7, R7 ;  /* 0x0000000700077308 */ /* 0x000e240000000800 */
.L_x_5477:
[----:B0-2---:R-:W-:Y:S01]  /*0470*/  FADD.FTZ R9, R7, 1 ;  /* 0x3f80000007097421 */ /* 0x005fe20000010000 */
[----:B---3--:R-:W-:-:S05]  /*0480*/  FADD.FTZ R8, RZ, R6 ;  /* 0x00000006ff087221 */ /* 0x008fca0000010000 */
[----:B------:R-:W-:-:S13]  /*0490*/  FSETP.GE.FTZ.AND P0, PT, |R9|, |R8|, PT ;  /* 0x400000080900720b */ /* 0x000fda0003f16200 */
[----:B------:R-:W-:Y:S05]  /*04a0*/  @!P0 BRA `(.L_x_5478) ;  /* 0x00000000004c8947 */ /* 0x000fea0003800000 */
[C---:B------:R-:W-:Y:S01]  /*04b0*/  FSETP.NEU.FTZ.AND P1, PT, |R9|.reuse, RZ, PT ;  /* 0x000000ff0900720b */ /* 0x040fe20003f3d200 */
[----:B------:R-:W-:Y:S01]  /*04c0*/  FADD.FTZ R2, |R9|, -RZ ;  /* 0x800000ff09027221 */ /* 0x000fe20000010200 */
[C---:B------:R-:W-:Y:S01]  /*04d0*/  FSETP.NEU.FTZ.AND P0, PT, |R8|.reuse, RZ, PT ;  /* 0x000000ff0800720b */ /* 0x040fe20003f1d200 */
[----:B-1----:R-:W-:-:S12]  /*04e0*/  FADD.FTZ R0, |R8|, -RZ ;  /* 0x800000ff08007221 */ /* 0x002fd80000010200 */
[----:B------:R-:W-:Y:S05]  /*04f0*/  @!P0 BRA !P1, `(.L_x_5479) ;  /* 0x0000000000248947 */ /* 0x000fea0004800000 */
[----:B------:R-:W0:Y:S02]  /*0500*/  MUFU.RCP R0, R9 ;  /* 0x0000000900007308 */ /* 0x000e240000001000 */
[----:B0-----:R-:W-:-:S04]  /*0510*/  FMUL.FTZ R0, R8, R0 ;  /* 0x0000000008007220 */ /* 0x001fc80000410000 */
[-C--:B------:R-:W-:Y:S01]  /*0520*/  FFMA.FTZ R2, R8, R0.reuse, R9 ;  /* 0x0000000008027223 */ /* 0x080fe20000010009 */
[-C--:B------:R-:W-:Y:S01]  /*0530*/  FFMA.FTZ R7, R5, R0.reuse, R4 ;  /* 0x0000000005077223 */ /* 0x080fe20000010004 */
[----:B------:R-:W-:-:S04]  /*0540*/  FFMA.FTZ R5, -R4, R0, R5 ;  /* 0x0000000004057223 */ /* 0x000fc80000010105 */
[----:B------:R-:W0:Y:S02]  /*0550*/  MUFU.RCP R2, R2 ;  /* 0x0000000200027308 */ /* 0x000e240000001000 */
[C---:B0-----:R-:W-:Y:S01]  /*0560*/  FMUL.FTZ R6, R2.reuse, R7 ;  /* 0x0000000702067220 */ /* 0x041fe20000410000 */
[----:B------:R-:W-:Y:S01]  /*0570*/  FMUL.FTZ R7, R2, R5 ;  /* 0x0000000502077220 */ /* 0x000fe20000410000 */
[----:B------:R-:W-:Y:S06]  /*0580*/  BRA `(.L_x_5480) ;  /* 0x0000000000347947 */ /* 0x000fec0003800000 */
.L_x_5479:
[----:B------:R-:W0:Y:S08]  /*0590*/  MUFU.RCP R7, R2 ;  /* 0x0000000200077308 */ /* 0x000e300000001000 */
[----:B------:R-:W1:Y:S01]  /*05a0*/  MUFU.RCP R0, R0 ;  /* 0x0000000000007308 */ /* 0x000e620000001000 */
[----:B0-----:R-:W-:Y:S01]  /*05b0*/  FMUL.FTZ R6, R4, R7 ;  /* 0x0000000704067220 */ /* 0x001fe20000410000 */
[----:B-1----:R-:W-:Y:S01]  /*05c0*/  FMUL.FTZ R7, R5, R0 ;  /* 0x0000000005077220 */ /* 0x002fe20000410000 */
[----:B------:R-:W-:Y:S06]  /*05d0*/  BRA `(.L_x_5480) ;  /* 0x0000000000207947 */ /* 0x000fec0003800000 */
.L_x_5478:
[----:B-1----:R-:W0:Y:S02]  /*05e0*/  MUFU.RCP R0, R8 ;  /* 0x0000000800007308 */ /* 0x002e240000001000 */
[----:B0-----:R-:W-:-:S04]  /*05f0*/  FMUL.FTZ R0, R9, R0 ;  /* 0x0000000009007220 */ /* 0x001fc80000410000 */
[-C--:B------:R-:W-:Y:S01]  /*0600*/  FFMA.FTZ R2, R9, R0.reuse, R8 ;  /* 0x0000000009027223 */ /* 0x080fe20000010008 */
[-C--:B------:R-:W-:Y:S01]  /*0610*/  FFMA.FTZ R7, R4, R0.reuse, R5 ;  /* 0x0000000004077223 */ /* 0x080fe20000010005 */
[----:B------:R-:W-:-:S04]  /*0620*/  FFMA.FTZ R5, R5, R0, -R4 ;  /* 0x0000000005057223 */ /* 0x000fc80000010804 */
[----:B------:R-:W0:Y:S02]  /*0630*/  MUFU.RCP R2, R2 ;  /* 0x0000000200027308 */ /* 0x000e240000001000 */
[C---:B0-----:R-:W-:Y:S01]  /*0640*/  FMUL.FTZ R6, R2.reuse, R7 ;  /* 0x0000000702067220 */ /* 0x041fe20000410000 */
[----:B------:R-:W-:-:S07]  /*0650*/  FMUL.FTZ R7, R2, R5 ;  /* 0x0000000502077220 */ /* 0x000fce0000410000 */
.L_x_5480:
[----:B------:R-:W0:Y:S01]  /*0660*/  LDC.64 R4, c[0x0][0x580] ;  /* 0x00016000ff047b82 */ /* 0x000e220000000a00 */
[----:B------:R-:W-:Y:S01]  /*0670*/  IADD3 R3, PT, PT, R3, 0x80, RZ ;  /* 0x0000008003037810 */ /* 0x000fe20007ffe0ff */
[----:B0-----:R0:W-:Y:S06]  /*0680*/  STG.E.64 desc[UR6][R4.64], R6 ;  /* 0x0000000604007986 */ /* 0x0011ec000c101b06 */
.L_x_5472:
[----:B------:R-:W-:Y:S05]  /*0690*/  BSYNC.RECONVERGENT B0 ;  /* 0x0000000000007941 */ /* 0x000fea0003800200 */
.L_x_5471:
[----:B------:R-:W-:-:S13]  /*06a0*/  ISETP.GE.AND P0, PT, R3, UR4, PT ;  /* 0x0000000403007c0c */ /* 0x000fda000bf06270 */
[----:B------:R-:W-:Y:S05]  /*06b0*/  @P0 EXIT ;  /* 0x000000000000094d */ /* 0x000fea0003800000 */
[----:B------:R-:W1:Y:S02]  /*06c0*/  LDC.64 R2, c[0x0][0x588] ;  /* 0x00016200ff027b82 */ /* 0x000e640000000a00 */
[----:B-1----:R-:W0:Y:S02]  /*06d0*/  LDG.E.64 R2, desc[UR6][R2.64] ;  /* 0x0000000602027981 */ /* 0x002e24000c1e1b00 */
[----:B0-----:R-:W-:-:S05]  /*06e0*/  FADD.FTZ R5, -R3, -RZ ;  /* 0x800000ff03057221 */ /* 0x001fca0000010100 */
        /* <DEDUP_REMOVED lines=18> */
.L_x_5484:
[----:B------:R-:W-:Y:S01]  /*0810*/  FADD.FTZ R0, -R2, -162.88958740234375 ;  /* 0xc322e3bc02007421 */ /* 0x000fe20000010100 */
[----:B------:R-:W-:-:S03]  /*0820*/  FMUL.RZ R9, R5, 0.15915493667125701904 ;  /* 0x3e22f98305097820 */ /* 0x000fc6000040c000 */
[----:B------:R-:W-:Y:S01]  /*0830*/  FMUL.FTZ R0, R0, 1.4426950216293334961 ;  /* 0x3fb8aa3b00007820 */ /* 0x000fe20000410000 */
[----:B------:R-:W0:Y:S08]  /*0840*/  MUFU.SIN R11, R9 ;  /* 0x00000009000b7308 */ /* 0x000e300000000400 */
[----:B------:R-:W1:Y:S02]  /*0850*/  MUFU.EX2 R0, R0 ;  /* 0x0000000000007308 */ /* 0x000e640000000800 */
[----:B-1----:R-:W-:-:S02]  /*0860*/  LEA.HI R4, R0, 0xffffffed, RZ, 0x9 ;  /* 0xffffffed00047811 */ /* 0x002fc400078f48ff */
[----:B------:R-:W-:Y:S02]  /*0870*/  LOP3.LUT R0, R0, 0x7fffff, RZ, 0xc0, !PT ;  /* 0x007fffff00007812 */ /* 0x000fe400078ec0ff */
[----:B------:R-:W-:Y:S02]  /*0880*/  LOP3.LUT R7, R4, 0xffff, RZ, 0xc0, !PT ;  /* 0x0000ffff04077812 */ /* 0x000fe400078ec0ff */
[----:B------:R-:W-:Y:S02]  /*0890*/  LOP3.LUT R0, R0, 0x7f000000, RZ, 0xfc, !PT ;  /* 0x7f00000000007812 */ /* 0x000fe400078efcff */
[----:B------:R-:W-:Y:S02]  /*08a0*/  LEA.HI R5, R7, R4, RZ, 0x11 ;  /* 0x0000000407057211 */ /* 0x000fe400078f88ff */
[----:B------:R-:W1:Y:S01]  /*08b0*/  MUFU.COS R7, R9 ;  /* 0x0000000900077308 */ /* 0x000e620000000000 */
[----:B0-----:R-:W-:Y:S01]  /*08c0*/  FMUL.FTZ R8, R11, R0 ;  /* 0x000000000b087220 */ /* 0x001fe20000410000 */
[----:B------:R-:W-:-:S04]  /*08d0*/  PRMT R5, R5, 0x9910, RZ ;  /* 0x0000991005057816 */ /* 0x000fc800000000ff */
[----:B------:R-:W-:-:S04]  /*08e0*/  SHF.R.S32.HI R5, RZ, 0x1, R5 ;  /* 0x00000001ff057819 */ /* 0x000fc80000011405 */
[----:B------:R-:W-:-:S04]  /*08f0*/  PRMT R5, R5, 0x9910, RZ ;  /* 0x0000991005057816 */ /* 0x000fc800000000ff */
[----:B------:R-:W-:Y:S02]  /*0900*/  IADD3 R4, PT, PT, R4, -R5, RZ ;  /* 0x8000000504047210 */ /* 0x000fe40007ffe0ff */
[----:B------:R-:W-:Y:S01]  /*0910*/  LEA R5, R5, 0x3f800000, 0x17 ;  /* 0x3f80000005057811 */ /* 0x000fe200078eb8ff */
[----:B-1----:R-:W-:Y:S01]  /*0920*/  FMUL.FTZ R6, R7, R0 ;  /* 0x0000000007067220 */ /* 0x002fe20000410000 */
[----:B------:R-:W-:-:S03]  /*0930*/  LEA R0, R4, 0x3f800000, 0x17 ;  /* 0x3f80000004007811 */ /* 0x000fc600078eb8ff */
[C---:B------:R-:W-:Y:S01]  /*0940*/  FMUL.FTZ R7, R5.reuse, R6 ;  /* 0x0000000605077220 */ /* 0x040fe20000410000 */
[----:B------:R-:W-:-:S03]  /*0950*/  FMUL.FTZ R5, R5, R8 ;  /* 0x0000000805057220 */ /* 0x000fc60000410000 */
[C---:B------:R-:W-:Y:S01]  /*0960*/  FMUL.FTZ R4, R0.reuse, R7 ;  /* 0x0000000700047220 */ /* 0x040fe20000410000 */
[----:B------:R-:W-:Y:S01]  /*0970*/  FMUL.FTZ R5, R0, R5 ;  /* 0x0000000500057220 */ /* 0x000fe20000410000 */
[----:B------:R-:W-:Y:S06]  /*0980*/  BRA `(.L_x_5485) ;  /* 0x0000000000347947 */ /* 0x000fec0003800000 */
.L_x_5483:
[----:B------:R-:W-:Y:S01]  /*0990*/  ISETP.NE.AND P1, PT, R6, 0x7f800000, PT ;  /* 0x7f8000000600780c */ /* 0x000fe20003f25270 */
[----:B------:R-:W-:-:S12]  /*09a0*/  FADD.FTZ R5, R3, -R3 ;  /* 0x8000000303057221 */ /* 0x000fd80000010000 */
[C---:B------:R-:W-:Y:S02]  /*09b0*/  @!P1 ISETP.GT.AND P0, PT, R0.reuse, -0x1, PT ;  /* 0xffffffff0000980c */ /* 0x040fe40003f04270 */
[----:B------:R-:W-:Y:S02]  /*09c0*/  @P1 MOV R4, R5 ;  /* 0x0000000500041202 */ /* 0x000fe40000000f00 */
[----:B------:R-:W-:Y:S02]  /*09d0*/  @!P1 FSEL R4, R0, RZ, P0 ;  /* 0x000000ff00049208 */ /* 0x000fe40000000000 */
[----:B------:R-:W-:Y:S01]  /*09e0*/  @!P1 FSEL R5, R5, RZ, P0 ;  /* 0x000000ff05059208 */ /* 0x000fe20000000000 */
[----:B------:R-:W-:Y:S06]  /*09f0*/  BRA `(.L_x_5485) ;  /* 0x0000000000187947 */ /* 0x000fec0003800000 */
.L_x_5482:
[----:B------:R-:W-:-:S04]  /*0a00*/  FMUL.RZ R0, R5, 0.15915493667125701904 ;  /* 0x3e22f98305007820 */ /* 0x000fc8000040c000 */
[----:B------:R1:W2:Y:S08]  /*0a10*/  MUFU.COS R4, R0 ;  /* 0x0000000000047308 */ /* 0x0002b00000000000 */
[----:B------:R1:W3:Y:S01]  /*0a20*/  MUFU.SIN R5, R0 ;  /* 0x0000000000057308 */ /* 0x0002e20000000400 */
[----:B------:R-:W-:Y:S05]  /*0a30*/  BRA `(.L_x_5485) ;  /* 0x0000000000087947 */ /* 0x000fea0003800000 */
.L_x_5481:
[----:B------:R-:W-:-:S06]  /*0a40*/  FMUL.FTZ R4, R2, -1.4426950216293334961 ;  /* 0xbfb8aa3b02047820 */ /* 0x000fcc0000410000 */
[----:B------:R-:W0:Y:S02]  /*0a50*/  MUFU.EX2 R4, R4 ;  /* 0x0000000400047308 */ /* 0x000e240000000800 */
.L_x_5485:
[----:B0-2---:R-:W-:Y:S01]  /*0a60*/  FADD.FTZ R9, R4, 1 ;  /* 0x3f80000004097421 */ /* 0x005fe20000010000 */
[----:B---3--:R-:W-:-:S05]  /*0a70*/  FADD.FTZ R8, RZ, R5 ;  /* 0x00000005ff087221 */ /* 0x008fca0000010000 */
[----:B------:R-:W-:-:S13]  /*0a80*/  FSETP.GE.FTZ.AND P0, PT, |R9|, |R8|, PT ;  /* 0x400000080900720b */ /* 0x000fda0003f16200 */
[----:B------:R-:W-:Y:S05]  /*0a90*/  @!P0 BRA `(.L_x_5486) ;  /* 0x00000000005c8947 */ /* 0x000fea0003800000 */
[C---:B------:R-:W-:Y:S01]  /*0aa0*/  FSETP.NEU.FTZ.AND P1, PT, |R9|.reuse, RZ, PT ;  /* 0x000000ff0900720b */ /* 0x040fe20003f3d200 */
[----:B------:R-:W-:Y:S01]  /*0ab0*/  FADD.FTZ R7, |R9|, -RZ ;  /* 0x800000ff09077221 */ /* 0x000fe20000010200 */
[----:B------:R-:W-:-:S13]  /*0ac0*/  FSETP.NEU.FTZ.AND P0, PT, |R8|, RZ, PT ;  /* 0x000000ff0800720b */ /* 0x000fda0003f1d200 */
[----:B------:R-:W-:Y:S05]  /*0ad0*/  @!P0 BRA !P1, `(.L_x_5487) ;  /* 0x00000000002c8947 */ /* 0x000fea0004800000 */
[----:B-1----:R-:W0:Y:S01]  /*0ae0*/  MUFU.RCP R0, R9 ;  /* 0x0000000900007308 */ /* 0x002e220000001000 */
[----:B------:R-:W1:Y:S01]  /*0af0*/  LDC.64 R4, c[0x0][0x580] ;  /* 0x00016000ff047b82 */ /* 0x000e620000000a00 */
[----:B0-----:R-:W-:-:S04]  /*0b00*/  FMUL.FTZ R0, R8, R0 ;  /* 0x0000000008007220 */ /* 0x001fc80000410000 */
[-C--:B------:R-:W-:Y:S01]  /*0b10*/  FFMA.FTZ R6, R8, R0.reuse, R9 ;  /* 0x0000000008067223 */ /* 0x080fe20000010009 */
[-C--:B------:R-:W-:Y:S01]  /*0b20*/  FFMA.FTZ R7, R3, R0.reuse, R2 ;  /* 0x0000000003077223 */ /* 0x080fe20000010002 */
[----:B------:R-:W-:-:S04]  /*0b30*/  FFMA.FTZ R3, -R2, R0, R3 ;  /* 0x0000000002037223 */ /* 0x000fc80000010103 */
[----:B------:R-:W0:Y:S02]  /*0b40*/  MUFU.RCP R6, R6 ;  /* 0x0000000600067308 */ /* 0x000e240000001000 */
[C---:B0-----:R-:W-:Y:S01]  /*0b50*/  FMUL.FTZ R2, R6.reuse, R7 ;  /* 0x0000000706027220 */ /* 0x041fe20000410000 */
[----:B------:R-:W-:-:S05]  /*0b60*/  FMUL.FTZ R3, R6, R3 ;  /* 0x0000000306037220 */ /* 0x000fca0000410000 */
[----:B-1----:R-:W-:Y:S01]  /*0b70*/  STG.E.64 desc[UR6][R4.64], R2 ;  /* 0x0000000204007986 */ /* 0x002fe2000c101b06 */
[----:B------:R-:W-:Y:S05]  /*0b80*/  EXIT ;  /* 0x000000000000794d */ /* 0x000fea0003800000 */
.L_x_5487:
[----:B-1----:R-:W-:Y:S01]  /*0b90*/  FADD.FTZ R0, |R8|, -RZ ;  /* 0x800000ff08007221 */ /* 0x002fe20000010200 */
[----:B------:R-:W0:Y:S01]  /*0ba0*/  LDC.64 R4, c[0x0][0x580] ;  /* 0x00016000ff047b82 */ /* 0x000e220000000a00 */
[----:B------:R-:W1:Y:S08]  /*0bb0*/  MUFU.RCP R7, R7 ;  /* 0x0000000700077308 */ /* 0x000e700000001000 */
[----:B------:R-:W2:Y:S01]  /*0bc0*/  MUFU.RCP R0, R0 ;  /* 0x0000000000007308 */ /* 0x000ea20000001000 */
[----:B-1----:R-:W-:Y:S01]  /*0bd0*/  FMUL.FTZ R2, R2, R7 ;  /* 0x0000000702027220 */ /* 0x002fe20000410000 */
[----:B--2---:R-:W-:-:S05]  /*0be0*/  FMUL.FTZ R3, R3, R0 ;  /* 0x0000000003037220 */ /* 0x004fca0000410000 */
[----:B0-----:R-:W-:Y:S01]  /*0bf0*/  STG.E.64 desc[UR6][R4.64], R2 ;  /* 0x0000000204007986 */ /* 0x001fe2000c101b06 */
[----:B------:R-:W-:Y:S05]  /*0c00*/  EXIT ;  /* 0x000000000000794d */ /* 0x000fea0003800000 */
.L_x_5486:
[----:B-1----:R-:W0:Y:S01]  /*0c10*/  MUFU.RCP R0, R8 ;  /* 0x0000000800007308 */ /* 0x002e220000001000 */
[----:B------:R-:W1:Y:S01]  /*0c20*/  LDC.64 R4, c[0x0][0x580] ;  /* 0x00016000ff047b82 */ /* 0x000e620000000a00 */
[----:B0-----:R-:W-:-:S04]  /*0c30*/  FMUL.FTZ R0, R9, R0 ;  /* 0x0000000009007220 */ /* 0x001fc80000410000 */
[-C--:B------:R-:W-:Y:S01]  /*0c40*/  FFMA.FTZ R6, R9, R0.reuse, R8 ;  /* 0x0000000009067223 */ /* 0x080fe20000010008 */
[-C--:B------:R-:W-:Y:S01]  /*0c50*/  FFMA.FTZ R7, R2, R0.reuse, R3 ;  /* 0x0000000002077223 */ /* 0x080fe20000010003 */
[----:B------:R-:W-:-:S04]  /*0c60*/  FFMA.FTZ R3, R3, R0, -R2 ;  /* 0x0000000003037223 */ /* 0x000fc80000010802 */
[----:B------:R-:W0:Y:S02]  /*0c70*/  MUFU.RCP R6, R6 ;  /* 0x0000000600067308 */ /* 0x000e240000001000 */
[C---:B0-----:R-:W-:Y:S01]  /*0c80*/  FMUL.FTZ R2, R6.reuse, R7 ;  /* 0x0000000706027220 */ /* 0x041fe20000410000 */
[----:B------:R-:W-:-:S05]  /*0c90*/  FMUL.FTZ R3, R6, R3 ;  /* 0x0000000306037220 */ /* 0x000fca0000410000 */
[----:B-1----:R-:W-:Y:S01]  /*0ca0*/  STG.E.64 desc[UR6][R4.64], R2 ;  /* 0x0000000204007986 */ /* 0x002fe2000c101b06 */
[----:B------:R-:W-:Y:S05]  /*0cb0*/  EXIT ;  /* 0x000000000000794d */ /* 0x000fea0003800000 */
.L_x_5470:
        /* <DEDUP_REMOVED lines=305> */
.L_x_5490:
[----:B------:R-:W0:Y:S02]  /*1fd0*/  LDCU.64 UR8, c[0x0][0x588] ;  /* 0x0000b100ff0877ac */ /* 0x000e240008000a00 */
[----:B0-----:R-:W-:-:S04]  /*1fe0*/  IADD3 R6, P0, PT, R4, UR8, RZ ;  /* 0x0000000804067c10 */ /* 0x001fc8000ff1e0ff */
[----:B------:R-:W-:-:S06]  /*1ff0*/  IADD3.X R7, PT, PT, RZ, UR9, RZ, P0, !PT ;  /* 0x00000009ff077c10 */ /* 0x000fcc00087fe4ff */
[----:B------:R-:W2:Y:S01]  /*2000*/  LDG.E.64 R6, desc[UR6][R6.64] ;  /* 0x0000000606067981 */ /* 0x000ea2000c1e1b00 */
[----:B------:R-:W-:Y:S01]  /*2010*/  BSSY.RECONVERGENT B1, `(.L_x_5491) ;  /* 0x0000037000017945 */ /* 0x000fe20003800200 */
[----:B--2---:R-:W-:-:S05]  /*2020*/  FADD.FTZ R4, -R7, -RZ ;  /* 0x800000ff07047221 */ /* 0x004fca0000010100 */
[----:B------:R-:W-:-:S13]  /*2030*/  LOP3.LUT P0, R11, R4, 0x7fffffff, RZ, 0xc0, !PT ;  /* 0x7fffffff040b7812 */ /* 0x000fda000780c0ff */
[----:B------:R-:W-:-:S06]  /*2040*/  @!P0 FMUL.FTZ R8, R6, -1.4426950216293334961 ;  /* 0xbfb8aa3b06088820 */ /* 0x000fcc0000410000 */
        /* <DEDUP_REMOVED lines=12> */
[C---:B------:R-:W-:Y:S02]  /*2110*/  @!P1 ISETP.GT.AND P0, PT, R10.reuse, -0x1, PT ;  /* 0xffffffff0a00980c */ /* 0x040fe40003f04270 */
[----:B---3--:R-:W-:Y:S02]  /*2120*/  @P1 MOV R8, R4 ;  /* 0x0000000400081202 */ /* 0x008fe40000000f00 */
[----:B------:R-:W-:Y:S02]  /*2130*/  @!P1 FSEL R8, R10, RZ, P0 ;  /* 0x000000ff0a089208 */ /* 0x000fe40000000000 */
[----:B------:R-:W-:Y:S01]  /*2140*/  @!P1 FSEL R4, R4, RZ, P0 ;  /* 0x000000ff04049208 */ /* 0x000fe20000000000 */
[----:B------:R-:W-:Y:S06]  /*2150*/  BRA `(.L_x_5492) ;  /* 0x0000000000887947 */ /* 0x000fec0003800000 */
.L_x_5493:
[----:B---3--:R-:W-:-:S04]  /*2160*/  IADD3 R8, PT, PT, R10, -0x42b17218, RZ ;  /* 0xbd4e8de80a087810 */ /* 0x008fc80007ffe0ff */
        /* <DEDUP_REMOVED lines=26> */
.L_x_5494:
[----:B--2---:R-:W-:Y:S01]  /*2310*/  FMUL.RZ R10, R4, 0.15915493667125701904 ;  /* 0x3e22f983040a7820 */ /* 0x004fe2000040c000 */
[----:B-1----:R-:W-:-:S03]  /*2320*/  FMUL.FTZ R9, R6, -1.4426950216293334961 ;  /* 0xbfb8aa3b06097820 */ /* 0x002fc60000410000 */
[----:B------:R-:W0:Y:S08]  /*2330*/  MUFU.COS R8, R10 ;  /* 0x0000000a00087308 */ /* 0x000e300000000000 */
[----:B------:R-:W1:Y:S08]  /*2340*/  MUFU.SIN R4, R10 ;  /* 0x0000000a00047308 */ /* 0x000e700000000400 */
[----:B------:R-:W0:Y:S02]  /*2350*/  MUFU.EX2 R9, R9 ;  /* 0x0000000900097308 */ /* 0x000e240000000800 */
[C---:B0-----:R-:W-:Y:S01]  /*2360*/  FMUL.FTZ R8, R9.reuse, R8 ;  /* 0x0000000809087220 */ /* 0x041fe20000410000 */
[----:B-1----:R-:W-:-:S07]  /*2370*/  FMUL.FTZ R4, R9, R4 ;  /* 0x0000000409047220 */ /* 0x002fce0000410000 */
.L_x_5492:
[----:B------:R-:W-:Y:S05]  /*2380*/  BSYNC.RECONVERGENT B1 ;  /* 0x0000000000017941 */ /* 0x000fea0003800200 */
.L_x_5491:
        /* <DEDUP_REMOVED lines=24> */
.L_x_5496:
[----:B------:R-:W0:Y:S02]  /*2510*/  MUFU.RCP R4, R12 ;  /* 0x0000000c00047308 */ /* 0x000e240000001000 */
[----:B0-----:R-:W-:-:S04]  /*2520*/  FMUL.FTZ R4, R11, R4 ;  /* 0x000000040b047220 */ /* 0x001fc80000410000 */
[-C--:B------:R-:W-:Y:S01]  /*2530*/  FFMA.FTZ R10, R11, R4.reuse, R12 ;  /* 0x000000040b0a7223 */ /* 0x080fe2000001000c */
[-C--:B-1----:R-:W-:Y:S01]  /*2540*/  FFMA.FTZ R9, R6, R4.reuse, R7 ;  /* 0x0000000406097223 */ /* 0x082fe20000010007 */
[----:B------:R-:W-:-:S04]  /*2550*/  FFMA.FTZ R7, R7, R4, -R6 ;  /* 0x0000000407077223 */ /* 0x000fc80000010806 */
[----:B------:R-:W0:Y:S02]  /*2560*/  MUFU.RCP R10, R10 ;  /* 0x0000000a000a7308 */ /* 0x000e240000001000 */
[C---:B0-----:R-:W-:Y:S01]  /*2570*/  FMUL.FTZ R8, R10.reuse, R9 ;  /* 0x000000090a087220 */ /* 0x041fe20000410000 */
[----:B------:R-:W-:-:S07]  /*2580*/  FMUL.FTZ R9, R10, R7 ;  /* 0x000000070a097220 */ /* 0x000fce0000410000 */
.L_x_5497:
[----:B------:R-:W-:Y:S05]  /*2590*/  BSYNC.RECONVERGENT B1 ;  /* 0x0000000000017941 */ /* 0x000fea0003800200 */
.L_x_5495:
[----:B------:R-:W0:Y:S01]  /*25a0*/  LDCU.64 UR8, c[0x0][0x580] ;  /* 0x0000b000ff0877ac */ /* 0x000e220008000a00 */
[----:B------:R-:W-:Y:S02]  /*25b0*/  IADD3 R3, PT, PT, R3, 0x80, RZ ;  /* 0x0000008003037810 */ /* 0x000fe40007ffe0ff */
[----:B0-----:R-:W-:-:S04]  /*25c0*/  IADD3 R4, P0, PT, R5, UR8, RZ ;  /* 0x0000000805047c10 */ /* 0x001fc8000ff1e0ff */
[----:B------:R-:W-:-:S05]  /*25d0*/  IADD3.X R5, PT, PT, RZ, UR9, RZ, P0, !PT ;  /* 0x00000009ff057c10 */ /* 0x000fca00087fe4ff */
[----:B------:R0:W-:Y:S04]  /*25e0*/  STG.E.64 desc[UR6][R4.64], R8 ;  /* 0x0000000804007986 */ /* 0x0001e8000c101b06 */
.L_x_5489:
[----:B------:R-:W-:Y:S05]  /*25f0*/  BSYNC.RECONVERGENT B0 ;  /* 0x0000000000007941 */ /* 0x000fea0003800200 */
.L_x_5488:
        /* <DEDUP_REMOVED lines=300> */
.L_x_5498:
[----:B------:R-:W0:Y:S02]  /*38c0*/  LDCU.128 UR8, c[0x0][0x580] ;  /* 0x0000b000ff0877ac */ /* 0x000e240008000c00 */
[----:B0-----:R-:W-:-:S04]  /*38d0*/  IADD3 R4, P0, PT, R2, UR10, RZ ;  /* 0x0000000a02047c10 */ /* 0x001fc8000ff1e0ff */
[----:B------:R-:W-:-:S06]  /*38e0*/  IADD3.X R5, PT, PT, RZ, UR11, RZ, P0, !PT ;  /* 0x0000000bff057c10 */ /* 0x000fcc00087fe4ff */
[----:B------:R-:W2:Y:S01]  /*38f0*/  LDG.E.64 R4, desc[UR6][R4.64] ;  /* 0x0000000604047981 */ /* 0x000ea2000c1e1b00 */
[----:B------:R-:W-:Y:S01]  /*3900*/  IADD3 R2, P1, PT, R3, UR8, RZ ;  /* 0x0000000803027c10 */ /* 0x000fe2000ff3e0ff */
[----:B------:R-:W-:Y:S03]  /*3910*/  BSSY.RECONVERGENT B0, `(.L_x_5499) ;  /* 0x0000039000007945 */ /* 0x000fe60003800200 */
[----:B------:R-:W-:Y:S01]  /*3920*/  IADD3.X R3, PT, PT, RZ, UR9, RZ, P1, !PT ;  /* 0x00000009ff037c10 */ /* 0x000fe20008ffe4ff */
        /* <DEDUP_REMOVED lines=42> */
.L_x_5502:
[----:B------:R-:W-:Y:S01]  /*3bd0*/  ISETP.NE.AND P1, PT, R8, 0x7f800000, PT ;  /* 0x7f8000000800780c */ /* 0x000fe20003f25270 */
[----:B------:R-:W-:-:S12]  /*3be0*/  FADD.FTZ R0, R5, -R5 ;  /* 0x8000000505007221 */ /* 0x000fd80000010000 */
[C---:B------:R-:W-:Y:S02]  /*3bf0*/  @!P1 ISETP.GT.AND P0, PT, R6.reuse, -0x1, PT ;  /* 0xffffffff0600980c */ /* 0x040fe40003f04270 */
[----:B------:R-:W-:Y:S02]  /*3c00*/  @P1 MOV R7, R0 ;  /* 0x0000000000071202 */ /* 0x000fe40000000f00 */
[----:B------:R-:W-:Y:S02]  /*3c10*/  @!P1 FSEL R7, R6, RZ, P0 ;  /* 0x000000ff06079208 */ /* 0x000fe40000000000 */
[----:B------:R-:W-:Y:S01]  /*3c20*/  @!P1 FSEL R0, R0, RZ, P0 ;  /* 0x000000ff00009208 */ /* 0x000fe20000000000 */
[----:B------:R-:W-:Y:S06]  /*3c30*/  BRA `(.L_x_5503) ;  /* 0x0000000000187947 */ /* 0x000fec0003800000 */
.L_x_5501:
[----:B------:R-:W-:-:S04]  /*3c40*/  FMUL.RZ R6, R0, 0.15915493667125701904 ;  /* 0x3e22f98300067820 */ /* 0x000fc8000040c000 */
[----:B------:R0:W1:Y:S08]  /*3c50*/  MUFU.COS R7, R6 ;  /* 0x0000000600077308 */ /* 0x0000700000000000 */
[----:B------:R0:W2:Y:S01]  /*3c60*/  MUFU.SIN R0, R6 ;  /* 0x0000000600007308 */ /* 0x0000a20000000400 */
[----:B------:R-:W-:Y:S05]  /*3c70*/  BRA `(.L_x_5503) ;  /* 0x0000000000087947 */ /* 0x000fea0003800000 */
.L_x_5500:
[----:B------:R-:W-:-:S06]  /*3c80*/  FMUL.FTZ R7, R4, -1.4426950216293334961 ;  /* 0xbfb8aa3b04077820 */ /* 0x000fcc0000410000 */
[----:B------:R-:W3:Y:S02]  /*3c90*/  MUFU.EX2 R7, R7 ;  /* 0x0000000700077308 */ /* 0x000ee40000000800 */
.L_x_5503:
[----:B------:R-:W-:Y:S05]  /*3ca0*/  BSYNC.RECONVERGENT B0 ;  /* 0x0000000000007941 */ /* 0x000fea0003800200 */
.L_x_5499:
        /* <DEDUP_REMOVED lines=12> */
[-C--:B0-----:R-:W-:Y:S01]  /*3d70*/  FFMA.FTZ R6, R8, R0.reuse, R9 ;  /* 0x0000000008067223 */ /* 0x081fe20000010009 */
[-C--:B------:R-:W-:Y:S01]  /*3d80*/  FFMA.FTZ R7, R5, R0.reuse, R4 ;  /* 0x0000000005077223 */ /* 0x080fe20000010004 */
[----:B------:R-:W-:-:S04]  /*3d90*/  FFMA.FTZ R5, -R4, R0, R5 ;  /* 0x0000000004057223 */ /* 0x000fc80000010105 */
[----:B------:R-:W0:Y:S02]  /*3da0*/  MUFU.RCP R6, R6 ;  /* 0x0000000600067308 */ /* 0x000e240000001000 */
[C---:B0-----:R-:W-:Y:S01]  /*3db0*/  FMUL.FTZ R4, R6.reuse, R7 ;  /* 0x0000000706047220 */ /* 0x041fe20000410000 */
[----:B------:R-:W-:Y:S01]  /*3dc0*/  FMUL.FTZ R5, R6, R5 ;  /* 0x0000000506057220 */ /* 0x000fe20000410000 */
[----:B------:R-:W-:Y:S06]  /*3dd0*/  BRA `(.L_x_5507) ;  /* 0x0000000000347947 */ /* 0x000fec0003800000 */
.L_x_5506:
[----:B------:R-:W1:Y:S08]  /*3de0*/  MUFU.RCP R7, R7 ;  /* 0x0000000700077308 */ /* 0x000e700000001000 */
[----:B------:R-:W2:Y:S01]  /*3df0*/  MUFU.RCP R0, R0 ;  /* 0x0000000000007308 */ /* 0x000ea20000001000 */
[----:B-1----:R-:W-:Y:S01]  /*3e00*/  FMUL.FTZ R4, R4, R7 ;  /* 0x0000000704047220 */ /* 0x002fe20000410000 */
[----:B--2---:R-:W-:Y:S01]  /*3e10*/  FMUL.FTZ R5, R5, R0 ;  /* 0x0000000005057220 */ /* 0x004fe20000410000 */
[----:B------:R-:W-:Y:S06]  /*3e20*/  BRA `(.L_x_5507) ;  /* 0x0000000000207947 */ /* 0x000fec0003800000 */
.L_x_5505:
[----:B------:R-:W1:Y:S02]  /*3e30*/  MUFU.RCP R0, R8 ;  /* 0x0000000800007308 */ /* 0x000e640000001000 */
[----:B-1----:R-:W-:-:S04]  /*3e40*/  FMUL.FTZ R0, R9, R0 ;  /* 0x0000000009007220 */ /* 0x002fc80000410000 */
[-C--:B0-----:R-:W-:Y:S01]  /*3e50*/  FFMA.FTZ R6, R9, R0.reuse, R8 ;  /* 0x0000000009067223 */ /* 0x081fe20000010008 */
[-C--:B------:R-:W-:Y:S01]  /*3e60*/  FFMA.FTZ R7, R4, R0.reuse, R5 ;  /* 0x0000000004077223 */ /* 0x080fe20000010005 */
[----:B------:R-:W-:-:S04]  /*3e70*/  FFMA.FTZ R5, R5, R0, -R4 ;  /* 0x0000000005057223 */ /* 0x000fc80000010804 */
[----:B------:R-:W0:Y:S02]  /*3e80*/  MUFU.RCP R6, R6 ;  /* 0x0000000600067308 */ /* 0x000e240000001000 */
[C---:B0-----:R-:W-:Y:S01]  /*3e90*/  FMUL.FTZ R4, R6.reuse, R7 ;  /* 0x0000000706047220 */ /* 0x041fe20000410000 */
[----:B------:R-:W-:-:S07]  /*3ea0*/  FMUL.FTZ R5, R6, R5 ;  /* 0x0000000506057220 */ /* 0x000fce0000410000 */
.L_x_5507:
[----:B------:R-:W-:Y:S05]  /*3eb0*/  BSYNC.RECONVERGENT B0 ;  /* 0x0000000000007941 */ /* 0x000fea0003800200 */
.L_x_5504:
[----:B------:R-:W-:Y:S01]  /*3ec0*/  STG.E.64 desc[UR6][R2.64], R4 ;  /* 0x0000000402007986 */ /* 0x000fe2000c101b06 */
[----:B------:R-:W-:Y:S05]  /*3ed0*/  EXIT ;  /* 0x000000000000794d */ /* 0x000fea0003800000 */
.L_x_5508:
        /* <DEDUP_REMOVED lines=10> */
.L_x_10196:


//--------------------- .text._ZN2at6native27unrolled_elementwise_kernelIZZZNS0_61_GLOBAL__N__132982cb_23_ActivationSiluKernel_cu_1520ed90_293311silu_kernelERNS_18TensorIteratorBaseEENKUlvE_clEvENKUlvE2_clEvEUlN3c107complexIfEEE_St5arrayIPcLm2EELi4E23TrivialOffsetCalculatorILi1EjESF_NS0_6memory15LoadWithoutCastENSG_16StoreWithoutCastEEEviT_T0_T2_T3_T4_T5_ --------------------------
	.section	.text._ZN2at6native27unrolled_elementwise_kernelIZZZNS0_61_GLOBAL__N__132982cb_23_ActivationSiluKernel_cu_1520ed90_293311silu_kernelERNS_18TensorIteratorBaseEENKUlvE_clEvENKUlvE2_clEvEUlN3c107complexIfEEE_St5arrayIPcLm2EELi4E23TrivialOffsetCalculatorILi1EjESF_NS0_6memory15LoadWithoutCastENSG_16StoreWithoutCastEEEviT_T0_T2_T3_T4_T5_,"ax",@progbits
	.align	128
        .global         _ZN2at6native27unrolled_elementwise_kernelIZZZNS0_61_GLOBAL__N__132982cb_23_ActivationSiluKernel_cu_1520ed90_293311silu_kernelERNS_18TensorIteratorBaseEENKUlvE_clEvENKUlvE2_clEvEUlN3c107complexIfEEE_St5arrayIPcLm2EELi4E23TrivialOffsetCalculatorILi1EjESF_NS0_6memory15LoadWithoutCastENSG_16StoreWithoutCastEEEviT_T0_T2_T3_T4_T5_
        .type           _ZN2at6native27unrolled_elementwise_kernelIZZZNS0_61_GLOBAL__N__132982cb_23_ActivationSiluKernel_cu_1520ed90_293311silu_kernelERNS_18TensorIteratorBaseEENKUlvE_clEvENKUlvE2_clEvEUlN3c107complexIfEEE_St5arrayIPcLm2EELi4E23TrivialOffsetCalculatorILi1EjESF_NS0_6memory15LoadWithoutCastENSG_16StoreWithoutCastEEEviT_T0_T2_T3_T4_T5_,@function
        .size           _ZN2at6native27unrolled_elementwise_kernelIZZZNS0_61_GLOBAL__N__132982cb_23_ActivationSiluKernel_cu_1520ed90_293311silu_kernelERNS_18TensorIteratorBaseEENKUlvE_clEvENKUlvE2_clEvEUlN3c107complexIfEEE_St5arrayIPcLm2EELi4E23TrivialOffsetCalculatorILi1EjESF_NS0_6memory15LoadWithoutCastENSG_16StoreWithoutCastEEEviT_T0_T2_T3_T4_T5_,(.L_x_10197 - _ZN2at6native27unrolled_elementwise_kernelIZZZNS0_61_GLOBAL__N__132982cb_23_ActivationSiluKernel_cu_1520ed90_293311silu_kernelERNS_18TensorIteratorBaseEENKUlvE_clEvENKUlvE2_clEvEUlN3c107complexIfEEE_St5arrayIPcLm2EELi4E23TrivialOffsetCalculatorILi1EjESF_NS0_6memory15LoadWithoutCastENSG_16StoreWithoutCastEEEviT_T0_T2_T3_T4_T5_)
        .other          _ZN2at6native27unrolled_elementwise_kernelIZZZNS0_61_GLOBAL__N__132982cb_23_ActivationSiluKernel_cu_1520ed90_293311silu_kernelERNS_18TensorIteratorBaseEENKUlvE_clEvENKUlvE2_clEvEUlN3c107complexIfEEE_St5arrayIPcLm2EELi4E23TrivialOffsetCalculatorILi1EjESF_NS0_6memory15LoadWithoutCastENSG_16StoreWithoutCastEEEviT_T0_T2_T3_T4_T5_,@"STO_CUDA_ENTRY STV_DEFAULT"
_ZN2at6native27unrolled_elementwise_kernelIZZZNS0_61_GLOBAL__N__132982cb_23_ActivationSiluKernel_cu_1520ed90_293311silu_kernelERNS_18TensorIteratorBaseEENKUlvE_clEvENKUlvE2_clEvEUlN3c107complexIfEEE_St5arrayIPcLm2EELi4E23TrivialOffsetCalculatorILi1EjESF_NS0_6memory15LoadWithoutCastENSG_16StoreWithoutCastEEEviT_T0_T2_T3_T4_T5_:
.text._ZN2at6native27unrolled_elementwise_kernelIZZZNS0_61_GLOBAL__N__132982cb_23_ActivationSiluKernel_cu_1520ed90_293311silu_kernelERNS_18TensorIteratorBaseEENKUlvE_clEvENKUlvE2_clEvEUlN3c107complexIfEEE_St5arrayIPcLm2EELi4E23TrivialOffsetCalculatorILi1EjESF_NS0_6memory15LoadWithoutCastENSG_16StoreWithoutCastEEEviT_T0_T2_T3_T4_T5_:
        /* <DEDUP_REMOVED lines=8> */
[----:B------:R-:W-:Y:S01]  /*0080*/  @!P0 IADD3 R7, PT, PT, R9, 0x80, RZ ;  /* 0x0000008009078810 */ /* 0x000fe20007ffe0ff */
[----:B------:R-:W0:Y:S01]  /*0090*/  @!P0 LDC.64 R10, c[0x0][0x390] ;  /* 0x0000e400ff0a8b82 */ /* 0x000e220000000a00 */
[----:B------:R-:W-:Y:S02]  /*00a0*/  @!P0 LEA R13, R0, R9, 0x9 ;  /* 0x00000009000d8211 */ /* 0x000fe400078e48ff */
[----:B------:R-:W-:-:S13]  /*00b0*/  ISETP.GE.AND P1, PT, R7, R8, PT ;  /* 0x000000080700720c */ /* 0x000fda0003f26270 */
[----:B------:R-:W-:Y:S01]  /*00c0*/  @!P1 LEA R15, R0, R7, 0x9 ;  /* 0x00000007000f9211 */ /* 0x000fe200078e48ff */
[----:B------:R-:W2:Y:S01]  /*00d0*/  @!P1 LDC.64 R16, c[0x0][0x390] ;  /* 0x0000e400ff109b82 */ /* 0x000ea20000000a00 */
[----:B------:R-:W-:-:S04]  /*00e0*/  @!P1 IADD3 R7, PT, PT, R7, 0x80, RZ ;  /* 0x0000008007079810 */ /* 0x000fc80007ffe0ff */
[----:B------:R-:W-:Y:S01]  /*00f0*/  ISETP.GE.AND P3, PT, R7, R8, PT ;  /* 0x000000080700720c */ /* 0x000fe20003f66270 */
[----:B0-----:R-:W-:Y:S01]  /*0100*/  @!P0 IMAD.WIDE.U32 R10, R13, 0x8, R10 ;  /* 0x000000080d0a8825 */ /* 0x001fe200078e000a */
[----:B------:R-:W-:-:S11]  /*0110*/  CS2R R12, SRZ ;  /* 0x00000000000c7805 */ /* 0x000fd6000001ff00 */
[----:B------:R-:W0:Y:S01]  /*0120*/  @!P3 LDC.64 R4, c[0x0][0x390] ;  /* 0x0000e400ff04bb82 */ /* 0x000e220000000a00 */
[C---:B------:R-:W-:Y:S02]  /*0130*/  @!P3 LEA R21, R0.reuse, R7, 0x9 ;  /* 0x000000070015b211 */ /* 0x040fe400078e48ff */
[----:B------:R-:W-:Y:S01]  /*0140*/  @!P3 IADD3 R7, PT, PT, R7, 0x80, RZ ;  /* 0x000000800707b810 */ /* 0x000fe20007ffe0ff */
[----:B--2---:R-:W-:Y:S01]  /*0150*/  @!P1 IMAD.WIDE.U32 R16, R15, 0x8, R16 ;  /* 0x000000080f109825 */ /* 0x004fe200078e0010 */
[----:B------:R-:W-:Y:S02]  /*0160*/  CS2R R14, SRZ ;  /* 0x00000000000e7805 */ /* 0x000fe4000001ff00 */
[----:B------:R-:W-:Y:S02]  /*0170*/  ISETP.GE.AND P2, PT, R7, R8, PT ;  /* 0x000000080700720c */ /* 0x000fe40003f46270 */
[----:B-1----:R1:W5:Y:S04]  /*0180*/  @!P1 LDG.E.64 R12, desc[UR4][R16.64] ;  /* 0x00000004100c9981 */ /* 0x002368000c1e1b00 */
[----:B------:R1:W5:Y:S07]  /*0190*/  @!P0 LDG.E.64 R14, desc[UR4][R10.64] ;  /* 0x000000040a0e8981 */ /* 0x00036e000c1e1b00 */
[----:B------:R-:W2:Y:S01]  /*01a0*/  @!P2 LDC.64 R2, c[0x0][0x390] ;  /* 0x0000e400ff02ab82 */ /* 0x000ea20000000a00 */
[----:B------:R-:W-:Y:S01]  /*01b0*/  @!P2 LEA R19, R0, R7, 0x9 ;  /* 0x000000070013a211 */ /* 0x000fe200078e48ff */
[----:B0-----:R-:W-:Y:S01]  /*01c0*/  @!P3 IMAD.WIDE.U32 R20, R21, 0x8, R4 ;  /* 0x000000081514b825 */ /* 0x001fe200078e0004 */
[----:B------:R-:W-:-:S06]  /*01d0*/  CS2R R4, SRZ ;  /* 0x0000000000047805 */ /* 0x000fcc000001ff00 */
[----:B------:R1:W5:Y:S01]  /*01e0*/  @!P3 LDG.E.64 R4, desc[UR4][R20.64] ;  /* 0x000000041404b981 */ /* 0x000362000c1e1b00 */
[----:B--2---:R-:W-:Y:S01]  /*01f0*/  @!P2 IMAD.WIDE.U32 R18, R19, 0x8, R2 ;  /* 0x000000081312a825 */ /* 0x004fe200078e0002 */
[----:B------:R-:W-:-:S06]  /*0200*/  CS2R R2, SRZ ;  /* 0x0000000000027805 */ /* 0x000fcc000001ff00 */
[----:B------:R1:W5:Y:S01]  /*0210*/  @!P2 LDG.E.64 R2, desc[UR4][R18.64] ;  /* 0x000000041202a981 */ /* 0x000362000c1e1b00 */
[----:B------:R-:W-:Y:S01]  /*0220*/  ISETP.GE.AND P2, PT, R9, R8, PT ;  /* 0x000000080900720c */ /* 0x000fe20003f46270 */
[----:B------:R-:W-:Y:S01]  /*0230*/  BSSY.RECONVERGENT B0, `(.L_x_5509) ;  /* 0x000005a000007945 */ /* 0x000fe20003800200 */
[----:B------:R-:W-:-:S11]  /*0240*/  CS2R R6, SRZ ;  /* 0x0000000000067805 */ /* 0x000fd6000001ff00 */
[----:B-1----:R-:W-:Y:S05]  /*0250*/  @P2 BRA `(.L_x_5510) ;  /* 0x00000004005c2947 */ /* 0x002fea0003800000 */
[----:B-----5:R-:W-:Y:S01]  /*0260*/  FADD.FTZ R6, -R15, -RZ ;  /* 0x800000ff0f067221 */ /* 0x020fe20000010100 */
[----:B------:R-:W-:Y:S04]  /*0270*/  BSSY.RECONVERGENT B1, `(.L_x_5511) ;  /* 0x0000036000017945 */ /* 0x000fe80003800200 */
        /* <DEDUP_REMOVED lines=19> */
.L_x_5513:
        /* <DEDUP_REMOVED lines=27> */
.L_x_5514:
[----:B--2---:R-:W-:Y:S01]  /*0560*/  FMUL.RZ R11, R6, 0.15915493667125701904 ;  /* 0x3e22f983060b7820 */ /* 0x004fe2000040c000 */
[----:B-1----:R-:W-:-:S03]  /*0570*/  FMUL.FTZ R10, R14, -1.4426950216293334961 ;  /* 0xbfb8aa3b0e0a7820 */ /* 0x002fc60000410000 */
[----:B------:R-:W0:Y:S08]  /*0580*/  MUFU.COS R7, R11 ;  /* 0x0000000b00077308 */ /* 0x000e300000000000 */
[----:B------:R-:W1:Y:S08]  /*0590*/  MUFU.SIN R17, R11 ;  /* 0x0000000b00117308 */ /* 0x000e700000000400 */
[----:B------:R-:W0:Y:S02]  /*05a0*/  MUFU.EX2 R10, R10 ;  /* 0x0000000a000a7308 */ /* 0x000e240000000800 */
[C---:B0-----:R-:W-:Y:S01]  /*05b0*/  FMUL.FTZ R7, R10.reuse, R7 ;  /* 0x000000070a077220 */ /* 0x041fe20000410000 */
[----:B-1----:R-:W-:-:S07]  /*05c0*/  FMUL.FTZ R6, R10, R17 ;  /* 0x000000110a067220 */ /* 0x002fce0000410000 */
.L_x_5512:
[----:B------:R-:W-:Y:S05]  /*05d0*/  BSYNC.RECONVERGENT B1 ;  /* 0x0000000000017941 */ /* 0x000fea0003800200 */
.L_x_5511:
[----:B0--3--:R-:W-:Y:S01]  /*05e0*/  FADD.FTZ R17, R7, 1 ;  /* 0x3f80000007117421 */ /* 0x009fe20000010000 */
[----:B--2---:R-:W-:-:S05]  /*05f0*/  FADD.FTZ R16, RZ, R6 ;  /* 0x00000006ff107221 */ /* 0x004fca0000010000 */
[----:B------:R-:W-:-:S13]  /*0600*/  FSETP.GE.FTZ.AND P0, PT, |R17|, |R16|, PT ;  /* 0x400000101100720b */ /* 0x000fda0003f16200 */
[----:B------:R-:W-:Y:S05]  /*0610*/  @!P0 BRA `(.L_x_5515) ;  /* 0x00000000004c8947 */ /* 0x000fea0003800000 */
[C---:B------:R-:W-:Y:S01]  /*0620*/  FSETP.NEU.FTZ.AND P0, PT, |R17|.reuse, RZ, PT ;  /* 0x000000ff1100720b */ /* 0x040fe20003f1d200 */
[C---:B-1----:R-:W-:Y:S01]  /*0630*/  FADD.FTZ R10, |R16|.reuse, -RZ ;  /* 0x800000ff100a7221 */ /* 0x042fe20000010200 */
[----:B------:R-:W-:Y:S01]  /*0640*/  FSETP.NEU.FTZ.AND P1, PT, |R16|, RZ, PT ;  /* 0x000000ff1000720b */ /* 0x000fe20003f3d200 */
        /* <DEDUP_REMOVED lines=16> */
.L_x_5515:
        /* <DEDUP_REMOVED lines=8> */
.L_x_5510:
[----:B------:R-:W-:Y:S05]  /*07d0*/  BSYNC.RECONVERGENT B0 ;  /* 0x0000000000007941 */ /* 0x000fea0003800200 */
.L_x_5509:
[----:B-----5:R-:W-:Y:S01]  /*07e0*/  IADD3 R15, PT, PT, R9, 0x80, RZ ;  /* 0x00000080090f7810 */ /* 0x020fe20007ffe0ff */
[----:B------:R-:W-:Y:S01]  /*07f0*/  BSSY.RECONVERGENT B0, `(.L_x_5516) ;  /* 0x000005c000007945 */ /* 0x000fe20003800200 */
[----:B------:R-:W-:Y:S02]  /*0800*/  CS2R R10, SRZ ;  /* 0x00000000000a7805 */ /* 0x000fe4000001ff00 */
[----:B------:R-:W-:-:S13]  /*0810*/  ISETP.GE.AND P0, PT, R15, R8, PT ;  /* 0x000000080f00720c */ /* 0x000fda0003f06270 */
[----:B------:R-:W-:Y:S05]  /*0820*/  @P0 BRA `(.L_x_5517) ;  /* 0x0000000400600947 */ /* 0x000fea0003800000 */
[----:B------:R-:W-:Y:S01]  /*0830*/  FADD.FTZ R10, -R13, -RZ ;  /* 0x800000ff0d0a7221 */ /* 0x000fe20000010100 */
[----:B------:R-:W-:Y:S04]  /*0840*/  BSSY.RECONVERGENT B1, `(.L_x_5518) ;  /* 0x0000037000017945 */ /* 0x000fe80003800200 */
        /* <DEDUP_REMOVED lines=41> */
.L_x_5521:
[----:B------:R-:W-:Y:S01]  /*0ae0*/  ISETP.NE.AND P1, PT, R16, 0x7f800000, PT ;  /* 0x7f8000001000780c */ /* 0x000fe20003f25270 */
[----:B------:R-:W-:-:S12]  /*0af0*/  FADD.FTZ R10, R13, -R13 ;  /* 0x8000000d0d0a7221 */ /* 0x000fd80000010000 */
[C---:B------:R-:W-:Y:S02]  /*0b00*/  @!P1 ISETP.GT.AND P0, PT, R11.reuse, -0x1, PT ;  /* 0xffffffff0b00980c */ /* 0x040fe40003f04270 */
[----:B------:R-:W-:Y:S02]  /*0b10*/  @P1 MOV R14, R10 ;  /* 0x0000000a000e1202 */ /* 0x000fe40000000f00 */
[----:B------:R-:W-:Y:S02]  /*0b20*/  @!P1 FSEL R14, R11, RZ, P0 ;  /* 0x000000ff0b0e9208 */ /* 0x000fe40000000000 */
[----:B------:R-:W-:Y:S01]  /*0b30*/  @!P1 FSEL R10, R10, RZ, P0 ;  /* 0x000000ff0a0a9208 */ /* 0x000fe20000000000 */
[----:B------:R-:W-:Y:S06]  /*0b40*/  BRA `(.L_x_5522) ;  /* 0x0000000000187947 */ /* 0x000fec0003800000 */
.L_x_5520:
[----:B------:R-:W-:-:S04]  /*0b50*/  FMUL.RZ R11, R10, 0.15915493667125701904 ;  /* 0x3e22f9830a0b7820 */ /* 0x000fc8000040c000 */
[----:B------:R0:W1:Y:S08]  /*0b60*/  MUFU.COS R14, R11 ;  /* 0x0000000b000e7308 */ /* 0x0000700000000000 */
[----:B------:R0:W2:Y:S01]  /*0b70*/  MUFU.SIN R10, R11 ;  /* 0x0000000b000a7308 */ /* 0x0000a20000000400 */
[----:B------:R-:W-:Y:S05]  /*0b80*/  BRA `(.L_x_5522) ;  /* 0x0000000000087947 */ /* 0x000fea0003800000 */
.L_x_5519:
[----:B------:R-:W-:-:S06]  /*0b90*/  FMUL.FTZ R14, R12, -1.4426950216293334961 ;  /* 0xbfb8aa3b0c0e7820 */ /* 0x000fcc0000410000 */
[----:B------:R-:W3:Y:S02]  /*0ba0*/  MUFU.EX2 R14, R14 ;  /* 0x0000000e000e7308 */ /* 0x000ee40000000800 */
.L_x_5522:
[----:B------:R-:W-:Y:S05]  /*0bb0*/  BSYNC.RECONVERGENT B1 ;  /* 0x0000000000017941 */ /* 0x000fea0003800200 */
.L_x_5518:
[----:B-1-3--:R-:W-:Y:S01]  /*0bc0*/  FADD.FTZ R19, R14, 1 ;  /* 0x3f8000000e137421 */ /* 0x00afe20000010000 */
[----:B--2---:R-:W-:-:S05]  /*0bd0*/  FADD.FTZ R16, RZ, R10 ;  /* 0x0000000aff107221 */ /* 0x004fca0000010000 */
[----:B------:R-:W-:-:S13]  /*0be0*/  FSETP.GE.FTZ.AND P0, PT, |R19|, |R16|, PT ;  /* 0x400000101300720b */ /* 0x000fda0003f16200 */
[----:B------:R-:W-:Y:S05]  /*0bf0*/  @!P0 BRA `(.L_x_5523) ;  /* 0x00000000004c8947 */ /* 0x000fea0003800000 */
[C---:B------:R-:W-:Y:S01]  /*0c00*/  FSETP.NEU.FTZ.AND P1, PT, |R19|.reuse, RZ, PT ;  /* 0x000000ff1300720b */ /* 0x040fe20003f3d200 */
[----:B------:R-:W-:Y:S01]  /*0c10*/  FADD.FTZ R17, |R19|, -RZ ;  /* 0x800000ff13117221 */ /* 0x000fe20000010200 */
[C---:B------:R-:W-:Y:S01]  /*0c20*/  FSETP.NEU.FTZ.AND P0, PT, |R16|.reuse, RZ, PT ;  /* 0x000000ff1000720b */ /* 0x040fe20003f1d200 */
[----:B------:R-:W-:-:S12]  /*0c30*/  FADD.FTZ R14, |R16|, -RZ ;  /* 0x800000ff100e7221 */ /* 0x000fd80000010200 */
[----:B------:R-:W-:Y:S05]  /*0c40*/  @!P0 BRA !P1, `(.L_x_5524) ;  /* 0x0000000000248947 */ /* 0x000fea0004800000 */
[----:B0-----:R-:W0:Y:S02]  /*0c50*/  MUFU.RCP R11, R19 ;  /* 0x00000013000b7308 */ /* 0x001e240000001000 */
        /* <DEDUP_REMOVED lines=8> */
.L_x_5524:
[----:B0-----:R-:W0:Y:S08]  /*0ce0*/  MUFU.RCP R11, R17 ;  /* 0x00000011000b7308 */ /* 0x001e300000001000 */
[----:B------:R-:W1:Y:S01]  /*0cf0*/  MUFU.RCP R14, R14 ;  /* 0x0000000e000e7308 */ /* 0x000e620000001000 */
[----:B0-----:R-:W-:Y:S01]  /*0d00*/  FMUL.FTZ R10, R11, R12 ;  /* 0x0000000c0b0a7220 */ /* 0x001fe20000410000 */
[----:B-1----:R-:W-:Y:S01]  /*0d10*/  FMUL.FTZ R11, R14, R13 ;  /* 0x0000000d0e0b7220 */ /* 0x002fe20000410000 */
[----:B------:R-:W-:Y:S06]  /*0d20*/  BRA `(.L_x_5517) ;  /* 0x0000000000207947 */ /* 0x000fec0003800000 */
.L_x_5523:
[----:B------:R-:W1:Y:S02]  /*0d30*/  MUFU.RCP R10, R16 ;  /* 0x00000010000a7308 */ /* 0x000e640000001000 */
[----:B-1----:R-:W-:-:S04]  /*0d40*/  FMUL.FTZ R10, R19, R10 ;  /* 0x0000000a130a7220 */ /* 0x002fc80000410000 */
[----:B------:R-:W-:Y:S01]  /*0d50*/  FFMA.FTZ R14, R19, R10, R16 ;  /* 0x0000000a130e7223 */ /* 0x000fe20000010010 */
[C---:B0-----:R-:W-:Y:S01]  /*0d60*/  FFMA.FTZ R11, R10.reuse, R12, R13 ;  /* 0x0000000c0a0b7223 */ /* 0x041fe2000001000d */
[----:B------:R-:W-:-:S04]  /*0d70*/  FFMA.FTZ R13, R10, R13, -R12 ;  /* 0x0000000d0a0d7223 */ /* 0x000fc8000001080c */
[----:B------:R-:W0:Y:S02]  /*0d80*/  MUFU.RCP R14, R14 ;  /* 0x0000000e000e7308 */ /* 0x000e240000001000 */
[C---:B0-----:R-:W-:Y:S01]  /*0d90*/  FMUL.FTZ R10, R14.reuse, R11 ;  /* 0x0000000b0e0a7220 */ /* 0x041fe20000410000 */
[----:B------:R-:W-:-:S07]  /*0da0*/  FMUL.FTZ R11, R14, R13 ;  /* 0x0000000d0e0b7220 */ /* 0x000fce0000410000 */
.L_x_5517:
[----:B------:R-:W-:Y:S05]  /*0db0*/  BSYNC.RECONVERGENT B0 ;  /* 0x0000000000007941 */ /* 0x000fea0003800200 */
.L_x_5516:
[----:B------:R-:W-:Y:S01]  /*0dc0*/  IADD3 R13, PT, PT, R9, 0x100, RZ ;  /* 0x00000100090d7810 */ /* 0x000fe20007ffe0ff */
[----:B------:R-:W-:Y:S03]  /*0dd0*/  BSSY.RECONVERGENT B0, `(.L_x_5525) ;  /* 0x000005c000007945 */ /* 0x000fe60003800200 */
[----:B------:R-:W-:Y:S02]  /*0de0*/  ISETP.GE.AND P0, PT, R13, R8, PT ;  /* 0x000000080d00720c */ /* 0x000fe40003f06270 */
[----:B------:R-:W-:-:S11]  /*0df0*/  CS2R R12, SRZ ;  /* 0x00000000000c7805 */ /* 0x000fd6000001ff00 */
        /* <DEDUP_REMOVED lines=44> */
.L_x_5530:
[----:B------:R-:W-:Y:S01]  /*10c0*/  ISETP.NE.AND P1, PT, R16, 0x7f800000, PT ;  /* 0x7f8000001000780c */ /* 0x000fe20003f25270 */
[----:B------:R-:W-:-:S12]  /*10d0*/  FADD.FTZ R12, R5, -R5 ;  /* 0x80000005050c7221 */ /* 0x000fd80000010000 */
[C---:B------:R-:W-:Y:S02]  /*10e0*/  @!P1 ISETP.GT.AND P0, PT, R13.reuse, -0x1, PT ;  /* 0xffffffff0d00980c */ /* 0x040fe40003f04270 */
[----:B------:R-:W-:Y:S02]  /*10f0*/  @P1 MOV R14, R12 ;  /* 0x0000000c000e1202 */ /* 0x000fe40000000f00 */
[----:B------:R-:W-:Y:S02]  /*1100*/  @!P1 FSEL R14, R13, RZ, P0 ;  /* 0x000000ff0d0e9208 */ /* 0x000fe40000000000 */
[----:B------:R-:W-:Y:S01]  /*1110*/  @!P1 FSEL R12, R12, RZ, P0 ;  /* 0x000000ff0c0c9208 */ /* 0x000fe20000000000 */
[----:B------:R-:W-:Y:S06]  /*1120*/  BRA `(.L_x_5531) ;  /* 0x0000000000187947 */ /* 0x000fec0003800000 */
.L_x_5529:
[----:B------:R-:W-:-:S04]  /*1130*/  FMUL.RZ R13, R12, 0.15915493667125701904 ;  /* 0x3e22f9830c0d7820 */ /* 0x000fc8000040c000 */
[----:B------:R0:W1:Y:S08]  /*1140*/  MUFU.COS R14, R13 ;  /* 0x0000000d000e7308 */ /* 0x0000700000000000 */
[----:B------:R0:W2:Y:S01]  /*1150*/  MUFU.SIN R12, R13 ;  /* 0x0000000d000c7308 */ /* 0x0000a20000000400 */
[----:B------:R-:W-:Y:S05]  /*1160*/  BRA `(.L_x_5531) ;  /* 0x0000000000087947 */ /* 0x000fea0003800000 */
.L_x_5528:
[----:B------:R-:W-:-:S06]  /*1170*/  FMUL.FTZ R14, R4, -1.4426950216293334961 ;  /* 0xbfb8aa3b040e7820 */ /* 0x000fcc0000410000 */
[----:B------:R-:W3:Y:S02]  /*1180*/  MUFU.EX2 R14, R14 ;  /* 0x0000000e000e7308 */ /* 0x000ee40000000800 */
.L_x_5531:
[----:B------:R-:W-:Y:S05]  /*1190*/  BSYNC.RECONVERGENT B1 ;  /* 0x0000000000017941 */ /* 0x000fea0003800200 */
.L_x_5527:
        /* <DEDUP_REMOVED lines=18> */
.L_x_5533:
[----:B0-----:R-:W0:Y:S08]  /*12c0*/  MUFU.RCP R13, R17 ;  /* 0x00000011000d7308 */ /* 0x001e300000001000 */
[----:B------:R-:W1:Y:S01]  /*12d0*/  MUFU.RCP R14, R14 ;  /* 0x0000000e000e7308 */ /* 0x000e620000001000 */
[----:B0-----:R-:W-:Y:S01]  /*12e0*/  FMUL.FTZ R12, R13, R4 ;  /* 0x000000040d0c7220 */ /* 0x001fe20000410000 */
[----:B-1----:R-:W-:Y:S01]  /*12f0*/  FMUL.FTZ R13, R14, R5 ;  /* 0x000000050e0d7220 */ /* 0x002fe20000410000 */
[----:B------:R-:W-:Y:S06]  /*1300*/  BRA `(.L_x_5526) ;  /* 0x0000000000207947 */ /* 0x000fec0003800000 */
.L_x_5532:
        /* <DEDUP_REMOVED lines=8> */
.L_x_5526:
[----:B------:R-:W-:Y:S05]  /*1390*/  BSYNC.RECONVERGENT B0 ;  /* 0x0000000000007941 */ /* 0x000fea0003800200 */
.L_x_5525:
        /* <DEDUP_REMOVED lines=48> */
.L_x_5539:
[----:B------:R-:W-:Y:S01]  /*16a0*/  ISETP.NE.AND P1, PT, R16, 0x7f800000, PT ;  /* 0x7f8000001000780c */ /* 0x000fe20003f25270 */
[----:B------:R-:W-:-:S12]  /*16b0*/  FADD.FTZ R4, R3, -R3 ;  /* 0x8000000303047221 */ /* 0x000fd80000010000 */
[C---:B------:R-:W-:Y:S02]  /*16c0*/  @!P1 ISETP.GT.AND P0, PT, R5.reuse, -0x1, PT ;  /* 0xffffffff0500980c */ /* 0x040fe40003f04270 */
[----:B------:R-:W-:Y:S02]  /*16d0*/  @P1 MOV R14, R4 ;  /* 0x00000004000e1202 */ /* 0x000fe40000000f00 */
[----:B------:R-:W-:Y:S02]  /*16e0*/  @!P1 FSEL R14, R5, RZ, P0 ;  /* 0x000000ff050e9208 */ /* 0x000fe40000000000 */
[----:B------:R-:W-:Y:S01]  /*16f0*/  @!P1 FSEL R4, R4, RZ, P0 ;  /* 0x000000ff04049208 */ /* 0x000fe20000000000 */
[----:B------:R-:W-:Y:S06]  /*1700*/  BRA `(.L_x_5540) ;  /* 0x0000000000187947 */ /* 0x000fec0003800000 */
.L_x_5538:
[----:B------:R-:W-:-:S04]  /*1710*/  FMUL.RZ R5, R4, 0.15915493667125701904 ;  /* 0x3e22f98304057820 */ /* 0x000fc8000040c000 */
[----:B------:R0:W1:Y:S08]  /*1720*/  MUFU.COS R14, R5 ;  /* 0x00000005000e7308 */ /* 0x0000700000000000 */
[----:B------:R0:W2:Y:S01]  /*1730*/  MUFU.SIN R4, R5 ;  /* 0x0000000500047308 */ /* 0x0000a20000000400 */
[----:B------:R-:W-:Y:S05]  /*1740*/  BRA `(.L_x_5540) ;  /* 0x0000000000087947 */ /* 0x000fea0003800000 */
.L_x_5537:
[----:B------:R-:W-:-:S06]  /*1750*/  FMUL.FTZ R14, R2, -1.4426950216293334961 ;  /* 0xbfb8aa3b020e7820 */ /* 0x000fcc0000410000 */
[----:B------:R-:W3:Y:S02]  /*1760*/  MUFU.EX2 R14, R14 ;  /* 0x0000000e000e7308 */ /* 0x000ee40000000800 */
.L_x_5540:
[----:B------:R-:W-:Y:S05]  /*1770*/  BSYNC.RECONVERGENT B1 ;  /* 0x0000000000017941 */ /* 0x000fea0003800200 */
.L_x_5536:
        /* <DEDUP_REMOVED lines=18> */
.L_x_5542:
[----:B0-----:R-:W0:Y:S08]  /*18a0*/  MUFU.RCP R5, R17 ;  /* 0x0000001100057308 */ /* 0x001e300000001000 */
[----:B------:R-:W1:Y:S01]  /*18b0*/  MUFU.RCP R14, R14 ;  /* 0x0000000e000e7308 */ /* 0x000e620000001000 */
[----:B0-----:R-:W-:Y:S01]  /*18c0*/  FMUL.FTZ R4, R5, R2 ;  /* 0x0000000205047220 */ /* 0x001fe20000410000 */
[----:B-1----:R-:W-:Y:S01]  /*18d0*/  FMUL.FTZ R5, R14, R3 ;  /* 0x000000030e057220 */ /* 0x002fe20000410000 */
[----:B------:R-:W-:Y:S06]  /*18e0*/  BRA `(.L_x_5535) ;  /* 0x0000000000207947 */ /* 0x000fec0003800000 */
.L_x_5541:
        /* <DEDUP_REMOVED lines=8> */
.L_x_5535:
[----:B------:R-:W-:Y:S05]  /*1970*/  BSYNC.RECONVERGENT B0 ;  /* 0x0000000000007941 */ /* 0x000fea0003800200 */
.L_x_5534:
[----:B------:R-:W0:Y:S01]  /*1980*/  @!P2 LDC.64 R2, c[0x0][0x388] ;  /* 0x0000e200ff02ab82 */ /* 0x000e220000000a00 */
[----:B------:R-:W-:Y:S01]  /*1990*/  @!P2 LEA R17, R0, R9, 0x9 ;  /* 0x000000090011a211 */ /* 0x000fe200078e48ff */
[----:B------:R-:W-:Y:S01]  /*19a0*/  BSSY.RECONVERGENT B0, `(.L_x_5543) ;  /* 0x0000010000007945 */ /* 0x000fe20003800200 */
[----:B------:R-:W-:-:S04]  /*19b0*/  @!P2 MOV R9, R15 ;  /* 0x0000000f0009a202 */ /* 0x000fc80000000f00 */
[----:B------:R-:W-:Y:S01]  /*19c0*/  ISETP.GE.AND P0, PT, R9, R8, PT ;  /* 0x000000080900720c */ /* 0x000fe20003f06270 */
[----:B0-----:R-:W-:-:S05]  /*19d0*/  @!P2 IMAD.WIDE.U32 R2, R17, 0x8, R2 ;  /* 0x000000081102a825 */ /* 0x001fca00078e0002 */
[----:B------:R0:W-:Y:S07]  /*19e0*/  @!P2 STG.E.64 desc[UR4][R2.64], R6 ;  /* 0x000000060200a986 */ /* 0x0001ee000c101b04 */
[----:B------:R-:W-:Y:S05]  /*19f0*/  @P0 BRA `(.L_x_5544) ;  /* 0x0000000000280947 */ /* 0x000fea0003800000 */
[----:B0-----:R-:W0:Y:S01]  /*1a00*/  LDC.64 R2, c[0x0][0x388] ;  /* 0x0000e200ff027b82 */ /* 0x001e220000000a00 */
[----:B------:R-:W-:Y:S02]  /*1a10*/  LEA R7, R0, R9, 0x9 ;  /* 0x0000000900077211 */ /* 0x000fe400078e48ff */
[----:B------:R-:W-:-:S04]  /*1a20*/  IADD3 R9, PT, PT, R9, 0x80, RZ ;  /* 0x0000008009097810 */ /* 0x000fc80007ffe0ff */
[----:B------:R-:W-:-:S13]  /*1a30*/  ISETP.GE.AND P0, PT, R9, R8, PT ;  /* 0x000000080900720c */ /* 0x000fda0003f06270 */
[----:B------:R-:W-:Y:S02]  /*1a40*/  @!P0 LEA R15, R0, R9, 0x9 ;  /* 0x00000009000f8211 */ /* 0x000fe400078e48ff */
[----:B------:R-:W-:Y:S01]  /*1a50*/  @!P0 IADD3 R9, PT, PT, R9, 0x80, RZ ;  /* 0x0000008009098810 */ /* 0x000fe20007ffe0ff */
[----:B0-----:R-:W-:-:S04]  /*1a60*/  IMAD.WIDE.U32 R6, R7, 0x8, R2 ;  /* 0x0000000807067825 */ /* 0x001fc800078e0002 */
[----:B------:R-:W-:Y:S01]  /*1a70*/  @!P0 IMAD.WIDE.U32 R2, R15, 0x8, R2 ;  /* 0x000000080f028825 */ /* 0x000fe200078e0002 */
[----:B------:R1:W-:Y:S04]  /*1a80*/  STG.E.64 desc[UR4][R6.64], R10 ;  /* 0x0000000a06007986 */ /* 0x0003e8000c101b04 */
[----:B------:R1:W-:Y:S02]  /*1a90*/  @!P0 STG.E.64 desc[UR4][R2.64], R12 ;  /* 0x0000000c02008986 */ /* 0x0003e4000c101b04 */
.L_x_5544:
[----:B------:R-:W-:Y:S05]  /*1aa0*/  BSYNC.RECONVERGENT B0 ;  /* 0x0000000000007941 */ /* 0x000fea0003800200 */
.L_x_5543:
[----:B------:R-:W-:-:S13]  /*1ab0*/  ISETP.GE.AND P0, PT, R9, R8, PT ;  /* 0x000000080900720c */ /* 0x000fda0003f06270 */
[----:B------:R-:W-:Y:S05]  /*1ac0*/  @P0 EXIT ;  /* 0x000000000000094d */ /* 0x000fea0003800000 */
[----:B01----:R-:W0:Y:S01]  /*1ad0*/  LDC.64 R2, c[0x0][0x388] ;  /* 0x0000e200ff027b82 */ /* 0x003e220000000a00 */
[----:B------:R-:W-:-:S05]  /*1ae0*/  LEA R9, R0, R9, 0x9 ;  /* 0x0000000900097211 */ /* 0x000fca00078e48ff */
[----:B0-----:R-:W-:-:S05]  /*1af0*/  IMAD.WIDE.U32 R2, R9, 0x8, R2 ;  /* 0x0000000809027825 */ /* 0x001fca00078e0002 */
[----:B------:R-:W-:Y:S01]  /*1b00*/  STG.E.64 desc[UR4][R2.64], R4 ;  /* 0x0000000402007986 */ /* 0x000fe2000c101b04 */
[----:B------:R-:W-:Y:S05]  /*1b10*/  EXIT ;  /* 0x000000000000794d */ /* 0x000fea0003800000 */
.L_x_5545:
        /* <DEDUP_REMOVED lines=14> */
.L_x_10197:


//--------------------- .text._ZN2at6native29vectorized_elementwise_kernelILi2EZZZNS0_61_GLOBAL__N__132982cb_23_ActivationSiluKernel_cu_1520ed90_293311silu_kernelERNS_18TensorIteratorBaseEENKUlvE_clEvENKUlvE2_clEvEUlN3c107complexIfEEE_St5arrayIPcLm2EEEEviT0_T1_ --------------------------
	.section	.text._ZN2at6native29vectorized_elementwise_kernelILi2EZZZNS0_61_GLOBAL__N__132982cb_23_ActivationSiluKernel_cu_1520ed90_293311silu_kernelERNS_18TensorIteratorBaseEENKUlvE_clEvENKUlvE2_clEvEUlN3c107complexIfEEE_St5arrayIPcLm2EEEEviT0_T1_,"ax",@progbits
	.align	128
        .global         _ZN2at6native29vectorized_elementwise_kernelILi2EZZZNS0_61_GLOBAL__N__132982cb_23_ActivationSiluKernel_cu_1520ed90_293311silu_kernelERNS_18TensorIteratorBaseEENKUlvE_clEvENKUlvE2_clEvEUlN3c107complexIfEEE_St5arrayIPcLm2EEEEviT0_T1_
        .type           _ZN2at6native29vectorized_elementwise_kernelILi2EZZZNS0_61_GLOBAL__N__132982cb_23_ActivationSiluKernel_cu_1520ed90_293311silu_kernelERNS_18TensorIteratorBaseEENKUlvE_clEvENKUlvE2_clEvEUlN3c107complexIfEEE_St5arrayIPcLm2EEEEviT0_T1_,@function
        .size           _ZN2at6native29vectorized_elementwise_kernelILi2EZZZNS0_61_GLOBAL__N__132982cb_23_ActivationSiluKernel_cu_1520ed90_293311silu_kernelERNS_18TensorIteratorBaseEENKUlvE_clEvENKUlvE2_clEvEUlN3c107complexIfEEE_St5arrayIPcLm2EEEEviT0_T1_,(.L_x_10198 - _ZN2at6native29vectorized_elementwise_kernelILi2EZZZNS0_61_GLOBAL__N__132982cb_23_ActivationSiluKernel_cu_1520ed90_293311silu_kernelERNS_18TensorIteratorBaseEENKUlvE_clEvENKUlvE2_clEvEUlN3c107complexIfEEE_St5arrayIPcLm2EEEEviT0_T1_)
        .other          _ZN2at6native29vectorized_elementwise_kernelILi2EZZZNS0_61_GLOBAL__N__132982cb_23_ActivationSiluKernel_cu_1520ed90_293311silu_kernelERNS_18TensorIteratorBaseEENKUlvE_clEvENKUlvE2_clEvEUlN3c107complexIfEEE_St5arrayIPcLm2EEEEviT0_T1_,@"STO_CUDA_ENTRY STV_DEFAULT"
_ZN2at6native29vectorized_elementwise_kernelILi2EZZZNS0_61_GLOBAL__N__132982cb_23_ActivationSiluKernel_cu_1520ed90_293311silu_kernelERNS_18TensorIteratorBaseEENKUlvE_clEvENKUlvE2_clEvEUlN3c107complexIfEEE_St5arrayIPcLm2EEEEviT0_T1_:
.text._ZN2at6native29vectorized_elementwise_kernelILi2EZZZNS0_61_GLOBAL__N__132982cb_23_ActivationSiluKernel_cu_1520ed90_293311silu_kernelERNS_18TensorIteratorBaseEENKUlvE_clEvENKUlvE2_clEvEUlN3c107complexIfEEE_St5arrayIPcLm2EEEEviT0_T1_:
        /* <DEDUP_REMOVED lines=9> */
[----:B------:R-:W-:Y:S02]  /*0090*/  CS2R R6, SRZ ;  /* 0x0000000000067805 */ /* 0x000fe4000001ff00 */
        /* <DEDUP_REMOVED lines=9> */
[----:B------:R-:W-:Y:S01]  /*0130*/  ISETP.GE.U32.AND P4, PT, R27, R22, PT ;  /* 0x000000161b00720c */ /* 0x000fe20003f86070 */
[----:B0-----:R-:W-:-:S05]  /*0140*/  @!P6 IMAD.WIDE.U32 R10, R5, 0x8, R10 ;  /* 0x00000008050ae825 */ /* 0x001fca00078e000a */
[----:B------:R-:W5:Y:S07]  /*0150*/  @!P6 LDG.E.64 R6, desc[UR4][R10.64] ;  /* 0x000000040a06e981 */ /* 0x000f6e000c1e1b00 */
[----:B------:R-:W-:Y:S01]  /*0160*/  @!P4 IADD3 R2, PT, PT, R0, R27, RZ ;  /* 0x0000001b0002c210 */ /* 0x000fe20007ffe0ff */
[----:B------:R-:W0:Y:S01]  /*0170*/  @!P4 LDC.64 R20, c[0x0][0x390] ;  /* 0x0000e400ff14cb82 */ /* 0x000e220000000a00 */
[----:B------:R-:W-:-:S04]  /*0180*/  @!P4 IADD3 R27, PT, PT, R27, 0x80, RZ ;  /* 0x000000801b1bc810 */ /* 0x000fc80007ffe0ff */
[----:B------:R-:W-:-:S13]  /*0190*/  ISETP.GE.U32.AND P3, PT, R27, R22, PT ;  /* 0x000000161b00720c */ /* 0x000fda0003f66070 */
[----:B------:R-:W-:Y:S01]  /*01a0*/  @!P3 IADD3 R3, PT, PT, R0, R27, RZ ;  /* 0x0000001b0003b210 */ /* 0x000fe20007ffe0ff */
[----:B------:R-:W2:Y:S01]  /*01b0*/  @!P3 LDC.64 R12, c[0x0][0x390] ;  /* 0x0000e400ff0cbb82 */ /* 0x000ea20000000a00 */
[----:B------:R-:W-:-:S04]  /*01c0*/  @!P3 IADD3 R27, PT, PT, R27, 0x80, RZ ;  /* 0x000000801b1bb810 */ /* 0x000fc80007ffe0ff */
[----:B------:R-:W-:-:S13]  /*01d0*/  ISETP.GE.U32.AND P2, PT, R27, R22, PT ;  /* 0x000000161b00720c */ /* 0x000fda0003f46070 */
[----:B------:R-:W-:Y:S02]  /*01e0*/  @!P2 IADD3 R29, PT, PT, R0, R27, RZ ;  /* 0x0000001b001da210 */ /* 0x000fe40007ffe0ff */
[----:B------:R-:W-:-:S04]  /*01f0*/  @!P2 IADD3 R27, PT, PT, R27, 0x80, RZ ;  /* 0x000000801b1ba810 */ /* 0x000fc80007ffe0ff */
[----:B------:R-:W-:-:S13]  /*0200*/  ISETP.GE.U32.AND P1, PT, R27, R22, PT ;  /* 0x000000161b00720c */ /* 0x000fda0003f26070 */
[----:B------:R-:W-:Y:S01]  /*0210*/  @!P1 IADD3 R19, PT, PT, R0, R27, RZ ;  /* 0x0000001b00139210 */ /* 0x000fe20007ffe0ff */
[----:B-1----:R-:W-:Y:S01]  /*0220*/  @!P5 IMAD.WIDE.U32 R8, R15, 0x8, R8 ;  /* 0x000000080f08d825 */ /* 0x002fe200078e0008 */
[----:B------:R-:W-:Y:S02]  /*0230*/  @!P1 IADD3 R27, PT, PT, R27, 0x80, RZ ;  /* 0x000000801b1b9810 */ /* 0x000fe40007ffe0ff */
[----:B------:R-:W-:Y:S01]  /*0240*/  CS2R R4, SRZ ;  /* 0x0000000000047805 */ /* 0x000fe2000001ff00 */
[----:B------:R-:W1:Y:S01]  /*0250*/  @!P2 LDC.64 R14, c[0x0][0x390] ;  /* 0x0000e400ff0eab82 */ /* 0x000e620000000a00 */
[----:B------:R-:W-:-:S04]  /*0260*/  ISETP.GE.U32.AND P0, PT, R27, R22, PT ;  /* 0x000000161b00720c */ /* 0x000fc80003f06070 */
[----:B------:R3:W5:Y:S03]  /*0270*/  @!P5 LDG.E.64 R4, desc[UR4][R8.64] ;  /* 0x000000040804d981 */ /* 0x000766000c1e1b00 */
[----:B------:R-:W4:Y:S06]  /*0280*/  @!P1 LDC.64 R16, c[0x0][0x390] ;  /* 0x0000e400ff109b82 */ /* 0x000f2c0000000a00 */
[----:B------:R-:W-:Y:S02]  /*0290*/  @!P0 IADD3 R25, PT, PT, R0, R27, RZ ;  /* 0x0000001b00198210 */ /* 0x000fe40007ffe0ff */
[----:B---3--:R-:W3:Y:S01]  /*02a0*/  @!P0 LDC.64 R8, c[0x0][0x390] ;  /* 0x0000e400ff088b82 */ /* 0x008ee20000000a00 */
[----:B------:R-:W-:-:S04]  /*02b0*/  @!P0 IADD3 R27, PT, PT, R27, 0x80, RZ ;  /* 0x000000801b1b8810 */ /* 0x000fc80007ffe0ff */
[----:B------:R-:W-:-:S13]  /*02c0*/  ISETP.GE.U32.AND P6, PT, R27, R22, PT ;  /* 0x000000161b00720c */ /* 0x000fda0003fc6070 */
[----:B------:R-:W4:Y:S01]  /*02d0*/  @!P6 LDC.64 R10, c[0x0][0x390] ;  /* 0x0000e400ff0aeb82 */ /* 0x000f220000000a00 */
[----:B0-----:R-:W-:-:S04]  /*02e0*/  @!P4 IMAD.WIDE.U32 R20, R2, 0x8, R20 ;  /* 0x000000080214c825 */ /* 0x001fc800078e0014 */
[----:B--2---:R-:W-:Y:S01]  /*02f0*/  @!P3 IMAD.WIDE.U32 R12, R3, 0x8, R12 ;  /* 0x00000008030cb825 */ /* 0x004fe200078e000c */
[----:B------:R-:W-:-:S03]  /*0300*/  CS2R R2, SRZ ;  /* 0x0000000000027805 */ /* 0x000fc6000001ff00 */
[----:B-1----:R-:W-:Y:S01]  /*0310*/  @!P2 IMAD.WIDE.U32 R14, R29, 0x8, R14 ;  /* 0x000000081d0ea825 */ /* 0x002fe200078e000e */
[----:B------:R-:W-:Y:S02]  /*0320*/  @!P6 IADD3 R29, PT, PT, R0, R27, RZ ;  /* 0x0000001b001de210 */ /* 0x000fe40007ffe0ff */
[----:B------:R0:W5:Y:S01]  /*0330*/  @!P4 LDG.E.64 R2, desc[UR4][R20.64] ;  /* 0x000000041402c981 */ /* 0x000162000c1e1b00 */
[----:B---3--:R-:W-:Y:S01]  /*0340*/  @!P0 IMAD.WIDE.U32 R8, R25, 0x8, R8 ;  /* 0x0000000819088825 */ /* 0x008fe200078e0008 */
[----:B------:R-:W-:-:S03]  /*0350*/  CS2R R24, SRZ ;  /* 0x0000000000187805 */ /* 0x000fc6000001ff00 */
[----:B----4-:R-:W-:-:S03]  /*0360*/  @!P1 IMAD.WIDE.U32 R16, R19, 0x8, R16 ;  /* 0x0000000813109825 */ /* 0x010fc600078e0010 */
[----:B------:R-:W5:Y:S01]  /*0370*/  @!P0 LDG.E.64 R24, desc[UR4][R8.64] ;  /* 0x0000000408188981 */ /* 0x000f62000c1e1b00 */
[----:B0-----:R-:W-:Y:S01]  /*0380*/  CS2R R20, SRZ ;  /* 0x0000000000147805 */ /* 0x001fe2000001ff00 */
[----:B------:R-:W-:Y:S01]  /*0390*/  @!P6 IMAD.WIDE.U32 R10, R29, 0x8, R10 ;  /* 0x000000081d0ae825 */ /* 0x000fe200078e000a */
[----:B------:R-:W-:-:S04]  /*03a0*/  CS2R R28, SRZ ;  /* 0x00000000001c7805 */ /* 0x000fc8000001ff00 */
[----:B------:R-:W5:Y:S04]  /*03b0*/  @!P6 LDG.E.64 R20, desc[UR4][R10.64] ;  /* 0x000000040a14e981 */ /* 0x000f68000c1e1b00 */
[----:B------:R-:W5:Y:S01]  /*03c0*/  @!P1 LDG.E.64 R28, desc[UR4][R16.64] ;  /* 0x00000004101c9981 */ /* 0x000f62000c1e1b00 */
[----:B------:R-:W-:-:S06]  /*03d0*/  CS2R R26, SRZ ;  /* 0x00000000001a7805 */ /* 0x000fcc000001ff00 */
[----:B------:R-:W5:Y:S01]  /*03e0*/  @!P2 LDG.E.64 R26, desc[UR4][R14.64] ;  /* 0x000000040e1aa981 */ /* 0x000f62000c1e1b00 */
[----:B------:R-:W-:Y:S02]  /*03f0*/  ISETP.GE.U32.AND P2, PT, R23, R22, PT ;  /* 0x000000161700720c */ /* 0x000fe40003f46070 */
[----:B------:R-:W-:Y:S01]  /*0400*/  CS2R R18, SRZ ;  /* 0x0000000000127805 */ /* 0x000fe2000001ff00 */
[----:B------:R-:W-:Y:S05]  /*0410*/  BSSY.RECONVERGENT B0, `(.L_x_5547) ;  /* 0x000005b000007945 */ /* 0x000fea0003800200 */
[----:B------:R0:W5:Y:S02]  /*0420*/  @!P3 LDG.E.64 R18, desc[UR4][R12.64] ;  /* 0x000000040c12b981 */ /* 0x000164000c1e1b00 */
[----:B0-----:R-:W-:-:S03]  /*0430*/  CS2R R12, SRZ ;  /* 0x00000000000c7805 */ /* 0x001fc6000001ff00 */
[----:B------:R-:W-:Y:S05]  /*0440*/  @P2 BRA `(.L_x_5548) ;  /* 0x00000004005c2947 */ /* 0x000fea0003800000 */
        /* <DEDUP_REMOVED lines=21> */
.L_x_5551:
[----:B---3--:R-:W-:-:S04]  /*05a0*/  IADD3 R8, PT, PT, R11, -0x42b17218, RZ ;  /* 0xbd4e8de80b087810 */ /* 0x008fc80007ffe0ff */
[----:B------:R-:W-:-:S13]  /*05b0*/  ISETP.GT.U32.AND P0, PT, R8, 0x8e8e5c, PT ;  /* 0x008e8e5c0800780c */ /* 0x000fda0003f04070 */
[----:B------:R-:W-:Y:S05]  /*05c0*/  @P0 BRA `(.L_x_5552) ;  /* 0x0000000000600947 */ /* 0x000fea0003800000 */
[----:B------:R-:W-:Y:S01]  /*05d0*/  FADD.FTZ R8, -R6, -162.88958740234375 ;  /* 0xc322e3bc06087421 */ /* 0x000fe20000010100 */
[----:B--2---:R-:W-:-:S03]  /*05e0*/  FMUL.RZ R14, R9, 0.15915493667125701904 ;  /* 0x3e22f983090e7820 */ /* 0x004fc6000040c000 */
[----:B------:R-:W-:Y:S02]  /*05f0*/  FMUL.FTZ R11, R8, 1.4426950216293334961 ;  /* 0x3fb8aa3b080b7820 */ /* 0x000fe40000410000 */
[----:B------:R-:W0:Y:S08]  /*0600*/  MUFU.COS R8, R14 ;  /* 0x0000000e00087308 */ /* 0x000e300000000000 */
[----:B------:R-:W1:Y:S02]  /*0610*/  MUFU.EX2 R11, R11 ;  /* 0x0000000b000b7308 */ /* 0x000e640000000800 */
[----:B-1----:R-:W-:-:S02]  /*0620*/  LEA.HI R10, R11, 0xffffffed, RZ, 0x9 ;  /* 0xffffffed0b0a7811 */ /* 0x002fc400078f48ff */
[----:B------:R-:W-:Y:S02]  /*0630*/  LOP3.LUT R11, R11, 0x7fffff, RZ, 0xc0, !PT ;  /* 0x007fffff0b0b7812 */ /* 0x000fe400078ec0ff */
[----:B------:R-:W-:Y:S02]  /*0640*/  LOP3.LUT R13, R10, 0xffff, RZ, 0xc0, !PT ;  /* 0x0000ffff0a0d7812 */ /* 0x000fe400078ec0ff */
[----:B------:R-:W-:Y:S02]  /*0650*/  LOP3.LUT R11, R11, 0x7f000000, RZ, 0xfc, !PT ;  /* 0x7f0000000b0b7812 */ /* 0x000fe400078efcff */
[----:B------:R-:W-:-:S03]  /*0660*/  LEA.HI R9, R13, R10, RZ, 0x11 ;  /* 0x0000000a0d097211 */ /* 0x000fc600078f88ff */
[----:B0-----:R-:W-:Y:S01]  /*0670*/  FMUL.FTZ R8, R8, R11 ;  /* 0x0000000b08087220 */ /* 0x001fe20000410000 */
[----:B------:R-:W-:Y:S02]  /*0680*/  PRMT R12, R9, 0x9910, RZ ;  /* 0x00009910090c7816 */ /* 0x000fe400000000ff */
[----:B------:R-:W0:Y:S02]  /*0690*/  MUFU.SIN R9, R14 ;  /* 0x0000000e00097308 */ /* 0x000e240000000400 */
[----:B------:R-:W-:-:S04]  /*06a0*/  SHF.R.S32.HI R12, RZ, 0x1, R12 ;  /* 0x00000001ff0c7819 */ /* 0x000fc8000001140c */
[----:B------:R-:W-:-:S04]  /*06b0*/  PRMT R13, R12, 0x9910, RZ ;  /* 0x000099100c0d7816 */ /* 0x000fc800000000ff */
[----:B------:R-:W-:Y:S02]  /*06c0*/  IADD3 R10, PT, PT, R10, -R13, RZ ;  /* 0x8000000d0a0a7210 */ /* 0x000fe40007ffe0ff */
[----:B------:R-:W-:Y:S02]  /*06d0*/  LEA R13, R13, 0x3f800000, 0x17 ;  /* 0x3f8000000d0d7811 */ /* 0x000fe400078eb8ff */
[----:B------:R-:W-:Y:S01]  /*06e0*/  LEA R10, R10, 0x3f800000, 0x17 ;  /* 0x3f8000000a0a7811 */ /* 0x000fe200078eb8ff */
[----:B0-----:R-:W-:Y:S02]  /*06f0*/  FMUL.FTZ R12, R9, R11 ;  /* 0x0000000b090c7220 */ /* 0x001fe40000410000 */
[C---:B------:R-:W-:Y:S02]  /*0700*/  FMUL.FTZ R9, R13.reuse, R8 ;  /* 0x000000080d097220 */ /* 0x040fe40000410000 */
[----:B------:R-:W-:Y:S02]  /*0710*/  FMUL.FTZ R13, R13, R12 ;  /* 0x0000000c0d0d7220 */ /* 0x000fe40000410000 */
[----:B------:R-:W-:-:S02]  /*0720*/  FMUL.FTZ R8, R10, R9 ;  /* 0x000000090a087220 */ /* 0x000fc40000410000 */
[----:B------:R-:W-:Y:S01]  /*0730*/  FMUL.FTZ R9, R10, R13 ;  /* 0x0000000d0a097220 */ /* 0x000fe20000410000 */
[----:B------:R-:W-:Y:S06]  /*0740*/  BRA `(.L_x_5550) ;  /* 0x00000000001c7947 */ /* 0x000fec0003800000 */
.L_x_5552:
[----:B--2---:R-:W-:Y:S01]  /*0750*/  FMUL.RZ R11, R9, 0.15915493667125701904 ;  /* 0x3e22f983090b7820 */ /* 0x004fe2000040c000 */
[----:B-1----:R-:W-:-:S03]  /*0760*/  FMUL.FTZ R10, R6, -1.4426950216293334961 ;  /* 0xbfb8aa3b060a7820 */ /* 0x002fc60000410000 */
[----:B------:R-:W0:Y:S08]  /*0770*/  MUFU.COS R9, R11 ;  /* 0x0000000b00097308 */ /* 0x000e300000000000 */
[----:B------:R-:W1:Y:S08]  /*0780*/  MUFU.SIN R13, R11 ;  /* 0x0000000b000d7308 */ /* 0x000e700000000400 */
[----:B------:R-:W0:Y:S02]  /*0790*/  MUFU.EX2 R10, R10 ;  /* 0x0000000a000a7308 */ /* 0x000e240000000800 */
[C---:B0-----:R-:W-:Y:S01]  /*07a0*/  FMUL.FTZ R8, R10.reuse, R9 ;  /* 0x000000090a087220 */ /* 0x041fe20000410000 */
[----:B-1----:R-:W-:-:S07]  /*07b0*/  FMUL.FTZ R9, R10, R13 ;  /* 0x0000000d0a097220 */ /* 0x002fce0000410000 */
.L_x_5550:
[----:B------:R-:W-:Y:S05]  /*07c0*/  BSYNC.RECONVERGENT B1 ;  /* 0x0000000000017941 */ /* 0x000fea0003800200 */
.L_x_5549:
[----:B0--3--:R-:W-:Y:S01]  /*07d0*/  FADD.FTZ R8, R8, 1 ;  /* 0x3f80000008087421 */ /* 0x009fe20000010000 */
[----:B--2---:R-:W-:-:S05]  /*07e0*/  FADD.FTZ R9, RZ, R9 ;  /* 0x00000009ff097221 */ /* 0x004fca0000010000 */
[----:B------:R-:W-:-:S13]  /*07f0*/  FSETP.GE.FTZ.AND P0, PT, |R8|, |R9|, PT ;  /* 0x400000090800720b */ /* 0x000fda0003f16200 */
[----:B------:R-:W-:Y:S05]  /*0800*/  @!P0 BRA `(.L_x_5553) ;  /* 0x00000000004c8947 */ /* 0x000fea0003800000 */
[C---:B------:R-:W-:Y:S01]  /*0810*/  FSETP.NEU.FTZ.AND P0, PT, |R8|.reuse, RZ, PT ;  /* 0x000000ff0800720b */ /* 0x040fe20003f1d200 */
[----:B------:R-:W-:Y:S01]  /*0820*/  FADD.FTZ R11, |R8|, -RZ ;  /* 0x800000ff080b7221 */ /* 0x000fe20000010200 */
[C---:B------:R-:W-:Y:S01]  /*0830*/  FSETP.NEU.FTZ.AND P1, PT, |R9|.reuse, RZ, PT ;  /* 0x000000ff0900720b */ /* 0x040fe20003f3d200 */
[----:B-1----:R-:W-:-:S03]  /*0840*/  FADD.FTZ R10, |R9|, -RZ ;  /* 0x800000ff090a7221 */ /* 0x002fc60000010200 */
        /* <DEDUP_REMOVED lines=15> */
.L_x_5553:
        /* <DEDUP_REMOVED lines=8> */
.L_x_5548:
[----:B------:R-:W-:Y:S05]  /*09c0*/  BSYNC.RECONVERGENT B0 ;  /* 0x0000000000007941 */ /* 0x000fea0003800200 */
.L_x_5547:
[----:B------:R-:W-:Y:S01]  /*09d0*/  IADD3 R9, PT, PT, R23, 0x80, RZ ;  /* 0x0000008017097810 */ /* 0x000fe20007ffe0ff */
[----:B------:R-:W-:Y:S01]  /*09e0*/  BSSY.RECONVERGENT B0, `(.L_x_5554) ;  /* 0x000005c000007945 */ /* 0x000fe20003800200 */
[----:B-----5:R-:W-:Y:S02]  /*09f0*/  CS2R R6, SRZ ;  /* 0x0000000000067805 */ /* 0x020fe4000001ff00 */
[----:B------:R-:W-:-:S13]  /*0a00*/  ISETP.GE.U32.AND P0, PT, R9, R22, PT ;  /* 0x000000160900720c */ /* 0x000fda0003f06070 */
        /* <DEDUP_REMOVED lines=24> */
[----:B------:R-:W1:Y:S02]  /*0b90*/  MUFU.EX2 R10, R10 ;  /* 0x0000000a000a7308 */ /* 0x000e640000000800 */
[----:B-1----:R-:W-:-:S02]  /*0ba0*/  LEA.HI R7, R10, 0xffffffed, RZ, 0x9 ;  /* 0xffffffed0a077811 */ /* 0x002fc400078f48ff */
[----:B------:R-:W-:Y:S02]  /*0bb0*/  LOP3.LUT R10, R10, 0x7fffff, RZ, 0xc0, !PT ;  /* 0x007fffff0a0a7812 */ /* 0x000fe400078ec0ff */
[----:B------:R-:W-:-:S04]  /*0bc0*/  LOP3.LUT R8, R7, 0xffff, RZ, 0xc0, !PT ;  /* 0x0000ffff07087812 */ /* 0x000fc800078ec0ff */
[----:B------:R-:W-:-:S04]  /*0bd0*/  LEA.HI R8, R8, R7, RZ, 0x11 ;  /* 0x0000000708087211 */ /* 0x000fc800078f88ff */
[----:B------:R-:W-:Y:S02]  /*0be0*/  PRMT R11, R8, 0x9910, RZ ;  /* 0x00009910080b7816 */ /* 0x000fe400000000ff */
[----:B------:R-:W1:Y:S02]  /*0bf0*/  MUFU.SIN R8, R16 ;  /* 0x0000001000087308 */ /* 0x000e640000000400 */
[----:B------:R-:W-:-:S04]  /*0c00*/  SHF.R.S32.HI R11, RZ, 0x1, R11 ;  /* 0x00000001ff0b7819 */ /* 0x000fc8000001140b */
[----:B------:R-:W-:Y:S02]  /*0c10*/  PRMT R14, R11, 0x9910, RZ ;  /* 0x000099100b0e7816 */ /* 0x000fe400000000ff */
[----:B------:R-:W-:Y:S02]  /*0c20*/  LOP3.LUT R11, R10, 0x7f000000, RZ, 0xfc, !PT ;  /* 0x7f0000000a0b7812 */ /* 0x000fe400078efcff */
[----:B------:R-:W-:Y:S02]  /*0c30*/  IADD3 R7, PT, PT, R7, -R14, RZ ;  /* 0x8000000e07077210 */ /* 0x000fe40007ffe0ff */
[----:B------:R-:W-:Y:S01]  /*0c40*/  LEA R14, R14, 0x3f800000, 0x17 ;  /* 0x3f8000000e0e7811 */ /* 0x000fe200078eb8ff */
[-C--:B0-----:R-:W-:Y:S01]  /*0c50*/  FMUL.FTZ R15, R6, R11.reuse ;  /* 0x0000000b060f7220 */ /* 0x081fe20000410000 */
[----:B------:R-:W-:Y:S01]  /*0c60*/  LEA R7, R7, 0x3f800000, 0x17 ;  /* 0x3f80000007077811 */ /* 0x000fe200078eb8ff */
[----:B-1----:R-:W-:Y:S02]  /*0c70*/  FMUL.FTZ R11, R8, R11 ;  /* 0x0000000b080b7220 */ /* 0x002fe40000410000 */
[----:B------:R-:W-:-:S02]  /*0c80*/  FMUL.FTZ R8, R14, R15 ;  /* 0x0000000f0e087220 */ /* 0x000fc40000410000 */
[----:B------:R-:W-:Y:S02]  /*0c90*/  FMUL.FTZ R6, R14, R11 ;  /* 0x0000000b0e067220 */ /* 0x000fe40000410000 */
[C---:B------:R-:W-:Y:S02]  /*0ca0*/  FMUL.FTZ R8, R7.reuse, R8 ;  /* 0x0000000807087220 */ /* 0x040fe40000410000 */
[----:B------:R-:W-:Y:S01]  /*0cb0*/  FMUL.FTZ R6, R7, R6 ;  /* 0x0000000607067220 */ /* 0x000fe20000410000 */
[----:B------:R-:W-:Y:S06]  /*0cc0*/  BRA `(.L_x_5560) ;  /* 0x0000000000347947 */ /* 0x000fec0003800000 */
.L_x_5559:
[----:B------:R-:W-:Y:S01]  /*0cd0*/  ISETP.NE.AND P1, PT, R10, 0x7f800000, PT ;  /* 0x7f8000000a00780c */ /* 0x000fe20003f25270 */
[----:B------:R-:W-:-:S12]  /*0ce0*/  FADD.FTZ R6, R5, -R5 ;  /* 0x8000000505067221 */ /* 0x000fd80000010000 */
[C---:B------:R-:W-:Y:S02]  /*0cf0*/  @!P1 ISETP.GT.AND P0, PT, R7.reuse, -0x1, PT ;  /* 0xffffffff0700980c */ /* 0x040fe40003f04270 */
[----:B------:R-:W-:Y:S02]  /*0d00*/  @P1 MOV R8, R6 ;  /* 0x0000000600081202 */ /* 0x000fe40000000f00 */
[----:B------:R-:W-:Y:S02]  /*0d10*/  @!P1 FSEL R8, R7, RZ, P0 ;  /* 0x000000ff07089208 */ /* 0x000fe40000000000 */
[----:B------:R-:W-:Y:S01]  /*0d20*/  @!P1 FSEL R6, R6, RZ, P0 ;  /* 0x000000ff06069208 */ /* 0x000fe20000000000 */
[----:B------:R-:W-:Y:S06]  /*0d30*/  BRA `(.L_x_5560) ;  /* 0x0000000000187947 */ /* 0x000fec0003800000 */
.L_x_5558:
[----:B------:R-:W-:-:S04]  /*0d40*/  FMUL.RZ R7, R6, 0.15915493667125701904 ;  /* 0x3e22f98306077820 */ /* 0x000fc8000040c000 */
[----:B------:R0:W1:Y:S08]  /*0d50*/  MUFU.COS R8, R7 ;  /* 0x0000000700087308 */ /* 0x0000700000000000 */
[----:B------:R0:W2:Y:S01]  /*0d60*/  MUFU.SIN R6, R7 ;  /* 0x0000000700067308 */ /* 0x0000a20000000400 */
[----:B------:R-:W-:Y:S05]  /*0d70*/  BRA `(.L_x_5560) ;  /* 0x0000000000087947 */ /* 0x000fea0003800000 */
.L_x_5557:
[----:B------:R-:W-:-:S06]  /*0d80*/  FMUL.FTZ R8, R4, -1.4426950216293334961 ;  /* 0xbfb8aa3b04087820 */ /* 0x000fcc0000410000 */
[----:B------:R-:W3:Y:S02]  /*0d90*/  MUFU.EX2 R8, R8 ;  /* 0x0000000800087308 */ /* 0x000ee40000000800 */
.L_x_5560:
[----:B------:R-:W-:Y:S05]  /*0da0*/  BSYNC.RECONVERGENT B1 ;  /* 0x0000000000017941 */ /* 0x000fea0003800200 */
.L_x_5556:
        /* <DEDUP_REMOVED lines=18> */
.L_x_5562:
[----:B0-----:R-:W0:Y:S08]  /*0ed0*/  MUFU.RCP R7, R11 ;  /* 0x0000000b00077308 */ /* 0x001e300000001000 */
[----:B------:R-:W1:Y:S01]  /*0ee0*/  MUFU.RCP R8, R8 ;  /* 0x0000000800087308 */ /* 0x000e620000001000 */
[----:B0-----:R-:W-:Y:S01]  /*0ef0*/  FMUL.FTZ R6, R7, R4 ;  /* 0x0000000407067220 */ /* 0x001fe20000410000 */
[----:B-1----:R-:W-:Y:S01]  /*0f00*/  FMUL.FTZ R7, R8, R5 ;  /* 0x0000000508077220 */ /* 0x002fe20000410000 */
[----:B------:R-:W-:Y:S06]  /*0f10*/  BRA `(.L_x_5555) ;  /* 0x0000000000207947 */ /* 0x000fec0003800000 */
.L_x_5561:
        /* <DEDUP_REMOVED lines=8> */
.L_x_5555:
[----:B------:R-:W-:Y:S05]  /*0fa0*/  BSYNC.RECONVERGENT B0 ;  /* 0x0000000000007941 */ /* 0x000fea0003800200 */
.L_x_5554:
[----:B------:R-:W-:Y:S01]  /*0fb0*/  IADD3 R5, PT, PT, R23, 0x100, RZ ;  /* 0x0000010017057810 */ /* 0x000fe20007ffe0ff */
[----:B------:R-:W-:Y:S03]  /*0fc0*/  BSSY.RECONVERGENT B0, `(.L_x_5563) ;  /* 0x000005c000007945 */ /* 0x000fe60003800200 */
[----:B------:R-:W-:Y:S02]  /*0fd0*/  ISETP.GE.U32.AND P0, PT, R5, R22, PT ;  /* 0x000000160500720c */ /* 0x000fe40003f06070 */
        /* <DEDUP_REMOVED lines=45> */
.L_x_5568:
[----:B------:R-:W-:Y:S01]  /*12b0*/  ISETP.NE.AND P1, PT, R10, 0x7f800000, PT ;  /* 0x7f8000000a00780c */ /* 0x000fe20003f25270 */
[----:B------:R-:W-:-:S12]  /*12c0*/  FADD.FTZ R4, R3, -R3 ;  /* 0x8000000303047221 */ /* 0x000fd80000010000 */
[C---:B------:R-:W-:Y:S02]  /*12d0*/  @!P1 ISETP.GT.AND P0, PT, R5.reuse, -0x1, PT ;  /* 0xffffffff0500980c */ /* 0x040fe40003f04270 */
[----:B------:R-:W-:Y:S02]  /*12e0*/  @P1 MOV R8, R4 ;  /* 0x0000000400081202 */ /* 0x000fe40000000f00 */
[----:B------:R-:W-:Y:S02]  /*12f0*/  @!P1 FSEL R8, R5, RZ, P0 ;  /* 0x000000ff05089208 */ /* 0x000fe40000000000 */
[----:B------:R-:W-:Y:S01]  /*1300*/  @!P1 FSEL R4, R4, RZ, P0 ;  /* 0x000000ff04049208 */ /* 0x000fe20000000000 */
[----:B------:R-:W-:Y:S06]  /*1310*/  BRA `(.L_x_5569) ;  /* 0x0000000000187947 */ /* 0x000fec0003800000 */
.L_x_5567:
[----:B------:R-:W-:-:S04]  /*1320*/  FMUL.RZ R5, R4, 0.15915493667125701904 ;  /* 0x3e22f98304057820 */ /* 0x000fc8000040c000 */
[----:B------:R0:W1:Y:S08]  /*1330*/  MUFU.COS R8, R5 ;  /* 0x0000000500087308 */ /* 0x0000700000000000 */
[----:B------:R0:W2:Y:S01]  /*1340*/  MUFU.SIN R4, R5 ;  /* 0x0000000500047308 */ /* 0x0000a20000000400 */
[----:B------:R-:W-:Y:S05]  /*1350*/  BRA `(.L_x_5569) ;  /* 0x0000000000087947 */ /* 0x000fea0003800000 */
.L_x_5566:
[----:B------:R-:W-:-:S06]  /*1360*/  FMUL.FTZ R8, R2, -1.4426950216293334961 ;  /* 0xbfb8aa3b02087820 */ /* 0x000fcc0000410000 */
[----:B------:R-:W3:Y:S02]  /*1370*/  MUFU.EX2 R8, R8 ;  /* 0x0000000800087308 */ /* 0x000ee40000000800 */
.L_x_5569:
[----:B------:R-:W-:Y:S05]  /*1380*/  BSYNC.RECONVERGENT B1 ;  /* 0x0000000000017941 */ /* 0x000fea0003800200 */
.L_x_5565:
        /* <DEDUP_REMOVED lines=18> */
.L_x_5571:
[----:B0-----:R-:W0:Y:S08]  /*14b0*/  MUFU.RCP R5, R11 ;  /* 0x0000000b00057308 */ /* 0x001e300000001000 */
[----:B------:R-:W1:Y:S01]  /*14c0*/  MUFU.RCP R8, R8 ;  /* 0x0000000800087308 */ /* 0x000e620000001000 */
[----:B0-----:R-:W-:Y:S01]  /*14d0*/  FMUL.FTZ R4, R5, R2 ;  /* 0x0000000205047220 */ /* 0x001fe20000410000 */
[----:B-1----:R-:W-:Y:S01]  /*14e0*/  FMUL.FTZ R5, R8, R3 ;  /* 0x0000000308057220 */ /* 0x002fe20000410000 */
[----:B------:R-:W-:Y:S06]  /*14f0*/  BRA `(.L_x_5564) ;  /* 0x0000000000207947 */ /* 0x000fec0003800000 */
.L_x_5570:
        /* <DEDUP_REMOVED lines=8> */
.L_x_5564:
[----:B------:R-:W-:Y:S05]  /*1580*/  BSYNC.RECONVERGENT B0 ;  /* 0x0000000000007941 */ /* 0x000fea0003800200 */
.L_x_5563:
        /* <DEDUP_REMOVED lines=48> */
.L_x_5577:
[----:B------:R-:W-:Y:S01]  /*1890*/  ISETP.NE.AND P1, PT, R10, 0x7f800000, PT ;  /* 0x7f8000000a00780c */ /* 0x000fe20003f25270 */
[----:B------:R-:W-:-:S12]  /*18a0*/  FADD.FTZ R2, R19, -R19 ;  /* 0x8000001313027221 */ /* 0x000fd80000010000 */
[C---:B------:R-:W-:Y:S02]  /*18b0*/  @!P1 ISETP.GT.AND P0, PT, R3.reuse, -0x1, PT ;  /* 0xffffffff0300980c */ /* 0x040fe40003f04270 */
[----:B------:R-:W-:Y:S02]  /*18c0*/  @P1 MOV R8, R2 ;  /* 0x0000000200081202 */ /* 0x000fe40000000f00 */
[----:B------:R-:W-:Y:S02]  /*18d0*/  @!P1 FSEL R8, R3, RZ, P0 ;  /* 0x000000ff03089208 */ /* 0x000fe40000000000 */
[----:B------:R-:W-:Y:S01]  /*18e0*/  @!P1 FSEL R2, R2, RZ, P0 ;  /* 0x000000ff02029208 */ /* 0x000fe20000000000 */
[----:B------:R-:W-:Y:S06]  /*18f0*/  BRA `(.L_x_5578) ;  /* 0x0000000000187947 */ /* 0x000fec0003800000 */
.L_x_5576:
[----:B------:R-:W-:-:S04]  /*1900*/  FMUL.RZ R3, R2, 0.15915493667125701904 ;  /* 0x3e22f98302037820 */ /* 0x000fc8000040c000 */
[----:B------:R0:W1:Y:S08]  /*1910*/  MUFU.COS R8, R3 ;  /* 0x0000000300087308 */ /* 0x0000700000000000 */
[----:B------:R0:W2:Y:S01]  /*1920*/  MUFU.SIN R2, R3 ;  /* 0x0000000300027308 */ /* 0x0000a20000000400 */
[----:B------:R-:W-:Y:S05]  /*1930*/  BRA `(.L_x_5578) ;  /* 0x0000000000087947 */ /* 0x000fea0003800000 */
.L_x_5575:
[----:B------:R-:W-:-:S06]  /*1940*/  FMUL.FTZ R8, R18, -1.4426950216293334961 ;  /* 0xbfb8aa3b12087820 */ /* 0x000fcc0000410000 */
[----:B------:R-:W3:Y:S02]  /*1950*/  MUFU.EX2 R8, R8 ;  /* 0x0000000800087308 */ /* 0x000ee40000000800 */
.L_x_5578:
[----:B------:R-:W-:Y:S05]  /*1960*/  BSYNC.RECONVERGENT B1 ;  /* 0x0000000000017941 */ /* 0x000fea0003800200 */
.L_x_5574:
        /* <DEDUP_REMOVED lines=18> */
.L_x_5580:
[----:B0-----:R-:W0:Y:S08]  /*1a90*/  MUFU.RCP R3, R11 ;  /* 0x0000000b00037308 */ /* 0x001e300000001000 */
[----:B------:R-:W1:Y:S01]  /*1aa0*/  MUFU.RCP R8, R8 ;  /* 0x0000000800087308 */ /* 0x000e620000001000 */
[----:B0-----:R-:W-:Y:S01]  /*1ab0*/  FMUL.FTZ R2, R3, R18 ;  /* 0x0000001203027220 */ /* 0x001fe20000410000 */
[----:B-1----:R-:W-:Y:S01]  /*1ac0*/  FMUL.FTZ R3, R8, R19 ;  /* 0x0000001308037220 */ /* 0x002fe20000410000 */
[----:B------:R-:W-:Y:S06]  /*1ad0*/  BRA `(.L_x_5573) ;  /* 0x0000000000207947 */ /* 0x000fec0003800000 */
.L_x_5579:
        /* <DEDUP_REMOVED lines=8> */
.L_x_5573:
[----:B------:R-:W-:Y:S05]  /*1b60*/  BSYNC.RECONVERGENT B0 ;  /* 0x0000000000007941 */ /* 0x000fea0003800200 */
.L_x_5572:
        /* <DEDUP_REMOVED lines=48> */
.L_x_5586:
[----:B------:R-:W-:Y:S01]  /*1e70*/  ISETP.NE.AND P1, PT, R14, 0x7f800000, PT ;  /* 0x7f8000000e00780c */ /* 0x000fe20003f25270 */
[----:B------:R-:W-:-:S12]  /*1e80*/  FADD.FTZ R8, R27, -R27 ;  /* 0x8000001b1b087221 */ /* 0x000fd80000010000 */
[C---:B------:R-:W-:Y:S02]  /*1e90*/  @!P1 ISETP.GT.AND P0, PT, R10.reuse, -0x1, PT ;  /* 0xffffffff0a00980c */ /* 0x040fe40003f04270 */
[----:B------:R-:W-:Y:S02]  /*1ea0*/  @P1 MOV R11, R8 ;  /* 0x00000008000b1202 */ /* 0x000fe40000000f00 */
[----:B------:R-:W-:Y:S02]  /*1eb0*/  @!P1 FSEL R11, R10, RZ, P0 ;  /* 0x000000ff0a0b9208 */ /* 0x000fe40000000000 */
[----:B------:R-:W-:Y:S01]  /*1ec0*/  @!P1 FSEL R8, R8, RZ, P0 ;  /* 0x000000ff08089208 */ /* 0x000fe20000000000 */
[----:B------:R-:W-:Y:S06]  /*1ed0*/  BRA `(.L_x_5587) ;  /* 0x0000000000187947 */ /* 0x000fec0003800000 */
.L_x_5585:
[----:B------:R-:W-:-:S04]  /*1ee0*/  FMUL.RZ R10, R8, 0.15915493667125701904 ;  /* 0x3e22f983080a7820 */ /* 0x000fc8000040c000 */
[----:B------:R0:W1:Y:S08]  /*1ef0*/  MUFU.COS R11, R10 ;  /* 0x0000000a000b7308 */ /* 0x0000700000000000 */
[----:B------:R0:W2:Y:S01]  /*1f00*/  MUFU.SIN R8, R10 ;  /* 0x0000000a00087308 */ /* 0x0000a20000000400 */
[----:B------:R-:W-:Y:S05]  /*1f10*/  BRA `(.L_x_5587) ;  /* 0x0000000000087947 */ /* 0x000fea0003800000 */
.L_x_5584:
[----:B------:R-:W-:-:S06]  /*1f20*/  FMUL.FTZ R11, R26, -1.4426950216293334961 ;  /* 0xbfb8aa3b1a0b7820 */ /* 0x000fcc0000410000 */
[----:B------:R-:W3:Y:S02]  /*1f30*/  MUFU.EX2 R11, R11 ;  /* 0x0000000b000b7308 */ /* 0x000ee40000000800 */
.L_x_5587:
[----:B------:R-:W-:Y:S05]  /*1f40*/  BSYNC.RECONVERGENT B1 ;  /* 0x0000000000017941 */ /* 0x000fea0003800200 */
.L_x_5583:
        /* <DEDUP_REMOVED lines=18> */
.L_x_5589:
[----:B------:R-:W0:Y:S08]  /*2070*/  MUFU.RCP R11, R14 ;  /* 0x0000000e000b7308 */ /* 0x000e300000001000 */
[----:B------:R-:W1:Y:S01]  /*2080*/  MUFU.RCP R8, R8 ;  /* 0x0000000800087308 */ /* 0x000e620000001000 */
[----:B0-----:R-:W-:Y:S01]  /*2090*/  FMUL.FTZ R10, R11, R26 ;  /* 0x0000001a0b0a7220 */ /* 0x001fe20000410000 */
[----:B-1----:R-:W-:Y:S01]  /*20a0*/  FMUL.FTZ R11, R8, R27 ;  /* 0x0000001b080b7220 */ /* 0x002fe20000410000 */
[----:B------:R-:W-:Y:S06]  /*20b0*/  BRA `(.L_x_5582) ;  /* 0x0000000000207947 */ /* 0x000fec0003800000 */
.L_x_5588:
        /* <DEDUP_REMOVED lines=8> */
.L_x_5582:
[----:B------:R-:W-:Y:S05]  /*2140*/  BSYNC.RECONVERGENT B0 ;  /* 0x0000000000007941 */ /* 0x000fea0003800200 */
.L_x_5581:
        /* <DEDUP_REMOVED lines=48> */
.L_x_5595:
[----:B------:R-:W-:Y:S01]  /*2450*/  ISETP.NE.AND P1, PT, R16, 0x7f800000, PT ;  /* 0x7f8000001000780c */ /* 0x000fe20003f25270 */
[----:B------:R-:W-:-:S12]  /*2460*/  FADD.FTZ R8, R29, -R29 ;  /* 0x8000001d1d087221 */ /* 0x000fd80000010000 */
[C---:B------:R-:W-:Y:S02]  /*2470*/  @!P1 ISETP.GT.AND P0, PT, R14.reuse, -0x1, PT ;  /* 0xffffffff0e00980c */ /* 0x040fe40003f04270 */
[----:B------:R-:W-:Y:S02]  /*2480*/  @P1 MOV R15, R8 ;  /* 0x00000008000f1202 */ /* 0x000fe40000000f00 */
[----:B------:R-:W-:Y:S02]  /*2490*/  @!P1 FSEL R15, R14, RZ, P0 ;  /* 0x000000ff0e0f9208 */ /* 0x000fe40000000000 */
[----:B------:R-:W-:Y:S01]  /*24a0*/  @!P1 FSEL R8, R8, RZ, P0 ;  /* 0x000000ff08089208 */ /* 0x000fe20000000000 */
[----:B------:R-:W-:Y:S06]  /*24b0*/  BRA `(.L_x_5596) ;  /* 0x0000000000187947 */ /* 0x000fec0003800000 */
.L_x_5594:
[----:B------:R-:W-:-:S04]  /*24c0*/  FMUL.RZ R14, R8, 0.15915493667125701904 ;  /* 0x3e22f983080e7820 */ /* 0x000fc8000040c000 */
[----:B------:R0:W1:Y:S08]  /*24d0*/  MUFU.COS R15, R14 ;  /* 0x0000000e000f7308 */ /* 0x0000700000000000 */
[----:B------:R0:W2:Y:S01]  /*24e0*/  MUFU.SIN R8, R14 ;  /* 0x0000000e00087308 */ /* 0x0000a20000000400 */
[----:B------:R-:W-:Y:S05]  /*24f0*/  BRA `(.L_x_5596) ;  /* 0x0000000000087947 */ /* 0x000fea0003800000 */
.L_x_5593:
[----:B------:R-:W-:-:S06]  /*2500*/  FMUL.FTZ R15, R28, -1.4426950216293334961 ;  /* 0xbfb8aa3b1c0f7820 */ /* 0x000fcc0000410000 */
[----:B------:R-:W3:Y:S02]  /*2510*/  MUFU.EX2 R15, R15 ;  /* 0x0000000f000f7308 */ /* 0x000ee40000000800 */
.L_x_5596:
[----:B------:R-:W-:Y:S05]  /*2520*/  BSYNC.RECONVERGENT B1 ;  /* 0x0000000000017941 */ /* 0x000fea0003800200 */
.L_x_5592:
        /* <DEDUP_REMOVED lines=18> */
.L_x_5598:
[----:B------:R-:W0:Y:S08]  /*2650*/  MUFU.RCP R15, R16 ;  /* 0x00000010000f7308 */ /* 0x000e300000001000 */
[----:B------:R-:W1:Y:S01]  /*2660*/  MUFU.RCP R8, R8 ;  /* 0x0000000800087308 */ /* 0x000e620000001000 */
[----:B0-----:R-:W-:Y:S01]  /*2670*/  FMUL.FTZ R14, R15, R28 ;  /* 0x0000001c0f0e7220 */ /* 0x001fe20000410000 */
[----:B-1----:R-:W-:Y:S01]  /*2680*/  FMUL.FTZ R15, R8, R29 ;  /* 0x0000001d080f7220 */ /* 0x002fe20000410000 */
[----:B------:R-:W-:Y:S06]  /*2690*/  BRA `(.L_x_5591) ;  /* 0x0000000000207947 */ /* 0x000fec0003800000 */
.L_x_5597:
        /* <DEDUP_REMOVED lines=8> */
.L_x_5591:
[----:B------:R-:W-:Y:S05]  /*2720*/  BSYNC.RECONVERGENT B0 ;  /* 0x0000000000007941 */ /* 0x000fea0003800200 */
.L_x_5590:
        /* <DEDUP_REMOVED lines=48> */
.L_x_5604:
[----:B------:R-:W-:Y:S01]  /*2a30*/  ISETP.NE.AND P1, PT, R18, 0x7f800000, PT ;  /* 0x7f8000001200780c */ /* 0x000fe20003f25270 */
[----:B------:R-:W-:-:S12]  /*2a40*/  FADD.FTZ R8, R25, -R25 ;  /* 0x8000001919087221 */ /* 0x000fd80000010000 */
[C---:B------:R-:W-:Y:S02]  /*2a50*/  @!P1 ISETP.GT.AND P0, PT, R16.reuse, -0x1, PT ;  /* 0xffffffff1000980c */ /* 0x040fe40003f04270 */
[----:B------:R-:W-:Y:S02]  /*2a60*/  @P1 MOV R17, R8 ;  /* 0x0000000800111202 */ /* 0x000fe40000000f00 */
[----:B------:R-:W-:Y:S02]  /*2a70*/  @!P1 FSEL R17, R16, RZ, P0 ;  /* 0x000000ff10119208 */ /* 0x000fe40000000000 */
[----:B------:R-:W-:Y:S01]  /*2a80*/  @!P1 FSEL R8, R8, RZ, P0 ;  /* 0x000000ff08089208 */ /* 0x000fe20000000000 */
[----:B------:R-:W-:Y:S06]  /*2a90*/  BRA `(.L_x_5605) ;  /* 0x0000000000187947 */ /* 0x000fec0003800000 */
.L_x_5603:
[----:B------:R-:W-:-:S04]  /*2aa0*/  FMUL.RZ R16, R8, 0.15915493667125701904 ;  /* 0x3e22f98308107820 */ /* 0x000fc8000040c000 */
[----:B------:R0:W1:Y:S08]  /*2ab0*/  MUFU.COS R17, R16 ;  /* 0x0000001000117308 */ /* 0x0000700000000000 */
[----:B------:R0:W2:Y:S01]  /*2ac0*/  MUFU.SIN R8, R16 ;  /* 0x0000001000087308 */ /* 0x0000a20000000400 */
[----:B------:R-:W-:Y:S05]  /*2ad0*/  BRA `(.L_x_5605) ;  /* 0x0000000000087947 */ /* 0x000fea0003800000 */
.L_x_5602:
[----:B------:R-:W-:-:S06]  /*2ae0*/  FMUL.FTZ R17, R24, -1.4426950216293334961 ;  /* 0xbfb8aa3b18117820 */ /* 0x000fcc0000410000 */
[----:B------:R-:W3:Y:S02]  /*2af0*/  MUFU.EX2 R17, R17 ;  /* 0x0000001100117308 */ /* 0x000ee40000000800 */
.L_x_5605:
[----:B------:R-:W-:Y:S05]  /*2b00*/  BSYNC.RECONVERGENT B1 ;  /* 0x0000000000017941 */ /* 0x000fea0003800200 */
.L_x_5601:
        /* <DEDUP_REMOVED lines=18> */
.L_x_5607:
[----:B------:R-:W0:Y:S08]  /*2c30*/  MUFU.RCP R17, R18 ;  /* 0x0000001200117308 */ /* 0x000e300000001000 */
[----:B------:R-:W1:Y:S01]  /*2c40*/  MUFU.RCP R8, R8 ;  /* 0x0000000800087308 */ /* 0x000e620000001000 */
[----:B0-----:R-:W-:Y:S01]  /*2c50*/  FMUL.FTZ R16, R17, R24 ;  /* 0x0000001811107220 */ /* 0x001fe20000410000 */
[----:B-1----:R-:W-:Y:S01]  /*2c60*/  FMUL.FTZ R17, R8, R25 ;  /* 0x0000001908117220 */ /* 0x002fe20000410000 */
[----:B------:R-:W-:Y:S06]  /*2c70*/  BRA `(.L_x_5600) ;  /* 0x0000000000207947 */ /* 0x000fec0003800000 */
.L_x_5606:
        /* <DEDUP_REMOVED lines=8> */
.L_x_5600:
[----:B------:R-:W-:Y:S05]  /*2d00*/  BSYNC.RECONVERGENT B0 ;  /* 0x0000000000007941 */ /* 0x000fea0003800200 */
.L_x_5599:
        /* <DEDUP_REMOVED lines=48> */
.L_x_5613:
[----:B------:R-:W-:Y:S01]  /*3010*/  ISETP.NE.AND P1, PT, R24, 0x7f800000, PT ;  /* 0x7f8000001800780c */ /* 0x000fe20003f25270 */
[----:B------:R-:W-:-:S12]  /*3020*/  FADD.FTZ R8, R21, -R21 ;  /* 0x8000001515087221 */ /* 0x000fd80000010000 */
[C---:B------:R-:W-:Y:S02]  /*3030*/  @!P1 ISETP.GT.AND P0, PT, R18.reuse, -0x1, PT ;  /* 0xffffffff1200980c */ /* 0x040fe40003f04270 */
[----:B------:R-:W-:Y:S02]  /*3040*/  @P1 MOV R19, R8 ;  /* 0x0000000800131202 */ /* 0x000fe40000000f00 */
[----:B------:R-:W-:Y:S02]  /*3050*/  @!P1 FSEL R19, R18, RZ, P0 ;  /* 0x000000ff12139208 */ /* 0x000fe40000000000 */
[----:B------:R-:W-:Y:S01]  /*3060*/  @!P1 FSEL R8, R8, RZ, P0 ;  /* 0x000000ff08089208 */ /* 0x000fe20000000000 */
[----:B------:R-:W-:Y:S06]  /*3070*/  BRA `(.L_x_5614) ;  /* 0x0000000000187947 */ /* 0x000fec0003800000 */
.L_x_5612:
[----:B------:R-:W-:-:S04]  /*3080*/  FMUL.RZ R18, R8, 0.15915493667125701904 ;  /* 0x3e22f98308127820 */ /* 0x000fc8000040c000 */
[----:B------:R0:W1:Y:S08]  /*3090*/  MUFU.COS R19, R18 ;  /* 0x0000001200137308 */ /* 0x0000700000000000 */
[----:B------:R0:W2:Y:S01]  /*30a0*/  MUFU.SIN R8, R18 ;  /* 0x0000001200087308 */ /* 0x0000a20000000400 */
[----:B------:R-:W-:Y:S05]  /*30b0*/  BRA `(.L_x_5614) ;  /* 0x0000000000087947 */ /* 0x000fea0003800000 */
.L_x_5611:
[----:B------:R-:W-:-:S06]  /*30c0*/  FMUL.FTZ R19, R20, -1.4426950216293334961 ;  /* 0xbfb8aa3b14137820 */ /* 0x000fcc0000410000 */
[----:B------:R-:W3:Y:S02]  /*30d0*/  MUFU.EX2 R19, R19 ;  /* 0x0000001300137308 */ /* 0x000ee40000000800 */
.L_x_5614:
[----:B------:R-:W-:Y:S05]  /*30e0*/  BSYNC.RECONVERGENT B1 ;  /* 0x0000000000017941 */ /* 0x000fea0003800200 */
.L_x_5610:
        /* <DEDUP_REMOVED lines=18> */
.L_x_5616:
[----:B------:R-:W0:Y:S08]  /*3210*/  MUFU.RCP R19, R24 ;  /* 0x0000001800137308 */ /* 0x000e300000001000 */
[----:B------:R-:W1:Y:S01]  /*3220*/  MUFU.RCP R8, R8 ;  /* 0x0000000800087308 */ /* 0x000e620000001000 */
[----:B0-----:R-:W-:Y:S01]  /*3230*/  FMUL.FTZ R18, R19, R20 ;  /* 0x0000001413127220 */ /* 0x001fe20000410000 */
[----:B-1----:R-:W-:Y:S01]  /*3240*/  FMUL.FTZ R19, R8, R21 ;  /* 0x0000001508137220 */ /* 0x002fe20000410000 */
[----:B------:R-:W-:Y:S06]  /*3250*/  BRA `(.L_x_5609) ;  /* 0x0000000000207947 */ /* 0x000fec0003800000 */
.L_x_5615:
        /* <DEDUP_REMOVED lines=8> */
.L_x_5609:
[----:B------:R-:W-:Y:S05]  /*32e0*/  BSYNC.RECONVERGENT B0 ;  /* 0x0000000000007941 */ /* 0x000fea0003800200 */
.L_x_5608:
[----:B------:R-:W0:Y:S01]  /*32f0*/  @!P2 LDC.64 R20, c[0x0][0x388] ;  /* 0x0000e200ff14ab82 */ /* 0x000e220000000a00 */
[----:B------:R-:W-:Y:S01]  /*3300*/  @!P2 IADD3 R25, PT, PT, R0, R23, RZ ;  /* 0x000000170019a210 */ /* 0x000fe20007ffe0ff */
[----:B------:R-:W-:Y:S01]  /*3310*/  BSSY.RECONVERGENT B0, `(.L_x_5617) ;  /* 0x0000030000007945 */ /* 0x000fe20003800200 */
[----:B------:R-:W-:-:S03]  /*3320*/  @!P2 MOV R23, R9 ;  /* 0x000000090017a202 */ /* 0x000fc60000000f00 */
[----:B------:R-:W-:Y:S01]  /*3330*/  BSSY.RELIABLE B1, `(.L_x_5618) ;  /* 0x0000027000017945 */ /* 0x000fe20003800100 */
[----:B------:R-:W-:Y:S01]  /*3340*/  ISETP.GE.U32.AND P0, PT, R23, R22, PT ;  /* 0x000000161700720c */ /* 0x000fe20003f06070 */
[----:B0-----:R-:W-:-:S05]  /*3350*/  @!P2 IMAD.WIDE.U32 R20, R25, 0x8, R20 ;  /* 0x000000081914a825 */ /* 0x001fca00078e0014 */
[----:B------:R0:W-:Y:S07]  /*3360*/  @!P2 STG.E.64 desc[UR4][R20.64], R12 ;  /* 0x0000000c1400a986 */ /* 0x0001ee000c101b04 */
[----:B------:R-:W-:Y:S05]  /*3370*/  @P0 BRA `(.L_x_5619) ;  /* 0x0000000000300947 */ /* 0x000fea0003800000 */
[----:B------:R-:W1:Y:S01]  /*3380*/  LDC.64 R8, c[0x0][0x388] ;  /* 0x0000e200ff087b82 */ /* 0x000e620000000a00 */
[----:B0-----:R-:W-:Y:S02]  /*3390*/  IADD3 R13, PT, PT, R0, R23, RZ ;  /* 0x00000017000d7210 */ /* 0x001fe40007ffe0ff */
[----:B------:R-:W-:-:S04]  /*33a0*/  IADD3 R23, PT, PT, R23, 0x80, RZ ;  /* 0x0000008017177810 */ /* 0x000fc80007ffe0ff */
[----:B------:R-:W-:Y:S01]  /*33b0*/  ISETP.GE.U32.AND P0, PT, R23, R22, PT ;  /* 0x000000161700720c */ /* 0x000fe20003f06070 */
[----:B-1----:R-:W-:-:S05]  /*33c0*/  IMAD.WIDE.U32 R8, R13, 0x8, R8 ;  /* 0x000000080d087825 */ /* 0x002fca00078e0008 */
[----:B------:R0:W-:Y:S07]  /*33d0*/  STG.E.64 desc[UR4][R8.64], R6 ;  /* 0x0000000608007986 */ /* 0x0001ee000c101b04 */
[----:B------:R-:W-:Y:S05]  /*33e0*/  @P0 BRA `(.L_x_5620) ;  /* 0x0000000000300947 */ /* 0x000fea0003800000 */
[----:B0-----:R-:W0:Y:S01]  /*33f0*/  LDC.64 R6, c[0x0][0x388] ;  /* 0x0000e200ff067b82 */ /* 0x001e220000000a00 */
[----:B------:R-:W-:Y:S02]  /*3400*/  IADD3 R9, PT, PT, R0, R23, RZ ;  /* 0x0000001700097210 */ /* 0x000fe40007ffe0ff */
[----:B------:R-:W-:-:S03]  /*3410*/  IADD3 R23, PT, PT, R23, 0x80, RZ ;  /* 0x0000008017177810 */ /* 0x000fc60007ffe0ff */
[----:B0-----:R-:W-:-:S05]  /*3420*/  IMAD.WIDE.U32 R6, R9, 0x8, R6 ;  /* 0x0000000809067825 */ /* 0x001fca00078e0006 */
[----:B------:R1:W-:Y:S02]  /*3430*/  STG.E.64 desc[UR4][R6.64], R4 ;  /* 0x0000000406007986 */ /* 0x0003e4000c101b04 */
.L_x_5619:
[----:B------:R-:W-:-:S13]  /*3440*/  ISETP.GE.U32.AND P0, PT, R23, R22, PT ;  /* 0x000000161700720c */ /* 0x000fda0003f06070 */
[----:B------:R-:W-:Y:S05]  /*3450*/  @P0 BRA `(.L_x_5621) ;  /* 0x0000000000300947 */ /* 0x000fea0003800000 */
[----:B-1----:R-:W1:Y:S01]  /*3460*/  LDC.64 R4, c[0x0][0x388] ;  /* 0x0000e200ff047b82 */ /* 0x002e620000000a00 */
[----:B------:R-:W-:Y:S02]  /*3470*/  IADD3 R7, PT, PT, R0, R23, RZ ;  /* 0x0000001700077210 */ /* 0x000fe40007ffe0ff */
[----:B------:R-:W-:-:S03]  /*3480*/  IADD3 R23, PT, PT, R23, 0x80, RZ ;  /* 0x0000008017177810 */ /* 0x000fc60007ffe0ff */
[----:B-1----:R-:W-:-:S05]  /*3490*/  IMAD.WIDE.U32 R4, R7, 0x8, R4 ;  /* 0x0000000807047825 */ /* 0x002fca00078e0004 */
[----:B------:R1:W-:Y:S02]  /*34a0*/  STG.E.64 desc[UR4][R4.64], R2 ;  /* 0x0000000204007986 */ /* 0x0003e4000c101b04 */
.L_x_5620:
[----:B------:R-:W-:-:S13]  /*34b0*/  ISETP.GE.U32.AND P0, PT, R23, R22, PT ;  /* 0x000000161700720c */ /* 0x000fda0003f06070 */
[----:B------:R-:W-:Y:S05]  /*34c0*/  @P0 BRA `(.L_x_5622) ;  /* 0x0000000000340947 */ /* 0x000fea0003800000 */
[----:B-1----:R-:W1:Y:S01]  /*34d0*/  LDC.64 R2, c[0x0][0x388] ;  /* 0x0000e200ff027b82 */ /* 0x002e620000000a00 */
[----:B------:R-:W-:Y:S02]  /*34e0*/  IADD3 R5, PT, PT, R0, R23, RZ ;  /* 0x0000001700057210 */ /* 0x000fe40007ffe0ff */
[----:B------:R-:W-:-:S03]  /*34f0*/  IADD3 R23, PT, PT, R23, 0x80, RZ ;  /* 0x0000008017177810 */ /* 0x000fc60007ffe0ff */
[----:B-1----:R-:W-:-:S05]  /*3500*/  IMAD.WIDE.U32 R2, R5, 0x8, R2 ;  /* 0x0000000805027825 */ /* 0x002fca00078e0002 */
[----:B------:R2:W-:Y:S02]  /*3510*/  STG.E.64 desc[UR4][R2.64], R10 ;  /* 0x0000000a02007986 */ /* 0x0005e4000c101b04 */
.L_x_5621:
[----:B------:R-:W-:-:S13]  /*3520*/  ISETP.GE.U32.AND P0, PT, R23, R22, PT ;  /* 0x000000161700720c */ /* 0x000fda0003f06070 */
[----:B------:R-:W-:Y:S05]  /*3530*/  @P0 BREAK.RELIABLE B1 ;  /* 0x0000000000010942 */ /* 0x000fea0003800100 */
[----:B------:R-:W-:Y:S05]  /*3540*/  @P0 BRA `(.L_x_5623) ;  /* 0x0000000000300947 */ /* 0x000fea0003800000 */
[----:B--2---:R-:W2:Y:S01]  /*3550*/  LDC.64 R2, c[0x0][0x388] ;  /* 0x0000e200ff027b82 */ /* 0x004ea20000000a00 */
[----:B-1----:R-:W-:Y:S02]  /*3560*/  IADD3 R5, PT, PT, R0, R23, RZ ;  /* 0x0000001700057210 */ /* 0x002fe40007ffe0ff */
[----:B------:R-:W-:-:S03]  /*3570*/  IADD3 R23, PT, PT, R23, 0x80, RZ ;  /* 0x0000008017177810 */ /* 0x000fc60007ffe0ff */
[----:B--2---:R-:W-:-:S05]  /*3580*/  IMAD.WIDE.U32 R2, R5, 0x8, R2 ;  /* 0x0000000805027825 */ /* 0x004fca00078e0002 */
[----:B------:R2:W-:Y:S02]  /*3590*/  STG.E.64 desc[UR4][R2.64], R14 ;  /* 0x0000000e02007986 */ /* 0x0005e4000c101b04 */
.L_x_5622:
[----:B------:R-:W-:Y:S05]  /*35a0*/  BSYNC.RELIABLE B1 ;  /* 0x0000000000017941 */ /* 0x000fea0003800100 */
.L_x_5618:
[----:B------:R-:W-:-:S13]  /*35b0*/  ISETP.GE.U32.AND P0, PT, R23, R22, PT ;  /* 0x000000161700720c */ /* 0x000fda0003f06070 */
[----:B-12---:R-:W1:Y:S01]  /*35c0*/  @!P0 LDC.64 R2, c[0x0][0x388] ;  /* 0x0000e200ff028b82 */ /* 0x006e620000000a00 */
[----:B------:R-:W-:Y:S02]  /*35d0*/  @!P0 IADD3 R5, PT, PT, R0, R23, RZ ;  /* 0x0000001700058210 */ /* 0x000fe40007ffe0ff */
[----:B------:R-:W-:-:S03]  /*35e0*/  @!P0 IADD3 R23, PT, PT, R23, 0x80, RZ ;  /* 0x0000008017178810 */ /* 0x000fc60007ffe0ff */
[----:B-1----:R-:W-:-:S05]  /*35f0*/  @!P0 IMAD.WIDE.U32 R2, R5, 0x8, R2 ;  /* 0x0000000805028825 */ /* 0x002fca00078e0002 */
[----:B------:R3:W-:Y:S02]  /*3600*/  @!P0 STG.E.64 desc[UR4][R2.64], R16 ;  /* 0x0000001002008986 */ /* 0x0007e4000c101b04 */
.L_x_5623:
[----:B------:R-:W-:Y:S05]  /*3610*/  BSYNC.RECONVERGENT B0 ;  /* 0x0000000000007941 */ /* 0x000fea0003800200 */
.L_x_5617:
[----:B------:R-:W-:Y:S05]  /*3620*/  WARPSYNC.ALL ;  /* 0x0000000000007948 */ /* 0x000fea0003800000 */
[----:B------:R-:W-:-:S13]  /*3630*/  ISETP.GE.U32.AND P0, PT, R23, R22, PT ;  /* 0x000000161700720c */ /* 0x000fda0003f06070 */
[----:B------:R-:W-:Y:S05]  /*3640*/  @P0 EXIT ;  /* 0x000000000000094d */ /* 0x000fea0003800000 */
[----:B--23--:R-:W2:Y:S01]  /*3650*/  LDC.64 R2, c[0x0][0x388] ;  /* 0x0000e200ff027b82 */ /* 0x00cea20000000a00 */
[----:B------:R-:W-:-:S05]  /*3660*/  IADD3 R23, PT, PT, R0, R23, RZ ;  /* 0x0000001700177210 */ /* 0x000fca0007ffe0ff */
[----:B--2---:R-:W-:-:S05]  /*3670*/  IMAD.WIDE.U32 R2, R23, 0x8, R2 ;  /* 0x0000000817027825 */ /* 0x004fca00078e0002 */
[----:B------:R-:W-:Y:S01]  /*3680*/  STG.E.64 desc[UR4][R2.64], R18 ;  /* 0x0000001202007986 */ /* 0x000fe2000c101b04 */
[----:B------:R-:W-:Y:S05]  /*3690*/  EXIT ;  /* 0x000000000000794d */ /* 0x000fea0003800000 */
.L_x_5546:
[----:B------:R-:W0:Y:S01]  /*36a0*/  S2R R2, SR_TID.X ;  /* 0x0000000000027919 */ /* 0x000e220000002100 */
[----:B------:R-:W1:Y:S02]  /*36b0*/  LDC.64 R4, c[0x0][0x390] ;  /* 0x0000e400ff047b82 */ /* 0x000e640000000a00 */
[----:B-1----:R-:W-:-:S04]  /*36c0*/  IMAD.WIDE.U32 R4, R0, 0x8, R4 ;  /* 0x0000000800047825 */ /* 0x002fc800078e0004 */
[----:B0-----:R-:W-:-:S05]  /*36d0*/  IMAD.WIDE.U32 R4, R2, 0x10, R4 ;  /* 0x0000001002047825 */ /* 0x001fca00078e0004 */
[----:B------:R-:W2:Y:S04]  /*36e0*/  LDG.E.128 R16, desc[UR4][R4.64] ;  /* 0x0000000404107981 */ /* 0x000ea8000c1e1d00 */
[----:B------:R0:W5:Y:S04]  /*36f0*/  LDG.E.128 R20, desc[UR4][R4.64+0x800] ;  /* 0x0008000404147981 */ /* 0x000168000c1e1d00 */
[----:B------:R0:W5:Y:S04]  /*3700*/  LDG.E.128 R12, desc[UR4][R4.64+0x1000] ;  /* 0x00100004040c7981 */ /* 0x000168000c1e1d00 */
[----:B------:R0:W5:Y:S01]  /*3710*/  LDG.E.128 R8, desc[UR4][R4.64+0x1800] ;  /* 0x0018000404087981 */ /* 0x000162000c1e1d00 */
[----:B------:R-:W-:Y:S01]  /*3720*/  BSSY.RECONVERGENT B0, `(.L_x_5624) ;  /* 0x0000037000007945 */ /* 0x000fe20003800200 */
[----:B--2---:R-:W-:-:S05]  /*3730*/  FADD.FTZ R3, -R17, -RZ ;  /* 0x800000ff11037221 */ /* 0x004fca0000010100 */
[----:B------:R-:W-:-:S13]  /*3740*/  LOP3.LUT P0, R6, R3, 0x7fffffff, RZ, 0xc0, !PT ;  /* 0x7fffffff03067812 */ /* 0x000fda000780c0ff */
[----:B------:R-:W-:-:S06]  /*3750*/  @!P0 FMUL.FTZ R7, R16, -1.4426950216293334961 ;  /* 0xbfb8aa3b10078820 */ /* 0x000fcc0000410000 */
[----:B------:R-:W1:Y:S01]  /*3760*/  @!P0 MUFU.EX2 R7, R7 ;  /* 0x0000000700078308 */ /* 0x000e620000000800 */
[----:B0-----:R-:W-:Y:S05]  /*3770*/  @!P0 BRA `(.L_x_5625) ;  /* 0x0000000000c48947 */ /* 0x001fea0003800000 */
[----:B------:R-:W-:-:S05]  /*3780*/  FADD.FTZ R4, -R16, -RZ ;  /* 0x800000ff10047221 */ /* 0x000fca0000010100 */
[----:B------:R-:W-:-:S13]  /*3790*/  LOP3.LUT P0, R24, R4, 0x7fffffff, RZ, 0xc0, !PT ;  /* 0x7fffffff04187812 */ /* 0x000fda000780c0ff */
[----:B------:R-:W-:-:S04]  /*37a0*/  @!P0 FMUL.RZ R5, R3, 0.15915493667125701904 ;  /* 0x3e22f98303058820 */ /* 0x000fc8000040c000 */
[----:B------:R0:W2:Y:S08]  /*37b0*/  @!P0 MUFU.SIN R3, R5 ;  /* 0x0000000500038308 */ /* 0x0000b00000000400 */
[----:B-1----:R0:W3:Y:S01]  /*37c0*/  @!P0 MUFU.COS R7, R5 ;  /* 0x0000000500078308 */ /* 0x0020e20000000000 */
        /* <DEDUP_REMOVED lines=10> */
.L_x_5626:
[----:B------:R-:W-:-:S04]  /*3870*/  IADD3 R4, PT, PT, R4, -0x42b17218, RZ ;  /* 0xbd4e8de804047810 */ /* 0x000fc80007ffe0ff */
[----:B------:R-:W-:-:S13]  /*3880*/  ISETP.GT.U32.AND P0, PT, R4, 0x8e8e5c, PT ;  /* 0x008e8e5c0400780c */ /* 0x000fda0003f04070 */
[----:B------:R-:W-:Y:S05]  /*3890*/  @P0 BRA `(.L_x_5627) ;  /* 0x0000000000600947 */ /* 0x000fea0003800000 */
[----:B------:R-:W-:Y:S01]  /*38a0*/  FADD.FTZ R4, -R16, -162.88958740234375 ;  /* 0xc322e3bc10047421 */ /* 0x000fe20000010100 */
[----:B--2---:R-:W-:-:S03]  /*38b0*/  FMUL.RZ R25, R3, 0.15915493667125701904 ;  /* 0x3e22f98303197820 */ /* 0x004fc6000040c000 */
[----:B------:R-:W-:Y:S01]  /*38c0*/  FMUL.FTZ R6, R4, 1.4426950216293334961 ;  /* 0x3fb8aa3b04067820 */ /* 0x000fe20000410000 */
[----:B------:R-:W1:Y:S08]  /*38d0*/  MUFU.COS R3, R25 ;  /* 0x0000001900037308 */ /* 0x000e700000000000 */
[----:B------:R-:W2:Y:S02]  /*38e0*/  MUFU.EX2 R6, R6 ;  /* 0x0000000600067308 */ /* 0x000ea40000000800 */
[----:B--2---:R-:W-:-:S02]  /*38f0*/  LEA.HI R4, R6, 0xffffffed, RZ, 0x9 ;  /* 0xffffffed06047811 */ /* 0x004fc400078f48ff */
[----:B------:R-:W-:Y:S02]  /*3900*/  LOP3.LUT R6, R6, 0x7fffff, RZ, 0xc0, !PT ;  /* 0x007fffff06067812 */ /* 0x000fe400078ec0ff */
[----:B0-----:R-:W-:Y:S02]  /*3910*/  LOP3.LUT R5, R4, 0xffff, RZ, 0xc0, !PT ;  /* 0x0000ffff04057812 */ /* 0x001fe400078ec0ff */
[----:B------:R-:W-:Y:S02]  /*3920*/  LOP3.LUT R6, R6, 0x7f000000, RZ, 0xfc, !PT ;  /* 0x7f00000006067812 */ /* 0x000fe400078efcff */
[----:B------:R-:W-:-:S03]  /*3930*/  LEA.HI R5, R5, R4, RZ, 0x11 ;  /* 0x0000000405057211 */ /* 0x000fc600078f88ff */
[----:B-1----:R-:W-:Y:S01]  /*3940*/  FMUL.FTZ R24, R3, R6 ;  /* 0x0000000603187220 */ /* 0x002fe20000410000 */
[----:B---3--:R-:W-:Y:S02]  /*3950*/  PRMT R7, R5, 0x9910, RZ ;  /* 0x0000991005077816 */ /* 0x008fe400000000ff */
[----:B------:R-:W0:Y:S02]  /*3960*/  MUFU.SIN R5, R25 ;  /* 0x0000001900057308 */ /* 0x000e240000000400 */
[----:B------:R-:W-:-:S04]  /*3970*/  SHF.R.S32.HI R7, RZ, 0x1, R7 ;  /* 0x00000001ff077819 */ /* 0x000fc80000011407 */
[----:B------:R-:W-:-:S04]  /*3980*/  PRMT R7, R7, 0x9910, RZ ;  /* 0x0000991007077816 */ /* 0x000fc800000000ff */
[----:B------:R-:W-:Y:S02]  /*3990*/  IADD3 R4, PT, PT, R4, -R7, RZ ;  /* 0x8000000704047210 */ /* 0x000fe40007ffe0ff */
[----:B------:R-:W-:Y:S02]  /*39a0*/  LEA R7, R7, 0x3f800000, 0x17 ;  /* 0x3f80000007077811 */ /* 0x000fe400078eb8ff */
[----:B------:R-:W-:-:S03]  /*39b0*/  LEA R4, R4, 0x3f800000, 0x17 ;  /* 0x3f80000004047811 */ /* 0x000fc600078eb8ff */
[----:B------:R-:W-:Y:S01]  /*39c0*/  FMUL.FTZ R3, R7, R24 ;  /* 0x0000001807037220 */ /* 0x000fe20000410000 */
[----:B0-----:R-:W-:-:S04]  /*39d0*/  FMUL.FTZ R6, R5, R6 ;  /* 0x0000000605067220 */ /* 0x001fc80000410000 */
[----:B------:R-:W-:Y:S01]  /*39e0*/  FMUL.FTZ R5, R7, R6 ;  /* 0x0000000607057220 */ /* 0x000fe20000410000 */
[----:B------:R-:W-:-:S03]  /*39f0*/  FMUL.FTZ R7, R4, R3 ;  /* 0x0000000304077220 */ /* 0x000fc60000410000 */
[----:B------:R-:W-:Y:S01]  /*3a00*/  FMUL.FTZ R3, R4, R5 ;  /* 0x0000000504037220 */ /* 0x000fe20000410000 */
[----:B------:R-:W-:Y:S06]  /*3a10*/  BRA `(.L_x_5625) ;  /* 0x00000000001c7947 */ /* 0x000fec0003800000 */
.L_x_5627:
[----:B0-2---:R-:W-:Y:S01]  /*3a20*/  FMUL.RZ R5, R3, 0.15915493667125701904 ;  /* 0x3e22f98303057820 */ /* 0x005fe2000040c000 */
[----:B------:R-:W-:-:S03]  /*3a30*/  FMUL.FTZ R4, R16, -1.4426950216293334961 ;  /* 0xbfb8aa3b10047820 */ /* 0x000fc60000410000 */
[----:B---3--:R-:W0:Y:S08]  /*3a40*/  MUFU.COS R7, R5 ;  /* 0x0000000500077308 */ /* 0x008e300000000000 */
[----:B------:R-:W1:Y:S08]  /*3a50*/  MUFU.SIN R3, R5 ;  /* 0x0000000500037308 */ /* 0x000e700000000400 */
[----:B------:R-:W0:Y:S02]  /*3a60*/  MUFU.EX2 R4, R4 ;  /* 0x0000000400047308 */ /* 0x000e240000000800 */
[C---:B0-----:R-:W-:Y:S01]  /*3a70*/  FMUL.FTZ R7, R4.reuse, R7 ;  /* 0x0000000704077220 */ /* 0x041fe20000410000 */
[----:B-1----:R-:W-:-:S07]  /*3a80*/  FMUL.FTZ R3, R4, R3 ;  /* 0x0000000304037220 */ /* 0x002fce0000410000 */
.L_x_5625:
[----:B------:R-:W-:Y:S05]  /*3a90*/  BSYNC.RECONVERGENT B0 ;  /* 0x0000000000007941 */ /* 0x000fea0003800200 */
.L_x_5624:
[----:B-1-3--:R-:W-:Y:S01]  /*3aa0*/  FADD.FTZ R6, R7, 1 ;  /* 0x3f80000007067421 */ /* 0x00afe20000010000 */
        /* <DEDUP_REMOVED lines=9> */
[----:B0-----:R-:W0:Y:S08]  /*3b40*/  @!P0 MUFU.RCP R5, R7 ;  /* 0x0000000700058308 */ /* 0x001e300000001000 */
        /* <DEDUP_REMOVED lines=13> */
.L_x_5629:
[----:B0-----:R-:W0:Y:S02]  /*3c20*/  MUFU.RCP R5, R3 ;  /* 0x0000000300057308 */ /* 0x001e240000001000 */
[----:B0-----:R-:W-:-:S04]  /*3c30*/  FMUL.FTZ R4, R6, R5 ;  /* 0x0000000506047220 */ /* 0x001fc80000410000 */
[-C--:B------:R-:W-:Y:S01]  /*3c40*/  FFMA.FTZ R6, R6, R4.reuse, R3 ;  /* 0x0000000406067223 */ /* 0x080fe20000010003 */
[-C--:B------:R-:W-:Y:S01]  /*3c50*/  FFMA.FTZ R5, R16, R4.reuse, R17 ;  /* 0x0000000410057223 */ /* 0x080fe20000010011 */
[----:B------:R-:W-:-:S04]  /*3c60*/  FFMA.FTZ R17, R17, R4, -R16 ;  /* 0x0000000411117223 */ /* 0x000fc80000010810 */
[----:B------:R-:W0:Y:S02]  /*3c70*/  MUFU.RCP R6, R6 ;  /* 0x0000000600067308 */ /* 0x000e240000001000 */
[C---:B0-----:R-:W-:Y:S01]  /*3c80*/  FMUL.FTZ R4, R6.reuse, R5 ;  /* 0x0000000506047220 */ /* 0x041fe20000410000 */
[----:B------:R-:W-:-:S07]  /*3c90*/  FMUL.FTZ R5, R6, R17 ;  /* 0x0000001106057220 */ /* 0x000fce0000410000 */
.L_x_5630:
[----:B------:R-:W-:Y:S05]  /*3ca0*/  BSYNC.RECONVERGENT B0 ;  /* 0x0000000000007941 */ /* 0x000fea0003800200 */
.L_x_5628:
        /* <DEDUP_REMOVED lines=43> */
.L_x_5634:
[----:B------:R-:W-:Y:S01]  /*3f60*/  ISETP.NE.AND P1, PT, R16, 0x7f800000, PT ;  /* 0x7f8000001000780c */ /* 0x000fe20003f25270 */
[----:B------:R-:W-:-:S12]  /*3f70*/  FADD.FTZ R3, R19, -R19 ;  /* 0x8000001313037221 */ /* 0x000fd80000010000 */
[C---:B------:R-:W-:Y:S02]  /*3f80*/  @!P1 ISETP.GT.AND P0, PT, R6.reuse, -0x1, PT ;  /* 0xffffffff0600980c */ /* 0x040fe40003f04270 */
[----:B------:R-:W-:Y:S02]  /*3f90*/  @P1 MOV R7, R3 ;  /* 0x0000000300071202 */ /* 0x000fe40000000f00 */
[----:B------:R-:W-:Y:S02]  /*3fa0*/  @!P1 FSEL R7, R6, RZ, P0 ;  /* 0x000000ff06079208 */ /* 0x000fe40000000000 */
[----:B------:R-:W-:Y:S01]  /*3fb0*/  @!P1 FSEL R3, R3, RZ, P0 ;  /* 0x000000ff03039208 */ /* 0x000fe20000000000 */
[----:B------:R-:W-:Y:S06]  /*3fc0*/  BRA `(.L_x_5635) ;  /* 0x0000000000187947 */ /* 0x000fec0003800000 */
.L_x_5633:
[----:B------:R-:W-:-:S04]  /*3fd0*/  FMUL.RZ R6, R3, 0.15915493667125701904 ;  /* 0x3e22f98303067820 */ /* 0x000fc8000040c000 */
[----:B------:R0:W1:Y:S08]  /*3fe0*/  MUFU.COS R7, R6 ;  /* 0x0000000600077308 */ /* 0x0000700000000000 */
[----:B------:R0:W2:Y:S01]  /*3ff0*/  MUFU.SIN R3, R6 ;  /* 0x0000000600037308 */ /* 0x0000a20000000400 */
[----:B------:R-:W-:Y:S05]  /*4000*/  BRA `(.L_x_5635) ;  /* 0x0000000000087947 */ /* 0x000fea0003800000 */
.L_x_5632:
[----:B------:R-:W-:-:S06]  /*4010*/  FMUL.FTZ R7, R18, -1.4426950216293334961 ;  /* 0xbfb8aa3b12077820 */ /* 0x000fcc0000410000 */
[----:B------:R-:W3:Y:S02]  /*4020*/  MUFU.EX2 R7, R7 ;  /* 0x0000000700077308 */ /* 0x000ee40000000800 */
.L_x_5635:
[----:B------:R-:W-:Y:S05]  /*4030*/  BSYNC.RECONVERGENT B0 ;  /* 0x0000000000007941 */ /* 0x000fea0003800200 */
.L_x_5631:
        /* <DEDUP_REMOVED lines=12> */
[-C--:B------:R-:W-:Y:S01]  /*4100*/  FFMA.FTZ R16, R17, R3.reuse, R24 ;  /* 0x0000000311107223 */ /* 0x080fe20000010018 */
[-C--:B------:R-:W-:Y:S01]  /*4110*/  FFMA.FTZ R7, R19, R3.reuse, R18 ;  /* 0x0000000313077223 */ /* 0x080fe20000010012 */
[----:B------:R-:W-:-:S04]  /*4120*/  FFMA.FTZ R3, -R18, R3, R19 ;  /* 0x0000000312037223 */ /* 0x000fc80000010113 */
[----:B------:R-:W0:Y:S02]  /*4130*/  MUFU.RCP R16, R16 ;  /* 0x0000001000107308 */ /* 0x000e240000001000 */
[C---:B0-----:R-:W-:Y:S01]  /*4140*/  FMUL.FTZ R6, R16.reuse, R7 ;  /* 0x0000000710067220 */ /* 0x041fe20000410000 */
[----:B------:R-:W-:Y:S01]  /*4150*/  FMUL.FTZ R7, R16, R3 ;  /* 0x0000000310077220 */ /* 0x000fe20000410000 */
[----:B------:R-:W-:Y:S06]  /*4160*/  BRA `(.L_x_5639) ;  /* 0x0000000000347947 */ /* 0x000fec0003800000 */
.L_x_5638:
[----:B------:R-:W0:Y:S08]  /*4170*/  MUFU.RCP R3, R3 ;  /* 0x0000000300037308 */ /* 0x000e300000001000 */
[----:B------:R-:W1:Y:S01]  /*4180*/  MUFU.RCP R16, R16 ;  /* 0x0000001000107308 */ /* 0x000e620000001000 */
[----:B0-----:R-:W-:Y:S01]  /*4190*/  FMUL.FTZ R6, R18, R3 ;  /* 0x0000000312067220 */ /* 0x001fe20000410000 */
[----:B-1----:R-:W-:Y:S01]  /*41a0*/  FMUL.FTZ R7, R19, R16 ;  /* 0x0000001013077220 */ /* 0x002fe20000410000 */
[----:B------:R-:W-:Y:S06]  /*41b0*/  BRA `(.L_x_5639) ;  /* 0x0000000000207947 */ /* 0x000fec0003800000 */
.L_x_5637:
[----:B------:R-:W1:Y:S02]  /*41c0*/  MUFU.RCP R3, R17 ;  /* 0x0000001100037308 */ /* 0x000e640000001000 */
[----:B-1----:R-:W-:-:S04]  /*41d0*/  FMUL.FTZ R3, R24, R3 ;  /* 0x0000000318037220 */ /* 0x002fc80000410000 */
[-C--:B------:R-:W-:Y:S01]  /*41e0*/  FFMA.FTZ R16, R24, R3.reuse, R17 ;  /* 0x0000000318107223 */ /* 0x080fe20000010011 */
[-C--:B------:R-:W-:Y:S01]  /*41f0*/  FFMA.FTZ R7, R18, R3.reuse, R19 ;  /* 0x0000000312077223 */ /* 0x080fe20000010013 */
[----:B------:R-:W-:-:S04]  /*4200*/  FFMA.FTZ R3, R19, R3, -R18 ;  /* 0x0000000313037223 */ /* 0x000fc80000010812 */
[----:B------:R-:W0:Y:S02]  /*4210*/  MUFU.RCP R16, R16 ;  /* 0x0000001000107308 */ /* 0x000e240000001000 */
[C---:B0-----:R-:W-:Y:S01]  /*4220*/  FMUL.FTZ R6, R16.reuse, R7 ;  /* 0x0000000710067220 */ /* 0x041fe20000410000 */
[----:B------:R-:W-:-:S07]  /*4230*/  FMUL.FTZ R7, R16, R3 ;  /* 0x0000000310077220 */ /* 0x000fce0000410000 */
.L_x_5639:
[----:B------:R-:W-:Y:S05]  /*4240*/  BSYNC.RECONVERGENT B0 ;  /* 0x0000000000007941 */ /* 0x000fea0003800200 */
.L_x_5636:
[----:B-----5:R-:W-:Y:S01]  /*4250*/  FADD.FTZ R3, -R21, -RZ ;  /* 0x800000ff15037221 */ /* 0x020fe20000010100 */
        /* <DEDUP_REMOVED lines=42> */
.L_x_5643:
[----:B------:R-:W-:Y:S01]  /*4500*/  ISETP.NE.AND P1, PT, R18, 0x7f800000, PT ;  /* 0x7f8000001200780c */ /* 0x000fe20003f25270 */
[----:B------:R-:W-:-:S12]  /*4510*/  FADD.FTZ R3, R21, -R21 ;  /* 0x8000001515037221 */ /* 0x000fd80000010000 */
[C---:B------:R-:W-:Y:S02]  /*4520*/  @!P1 ISETP.GT.AND P0, PT, R16.reuse, -0x1, PT ;  /* 0xffffffff1000980c */ /* 0x040fe40003f04270 */
[----:B------:R-:W-:Y:S02]  /*4530*/  @P1 MOV R17, R3 ;  /* 0x0000000300111202 */ /* 0x000fe40000000f00 */
[----:B------:R-:W-:Y:S02]  /*4540*/  @!P1 FSEL R17, R16, RZ, P0 ;  /* 0x000000ff10119208 */ /* 0x000fe40000000000 */
[----:B------:R-:W-:Y:S01]  /*4550*/  @!P1 FSEL R3, R3, RZ, P0 ;  /* 0x000000ff03039208 */ /* 0x000fe20000000000 */
[----:B------:R-:W-:Y:S06]  /*4560*/  BRA `(.L_x_5644) ;  /* 0x0000000000187947 */ /* 0x000fec0003800000 */
.L_x_5642:
[----:B------:R-:W-:-:S04]  /*4570*/  FMUL.RZ R16, R3, 0.15915493667125701904 ;  /* 0x3e22f98303107820 */ /* 0x000fc8000040c000 */
[----:B------:R0:W1:Y:S08]  /*4580*/  MUFU.COS R17, R16 ;  /* 0x0000001000117308 */ /* 0x0000700000000000 */
[----:B------:R0:W2:Y:S01]  /*4590*/  MUFU.SIN R3, R16 ;  /* 0x0000001000037308 */ /* 0x0000a20000000400 */
[----:B------:R-:W-:Y:S05]  /*45a0*/  BRA `(.L_x_5644) ;  /* 0x0000000000087947 */ /* 0x000fea0003800000 */
.L_x_5641:
[----:B------:R-:W-:-:S06]  /*45b0*/  FMUL.FTZ R17, R20, -1.4426950216293334961 ;  /* 0xbfb8aa3b14117820 */ /* 0x000fcc0000410000 */
[----:B------:R-:W3:Y:S02]  /*45c0*/  MUFU.EX2 R17, R17 ;  /* 0x0000001100117308 */ /* 0x000ee40000000800 */
.L_x_5644:
[----:B------:R-:W-:Y:S05]  /*45d0*/  BSYNC.RECONVERGENT B0 ;  /* 0x0000000000007941 */ /* 0x000fea0003800200 */
.L_x_5640:
        /* <DEDUP_REMOVED lines=8> */
[----:B0-----:R-:W-:-:S12]  /*4660*/  FADD.FTZ R16, |R19|, -RZ ;  /* 0x800000ff13107221 */ /* 0x001fd80000010200 */
        /* <DEDUP_REMOVED lines=10> */
.L_x_5647:
[----:B------:R-:W0:Y:S08]  /*4710*/  MUFU.RCP R3, R3 ;  /* 0x0000000300037308 */ /* 0x000e300000001000 */
[----:B------:R-:W1:Y:S01]  /*4720*/  MUFU.RCP R16, R16 ;  /* 0x0000001000107308 */ /* 0x000e620000001000 */
[----:B0-----:R-:W-:Y:S01]  /*4730*/  FMUL.FTZ R20, R20, R3 ;  /* 0x0000000314147220 */ /* 0x001fe20000410000 */
[----:B-1----:R-:W-:Y:S01]  /*4740*/  FMUL.FTZ R21, R21, R16 ;  /* 0x0000001015157220 */ /* 0x002fe20000410000 */
[----:B------:R-:W-:Y:S06]  /*4750*/  BRA `(.L_x_5648) ;  /* 0x0000000000207947 */ /* 0x000fec0003800000 */
.L_x_5646:
        /* <DEDUP_REMOVED lines=8> */
.L_x_5648:
[----:B------:R-:W-:Y:S05]  /*47e0*/  BSYNC.RECONVERGENT B0 ;  /* 0x0000000000007941 */ /* 0x000fea0003800200 */
.L_x_5645:
        /* <DEDUP_REMOVED lines=43> */
.L_x_5652:
[----:B------:R-:W-:Y:S01]  /*4aa0*/  ISETP.NE.AND P1, PT, R18, 0x7f800000, PT ;  /* 0x7f8000001200780c */ /* 0x000fe20003f25270 */
[----:B------:R-:W-:-:S12]  /*4ab0*/  FADD.FTZ R3, R23, -R23 ;  /* 0x8000001717037221 */ /* 0x000fd80000010000 */
[C---:B------:R-:W-:Y:S02]  /*4ac0*/  @!P1 ISETP.GT.AND P0, PT, R16.reuse, -0x1, PT ;  /* 0xffffffff1000980c */ /* 0x040fe40003f04270 */
[----:B------:R-:W-:Y:S02]  /*4ad0*/  @P1 MOV R17, R3 ;  /* 0x0000000300111202 */ /* 0x000fe40000000f00 */
[----:B------:R-:W-:Y:S02]  /*4ae0*/  @!P1 FSEL R17, R16, RZ, P0 ;  /* 0x000000ff10119208 */ /* 0x000fe40000000000 */
[----:B------:R-:W-:Y:S01]  /*4af0*/  @!P1 FSEL R3, R3, RZ, P0 ;  /* 0x000000ff03039208 */ /* 0x000fe20000000000 */
[----:B------:R-:W-:Y:S06]  /*4b00*/  BRA `(.L_x_5653) ;  /* 0x0000000000187947 */ /* 0x000fec0003800000 */
.L_x_5651:
[----:B------:R-:W-:-:S04]  /*4b10*/  FMUL.RZ R16, R3, 0.15915493667125701904 ;  /* 0x3e22f98303107820 */ /* 0x000fc8000040c000 */
[----:B------:R0:W1:Y:S08]  /*4b20*/  MUFU.COS R17, R16 ;  /* 0x0000001000117308 */ /* 0x0000700000000000 */
[----:B------:R0:W2:Y:S01]  /*4b30*/  MUFU.SIN R3, R16 ;  /* 0x0000001000037308 */ /* 0x0000a20000000400 */
[----:B------:R-:W-:Y:S05]  /*4b40*/  BRA `(.L_x_5653) ;  /* 0x0000000000087947 */ /* 0x000fea0003800000 */
.L_x_5650:
[----:B------:R-:W-:-:S06]  /*4b50*/  FMUL.FTZ R17, R22, -1.4426950216293334961 ;  /* 0xbfb8aa3b16117820 */ /* 0x000fcc0000410000 */
[----:B------:R-:W3:Y:S02]  /*4b60*/  MUFU.EX2 R17, R17 ;  /* 0x0000001100117308 */ /* 0x000ee40000000800 */
.L_x_5653:
[----:B------:R-:W-:Y:S05]  /*4b70*/  BSYNC.RECONVERGENT B0 ;  /* 0x0000000000007941 */ /* 0x000fea0003800200 */
.L_x_5649:
        /* <DEDUP_REMOVED lines=19> */
.L_x_5656:
[----:B------:R-:W0:Y:S08]  /*4cb0*/  MUFU.RCP R3, R3 ;  /* 0x0000000300037308 */ /* 0x000e300000001000 */
[----:B------:R-:W1:Y:S01]  /*4cc0*/  MUFU.RCP R16, R16 ;  /* 0x0000001000107308 */ /* 0x000e620000001000 */
[----:B0-----:R-:W-:Y:S01]  /*4cd0*/  FMUL.FTZ R22, R22, R3 ;  /* 0x0000000316167220 */ /* 0x001fe20000410000 */
[----:B-1----:R-:W-:Y:S01]  /*4ce0*/  FMUL.FTZ R23, R23, R16 ;  /* 0x0000001017177220 */ /* 0x002fe20000410000 */
[----:B------:R-:W-:Y:S06]  /*4cf0*/  BRA `(.L_x_5657) ;  /* 0x0000000000207947 */ /* 0x000fec0003800000 */
.L_x_5655:
        /* <DEDUP_REMOVED lines=8> */
.L_x_5657:
[----:B------:R-:W-:Y:S05]  /*4d80*/  BSYNC.RECONVERGENT B0 ;  /* 0x0000000000007941 */ /* 0x000fea0003800200 */
.L_x_5654:
        /* <DEDUP_REMOVED lines=43> */
.L_x_5661:
[----:B------:R-:W-:Y:S01]  /*5040*/  ISETP.NE.AND P1, PT, R18, 0x7f800000, PT ;  /* 0x7f8000001200780c */ /* 0x000fe20003f25270 */
[----:B------:R-:W-:-:S12]  /*5050*/  FADD.FTZ R3, R13, -R13 ;  /* 0x8000000d0d037221 */ /* 0x000fd80000010000 */
[C---:B------:R-:W-:Y:S02]  /*5060*/  @!P1 ISETP.GT.AND P0, PT, R16.reuse, -0x1, PT ;  /* 0xffffffff1000980c */ /* 0x040fe40003f04270 */
[----:B------:R-:W-:Y:S02]  /*5070*/  @P1 MOV R17, R3 ;  /* 0x0000000300111202 */ /* 0x000fe40000000f00 */
[----:B------:R-:W-:Y:S02]  /*5080*/  @!P1 FSEL R17, R16, RZ, P0 ;  /* 0x000000ff10119208 */ /* 0x000fe40000000000 */
[----:B------:R-:W-:Y:S01]  /*5090*/  @!P1 FSEL R3, R3, RZ, P0 ;  /* 0x000000ff03039208 */ /* 0x000fe20000000000 */
[----:B------:R-:W-:Y:S06]  /*50a0*/  BRA `(.L_x_5662) ;  /* 0x0000000000187947 */ /* 0x000fec0003800000 */
.L_x_5660:
[----:B------:R-:W-:-:S04]  /*50b0*/  FMUL.RZ R16, R3, 0.15915493667125701904 ;  /* 0x3e22f98303107820 */ /* 0x000fc8000040c000 */
[----:B------:R0:W1:Y:S08]  /*50c0*/  MUFU.COS R17, R16 ;  /* 0x0000001000117308 */ /* 0x0000700000000000 */
[----:B------:R0:W2:Y:S01]  /*50d0*/  MUFU.SIN R3, R16 ;  /* 0x0000001000037308 */ /* 0x0000a20000000400 */
[----:B------:R-:W-:Y:S05]  /*50e0*/  BRA `(.L_x_5662) ;  /* 0x0000000000087947 */ /* 0x000fea0003800000 */
.L_x_5659:
[----:B------:R-:W-:-:S06]  /*50f0*/  FMUL.FTZ R17, R12, -1.4426950216293334961 ;  /* 0xbfb8aa3b0c117820 */ /* 0x000fcc0000410000 */
[----:B------:R-:W3:Y:S02]  /*5100*/  MUFU.EX2 R17, R17 ;  /* 0x0000001100117308 */ /* 0x000ee40000000800 */
.L_x_5662:
[----:B------:R-:W-:Y:S05]  /*5110*/  BSYNC.RECONVERGENT B0 ;  /* 0x0000000000007941 */ /* 0x000fea0003800200 */
.L_x_5658:
        /* <DEDUP_REMOVED lines=19> */
.L_x_5665:
[----:B------:R-:W0:Y:S08]  /*5250*/  MUFU.RCP R3, R3 ;  /* 0x0000000300037308 */ /* 0x000e300000001000 */
[----:B------:R-:W1:Y:S01]  /*5260*/  MUFU.RCP R16, R16 ;  /* 0x0000001000107308 */ /* 0x000e620000001000 */
[----:B0-----:R-:W-:Y:S01]  /*5270*/  FMUL.FTZ R12, R12, R3 ;  /* 0x000000030c0c7220 */ /* 0x001fe20000410000 */
[----:B-1----:R-:W-:Y:S01]  /*5280*/  FMUL.FTZ R13, R13, R16 ;  /* 0x000000100d0d7220 */ /* 0x002fe20000410000 */
[----:B------:R-:W-:Y:S06]  /*5290*/  BRA `(.L_x_5666) ;  /* 0x0000000000207947 */ /* 0x000fec0003800000 */
.L_x_5664:
        /* <DEDUP_REMOVED lines=8> */
.L_x_5666:
[----:B------:R-:W-:Y:S05]  /*5320*/  BSYNC.RECONVERGENT B0 ;  /* 0x0000000000007941 */ /* 0x000fea0003800200 */
.L_x_5663:
        /* <DEDUP_REMOVED lines=43> */
.L_x_5670:
[----:B------:R-:W-:Y:S01]  /*55e0*/  ISETP.NE.AND P1, PT, R18, 0x7f800000, PT ;  /* 0x7f8000001200780c */ /* 0x000fe20003f25270 */
[----:B------:R-:W-:-:S12]  /*55f0*/  FADD.FTZ R3, R15, -R15 ;  /* 0x8000000f0f037221 */ /* 0x000fd80000010000 */
[C---:B------:R-:W-:Y:S02]  /*5600*/  @!P1 ISETP.GT.AND P0, PT, R16.reuse, -0x1, PT ;  /* 0xffffffff1000980c */ /* 0x040fe40003f04270 */
[----:B------:R-:W-:Y:S02]  /*5610*/  @P1 MOV R17, R3 ;  /* 0x0000000300111202 */ /* 0x000fe40000000f00 */
[----:B------:R-:W-:Y:S02]  /*5620*/  @!P1 FSEL R17, R16, RZ, P0 ;  /* 0x000000ff10119208 */ /* 0x000fe40000000000 */
[----:B------:R-:W-:Y:S01]  /*5630*/  @!P1 FSEL R3, R3, RZ, P0 ;  /* 0x000000ff03039208 */ /* 0x000fe20000000000 */
[----:B------:R-:W-:Y:S06]  /*5640*/  BRA `(.L_x_5671) ;  /* 0x0000000000187947 */ /* 0x000fec0003800000 */
.L_x_5669:
[----:B------:R-:W-:-:S04]  /*5650*/  FMUL.RZ R16, R3, 0.15915493667125701904 ;  /* 0x3e22f98303107820 */ /* 0x000fc8000040c000 */
[----:B------:R0:W1:Y:S08]  /*5660*/  MUFU.COS R17, R16 ;  /* 0x0000001000117308 */ /* 0x0000700000000000 */
[----:B------:R0:W2:Y:S01]  /*5670*/  MUFU.SIN R3, R16 ;  /* 0x0000001000037308 */ /* 0x0000a20000000400 */
[----:B------:R-:W-:Y:S05]  /*5680*/  BRA `(.L_x_5671) ;  /* 0x0000000000087947 */ /* 0x000fea0003800000 */
.L_x_5668:
[----:B------:R-:W-:-:S06]  /*5690*/  FMUL.FTZ R17, R14, -1.4426950216293334961 ;  /* 0xbfb8aa3b0e117820 */ /* 0x000fcc0000410000 */
[----:B------:R-:W3:Y:S02]  /*56a0*/  MUFU.EX2 R17, R17 ;  /* 0x0000001100117308 */ /* 0x000ee40000000800 */
.L_x_5671:
[----:B------:R-:W-:Y:S05]  /*56b0*/  BSYNC.RECONVERGENT B0 ;  /* 0x0000000000007941 */ /* 0x000fea0003800200 */
.L_x_5667:
        /* <DEDUP_REMOVED lines=19> */
.L_x_5674:
[----:B------:R-:W0:Y:S08]  /*57f0*/  MUFU.RCP R3, R3 ;  /* 0x0000000300037308 */ /* 0x000e300000001000 */
[----:B------:R-:W1:Y:S01]  /*5800*/  MUFU.RCP R16, R16 ;  /* 0x0000001000107308 */ /* 0x000e620000001000 */
[----:B0-----:R-:W-:Y:S01]  /*5810*/  FMUL.FTZ R14, R14, R3 ;  /* 0x000000030e0e7220 */ /* 0x001fe20000410000 */
[----:B-1----:R-:W-:Y:S01]  /*5820*/  FMUL.FTZ R15, R15, R16 ;  /* 0x000000100f0f7220 */ /* 0x002fe20000410000 */
[----:B------:R-:W-:Y:S06]  /*5830*/  BRA `(.L_x_5675) ;  /* 0x0000000000207947 */ /* 0x000fec0003800000 */
.L_x_5673:
        /* <DEDUP_REMOVED lines=8> */
.L_x_5675:
[----:B------:R-:W-:Y:S05]  /*58c0*/  BSYNC.RECONVERGENT B0 ;  /* 0x0000000000007941 */ /* 0x000fea0003800200 */
.L_x_5672:
        /* <DEDUP_REMOVED lines=43> */
.L_x_5679:
[----:B------:R-:W-:Y:S01]  /*5b80*/  ISETP.NE.AND P1, PT, R18, 0x7f800000, PT ;  /* 0x7f8000001200780c */ /* 0x000fe20003f25270 */
[----:B------:R-:W-:-:S12]  /*5b90*/  FADD.FTZ R3, R9, -R9 ;  /* 0x8000000909037221 */ /* 0x000fd80000010000 */
[C---:B------:R-:W-:Y:S02]  /*5ba0*/  @!P1 ISETP.GT.AND P0, PT, R16.reuse, -0x1, PT ;  /* 0xffffffff1000980c */ /* 0x040fe40003f04270 */
[----:B------:R-:W-:Y:S02]  /*5bb0*/  @P1 MOV R17, R3 ;  /* 0x0000000300111202 */ /* 0x000fe40000000f00 */
[----:B------:R-:W-:Y:S02]  /*5bc0*/  @!P1 FSEL R17, R16, RZ, P0 ;  /* 0x000000ff10119208 */ /* 0x000fe40000000000 */
[----:B------:R-:W-:Y:S01]  /*5bd0*/  @!P1 FSEL R3, R3, RZ, P0 ;  /* 0x000000ff03039208 */ /* 0x000fe20000000000 */
[----:B------:R-:W-:Y:S06]  /*5be0*/  BRA `(.L_x_5680) ;  /* 0x0000000000187947 */ /* 0x000fec0003800000 */
.L_x_5678:
[----:B------:R-:W-:-:S04]  /*5bf0*/  FMUL.RZ R16, R3, 0.15915493667125701904 ;  /* 0x3e22f98303107820 */ /* 0x000fc8000040c000 */
[----:B------:R0:W1:Y:S08]  /*5c00*/  MUFU.COS R17, R16 ;  /* 0x0000001000117308 */ /* 0x0000700000000000 */
[----:B------:R0:W2:Y:S01]  /*5c10*/  MUFU.SIN R3, R16 ;  /* 0x0000001000037308 */ /* 0x0000a20000000400 */
[----:B------:R-:W-:Y:S05]  /*5c20*/  BRA `(.L_x_5680) ;  /* 0x0000000000087947 */ /* 0x000fea0003800000 */
.L_x_5677:
[----:B------:R-:W-:-:S06]  /*5c30*/  FMUL.FTZ R17, R8, -1.4426950216293334961 ;  /* 0xbfb8aa3b08117820 */ /* 0x000fcc0000410000 */
[----:B------:R-:W3:Y:S02]  /*5c40*/  MUFU.EX2 R17, R17 ;  /* 0x0000001100117308 */ /* 0x000ee40000000800 */
.L_x_5680:
[----:B------:R-:W-:Y:S05]  /*5c50*/  BSYNC.RECONVERGENT B0 ;  /* 0x0000000000007941 */ /* 0x000fea0003800200 */
.L_x_5676:
        /* <DEDUP_REMOVED lines=19> */
.L_x_5683:
[----:B------:R-:W0:Y:S08]  /*5d90*/  MUFU.RCP R3, R3 ;  /* 0x0000000300037308 */ /* 0x000e300000001000 */
[----:B------:R-:W1:Y:S01]  /*5da0*/  MUFU.RCP R16, R16 ;  /* 0x0000001000107308 */ /* 0x000e620000001000 */
[----:B0-----:R-:W-:Y:S01]  /*5db0*/  FMUL.FTZ R8, R8, R3 ;  /* 0x0000000308087220 */ /* 0x001fe20000410000 */
[----:B-1----:R-:W-:Y:S01]  /*5dc0*/  FMUL.FTZ R9, R9, R16 ;  /* 0x0000001009097220 */ /* 0x002fe20000410000 */
[----:B------:R-:W-:Y:S06]  /*5dd0*/  BRA `(.L_x_5684) ;  /* 0x0000000000207947 */ /* 0x000fec0003800000 */
.L_x_5682:
        /* <DEDUP_REMOVED lines=8> */
.L_x_5684:
[----:B------:R-:W-:Y:S05]  /*5e60*/  BSYNC.RECONVERGENT B0 ;  /* 0x0000000000007941 */ /* 0x000fea0003800200 */
.L_x_5681:
        /* <DEDUP_REMOVED lines=43> */
.L_x_5688:
[----:B------:R-:W-:Y:S01]  /*6120*/  ISETP.NE.AND P1, PT, R18, 0x7f800000, PT ;  /* 0x7f8000001200780c */ /* 0x000fe20003f25270 */
[----:B------:R-:W-:-:S12]  /*6130*/  FADD.FTZ R3, R11, -R11 ;  /* 0x8000000b0b037221 */ /* 0x000fd80000010000 */
[C---:B------:R-:W-:Y:S02]  /*6140*/  @!P1 ISETP.GT.AND P0, PT, R16.reuse, -0x1, PT ;  /* 0xffffffff1000980c */ /* 0x040fe40003f04270 */
[----:B------:R-:W-:Y:S02]  /*6150*/  @P1 MOV R17, R3 ;  /* 0x0000000300111202 */ /* 0x000fe40000000f00 */
[----:B------:R-:W-:Y:S02]  /*6160*/  @!P1 FSEL R17, R16, RZ, P0 ;  /* 0x000000ff10119208 */ /* 0x000fe40000000000 */
[----:B------:R-:W-:Y:S01]  /*6170*/  @!P1 FSEL R3, R3, RZ, P0 ;  /* 0x000000ff03039208 */ /* 0x000fe20000000000 */
[----:B------:R-:W-:Y:S06]  /*6180*/  BRA `(.L_x_5689) ;  /* 0x0000000000187947 */ /* 0x000fec0003800000 */
.L_x_5687:
[----:B------:R-:W-:-:S04]  /*6190*/  FMUL.RZ R16, R3, 0.15915493667125701904 ;  /* 0x3e22f98303107820 */ /* 0x000fc8000040c000 */
[----:B------:R1:W2:Y:S08]  /*61a0*/  MUFU.COS R17, R16 ;  /* 0x0000001000117308 */ /* 0x0002b00000000000 */
[----:B------:R1:W3:Y:S01]  /*61b0*/  MUFU.SIN R3, R16 ;  /* 0x0000001000037308 */ /* 0x0002e20000000400 */
[----:B------:R-:W-:Y:S05]  /*61c0*/  BRA `(.L_x_5689) ;  /* 0x0000000000087947 */ /* 0x000fea0003800000 */
.L_x_5686:
[----:B------:R-:W-:-:S06]  /*61d0*/  FMUL.FTZ R17, R10, -1.4426950216293334961 ;  /* 0xbfb8aa3b0a117820 */ /* 0x000fcc0000410000 */
[----:B------:R-:W0:Y:S02]  /*61e0*/  MUFU.EX2 R17, R17 ;  /* 0x0000001100117308 */ /* 0x000e240000000800 */
.L_x_5689:
[----:B------:R-:W-:Y:S05]  /*61f0*/  BSYNC.RECONVERGENT B0 ;  /* 0x0000000000007941 */ /* 0x000fea0003800200 */
.L_x_5685:
        /* <DEDUP_REMOVED lines=19> */
.L_x_5692:
[----:B------:R-:W0:Y:S08]  /*6330*/  MUFU.RCP R3, R3 ;  /* 0x0000000300037308 */ /* 0x000e300000001000 */
[----:B------:R-:W1:Y:S01]  /*6340*/  MUFU.RCP R16, R16 ;  /* 0x0000001000107308 */ /* 0x000e620000001000 */
[----:B0-----:R-:W-:Y:S01]  /*6350*/  FMUL.FTZ R10, R10, R3 ;  /* 0x000000030a0a7220 */ /* 0x001fe20000410000 */
[----:B-1----:R-:W-:Y:S01]  /*6360*/  FMUL.FTZ R11, R11, R16 ;  /* 0x000000100b0b7220 */ /* 0x002fe20000410000 */
[----:B------:R-:W-:Y:S06]  /*6370*/  BRA `(.L_x_5693) ;  /* 0x0000000000207947 */ /* 0x000fec0003800000 */
.L_x_5691:
[----:B------:R-:W0:Y:S02]  /*6380*/  MUFU.RCP R3, R19 ;  /* 0x0000001300037308 */ /* 0x000e240000001000 */
[----:B0-----:R-:W-:-:S04]  /*6390*/  FMUL.FTZ R3, R18, R3 ;  /* 0x0000000312037220 */ /* 0x001fc80000410000 */
[-C--:B-1----:R-:W-:Y:S01]  /*63a0*/  FFMA.FTZ R16, R18, R3.reuse, R19 ;  /* 0x0000000312107223 */ /* 0x082fe20000010013 */
[-C--:B------:R-:W-:Y:S01]  /*63b0*/  FFMA.FTZ R17, R10, R3.reuse, R11 ;  /* 0x000000030a117223 */ /* 0x080fe2000001000b */
[----:B------:R-:W-:-:S04]  /*63c0*/  FFMA.FTZ R11, R11, R3, -R10 ;  /* 0x000000030b0b7223 */ /* 0x000fc8000001080a */
[----:B------:R-:W0:Y:S02]  /*63d0*/  MUFU.RCP R16, R16 ;  /* 0x0000001000107308 */ /* 0x000e240000001000 */
[C---:B0-----:R-:W-:Y:S01]  /*63e0*/  FMUL.FTZ R10, R16.reuse, R17 ;  /* 0x00000011100a7220 */ /* 0x041fe20000410000 */
[----:B------:R-:W-:-:S07]  /*63f0*/  FMUL.FTZ R11, R16, R11 ;  /* 0x0000000b100b7220 */ /* 0x000fce0000410000 */
.L_x_5693:
[----:B------:R-:W-:Y:S05]  /*6400*/  BSYNC.RECONVERGENT B0 ;  /* 0x0000000000007941 */ /* 0x000fea0003800200 */
.L_x_5690:
[----:B------:R-:W0:Y:S02]  /*6410*/  LDC.64 R16, c[0x0][0x388] ;  /* 0x0000e200ff107b82 */ /* 0x000e240000000a00 */
[----:B0-----:R-:W-:-:S04]  /*6420*/  IMAD.WIDE.U32 R16, R0, 0x8, R16 ;  /* 0x0000000800107825 */ /* 0x001fc800078e0010 */
[----:B------:R-:W-:-:S05]  /*6430*/  IMAD.WIDE.U32 R16, R2, 0x10, R16 ;  /* 0x0000001002107825 */ /* 0x000fca00078e0010 */
[----:B------:R-:W-:Y:S04]  /*6440*/  STG.E.128 desc[UR4][R16.64], R4 ;  /* 0x0000000410007986 */ /* 0x000fe8000c101d04 */
[----:B------:R-:W-:Y:S04]  /*6450*/  STG.E.128 desc[UR4][R16.64+0x800], R20 ;  /* 0x0008001410007986 */ /* 0x000fe8000c101d04 */
[----:B------:R-:W-:Y:S04]  /*6460*/  STG.E.128 desc[UR4][R16.64+0x1000], R12 ;  /* 0x0010000c10007986 */ /* 0x000fe8000c101d04 */
[----:B------:R-:W-:Y:S01]  /*6470*/  STG.E.128 desc[UR4][R16.64+0x1800], R8 ;  /* 0x0018000810007986 */ /* 0x000fe2000c101d04 */
[----:B------:R-:W-:Y:S05]  /*6480*/  EXIT ;  /* 0x000000000000794d */ /* 0x000fea0003800000 */
.L_x_5694:
        /* <DEDUP_REMOVED lines=15> */
.L_x_10198:


//--------------------- .text._ZN2at6native29vectorized_elementwise_kernelILi4EZZZNS0_61_GLOBAL__N__132982cb_23_ActivationSiluKernel_cu_1520ed90_293311silu_kernelERNS_18TensorIteratorBaseEENKUlvE_clEvENKUlvE2_clEvEUlN3c107complexIfEEE_St5arrayIPcLm2EEEEviT0_T1_ --------------------------
	.section	.text._ZN2at6native29vectorized_elementwise_kernelILi4EZZZNS0_61_GLOBAL__N__132982cb_23_ActivationSiluKernel_cu_1520ed90_293311silu_kernelERNS_18TensorIteratorBaseEENKUlvE_clEvENKUlvE2_clEvEUlN3c107complexIfEEE_St5arrayIPcLm2EEEEviT0_T1_,"ax",@progbits
	.align	128
        .global         _ZN2at6native29vectorized_elementwise_kernelILi4EZZZNS0_61_GLOBAL__N__132982cb_23_ActivationSiluKernel_cu_1520ed90_293311silu_kernelERNS_18TensorIteratorBaseEENKUlvE_clEvENKUlvE2_clEvEUlN3c107complexIfEEE_St5arrayIPcLm2EEEEviT0_T1_
        .type           _ZN2at6native29vectorized_elementwise_kernelILi4EZZZNS0_61_GLOBAL__N__132982cb_23_ActivationSiluKernel_cu_1520ed90_293311silu_kernelERNS_18TensorIteratorBaseEENKUlvE_clEvENKUlvE2_clEvEUlN3c107complexIfEEE_St5arrayIPcLm2EEEEviT0_T1_,@function
        .size           _ZN2at6native29vectorized_elementwise_kernelILi4EZZZNS0_61_GLOBAL__N__132982cb_23_ActivationSiluKernel_cu_1520ed90_293311silu_kernelERNS_18TensorIteratorBaseEENKUlvE_clEvENKUlvE2_clEvEUlN3c107complexIfEEE_St5arrayIPcLm2EEEEviT0_T1_,(.L_x_10199 - _ZN2at6native29vectorized_elementwise_kernelILi4EZZZNS0_61_GLOBAL__N__132982cb_23_ActivationSiluKernel_cu_1520ed90_293311silu_kernelERNS_18TensorIteratorBaseEENKUlvE_clEvENKUlvE2_clEvEUlN3c107complexIfEEE_St5arrayIPcLm2EEEEviT0_T1_)
        .other          _ZN2at6native29vectorized_elementwise_kernelILi4EZZZNS0_61_GLOBAL__N__132982cb_23_ActivationSiluKernel_cu_1520ed90_293311silu_kernelERNS_18TensorIteratorBaseEENKUlvE_clEvENKUlvE2_clEvEUlN3c107complexIfEEE_St5arrayIPcLm2EEEEviT0_T1_,@"STO_CUDA_ENTRY STV_DEFAULT"
_ZN2at6native29vectorized_elementwise_kernelILi4EZZZNS0_61_GLOBAL__N__132982cb_23_ActivationSiluKernel_cu_1520ed90_293311silu_kernelERNS_18TensorIteratorBaseEENKUlvE_clEvENKUlvE2_clEvEUlN3c107complexIfEEE_St5arrayIPcLm2EEEEviT0_T1_:
.text._ZN2at6native29vectorized_elementwise_kernelILi4EZZZNS0_61_GLOBAL__N__132982cb_23_ActivationSiluKernel_cu_1520ed90_293311silu_kernelERNS_18TensorIteratorBaseEENKUlvE_clEvENKUlvE2_clEvEUlN3c107complexIfEEE_St5arrayIPcLm2EEEEviT0_T1_:
        /* <DEDUP_REMOVED lines=90> */
.L_x_5700:
        /* <DEDUP_REMOVED lines=27> */
.L_x_5701:
[----:B--2---:R-:W-:Y:S01]  /*0750*/  FMUL.RZ R11, R9, 0.15915493667125701904 ;  /* 0x3e22f983090b7820 */ /* 0x004fe2000040c000 */
[----:B-1----:R-:W-:-:S03]  /*0760*/  FMUL.FTZ R10, R6, -1.4426950216293334961 ;  /* 0xbfb8aa3b060a7820 */ /* 0x002fc60000410000 */
[----:B------:R-:W0:Y:S08]  /*0770*/  MUFU.COS R9, R11 ;  /* 0x0000000b00097308 */ /* 0x000e300000000000 */
[----:B------:R-:W1:Y:S08]  /*0780*/  MUFU.SIN R13, R11 ;  /* 0x0000000b000d7308 */ /* 0x000e700000000400 */
[----:B------:R-:W0:Y:S02]  /*0790*/  MUFU.EX2 R10, R10 ;  /* 0x0000000a000a7308 */ /* 0x000e240000000800 */
[C---:B0-----:R-:W-:Y:S01]  /*07a0*/  FMUL.FTZ R8, R10.reuse, R9 ;  /* 0x000000090a087220 */ /* 0x041fe20000410000 */
[----:B-1----:R-:W-:-:S07]  /*07b0*/  FMUL.FTZ R9, R10, R13 ;  /* 0x0000000d0a097220 */ /* 0x002fce0000410000 */
.L_x_5699:
[----:B------:R-:W-:Y:S05]  /*07c0*/  BSYNC.RECONVERGENT B1 ;  /* 0x0000000000017941 */ /* 0x000fea0003800200 */
.L_x_5698:
        /* <DEDUP_REMOVED lines=23> */
.L_x_5702:
        /* <DEDUP_REMOVED lines=8> */
.L_x_5697:
[----:B------:R-:W-:Y:S05]  /*09c0*/  BSYNC.RECONVERGENT B0 ;  /* 0x0000000000007941 */ /* 0x000fea0003800200 */
.L_x_5696:
        /* <DEDUP_REMOVED lines=48> */
.L_x_5708:
[----:B------:R-:W-:Y:S01]  /*0cd0*/  ISETP.NE.AND P1, PT, R10, 0x7f800000, PT ;  /* 0x7f8000000a00780c */ /* 0x000fe20003f25270 */
[----:B------:R-:W-:-:S12]  /*0ce0*/  FADD.FTZ R6, R5, -R5 ;  /* 0x8000000505067221 */ /* 0x000fd80000010000 */
[C---:B------:R-:W-:Y:S02]  /*0cf0*/  @!P1 ISETP.GT.AND P0, PT, R7.reuse, -0x1, PT ;  /* 0xffffffff0700980c */ /* 0x040fe40003f04270 */
[----:B------:R-:W-:Y:S02]  /*0d00*/  @P1 MOV R8, R6 ;  /* 0x0000000600081202 */ /* 0x000fe40000000f00 */
[----:B------:R-:W-:Y:S02]  /*0d10*/  @!P1 FSEL R8, R7, RZ, P0 ;  /* 0x000000ff07089208 */ /* 0x000fe40000000000 */
[----:B------:R-:W-:Y:S01]  /*0d20*/  @!P1 FSEL R6, R6, RZ, P0 ;  /* 0x000000ff06069208 */ /* 0x000fe20000000000 */
[----:B------:R-:W-:Y:S06]  /*0d30*/  BRA `(.L_x_5709) ;  /* 0x0000000000187947 */ /* 0x000fec0003800000 */
.L_x_5707:
[----:B------:R-:W-:-:S04]  /*0d40*/  FMUL.RZ R7, R6, 0.15915493667125701904 ;  /* 0x3e22f98306077820 */ /* 0x000fc8000040c000 */
[----:B------:R0:W1:Y:S08]  /*0d50*/  MUFU.COS R8, R7 ;  /* 0x0000000700087308 */ /* 0x0000700000000000 */
[----:B------:R0:W2:Y:S01]  /*0d60*/  MUFU.SIN R6, R7 ;  /* 0x0000000700067308 */ /* 0x0000a20000000400 */
[----:B------:R-:W-:Y:S05]  /*0d70*/  BRA `(.L_x_5709) ;  /* 0x0000000000087947 */ /* 0x000fea0003800000 */
.L_x_5706:
[----:B------:R-:W-:-:S06]  /*0d80*/  FMUL.FTZ R8, R4, -1.4426950216293334961 ;  /* 0xbfb8aa3b04087820 */ /* 0x000fcc0000410000 */
[----:B------:R-:W3:Y:S02]  /*0d90*/  MUFU.EX2 R8, R8 ;  /* 0x0000000800087308 */ /* 0x000ee40000000800 */
.L_x_5709:
[----:B------:R-:W-:Y:S05]  /*0da0*/  BSYNC.RECONVERGENT B1 ;  /* 0x0000000000017941 */ /* 0x000fea0003800200 */
.L_x_5705:
        /* <DEDUP_REMOVED lines=18> */
.L_x_5711:
[----:B0-----:R-:W0:Y:S08]  /*0ed0*/  MUFU.RCP R7, R11 ;  /* 0x0000000b00077308 */ /* 0x001e300000001000 */
[----:B------:R-:W1:Y:S01]  /*0ee0*/  MUFU.RCP R8, R8 ;  /* 0x0000000800087308 */ /* 0x000e620000001000 */
[----:B0-----:R-:W-:Y:S01]  /*0ef0*/  FMUL.FTZ R6, R7, R4 ;  /* 0x0000000407067220 */ /* 0x001fe20000410000 */
[----:B-1----:R-:W-:Y:S01]  /*0f00*/  FMUL.FTZ R7, R8, R5 ;  /* 0x0000000508077220 */ /* 0x002fe20000410000 */
[----:B------:R-:W-:Y:S06]  /*0f10*/  BRA `(.L_x_5704) ;  /* 0x0000000000207947 */ /* 0x000fec0003800000 */
.L_x_5710:
        /* <DEDUP_REMOVED lines=8> */
.L_x_5704:
[----:B------:R-:W-:Y:S05]  /*0fa0*/  BSYNC.RECONVERGENT B0 ;  /* 0x0000000000007941 */ /* 0x000fea0003800200 */
.L_x_5703:
        /* <DEDUP_REMOVED lines=48> */
.L_x_5717:
[----:B------:R-:W-:Y:S01]  /*12b0*/  ISETP.NE.AND P1, PT, R10, 0x7f800000, PT ;  /* 0x7f8000000a00780c */ /* 0x000fe20003f25270 */
[----:B------:R-:W-:-:S12]  /*12c0*/  FADD.FTZ R4, R3, -R3 ;  /* 0x8000000303047221 */ /* 0x000fd80000010000 */
[C---:B------:R-:W-:Y:S02]  /*12d0*/  @!P1 ISETP.GT.AND P0, PT, R5.reuse, -0x1, PT ;  /* 0xffffffff0500980c */ /* 0x040fe40003f04270 */
[----:B------:R-:W-:Y:S02]  /*12e0*/  @P1 MOV R8, R4 ;  /* 0x0000000400081202 */ /* 0x000fe40000000f00 */
[----:B------:R-:W-:Y:S02]  /*12f0*/  @!P1 FSEL R8, R5, RZ, P0 ;  /* 0x000000ff05089208 */ /* 0x000fe40000000000 */
[----:B------:R-:W-:Y:S01]  /*1300*/  @!P1 FSEL R4, R4, RZ, P0 ;  /* 0x000000ff04049208 */ /* 0x000fe20000000000 */
[----:B------:R-:W-:Y:S06]  /*1310*/  BRA `(.L_x_5718) ;  /* 0x0000000000187947 */ /* 0x000fec0003800000 */
.L_x_5716:
[----:B------:R-:W-:-:S04]  /*1320*/  FMUL.RZ R5, R4, 0.15915493667125701904 ;  /* 0x3e22f98304057820 */ /* 0x000fc8000040c000 */
[----:B------:R0:W1:Y:S08]  /*1330*/  MUFU.COS R8, R5 ;  /* 0x0000000500087308 */ /* 0x0000700000000000 */
[----:B------:R0:W2:Y:S01]  /*1340*/  MUFU.SIN R4, R5 ;  /* 0x0000000500047308 */ /* 0x0000a20000000400 */
[----:B------:R-:W-:Y:S05]  /*1350*/  BRA `(.L_x_5718) ;  /* 0x0000000000087947 */ /* 0x000fea0003800000 */
.L_x_5715:
[----:B------:R-:W-:-:S06]  /*1360*/  FMUL.FTZ R8, R2, -1.4426950216293334961 ;  /* 0xbfb8aa3b02087820 */ /* 0x000fcc0000410000 */
[----:B------:R-:W3:Y:S02]  /*1370*/  MUFU.EX2 R8, R8 ;  /* 0x0000000800087308 */ /* 0x000ee40000000800 */
.L_x_5718:
[----:B------:R-:W-:Y:S05]  /*1380*/  BSYNC.RECONVERGENT B1 ;  /* 0x0000000000017941 */ /* 0x000fea0003800200 */
.L_x_5714:
        /* <DEDUP_REMOVED lines=18> */
.L_x_5720:
[----:B0-----:R-:W0:Y:S08]  /*14b0*/  MUFU.RCP R5, R11 ;  /* 0x0000000b00057308 */ /* 0x001e300000001000 */
[----:B------:R-:W1:Y:S01]  /*14c0*/  MUFU.RCP R8, R8 ;  /* 0x0000000800087308 */ /* 0x000e620000001000 */
[----:B0-----:R-:W-:Y:S01]  /*14d0*/  FMUL.FTZ R4, R5, R2 ;  /* 0x0000000205047220 */ /* 0x001fe20000410000 */
[----:B-1----:R-:W-:Y:S01]  /*14e0*/  FMUL.FTZ R5, R8, R3 ;  /* 0x0000000308057220 */ /* 0x002fe20000410000 */
[----:B------:R-:W-:Y:S06]  /*14f0*/  BRA `(.L_x_5713) ;  /* 0x0000000000207947 */ /* 0x000fec0003800000 */
.L_x_5719:
        /* <DEDUP_REMOVED lines=8> */
.L_x_5713:
[----:B------:R-:W-:Y:S05]  /*1580*/  BSYNC.RECONVERGENT B0 ;  /* 0x0000000000007941 */ /* 0x000fea0003800200 */
.L_x_5712:
        /* <DEDUP_REMOVED lines=48> */
.L_x_5726:
[----:B------:R-:W-:Y:S01]  /*1890*/  ISETP.NE.AND P1, PT, R10, 0x7f800000, PT ;  /* 0x7f8000000a00780c */ /* 0x000fe20003f25270 */
[----:B------:R-:W-:-:S12]  /*18a0*/  FADD.FTZ R2, R19, -R19 ;  /* 0x8000001313027221 */ /* 0x000fd80000010000 */
[C---:B------:R-:W-:Y:S02]  /*18b0*/  @!P1 ISETP.GT.AND P0, PT, R3.reuse, -0x1, PT ;  /* 0xffffffff0300980c */ /* 0x040fe40003f04270 */
[----:B------:R-:W-:Y:S02]  /*18c0*/  @P1 MOV R8, R2 ;  /* 0x0000000200081202 */ /* 0x000fe40000000f00 */
[----:B------:R-:W-:Y:S02]  /*18d0*/  @!P1 FSEL R8, R3, RZ, P0 ;  /* 0x000000ff03089208 */ /* 0x000fe40000000000 */
[----:B------:R-:W-:Y:S01]  /*18e0*/  @!P1 FSEL R2, R2, RZ, P0 ;  /* 0x000000ff02029208 */ /* 0x000fe20000000000 */
[----:B------:R-:W-:Y:S06]  /*18f0*/  BRA `(.L_x_5727) ;  /* 0x0000000000187947 */ /* 0x000fec0003800000 */
.L_x_5725:
[----:B------:R-:W-:-:S04]  /*1900*/  FMUL.RZ R3, R2, 0.15915493667125701904 ;  /* 0x3e22f98302037820 */ /* 0x000fc8000040c000 */
[----:B------:R0:W1:Y:S08]  /*1910*/  MUFU.COS R8, R3 ;  /* 0x0000000300087308 */ /* 0x0000700000000000 */
[----:B------:R0:W2:Y:S01]  /*1920*/  MUFU.SIN R2, R3 ;  /* 0x0000000300027308 */ /* 0x0000a20000000400 */
[----:B------:R-:W-:Y:S05]  /*1930*/  BRA `(.L_x_5727) ;  /* 0x0000000000087947 */ /* 0x000fea0003800000 */
.L_x_5724:
[----:B------:R-:W-:-:S06]  /*1940*/  FMUL.FTZ R8, R18, -1.4426950216293334961 ;  /* 0xbfb8aa3b12087820 */ /* 0x000fcc0000410000 */
[----:B------:R-:W3:Y:S02]  /*1950*/  MUFU.EX2 R8, R8 ;  /* 0x0000000800087308 */ /* 0x000ee40000000800 */
.L_x_5727:
[----:B------:R-:W-:Y:S05]  /*1960*/  BSYNC.RECONVERGENT B1 ;  /* 0x0000000000017941 */ /* 0x000fea0003800200 */
.L_x_5723:
        /* <DEDUP_REMOVED lines=18> */
.L_x_5729:
[----:B0-----:R-:W0:Y:S08]  /*1a90*/  MUFU.RCP R3, R11 ;  /* 0x0000000b00037308 */ /* 0x001e300000001000 */
[----:B------:R-:W1:Y:S01]  /*1aa0*/  MUFU.RCP R8, R8 ;  /* 0x0000000800087308 */ /* 0x000e620000001000 */
[----:B0-----:R-:W-:Y:S01]  /*1ab0*/  FMUL.FTZ R2, R3, R18 ;  /* 0x0000001203027220 */ /* 0x001fe20000410000 */
[----:B-1----:R-:W-:Y:S01]  /*1ac0*/  FMUL.FTZ R3, R8, R19 ;  /* 0x0000001308037220 */ /* 0x002fe20000410000 */
[----:B------:R-:W-:Y:S06]  /*1ad0*/  BRA `(.L_x_5722) ;  /* 0x0000000000207947 */ /* 0x000fec0003800000 */
.L_x_5728:
        /* <DEDUP_REMOVED lines=8> */
.L_x_5722:
[----:B------:R-:W-:Y:S05]  /*1b60*/  BSYNC.RECONVERGENT B0 ;  /* 0x0000000000007941 */ /* 0x000fea0003800200 */
.L_x_5721:
        /* <DEDUP_REMOVED lines=48> */
.L_x_5735:
[----:B------:R-:W-:Y:S01]  /*1e70*/  ISETP.NE.AND P1, PT, R14, 0x7f800000, PT ;  /* 0x7f8000000e00780c */ /* 0x000fe20003f25270 */
[----:B------:R-:W-:-:S12]  /*1e80*/  FADD.FTZ R8, R27, -R27 ;  /* 0x8000001b1b087221 */ /* 0x000fd80000010000 */
[C---:B------:R-:W-:Y:S02]  /*1e90*/  @!P1 ISETP.GT.AND P0, PT, R10.reuse, -0x1, PT ;  /* 0xffffffff0a00980c */ /* 0x040fe40003f04270 */
[----:B------:R-:W-:Y:S02]  /*1ea0*/  @P1 MOV R11, R8 ;  /* 0x00000008000b1202 */ /* 0x000fe40000000f00 */
[----:B------:R-:W-:Y:S02]  /*1eb0*/  @!P1 FSEL R11, R10, RZ, P0 ;  /* 0x000000ff0a0b9208 */ /* 0x000fe40000000000 */
[----:B------:R-:W-:Y:S01]  /*1ec0*/  @!P1 FSEL R8, R8, RZ, P0 ;  /* 0x000000ff08089208 */ /* 0x000fe20000000000 */
[----:B------:R-:W-:Y:S06]  /*1ed0*/  BRA `(.L_x_5736) ;  /* 0x0000000000187947 */ /* 0x000fec0003800000 */
.L_x_5734:
[----:B------:R-:W-:-:S04]  /*1ee0*/  FMUL.RZ R10, R8, 0.15915493667125701904 ;  /* 0x3e22f983080a7820 */ /* 0x000fc8000040c000 */
[----:B------:R0:W1:Y:S08]  /*1ef0*/  MUFU.COS R11, R10 ;  /* 0x0000000a000b7308 */ /* 0x0000700000000000 */
[----:B------:R0:W2:Y:S01]  /*1f00*/  MUFU.SIN R8, R10 ;  /* 0x0000000a00087308 */ /* 0x0000a20000000400 */
[----:B------:R-:W-:Y:S05]  /*1f10*/  BRA `(.L_x_5736) ;  /* 0x0000000000087947 */ /* 0x000fea0003800000 */
.L_x_5733:
[----:B------:R-:W-:-:S06]  /*1f20*/  FMUL.FTZ R11, R26, -1.4426950216293334961 ;  /* 0xbfb8aa3b1a0b7820 */ /* 0x000fcc0000410000 */
[----:B------:R-:W3:Y:S02]  /*1f30*/  MUFU.EX2 R11, R11 ;  /* 0x0000000b000b7308 */ /* 0x000ee40000000800 */
.L_x_5736:
[----:B------:R-:W-:Y:S05]  /*1f40*/  BSYNC.RECONVERGENT B1 ;  /* 0x0000000000017941 */ /* 0x000fea0003800200 */
.L_x_5732:
        /* <DEDUP_REMOVED lines=18> */
.L_x_5738:
[----:B------:R-:W0:Y:S08]  /*2070*/  MUFU.RCP R11, R14 ;  /* 0x0000000e000b7308 */ /* 0x000e300000001000 */
[----:B------:R-:W1:Y:S01]  /*2080*/  MUFU.RCP R8, R8 ;  /* 0x0000000800087308 */ /* 0x000e620000001000 */
[----:B0-----:R-:W-:Y:S01]  /*2090*/  FMUL.FTZ R10, R11, R26 ;  /* 0x0000001a0b0a7220 */ /* 0x001fe20000410000 */
[----:B-1----:R-:W-:Y:S01]  /*20a0*/  FMUL.FTZ R11, R8, R27 ;  /* 0x0000001b080b7220 */ /* 0x002fe20000410000 */
[----:B------:R-:W-:Y:S06]  /*20b0*/  BRA `(.L_x_5731) ;  /* 0x0000000000207947 */ /* 0x000fec0003800000 */
.L_x_5737:
        /* <DEDUP_REMOVED lines=8> */
.L_x_5731:
[----:B------:R-:W-:Y:S05]  /*2140*/  BSYNC.RECONVERGENT B0 ;  /* 0x0000000000007941 */ /* 0x000fea0003800200 */
.L_x_5730:
        /* <DEDUP_REMOVED lines=48> */
.L_x_5744:
[----:B------:R-:W-:Y:S01]  /*2450*/  ISETP.NE.AND P1, PT, R16, 0x7f800000, PT ;  /* 0x7f8000001000780c */ /* 0x000fe20003f25270 */
[----:B------:R-:W-:-:S12]  /*2460*/  FADD.FTZ R8, R29, -R29 ;  /* 0x8000001d1d087221 */ /* 0x000fd80000010000 */
[C---:B------:R-:W-:Y:S02]  /*2470*/  @!P1 ISETP.GT.AND P0, PT, R14.reuse, -0x1, PT ;  /* 0xffffffff0e00980c */ /* 0x040fe40003f04270 */
[----:B------:R-:W-:Y:S02]  /*2480*/  @P1 MOV R15, R8 ;  /* 0x00000008000f1202 */ /* 0x000fe40000000f00 */
[----:B------:R-:W-:Y:S02]  /*2490*/  @!P1 FSEL R15, R14, RZ, P0 ;  /* 0x000000ff0e0f9208 */ /* 0x000fe40000000000 */
[----:B------:R-:W-:Y:S01]  /*24a0*/  @!P1 FSEL R8, R8, RZ, P0 ;  /* 0x000000ff08089208 */ /* 0x000fe20000000000 */
[----:B------:R-:W-:Y:S06]  /*24b0*/  BRA `(.L_x_5745) ;  /* 0x0000000000187947 */ /* 0x000fec0003800000 */
.L_x_5743:
[----:B------:R-:W-:-:S04]  /*24c0*/  FMUL.RZ R14, R8, 0.15915493667125701904 ;  /* 0x3e22f983080e7820 */ /* 0x000fc8000040c000 */
[----:B------:R0:W1:Y:S08]  /*24d0*/  MUFU.COS R15, R14 ;  /* 0x0000000e000f7308 */ /* 0x0000700000000000 */
[----:B------:R0:W2:Y:S01]  /*24e0*/  MUFU.SIN R8, R14 ;  /* 0x0000000e00087308 */ /* 0x0000a20000000400 */
[----:B------:R-:W-:Y:S05]  /*24f0*/  BRA `(.L_x_5745) ;  /* 0x0000000000087947 */ /* 0x000fea0003800000 */
.L_x_5742:
[----:B------:R-:W-:-:S06]  /*2500*/  FMUL.FTZ R15, R28, -1.4426950216293334961 ;  /* 0xbfb8aa3b1c0f7820 */ /* 0x000fcc0000410000 */
[----:B------:R-:W3:Y:S02]  /*2510*/  MUFU.EX2 R15, R15 ;  /* 0x0000000f000f7308 */ /* 0x000ee40000000800 */
.L_x_5745:
[----:B------:R-:W-:Y:S05]  /*2520*/  BSYNC.RECONVERGENT B1 ;  /* 0x0000000000017941 */ /* 0x000fea0003800200 */
.L_x_5741:
        /* <DEDUP_REMOVED lines=18> */
.L_x_5747:
[----:B------:R-:W0:Y:S08]  /*2650*/  MUFU.RCP R15, R16 ;  /* 0x00000010000f7308 */ /* 0x000e300000001000 */
[----:B------:R-:W1:Y:S01]  /*2660*/  MUFU.RCP R8, R8 ;  /* 0x0000000800087308 */ /* 0x000e620000001000 */
[----:B0-----:R-:W-:Y:S01]  /*2670*/  FMUL.FTZ R14, R15, R28 ;  /* 0x0000001c0f0e7220 */ /* 0x001fe20000410000 */
[----:B-1----:R-:W-:Y:S01]  /*2680*/  FMUL.FTZ R15, R8, R29 ;  /* 0x0000001d080f7220 */ /* 0x002fe20000410000 */
[----:B------:R-:W-:Y:S06]  /*2690*/  BRA `(.L_x_5740) ;  /* 0x0000000000207947 */ /* 0x000fec0003800000 */
.L_x_5746:
        /* <DEDUP_REMOVED lines=8> */
.L_x_5740:
[----:B------:R-:W-:Y:S05]  /*2720*/  BSYNC.RECONVERGENT B0 ;  /* 0x0000000000007941 */ /* 0x000fea0003800200 */
.L_x_5739:
        /* <DEDUP_REMOVED lines=48> */
.L_x_5753:
[----:B------:R-:W-:Y:S01]  /*2a30*/  ISETP.NE.AND P1, PT, R18, 0x7f800000, PT ;  /* 0x7f8000001200780c */ /* 0x000fe20003f25270 */
[----:B------:R-:W-:-:S12]  /*2a40*/  FADD.FTZ R8, R25, -R25 ;  /* 0x8000001919087221 */ /* 0x000fd80000010000 */
[C---:B------:R-:W-:Y:S02]  /*2a50*/  @!P1 ISETP.GT.AND P0, PT, R16.reuse, -0x1, PT ;  /* 0xffffffff1000980c */ /* 0x040fe40003f04270 */
[----:B------:R-:W-:Y:S02]  /*2a60*/  @P1 MOV R17, R8 ;  /* 0x0000000800111202 */ /* 0x000fe40000000f00 */
[----:B------:R-:W-:Y:S02]  /*2a70*/  @!P1 FSEL R17, R16, RZ, P0 ;  /* 0x000000ff10119208 */ /* 0x000fe40000000000 */
[----:B------:R-:W-:Y:S01]  /*2a80*/  @!P1 FSEL R8, R8, RZ, P0 ;  /* 0x000000ff08089208 */ /* 0x000fe20000000000 */
[----:B------:R-:W-:Y:S06]  /*2a90*/  BRA `(.L_x_5754) ;  /* 0x0000000000187947 */ /* 0x000fec0003800000 */
.L_x_5752:
[----:B------:R-:W-:-:S04]  /*2aa0*/  FMUL.RZ R16, R8, 0.15915493667125701904 ;  /* 0x3e22f98308107820 */ /* 0x000fc8000040c000 */
[----:B------:R0:W1:Y:S08]  /*2ab0*/  MUFU.COS R17, R16 ;  /* 0x0000001000117308 */ /* 0x0000700000000000 */
[----:B------:R0:W2:Y:S01]  /*2ac0*/  MUFU.SIN R8, R16 ;  /* 0x0000001000087308 */ /* 0x0000a20000000400 */
[----:B------:R-:W-:Y:S05]  /*2ad0*/  BRA `(.L_x_5754) ;  /* 0x0000000000087947 */ /* 0x000fea0003800000 */
.L_x_5751:
[----:B------:R-:W-:-:S06]  /*2ae0*/  FMUL.FTZ R17, R24, -1.4426950216293334961 ;  /* 0xbfb8aa3b18117820 */ /* 0x000fcc0000410000 */
[----:B------:R-:W3:Y:S02]  /*2af0*/  MUFU.EX2 R17, R17 ;  /* 0x0000001100117308 */ /* 0x000ee40000000800 */
.L_x_5754:
[----:B------:R-:W-:Y:S05]  /*2b00*/  BSYNC.RECONVERGENT B1 ;  /* 0x0000000000017941 */ /* 0x000fea0003800200 */
.L_x_5750:
        /* <DEDUP_REMOVED lines=18> */
.L_x_5756:
[----:B------:R-:W0:Y:S08]  /*2c30*/  MUFU.RCP R17, R18 ;  /* 0x0000001200117308 */ /* 0x000e300000001000 */
[----:B------:R-:W1:Y:S01]  /*2c40*/  MUFU.RCP R8, R8 ;  /* 0x0000000800087308 */ /* 0x000e620000001000 */
[----:B0-----:R-:W-:Y:S01]  /*2c50*/  FMUL.FTZ R16, R17, R24 ;  /* 0x0000001811107220 */ /* 0x001fe20000410000 */
[----:B-1----:R-:W-:Y:S01]  /*2c60*/  FMUL.FTZ R17, R8, R25 ;  /* 0x0000001908117220 */ /* 0x002fe20000410000 */
[----:B------:R-:W-:Y:S06]  /*2c70*/  BRA `(.L_x_5749) ;  /* 0x0000000000207947 */ /* 0x000fec0003800000 */
.L_x_5755:
        /* <DEDUP_REMOVED lines=8> */
.L_x_5749:
[----:B------:R-:W-:Y:S05]  /*2d00*/  BSYNC.RECONVERGENT B0 ;  /* 0x0000000000007941 */ /* 0x000fea0003800200 */
.L_x_5748:
        /* <DEDUP_REMOVED lines=48> */
.L_x_5762:
[----:B------:R-:W-:Y:S01]  /*3010*/  ISETP.NE.AND P1, PT, R24, 0x7f800000, PT ;  /* 0x7f8000001800780c */ /* 0x000fe20003f25270 */
[----:B------:R-:W-:-:S12]  /*3020*/  FADD.FTZ R8, R21, -R21 ;  /* 0x8000001515087221 */ /* 0x000fd80000010000 */
[C---:B------:R-:W-:Y:S02]  /*3030*/  @!P1 ISETP.GT.AND P0, PT, R18.reuse, -0x1, PT ;  /* 0xffffffff1200980c */ /* 0x040fe40003f04270 */
[----:B------:R-:W-:Y:S02]  /*3040*/  @P1 MOV R19, R8 ;  /* 0x0000000800131202 */ /* 0x000fe40000000f00 */
[----:B------:R-:W-:Y:S02]  /*3050*/  @!P1 FSEL R19, R18, RZ, P0 ;  /* 0x000000ff12139208 */ /* 0x000fe40000000000 */
[----:B------:R-:W-:Y:S01]  /*3060*/  @!P1 FSEL R8, R8, RZ, P0 ;  /* 0x000000ff08089208 */ /* 0x000fe20000000000 */
[----:B------:R-:W-:Y:S06]  /*3070*/  BRA `(.L_x_5763) ;  /* 0x0000000000187947 */ /* 0x000fec0003800000 */
.L_x_5761:
[----:B------:R-:W-:-:S04]  /*3080*/  FMUL.RZ R18, R8, 0.15915493667125701904 ;  /* 0x3e22f98308127820 */ /* 0x000fc8000040c000 */
[----:B------:R0:W1:Y:S08]  /*3090*/  MUFU.COS R19, R18 ;  /* 0x0000001200137308 */ /* 0x0000700000000000 */
[----:B------:R0:W2:Y:S01]  /*30a0*/  MUFU.SIN R8, R18 ;  /* 0x0000001200087308 */ /* 0x0000a20000000400 */
[----:B------:R-:W-:Y:S05]  /*30b0*/  BRA `(.L_x_5763) ;  /* 0x0000000000087947 */ /* 0x000fea0003800000 */
.L_x_5760:
[----:B------:R-:W-:-:S06]  /*30c0*/  FMUL.FTZ R19, R20, -1.4426950216293334961 ;  /* 0xbfb8aa3b14137820 */ /* 0x000fcc0000410000 */
[----:B------:R-:W3:Y:S02]  /*30d0*/  MUFU.EX2 R19, R19 ;  /* 0x0000001300137308 */ /* 0x000ee40000000800 */
.L_x_5763:
[----:B------:R-:W-:Y:S05]  /*30e0*/  BSYNC.RECONVERGENT B1 ;  /* 0x0000000000017941 */ /* 0x000fea0003800200 */
.L_x_5759:
        /* <DEDUP_REMOVED lines=18> */
.L_x_5765:
[----:B------:R-:W0:Y:S08]  /*3210*/  MUFU.RCP R19, R24 ;  /* 0x0000001800137308 */ /* 0x000e300000001000 */
[----:B------:R-:W1:Y:S01]  /*3220*/  MUFU.RCP R8, R8 ;  /* 0x0000000800087308 */ /* 0x000e620000001000 */
[----:B0-----:R-:W-:Y:S01]  /*3230*/  FMUL.FTZ R18, R19, R20 ;  /* 0x0000001413127220 */ /* 0x001fe20000410000 */
[----:B-1----:R-:W-:Y:S01]  /*3240*/  FMUL.FTZ R19, R8, R21 ;  /* 0x0000001508137220 */ /* 0x002fe20000410000 */
[----:B------:R-:W-:Y:S06]  /*3250*/  BRA `(.L_x_5758) ;  /* 0x0000000000207947 */ /* 0x000fec0003800000 */
.L_x_5764:
        /* <DEDUP_REMOVED lines=8> */
.L_x_5758:
[----:B------:R-:W-:Y:S05]  /*32e0*/  BSYNC.RECONVERGENT B0 ;  /* 0x0000000000007941 */ /* 0x000fea0003800200 */
.L_x_5757:
        /* <DEDUP_REMOVED lines=21> */
.L_x_5768:
[----:B------:R-:W-:-:S13]  /*3440*/  ISETP.GE.U32.AND P0, PT, R23, R22, PT ;  /* 0x000000161700720c */ /* 0x000fda0003f06070 */
[----:B------:R-:W-:Y:S05]  /*3450*/  @P0 BRA `(.L_x_5770) ;  /* 0x0000000000300947 */ /* 0x000fea0003800000 */
[----:B-1----:R-:W1:Y:S01]  /*3460*/  LDC.64 R4, c[0x0][0x388] ;  /* 0x0000e200ff047b82 */ /* 0x002e620000000a00 */
[----:B------:R-:W-:Y:S02]  /*3470*/  IADD3 R7, PT, PT, R0, R23, RZ ;  /* 0x0000001700077210 */ /* 0x000fe40007ffe0ff */
[----:B------:R-:W-:-:S03]  /*3480*/  IADD3 R23, PT, PT, R23, 0x80, RZ ;  /* 0x0000008017177810 */ /* 0x000fc60007ffe0ff */
[----:B-1----:R-:W-:-:S05]  /*3490*/  IMAD.WIDE.U32 R4, R7, 0x8, R4 ;  /* 0x0000000807047825 */ /* 0x002fca00078e0004 */
[----:B------:R1:W-:Y:S02]  /*34a0*/  STG.E.64 desc[UR4][R4.64], R2 ;  /* 0x0000000204007986 */ /* 0x0003e4000c101b04 */
.L_x_5769:
[----:B------:R-:W-:-:S13]  /*34b0*/  ISETP.GE.U32.AND P0, PT, R23, R22, PT ;  /* 0x000000161700720c */ /* 0x000fda0003f06070 */
[----:B------:R-:W-:Y:S05]  /*34c0*/  @P0 BRA `(.L_x_5771) ;  /* 0x0000000000340947 */ /* 0x000fea0003800000 */
[----:B-1----:R-:W1:Y:S01]  /*34d0*/  LDC.64 R2, c[0x0][0x388] ;  /* 0x0000e200ff027b82 */ /* 0x002e620000000a00 */
[----:B------:R-:W-:Y:S02]  /*34e0*/  IADD3 R5, PT, PT, R0, R23, RZ ;  /* 0x0000001700057210 */ /* 0x000fe40007ffe0ff */
[----:B------:R-:W-:-:S03]  /*34f0*/  IADD3 R23, PT, PT, R23, 0x80, RZ ;  /* 0x0000008017177810 */ /* 0x000fc60007ffe0ff */
[----:B-1----:R-:W-:-:S05]  /*3500*/  IMAD.WIDE.U32 R2, R5, 0x8, R2 ;  /* 0x0000000805027825 */ /* 0x002fca00078e0002 */
[----:B------:R2:W-:Y:S02]  /*3510*/  STG.E.64 desc[UR4][R2.64], R10 ;  /* 0x0000000a02007986 */ /* 0x0005e4000c101b04 */
.L_x_5770:
        /* <DEDUP_REMOVED lines=8> */
.L_x_5771:
[----:B------:R-:W-:Y:S05]  /*35a0*/  BSYNC.RELIABLE B1 ;  /* 0x0000000000017941 */ /* 0x000fea0003800100 */
.L_x_5767:
[----:B------:R-:W-:-:S13]  /*35b0*/  ISETP.GE.U32.AND P0, PT, R23, R22, PT ;  /* 0x000000161700720c */ /* 0x000fda0003f06070 */
[----:B-12---:R-:W1:Y:S01]  /*35c0*/  @!P0 LDC.64 R2, c[0x0][0x388] ;  /* 0x0000e200ff028b82 */ /* 0x006e620000000a00 */
[----:B------:R-:W-:Y:S02]  /*35d0*/  @!P0 IADD3 R5, PT, PT, R0, R23, RZ ;  /* 0x0000001700058210 */ /* 0x000fe40007ffe0ff */
[----:B------:R-:W-:-:S03]  /*35e0*/  @!P0 IADD3 R23, PT, PT, R23, 0x80, RZ ;  /* 0x0000008017178810 */ /* 0x000fc60007ffe0ff */
[----:B-1----:R-:W-:-:S05]  /*35f0*/  @!P0 IMAD.WIDE.U32 R2, R5, 0x8, R2 ;  /* 0x0000000805028825 */ /* 0x002fca00078e0002 */
[----:B------:R3:W-:Y:S02]  /*3600*/  @!P0 STG.E.64 desc[UR4][R2.64], R16 ;  /* 0x0000001002008986 */ /* 0x0007e4000c101b04 */
.L_x_5772:
[----:B------:R-:W-:Y:S05]  /*3610*/  BSYNC.RECONVERGENT B0 ;  /* 0x0000000000007941 */ /* 0x000fea0003800200 */
.L_x_5766:
        /* <DEDUP_REMOVED lines=8> */
.L_x_5695:
[----:B------:R-:W0:Y:S01]  /*36a0*/  S2R R2, SR_TID.X ;  /* 0x0000000000027919 */ /* 0x000e220000002100 */
[----:B------:R-:W1:Y:S02]  /*36b0*/  LDC.64 R4, c[0x0][0x390] ;  /* 0x0000e400ff047b82 */ /* 0x000e640000000a00 */
[----:B-1----:R-:W-:-:S04]  /*36c0*/  IMAD.WIDE.U32 R4, R0, 0x8, R4 ;  /* 0x0000000800047825 */ /* 0x002fc800078e0004 */
[----:B0-----:R-:W-:-:S05]  /*36d0*/  IMAD.WIDE.U32 R4, R2, 0x20, R4 ;  /* 0x0000002002047825 */ /* 0x001fca00078e0004 */
[----:B------:R-:W2:Y:S04]  /*36e0*/  LDG.E.ENL2.256 R20, R16, desc[UR4][R4.64] ;  /* 0xfe0000040410797e */ /* 0x000ea80008121914 */
[----:B------:R0:W5:Y:S01]  /*36f0*/  LDG.E.ENL2.256 R8, R12, desc[UR4][R4.64+0x1000] ;  /* 0xfe008004040c797e */ /* 0x0001620008121908 */
        /* <DEDUP_REMOVED lines=21> */
.L_x_5775:
        /* <DEDUP_REMOVED lines=27> */
.L_x_5776:
[----:B0-2---:R-:W-:Y:S01]  /*3a00*/  FMUL.RZ R5, R3, 0.15915493667125701904 ;  /* 0x3e22f98303057820 */ /* 0x005fe2000040c000 */
[----:B------:R-:W-:-:S03]  /*3a10*/  FMUL.FTZ R4, R16, -1.4426950216293334961 ;  /* 0xbfb8aa3b10047820 */ /* 0x000fc60000410000 */
[----:B---3--:R-:W0:Y:S08]  /*3a20*/  MUFU.COS R7, R5 ;  /* 0x0000000500077308 */ /* 0x008e300000000000 */
[----:B------:R-:W1:Y:S08]  /*3a30*/  MUFU.SIN R3, R5 ;  /* 0x0000000500037308 */ /* 0x000e700000000400 */
[----:B------:R-:W0:Y:S02]  /*3a40*/  MUFU.EX2 R4, R4 ;  /* 0x0000000400047308 */ /* 0x000e240000000800 */
[C---:B0-----:R-:W-:Y:S01]  /*3a50*/  FMUL.FTZ R7, R4.reuse, R7 ;  /* 0x0000000704077220 */ /* 0x041fe20000410000 */
[----:B-1----:R-:W-:-:S07]  /*3a60*/  FMUL.FTZ R3, R4, R3 ;  /* 0x0000000304037220 */ /* 0x002fce0000410000 */
.L_x_5774:
[----:B------:R-:W-:Y:S05]  /*3a70*/  BSYNC.RECONVERGENT B0 ;  /* 0x0000000000007941 */ /* 0x000fea0003800200 */
.L_x_5773:
        /* <DEDUP_REMOVED lines=24> */
.L_x_5778:
        /* <DEDUP_REMOVED lines=8> */
.L_x_5779:
[----:B------:R-:W-:Y:S05]  /*3c80*/  BSYNC.RECONVERGENT B0 ;  /* 0x0000000000007941 */ /* 0x000fea0003800200 */
.L_x_5777:
        /* <DEDUP_REMOVED lines=43> */
.L_x_5783:
[----:B------:R-:W-:Y:S01]  /*3f40*/  ISETP.NE.AND P1, PT, R16, 0x7f800000, PT ;  /* 0x7f8000001000780c */ /* 0x000fe20003f25270 */
[----:B------:R-:W-:-:S12]  /*3f50*/  FADD.FTZ R3, R19, -R19 ;  /* 0x8000001313037221 */ /* 0x000fd80000010000 */
[C---:B------:R-:W-:Y:S02]  /*3f60*/  @!P1 ISETP.GT.AND P0, PT, R6.reuse, -0x1, PT ;  /* 0xffffffff0600980c */ /* 0x040fe40003f04270 */
[----:B------:R-:W-:Y:S02]  /*3f70*/  @P1 MOV R7, R3 ;  /* 0x0000000300071202 */ /* 0x000fe40000000f00 */
[----:B------:R-:W-:Y:S02]  /*3f80*/  @!P1 FSEL R7, R6, RZ, P0 ;  /* 0x000000ff06079208 */ /* 0x000fe40000000000 */
[----:B------:R-:W-:Y:S01]  /*3f90*/  @!P1 FSEL R3, R3, RZ, P0 ;  /* 0x000000ff03039208 */ /* 0x000fe20000000000 */
[----:B------:R-:W-:Y:S06]  /*3fa0*/  BRA `(.L_x_5784) ;  /* 0x0000000000187947 */ /* 0x000fec0003800000 */
.L_x_5782:
[----:B------:R-:W-:-:S04]  /*3fb0*/  FMUL.RZ R6, R3, 0.15915493667125701904 ;  /* 0x3e22f98303067820 */ /* 0x000fc8000040c000 */
[----:B------:R0:W1:Y:S08]  /*3fc0*/  MUFU.COS R7, R6 ;  /* 0x0000000600077308 */ /* 0x0000700000000000 */
[----:B------:R0:W2:Y:S01]  /*3fd0*/  MUFU.SIN R3, R6 ;  /* 0x0000000600037308 */ /* 0x0000a20000000400 */
[----:B------:R-:W-:Y:S05]  /*3fe0*/  BRA `(.L_x_5784) ;  /* 0x0000000000087947 */ /* 0x000fea0003800000 */
.L_x_5781:
[----:B------:R-:W-:-:S06]  /*3ff0*/  FMUL.FTZ R7, R18, -1.4426950216293334961 ;  /* 0xbfb8aa3b12077820 */ /* 0x000fcc0000410000 */
[----:B------:R-:W3:Y:S02]  /*4000*/  MUFU.EX2 R7, R7 ;  /* 0x0000000700077308 */ /* 0x000ee40000000800 */
.L_x_5784:
[----:B------:R-:W-:Y:S05]  /*4010*/  BSYNC.RECONVERGENT B0 ;  /* 0x0000000000007941 */ /* 0x000fea0003800200 */
.L_x_5780:
        /* <DEDUP_REMOVED lines=19> */
.L_x_5787:
[----:B------:R-:W0:Y:S08]  /*4150*/  MUFU.RCP R3, R3 ;  /* 0x0000000300037308 */ /* 0x000e300000001000 */
[----:B------:R-:W1:Y:S01]  /*4160*/  MUFU.RCP R16, R16 ;  /* 0x0000001000107308 */ /* 0x000e620000001000 */
[----:B0-----:R-:W-:Y:S01]  /*4170*/  FMUL.FTZ R6, R18, R3 ;  /* 0x0000000312067220 */ /* 0x001fe20000410000 */
[----:B-1----:R-:W-:Y:S01]  /*4180*/  FMUL.FTZ R7, R19, R16 ;  /* 0x0000001013077220 */ /* 0x002fe20000410000 */
[----:B------:R-:W-:Y:S06]  /*4190*/  BRA `(.L_x_5788) ;  /* 0x0000000000207947 */ /* 0x000fec0003800000 */
.L_x_5786:
        /* <DEDUP_REMOVED lines=8> */
.L_x_5788:
[----:B------:R-:W-:Y:S05]  /*4220*/  BSYNC.RECONVERGENT B0 ;  /* 0x0000000000007941 */ /* 0x000fea0003800200 */
.L_x_5785:
        /* <DEDUP_REMOVED lines=43> */
.L_x_5792:
[----:B------:R-:W-:Y:S01]  /*44e0*/  ISETP.NE.AND P1, PT, R18, 0x7f800000, PT ;  /* 0x7f8000001200780c */ /* 0x000fe20003f25270 */
[----:B------:R-:W-:-:S12]  /*44f0*/  FADD.FTZ R3, R21, -R21 ;  /* 0x8000001515037221 */ /* 0x000fd80000010000 */
[C---:B------:R-:W-:Y:S02]  /*4500*/  @!P1 ISETP.GT.AND P0, PT, R16.reuse, -0x1, PT ;  /* 0xffffffff1000980c */ /* 0x040fe40003f04270 */
[----:B------:R-:W-:Y:S02]  /*4510*/  @P1 MOV R17, R3 ;  /* 0x0000000300111202 */ /* 0x000fe40000000f00 */
[----:B------:R-:W-:Y:S02]  /*4520*/  @!P1 FSEL R17, R16, RZ, P0 ;  /* 0x000000ff10119208 */ /* 0x000fe40000000000 */
[----:B------:R-:W-:Y:S01]  /*4530*/  @!P1 FSEL R3, R3, RZ, P0 ;  /* 0x000000ff03039208 */ /* 0x000fe20000000000 */
[----:B------:R-:W-:Y:S06]  /*4540*/  BRA `(.L_x_5793) ;  /* 0x0000000000187947 */ /* 0x000fec0003800000 */
.L_x_5791:
[----:B------:R-:W-:-:S04]  /*4550*/  FMUL.RZ R16, R3, 0.15915493667125701904 ;  /* 0x3e22f98303107820 */ /* 0x000fc8000040c000 */
[----:B------:R0:W1:Y:S08]  /*4560*/  MUFU.COS R17, R16 ;  /* 0x0000001000117308 */ /* 0x0000700000000000 */
[----:B------:R0:W2:Y:S01]  /*4570*/  MUFU.SIN R3, R16 ;  /* 0x0000001000037308 */ /* 0x0000a20000000400 */
[----:B------:R-:W-:Y:S05]  /*4580*/  BRA `(.L_x_5793) ;  /* 0x0000000000087947 */ /* 0x000fea0003800000 */
.L_x_5790:
[----:B------:R-:W-:-:S06]  /*4590*/  FMUL.FTZ R17, R20, -1.4426950216293334961 ;  /* 0xbfb8aa3b14117820 */ /* 0x000fcc0000410000 */
[----:B------:R-:W3:Y:S02]  /*45a0*/  MUFU.EX2 R17, R17 ;  /* 0x0000001100117308 */ /* 0x000ee40000000800 */
.L_x_5793:
[----:B------:R-:W-:Y:S05]  /*45b0*/  BSYNC.RECONVERGENT B0 ;  /* 0x0000000000007941 */ /* 0x000fea0003800200 */
.L_x_5789:
        /* <DEDUP_REMOVED lines=19> */
.L_x_5796:
[----:B------:R-:W0:Y:S08]  /*46f0*/  MUFU.RCP R3, R3 ;  /* 0x0000000300037308 */ /* 0x000e300000001000 */
[----:B------:R-:W1:Y:S01]  /*4700*/  MUFU.RCP R16, R16 ;  /* 0x0000001000107308 */ /* 0x000e620000001000 */
[----:B0-----:R-:W-:Y:S01]  /*4710*/  FMUL.FTZ R20, R20, R3 ;  /* 0x0000000314147220 */ /* 0x001fe20000410000 */
[----:B-1----:R-:W-:Y:S01]  /*4720*/  FMUL.FTZ R21, R21, R16 ;  /* 0x0000001015157220 */ /* 0x002fe20000410000 */
[----:B------:R-:W-:Y:S06]  /*4730*/  BRA `(.L_x_5797) ;  /* 0x0000000000207947 */ /* 0x000fec0003800000 */
.L_x_5795:
        /* <DEDUP_REMOVED lines=8> */
.L_x_5797:
[----:B------:R-:W-:Y:S05]  /*47c0*/  BSYNC.RECONVERGENT B0 ;  /* 0x0000000000007941 */ /* 0x000fea0003800200 */
.L_x_5794:
        /* <DEDUP_REMOVED lines=43> */
.L_x_5801:
[----:B------:R-:W-:Y:S01]  /*4a80*/  ISETP.NE.AND P1, PT, R18, 0x7f800000, PT ;  /* 0x7f8000001200780c */ /* 0x000fe20003f25270 */
[----:B------:R-:W-:-:S12]  /*4a90*/  FADD.FTZ R3, R23, -R23 ;  /* 0x8000001717037221 */ /* 0x000fd80000010000 */
[C---:B------:R-:W-:Y:S02]  /*4aa0*/  @!P1 ISETP.GT.AND P0, PT, R16.reuse, -0x1, PT ;  /* 0xffffffff1000980c */ /* 0x040fe40003f04270 */
[----:B------:R-:W-:Y:S02]  /*4ab0*/  @P1 MOV R17, R3 ;  /* 0x0000000300111202 */ /* 0x000fe40000000f00 */
[----:B------:R-:W-:Y:S02]  /*4ac0*/  @!P1 FSEL R17, R16, RZ, P0 ;  /* 0x000000ff10119208 */ /* 0x000fe40000000000 */
[----:B------:R-:W-:Y:S01]  /*4ad0*/  @!P1 FSEL R3, R3, RZ, P0 ;  /* 0x000000ff03039208 */ /* 0x000fe20000000000 */
[----:B------:R-:W-:Y:S06]  /*4ae0*/  BRA `(.L_x_5802) ;  /* 0x0000000000187947 */ /* 0x000fec0003800000 */
.L_x_5800:
[----:B------:R-:W-:-:S04]  /*4af0*/  FMUL.RZ R16, R3, 0.15915493667125701904 ;  /* 0x3e22f98303107820 */ /* 0x000fc8000040c000 */
[----:B------:R0:W1:Y:S08]  /*4b00*/  MUFU.COS R17, R16 ;  /* 0x0000001000117308 */ /* 0x0000700000000000 */
[----:B------:R0:W2:Y:S01]  /*4b10*/  MUFU.SIN R3, R16 ;  /* 0x0000001000037308 */ /* 0x0000a20000000400 */
[----:B------:R-:W-:Y:S05]  /*4b20*/  BRA `(.L_x_5802) ;  /* 0x0000000000087947 */ /* 0x000fea0003800000 */
.L_x_5799:
[----:B------:R-:W-:-:S06]  /*4b30*/  FMUL.FTZ R17, R22, -1.4426950216293334961 ;  /* 0xbfb8aa3b16117820 */ /* 0x000fcc0000410000 */
[----:B------:R-:W3:Y:S02]  /*4b40*/  MUFU.EX2 R17, R17 ;  /* 0x0000001100117308 */ /* 0x000ee40000000800 */
.L_x_5802:
[----:B------:R-:W-:Y:S05]  /*4b50*/  BSYNC.RECONVERGENT B0 ;  /* 0x0000000000007941 */ /* 0x000fea0003800200 */
.L_x_5798:
        /* <DEDUP_REMOVED lines=19> */
.L_x_5805:
[----:B------:R-:W0:Y:S08]  /*4c90*/  MUFU.RCP R3, R3 ;  /* 0x0000000300037308 */ /* 0x000e300000001000 */
[----:B------:R-:W1:Y:S01]  /*4ca0*/  MUFU.RCP R16, R16 ;  /* 0x0000001000107308 */ /* 0x000e620000001000 */
[----:B0-----:R-:W-:Y:S01]  /*4cb0*/  FMUL.FTZ R22, R22, R3 ;  /* 0x0000000316167220 */ /* 0x001fe20000410000 */
[----:B-1----:R-:W-:Y:S01]  /*4cc0*/  FMUL.FTZ R23, R23, R16 ;  /* 0x0000001017177220 */ /* 0x002fe20000410000 */
[----:B------:R-:W-:Y:S06]  /*4cd0*/  BRA `(.L_x_5806) ;  /* 0x0000000000207947 */ /* 0x000fec0003800000 */
.L_x_5804:
        /* <DEDUP_REMOVED lines=8> */
.L_x_5806:
[----:B------:R-:W-:Y:S05]  /*4d60*/  BSYNC.RECONVERGENT B0 ;  /* 0x0000000000007941 */ /* 0x000fea0003800200 */
.L_x_5803:
        /* <DEDUP_REMOVED lines=43> */
.L_x_5810:
[----:B------:R-:W-:Y:S01]  /*5020*/  ISETP.NE.AND P1, PT, R18, 0x7f800000, PT ;  /* 0x7f8000001200780c */ /* 0x000fe20003f25270 */
[----:B------:R-:W-:-:S12]  /*5030*/  FADD.FTZ R3, R13, -R13 ;  /* 0x8000000d0d037221 */ /* 0x000fd80000010000 */
[C---:B------:R-:W-:Y:S02]  /*5040*/  @!P1 ISETP.GT.AND P0, PT, R16.reuse, -0x1, PT ;  /* 0xffffffff1000980c */ /* 0x040fe40003f04270 */
[----:B------:R-:W-:Y:S02]  /*5050*/  @P1 MOV R17, R3 ;  /* 0x0000000300111202 */ /* 0x000fe40000000f00 */
[----:B------:R-:W-:Y:S02]  /*5060*/  @!P1 FSEL R17, R16, RZ, P0 ;  /* 0x000000ff10119208 */ /* 0x000fe40000000000 */
[----:B------:R-:W-:Y:S01]  /*5070*/  @!P1 FSEL R3, R3, RZ, P0 ;  /* 0x000000ff03039208 */ /* 0x000fe20000000000 */
[----:B------:R-:W-:Y:S06]  /*5080*/  BRA `(.L_x_5811) ;  /* 0x0000000000187947 */ /* 0x000fec0003800000 */
.L_x_5809:
[----:B------:R-:W-:-:S04]  /*5090*/  FMUL.RZ R16, R3, 0.15915493667125701904 ;  /* 0x3e22f98303107820 */ /* 0x000fc8000040c000 */
[----:B------:R0:W1:Y:S08]  /*50a0*/  MUFU.COS R17, R16 ;  /* 0x0000001000117308 */ /* 0x0000700000000000 */
[----:B------:R0:W2:Y:S01]  /*50b0*/  MUFU.SIN R3, R16 ;  /* 0x0000001000037308 */ /* 0x0000a20000000400 */
[----:B------:R-:W-:Y:S05]  /*50c0*/  BRA `(.L_x_5811) ;  /* 0x0000000000087947 */ /* 0x000fea0003800000 */
.L_x_5808:
[----:B------:R-:W-:-:S06]  /*50d0*/  FMUL.FTZ R17, R12, -1.4426950216293334961 ;  /* 0xbfb8aa3b0c117820 */ /* 0x000fcc0000410000 */
[----:B------:R-:W3:Y:S02]  /*50e0*/  MUFU.EX2 R17, R17 ;  /* 0x0000001100117308 */ /* 0x000ee40000000800 */
.L_x_5811:
[----:B------:R-:W-:Y:S05]  /*50f0*/  BSYNC.RECONVERGENT B0 ;  /* 0x0000000000007941 */ /* 0x000fea0003800200 */
.L_x_5807:
        /* <DEDUP_REMOVED lines=19> */
.L_x_5814:
[----:B------:R-:W0:Y:S08]  /*5230*/  MUFU.RCP R3, R3 ;  /* 0x0000000300037308 */ /* 0x000e300000001000 */
[----:B------:R-:W1:Y:S01]  /*5240*/  MUFU.RCP R16, R16 ;  /* 0x0000001000107308 */ /* 0x000e620000001000 */
[----:B0-----:R-:W-:Y:S01]  /*5250*/  FMUL.FTZ R12, R12, R3 ;  /* 0x000000030c0c7220 */ /* 0x001fe20000410000 */
[----:B-1----:R-:W-:Y:S01]  /*5260*/  FMUL.FTZ R13, R13, R16 ;  /* 0x000000100d0d7220 */ /* 0x002fe20000410000 */
[----:B------:R-:W-:Y:S06]  /*5270*/  BRA `(.L_x_5815) ;  /* 0x0000000000207947 */ /* 0x000fec0003800000 */
.L_x_5813:
        /* <DEDUP_REMOVED lines=8> */
.L_x_5815:
[----:B------:R-:W-:Y:S05]  /*5300*/  BSYNC.RECONVERGENT B0 ;  /* 0x0000000000007941 */ /* 0x000fea0003800200 */
.L_x_5812:
        /* <DEDUP_REMOVED lines=43> */
.L_x_5819:
[----:B------:R-:W-:Y:S01]  /*55c0*/  ISETP.NE.AND P1, PT, R18, 0x7f800000, PT ;  /* 0x7f8000001200780c */ /* 0x000fe20003f25270 */
[----:B------:R-:W-:-:S12]  /*55d0*/  FADD.FTZ R3, R15, -R15 ;  /* 0x8000000f0f037221 */ /* 0x000fd80000010000 */
[C---:B------:R-:W-:Y:S02]  /*55e0*/  @!P1 ISETP.GT.AND P0, PT, R16.reuse, -0x1, PT ;  /* 0xffffffff1000980c */ /* 0x040fe40003f04270 */
[----:B------:R-:W-:Y:S02]  /*55f0*/  @P1 MOV R17, R3 ;  /* 0x0000000300111202 */ /* 0x000fe40000000f00 */
[----:B------:R-:W-:Y:S02]  /*5600*/  @!P1 FSEL R17, R16, RZ, P0 ;  /* 0x000000ff10119208 */ /* 0x000fe40000000000 */
[----:B------:R-:W-:Y:S01]  /*5610*/  @!P1 FSEL R3, R3, RZ, P0 ;  /* 0x000000ff03039208 */ /* 0x000fe20000000000 */
[----:B------:R-:W-:Y:S06]  /*5620*/  BRA `(.L_x_5820) ;  /* 0x0000000000187947 */ /* 0x000fec0003800000 */
.L_x_5818:
[----:B------:R-:W-:-:S04]  /*5630*/  FMUL.RZ R16, R3, 0.15915493667125701904 ;  /* 0x3e22f98303107820 */ /* 0x000fc8000040c000 */
[----:B------:R0:W1:Y:S08]  /*5640*/  MUFU.COS R17, R16 ;  /* 0x0000001000117308 */ /* 0x0000700000000000 */
[----:B------:R0:W2:Y:S01]  /*5650*/  MUFU.SIN R3, R16 ;  /* 0x0000001000037308 */ /* 0x0000a20000000400 */
[----:B------:R-:W-:Y:S05]  /*5660*/  BRA `(.L_x_5820) ;  /* 0x0000000000087947 */ /* 0x000fea0003800000 */
.L_x_5817:
[----:B------:R-:W-:-:S06]  /*5670*/  FMUL.FTZ R17, R14, -1.4426950216293334961 ;  /* 0xbfb8aa3b0e117820 */ /* 0x000fcc0000410000 */
[----:B------:R-:W3:Y:S02]  /*5680*/  MUFU.EX2 R17, R17 ;  /* 0x0000001100117308 */ /* 0x000ee40000000800 */
.L_x_5820:
[----:B------:R-:W-:Y:S05]  /*5690*/  BSYNC.RECONVERGENT B0 ;  /* 0x0000000000007941 */ /* 0x000fea0003800200 */
.L_x_5816:
        /* <DEDUP_REMOVED lines=19> */
.L_x_5823:
[----:B------:R-:W0:Y:S08]  /*57d0*/  MUFU.RCP R3, R3 ;  /* 0x0000000300037308 */ /* 0x000e300000001000 */
[----:B------:R-:W1:Y:S01]  /*57e0*/  MUFU.RCP R16, R16 ;  /* 0x0000001000107308 */ /* 0x000e620000001000 */
[----:B0-----:R-:W-:Y:S01]  /*57f0*/  FMUL.FTZ R14, R14, R3 ;  /* 0x000000030e0e7220 */ /* 0x001fe20000410000 */
[----:B-1----:R-:W-:Y:S01]  /*5800*/  FMUL.FTZ R15, R15, R16 ;  /* 0x000000100f0f7220 */ /* 0x002fe20000410000 */
[----:B------:R-:W-:Y:S06]  /*5810*/  BRA `(.L_x_5824) ;  /* 0x0000000000207947 */ /* 0x000fec0003800000 */
.L_x_5822:
        /* <DEDUP_REMOVED lines=8> */
.L_x_5824:
[----:B------:R-:W-:Y:S05]  /*58a0*/  BSYNC.RECONVERGENT B0 ;  /* 0x0000000000007941 */ /* 0x000fea0003800200 */
.L_x_5821:
        /* <DEDUP_REMOVED lines=43> */
.L_x_5828:
[----:B------:R-:W-:Y:S01]  /*5b60*/  ISETP.NE.AND P1, PT, R18, 0x7f800000, PT ;  /* 0x7f8000001200780c */ /* 0x000fe20003f25270 */
[----:B------:R-:W-:-:S12]  /*5b70*/  FADD.FTZ R3, R9, -R9 ;  /* 0x8000000909037221 */ /* 0x000fd80000010000 */
[C---:B------:R-:W-:Y:S02]  /*5b80*/  @!P1 ISETP.GT.AND P0, PT, R16.reuse, -0x1, PT ;  /* 0xffffffff1000980c */ /* 0x040fe40003f04270 */
[----:B------:R-:W-:Y:S02]  /*5b90*/  @P1 MOV R17, R3 ;  /* 0x0000000300111202 */ /* 0x000fe40000000f00 */
[----:B------:R-:W-:Y:S02]  /*5ba0*/  @!P1 FSEL R17, R16, RZ, P0 ;  /* 0x000000ff10119208 */ /* 0x000fe40000000000 */
[----:B------:R-:W-:Y:S01]  /*5bb0*/  @!P1 FSEL R3, R3, RZ, P0 ;  /* 0x000000ff03039208 */ /* 0x000fe20000000000 */
[----:B------:R-:W-:Y:S06]  /*5bc0*/  BRA `(.L_x_5829) ;  /* 0x0000000000187947 */ /* 0x000fec0003800000 */
.L_x_5827:
[----:B------:R-:W-:-:S04]  /*5bd0*/  FMUL.RZ R16, R3, 0.15915493667125701904 ;  /* 0x3e22f98303107820 */ /* 0x000fc8000040c000 */
[----:B------:R0:W1:Y:S08]  /*5be0*/  MUFU.COS R17, R16 ;  /* 0x0000001000117308 */ /* 0x0000700000000000 */
[----:B------:R0:W2:Y:S01]  /*5bf0*/  MUFU.SIN R3, R16 ;  /* 0x0000001000037308 */ /* 0x0000a20000000400 */
[----:B------:R-:W-:Y:S05]  /*5c00*/  BRA `(.L_x_5829) ;  /* 0x0000000000087947 */ /* 0x000fea0003800000 */
.L_x_5826:
[----:B------:R-:W-:-:S06]  /*5c10*/  FMUL.FTZ R17, R8, -1.4426950216293334961 ;  /* 0xbfb8aa3b08117820 */ /* 0x000fcc0000410000 */
[----:B------:R-:W3:Y:S02]  /*5c20*/  MUFU.EX2 R17, R17 ;  /* 0x0000001100117308 */ /* 0x000ee40000000800 */
.L_x_5829:
[----:B------:R-:W-:Y:S05]  /*5c30*/  BSYNC.RECONVERGENT B0 ;  /* 0x0000000000007941 */ /* 0x000fea0003800200 */
.L_x_5825:
        /* <DEDUP_REMOVED lines=19> */
.L_x_5832:
[----:B------:R-:W0:Y:S08]  /*5d70*/  MUFU.RCP R3, R3 ;  /* 0x0000000300037308 */ /* 0x000e300000001000 */
[----:B------:R-:W1:Y:S01]  /*5d80*/  MUFU.RCP R16, R16 ;  /* 0x0000001000107308 */ /* 0x000e620000001000 */
[----:B0-----:R-:W-:Y:S01]  /*5d90*/  FMUL.FTZ R8, R8, R3 ;  /* 0x0000000308087220 */ /* 0x001fe20000410000 */
[----:B-1----:R-:W-:Y:S01]  /*5da0*/  FMUL.FTZ R9, R9, R16 ;  /* 0x0000001009097220 */ /* 0x002fe20000410000 */
[----:B------:R-:W-:Y:S06]  /*5db0*/  BRA `(.L_x_5833) ;  /* 0x0000000000207947 */ /* 0x000fec0003800000 */
.L_x_5831:
        /* <DEDUP_REMOVED lines=8> */
.L_x_5833:
[----:B------:R-:W-:Y:S05]  /*5e40*/  BSYNC.RECONVERGENT B0 ;  /* 0x0000000000007941 */ /* 0x000fea0003800200 */
.L_x_5830:
        /* <DEDUP_REMOVED lines=43> */
.L_x_5837:
[----:B------:R-:W-:Y:S01]  /*6100*/  ISETP.NE.AND P1, PT, R18, 0x7f800000, PT ;  /* 0x7f8000001200780c */ /* 0x000fe20003f25270 */
[----:B------:R-:W-:-:S12]  /*6110*/  FADD.FTZ R3, R11, -R11 ;  /* 0x8000000b0b037221 */ /* 0x000fd80000010000 */
[C---:B------:R-:W-:Y:S02]  /*6120*/  @!P1 ISETP.GT.AND P0, PT, R16.reuse, -0x1, PT ;  /* 0xffffffff1000980c */ /* 0x040fe40003f04270 */
[----:B------:R-:W-:Y:S02]  /*6130*/  @P1 MOV R17, R3 ;  /* 0x0000000300111202 */ /* 0x000fe40000000f00 */
[----:B------:R-:W-:Y:S02]  /*6140*/  @!P1 FSEL R17, R16, RZ, P0 ;  /* 0x000000ff10119208 */ /* 0x000fe40000000000 */
[----:B------:R-:W-:Y:S01]  /*6150*/  @!P1 FSEL R3, R3, RZ, P0 ;  /* 0x000000ff03039208 */ /* 0x000fe20000000000 */
[----:B------:R-:W-:Y:S06]  /*6160*/  BRA `(.L_x_5838) ;  /* 0x0000000000187947 */ /* 0x000fec0003800000 */
.L_x_5836:
[----:B------:R-:W-:-:S04]  /*6170*/  FMUL.RZ R16, R3, 0.15915493667125701904 ;  /* 0x3e22f98303107820 */ /* 0x000fc8000040c000 */
[----:B------:R1:W2:Y:S08]  /*6180*/  MUFU.COS R17, R16 ;  /* 0x0000001000117308 */ /* 0x0002b00000000000 */
[----:B------:R1:W3:Y:S01]  /*6190*/  MUFU.SIN R3, R16 ;  /* 0x0000001000037308 */ /* 0x0002e20000000400 */
[----:B------:R-:W-:Y:S05]  /*61a0*/  BRA `(.L_x_5838) ;  /* 0x0000000000087947 */ /* 0x000fea0003800000 */
.L_x_5835:
[----:B------:R-:W-:-:S06]  /*61b0*/  FMUL.FTZ R17, R10, -1.4426950216293334961 ;  /* 0xbfb8aa3b0a117820 */ /* 0x000fcc0000410000 */
[----:B------:R-:W0:Y:S02]  /*61c0*/  MUFU.EX2 R17, R17 ;  /* 0x0000001100117308 */ /* 0x000e240000000800 */
.L_x_5838:
[----:B------:R-:W-:Y:S05]  /*61d0*/  BSYNC.RECONVERGENT B0 ;  /* 0x0000000000007941 */ /* 0x000fea0003800200 */
.L_x_5834:
        /* <DEDUP_REMOVED lines=19> */
.L_x_5841:
[----:B------:R-:W0:Y:S08]  /*6310*/  MUFU.RCP R3, R3 ;  /* 0x0000000300037308 */ /* 0x000e300000001000 */
[----:B------:R-:W1:Y:S01]  /*6320*/  MUFU.RCP R16, R16 ;  /* 0x0000001000107308 */ /* 0x000e620000001000 */
[----:B0-----:R-:W-:Y:S01]  /*6330*/  FMUL.FTZ R10, R10, R3 ;  /* 0x000000030a0a7220 */ /* 0x001fe20000410000 */
[----:B-1----:R-:W-:Y:S01]  /*6340*/  FMUL.FTZ R11, R11, R16 ;  /* 0x000000100b0b7220 */ /* 0x002fe20000410000 */
[----:B------:R-:W-:Y:S06]  /*6350*/  BRA `(.L_x_5842) ;  /* 0x0000000000207947 */ /* 0x000fec0003800000 */
.L_x_5840:
        /* <DEDUP_REMOVED lines=8> */
.L_x_5842:
[----:B------:R-:W-:Y:S05]  /*63e0*/  BSYNC.RECONVERGENT B0 ;  /* 0x0000000000007941 */ /* 0x000fea0003800200 */
.L_x_5839:
[----:B------:R-:W0:Y:S02]  /*63f0*/  LDC.64 R16, c[0x0][0x388] ;  /* 0x0000e200ff107b82 */ /* 0x000e240000000a00 */
[----:B0-----:R-:W-:-:S04]  /*6400*/  IMAD.WIDE.U32 R16, R0, 0x8, R16 ;  /* 0x0000000800107825 */ /* 0x001fc800078e0010 */
[----:B------:R-:W-:-:S05]  /*6410*/  IMAD.WIDE.U32 R16, R2, 0x20, R16 ;  /* 0x0000002002107825 */ /* 0x000fca00078e0010 */
[----:B------:R-:W-:Y:S04]  /*6420*/  STG.E.ENL2.256 desc[UR4][R16.64], R4, R20 ;  /* 0xf80000041014797f */ /* 0x000fe8000f121804 */
[----:B------:R-:W-:Y:S01]  /*6430*/  STG.E.ENL2.256 desc[UR4][R16.64+0x1000], R12, R8 ;  /* 0xf800800c1008797f */ /* 0x000fe2000f121804 */
[----:B------:R-:W-:Y:S05]  /*6440*/  EXIT ;  /* 0x000000000000794d */ /* 0x000fea0003800000 */
.L_x_5843:
        /* <DEDUP_REMOVED lines=11> */
.L_x_10199:


//--------------------- .text._ZN2at6native29vectorized_elementwise_kernelILi8EZZZNS0_61_GLOBAL__N__132982cb_23_ActivationSiluKernel_cu_1520ed90_293311silu_kernelERNS_18TensorIteratorBaseEENKUlvE_clEvENKUlvE2_clEvEUlN3c107complexIfEEE_St5arrayIPcLm2EEEEviT0_T1_ --------------------------
	.section	.text._ZN2at6native29vectorized_elementwise_kernelILi8EZZZNS0_61_GLOBAL__N__132982cb_23_ActivationSiluKernel_cu_1520ed90_293311silu_kernelERNS_18TensorIteratorBaseEENKUlvE_clEvENKUlvE2_clEvEUlN3c107complexIfEEE_St5arrayIPcLm2EEEEviT0_T1_,"ax",@progbits
	.align	128
        .global         _ZN2at6native29vectorized_elementwise_kernelILi8EZZZNS0_61_GLOBAL__N__132982cb_23_ActivationSiluKernel_cu_1520ed90_293311silu_kernelERNS_18TensorIteratorBaseEENKUlvE_clEvENKUlvE2_clEvEUlN3c107complexIfEEE_St5arrayIPcLm2EEEEviT0_T1_
        .type           _ZN2at6native29vectorized_elementwise_kernelILi8EZZZNS0_61_GLOBAL__N__132982cb_23_ActivationSiluKernel_cu_1520ed90_293311silu_kernelERNS_18TensorIteratorBaseEENKUlvE_clEvENKUlvE2_clEvEUlN3c107complexIfEEE_St5arrayIPcLm2EEEEviT0_T1_,@function
        .size           _ZN2at6native29vectorized_elementwise_kernelILi8EZZZNS0_61_GLOBAL__N__132982cb_23_ActivationSiluKernel_cu_1520ed90_293311silu_kernelERNS_18TensorIteratorBaseEENKUlvE_clEvENKUlvE2_clEvEUlN3c107complexIfEEE_St5arrayIPcLm2EEEEviT0_T1_,(.L_x_10200 - _ZN2at6native29vectorized_elementwise_kernelILi8EZZZNS0_61_GLOBAL__N__132982cb_23_ActivationSiluKernel_cu_1520ed90_293311silu_kernelERNS_18TensorIteratorBaseEENKUlvE_clEvENKUlvE2_clEvEUlN3c107complexIfEEE_St5arrayIPcLm2EEEEviT0_T1_)
        .other          _ZN2at6native29vectorized_elementwise_kernelILi8EZZZNS0_61_GLOBAL__N__132982cb_23_ActivationSiluKernel_cu_1520ed90_293311silu_kernelERNS_18TensorIteratorBaseEENKUlvE_clEvENKUlvE2_clEvEUlN3c107complexIfEEE_St5arrayIPcLm2EEEEviT0_T1_,@"STO_CUDA_ENTRY STV_DEFAULT"
_ZN2at6native29vectorized_elementwise_kernelILi8EZZZNS0_61_GLOBAL__N__132982cb_23_ActivationSiluKernel_cu_1520ed90_293311silu_kernelERNS_18TensorIteratorBaseEENKUlvE_clEvENKUlvE2_clEvEUlN3c107complexIfEEE_St5arrayIPcLm2EEEEviT0_T1_:
.text._ZN2at6native29vectorized_elementwise_kernelILi8EZZZNS0_61_GLOBAL__N__132982cb_23_ActivationSiluKernel_cu_1520ed90_293311silu_kernelERNS_18TensorIteratorBaseEENKUlvE_clEvENKUlvE2_clEvEUlN3c107complexIfEEE_St5arrayIPcLm2EEEEviT0_T1_:
[----:B------:R-:W-:Y:S01]  /*0000*/  LDC R1, c[0x0][0x37c] ;  /* 0x0000df00ff017b82 */ /* 0x000fe20000000800 */
[----:B------:R-:W-:Y:S05]  /*0010*/  EXIT ;  /* 0x000000000000794d */ /* 0x000fea0003800000 */
.L_x_5844:
        /* <DEDUP_REMOVED lines=14> */
.L_x_10200:


//--------------------- .text._ZN2at6native18elementwise_kernelILi128ELi4EZNS0_15gpu_kernel_implIZZZNS0_61_GLOBAL__N__132982cb_23_ActivationSiluKernel_cu_1520ed90_293311silu_kernelERNS_18TensorIteratorBaseEENKUlvE_clEvENKUlvE1_clEvEUlN3c107complexIdEEE_EEvS5_RKT_EUliE_EEviT1_ --------------------------
	.section	.text._ZN2at6native18elementwise_kernelILi128ELi4EZNS0_15gpu_kernel_implIZZZNS0_61_GLOBAL__N__132982cb_23_ActivationSiluKernel_cu_1520ed90_293311silu_kernelERNS_18TensorIteratorBaseEENKUlvE_clEvENKUlvE1_clEvEUlN3c107complexIdEEE_EEvS5_RKT_EUliE_EEviT1_,"ax",@progbits
	.align	128
        .global         _ZN2at6native18elementwise_kernelILi128ELi4EZNS0_15gpu_kernel_implIZZZNS0_61_GLOBAL__N__132982cb_23_ActivationSiluKernel_cu_1520ed90_293311silu_kernelERNS_18TensorIteratorBaseEENKUlvE_clEvENKUlvE1_clEvEUlN3c107complexIdEEE_EEvS5_RKT_EUliE_EEviT1_
        .type           _ZN2at6native18elementwise_kernelILi128ELi4EZNS0_15gpu_kernel_implIZZZNS0_61_GLOBAL__N__132982cb_23_ActivationSiluKernel_cu_1520ed90_293311silu_kernelERNS_18TensorIteratorBaseEENKUlvE_clEvENKUlvE1_clEvEUlN3c107complexIdEEE_EEvS5_RKT_EUliE_EEviT1_,@function
        .size           _ZN2at6native18elementwise_kernelILi128ELi4EZNS0_15gpu_kernel_implIZZZNS0_61_GLOBAL__N__132982cb_23_ActivationSiluKernel_cu_1520ed90_293311silu_kernelERNS_18TensorIteratorBaseEENKUlvE_clEvENKUlvE1_clEvEUlN3c107complexIdEEE_EEvS5_RKT_EUliE_EEviT1_,(.L_x_10130 - _ZN2at6native18elementwise_kernelILi128ELi4EZNS0_15gpu_kernel_implIZZZNS0_61_GLOBAL__N__132982cb_23_ActivationSiluKernel_cu_1520ed90_293311silu_kernelERNS_18TensorIteratorBaseEENKUlvE_clEvENKUlvE1_clEvEUlN3c107complexIdEEE_EEvS5_RKT_EUliE_EEviT1_)
        .other          _ZN2at6native18elementwise_kernelILi128ELi4EZNS0_15gpu_kernel_implIZZZNS0_61_GLOBAL__N__132982cb_23_ActivationSiluKernel_cu_1520ed90_293311silu_kernelERNS_18TensorIteratorBaseEENKUlvE_clEvENKUlvE1_clEvEUlN3c107complexIdEEE_EEvS5_RKT_EUliE_EEviT1_,@"STO_CUDA_ENTRY STV_DEFAULT"
_ZN2at6native18elementwise_kernelILi128ELi4EZNS0_15gpu_kernel_implIZZZNS0_61_GLOBAL__N__132982cb_23_ActivationSiluKernel_cu_1520ed90_293311silu_kernelERNS_18TensorIteratorBaseEENKUlvE_clEvENKUlvE1_clEvEUlN3c107complexIdEEE_EEvS5_RKT_EUliE_EEviT1_:
.text._ZN2at6native18elementwise_kernelILi128ELi4EZNS0_15gpu_kernel_implIZZZNS0_61_GLOBAL__N__132982cb_23_ActivationSiluKernel_cu_1520ed90_293311silu_kernelERNS_18TensorIteratorBaseEENKUlvE_clEvENKUlvE1_clEvEUlN3c107complexIdEEE_EEvS5_RKT_EUliE_EEviT1_:
[----:B------:R-:W0:Y:S01]  /*0000*/  LDC R1, c[0x0][0x37c] ;  /* 0x0000df00ff017b82 */ /* 0x000e220000000800 */
[----:B------:R-:W1:Y:S07]  /*0010*/  S2R R17, SR_TID.X ;  /* 0x0000000000117919 */ /* 0x000e6e0000002100 */
[----:B------:R-:W2:Y:S01]  /*0020*/  S2UR UR4, SR_CTAID.X ;  /* 0x00000000000479c3 */ /* 0x000ea20000002500 */
[----:B------:R-:W3:Y:S01]  /*0030*/  LDCU UR39, c[0x0][0x388] ;  /* 0x00007100ff2777ac */ /* 0x000ee20008000800 */
[----:B------:R-:W-:Y:S01]  /*0040*/  BSSY.RECONVERGENT B6, `(.L_x_5845) ;  /* 0x0000985000067945 */ /* 0x000fe20003800200 */
[----:B0-----:R-:W-:Y:S01]  /*0050*/  VIADD R1, R1, 0xffffffd8 ;  /* 0xffffffd801017836 */ /* 0x001fe20000000000 */
[----:B------:R-:W0:Y:S01]  /*0060*/  LDCU UR5, c[0x0][0x380] ;  /* 0x00007000ff0577ac */ /* 0x000e220008000800 */
[----:B------:R-:W4:Y:S01]  /*0070*/  LDCU.64 UR36, c[0x0][0x358] ;  /* 0x00006b00ff2477ac */ /* 0x000f220008000a00 */
[----:B------:R-:W4:Y:S01]  /*0080*/  LDCU.U8 UR41, c[0x0][0x592] ;  /* 0x0000b240ff2977ac */ /* 0x000f220008000000 */
[----:B------:R-:W4:Y:S01]  /*0090*/  LDCU.U8 UR42, c[0x0][0x591] ;  /* 0x0000b220ff2a77ac */ /* 0x000f220008000000 */
[----:B---3--:R-:W-:-:S02]  /*00a0*/  UIADD3 UR40, UPT, UPT, UR39, -0x1, URZ ;  /* 0xffffffff27287890 */ /* 0x008fc4000fffe0ff */
[----:B--2---:R-:W-:Y:S02]  /*00b0*/  USHF.L.U32 UR4, UR4, 0x9, URZ ;  /* 0x0000000904047899 */ /* 0x004fe400080006ff */
[----:B------:R-:W-:-:S04]  /*00c0*/  UISETP.LT.U32.AND UP0, UPT, UR40, 0x18, UPT ;  /* 0x000000182800788c */ /* 0x000fc8000bf01070 */
[----:B------:R-:W-:Y:S01]  /*00d0*/  USEL UR38, UR40, 0x18, UP0 ;  /* 0x0000001828267887 */ /* 0x000fe20008000000 */
[----:B-1----:R-:W-:-:S03]  /*00e0*/  LOP3.LUT R17, R17, UR4, RZ, 0xfc, !PT ;  /* 0x0000000411117c12 */ /* 0x002fc6000f8efcff */
[----:B------:R-:W-:Y:S01]  /*00f0*/  UIADD3 UR38, UPT, UPT, UR38, 0x1, URZ ;  /* 0x0000000126267890 */ /* 0x000fe2000fffe0ff */
[----:B0-----:R-:W-:-:S13]  /*0100*/  ISETP.GE.AND P0, PT, R17, UR5, PT ;  /* 0x0000000511007c0c */ /* 0x001fda000bf06270 */
[----:B----4-:R-:W-:Y:S05]  /*0110*/  @P0 BRA `(.L_x_5846) ;  /* 0x0000009400dc0947 */ /* 0x010fea0003800000 */
        /* <DEDUP_REMOVED lines=302> */
.L_x_5847:
        /* <DEDUP_REMOVED lines=16> */
[----:B------:R-:W-:Y:S01]  /*1500*/  CS2R R22, SRZ ;  /* 0x0000000000167805 */ /* 0x000fe2000001ff00 */
[----:B--2---:R4:W0:Y:S02]  /*1510*/  I2F.F64.S16 R20, R2 ;  /* 0x0000000200147312 */ /* 0x0048240000101c00 */
[----:B0---4-:R-:W-:Y:S05]  /*1520*/  BRA `(.L_x_5854) ;  /* 0x0000000c00e87947 */ /* 0x011fea0003800000 */
.L_x_5852:
[----:B------:R-:W2:Y:S01]  /*1530*/  LDG.E.U8 R2, desc[UR36][R2.64] ;  /* 0x0000002402027981 */ /* 0x000ea2000c1e1100 */
[----:B------:R-:W-:Y:S01]  /*1540*/  CS2R R22, SRZ ;  /* 0x0000000000167805 */ /* 0x000fe2000001ff00 */
[----:B--2---:R4:W0:Y:S02]  /*1550*/  I2F.F64.U16 R20, R2 ;  /* 0x0000000200147312 */ /* 0x0048240000101800 */
[----:B0---4-:R-:W-:Y:S05]  /*1560*/  BRA `(.L_x_5854) ;  /* 0x0000000c00d87947 */ /* 0x011fea0003800000 */
.L_x_5851:
[----:B------:R-:W-:-:S09]  /*1570*/  UISETP.NE.AND UP0, UPT, UR4, 0x2, UPT ;  /* 0x000000020400788c */ /* 0x000fd2000bf05270 */
[----:B------:R-:W-:Y:S05]  /*1580*/  BRA.U !UP0, `(.L_x_5855) ;  /* 0x0000000108307547 */ /* 0x000fea000b800000 */
[----:B------:R-:W-:-:S09]  /*1590*/  UISETP.NE.AND UP0, UPT, UR4, 0x3, UPT ;  /* 0x000000030400788c */ /* 0x000fd2000bf05270 */
[----:B------:R-:W-:Y:S05]  /*15a0*/  BRA.U !UP0, `(.L_x_5856) ;  /* 0x0000000108187547 */ /* 0x000fea000b800000 */
[----:B------:R-:W-:-:S09]  /*15b0*/  UISETP.NE.AND UP0, UPT, UR4, 0x4, UPT ;  /* 0x000000040400788c */ /* 0x000fd2000bf05270 */
[----:B------:R-:W-:Y:S05]  /*15c0*/  BRA.U UP0, `(.L_x_5853) ;  /* 0x0000000d00247547 */ /* 0x000fea000b800000 */
[----:B------:R-:W2:Y:S01]  /*15d0*/  LDG.E.64 R20, desc[UR36][R2.64] ;  /* 0x0000002402147981 */ /* 0x000ea2000c1e1b00 */
[----:B------:R-:W-:Y:S01]  /*15e0*/  CS2R R22, SRZ ;  /* 0x0000000000167805 */ /* 0x000fe2000001ff00 */
[----:B--2---:R-:W4:Y:S02]  /*15f0*/  I2F.F64.S64 R20, R20 ;  /* 0x0000001400147312 */ /* 0x004f240000301c00 */
[----:B----4-:R-:W-:Y:S05]  /*1600*/  BRA `(.L_x_5854) ;  /* 0x0000000c00b07947 */ /* 0x010fea0003800000 */
.L_x_5856:
[----:B------:R-:W2:Y:S01]  /*1610*/  LDG.E R2, desc[UR36][R2.64] ;  /* 0x0000002402027981 */ /* 0x000ea2000c1e1900 */
[----:B------:R-:W-:Y:S01]  /*1620*/  CS2R R22, SRZ ;  /* 0x0000000000167805 */ /* 0x000fe2000001ff00 */
[----:B--2---:R4:W0:Y:S02]  /*1630*/  I2F.F64 R20, R2 ;  /* 0x0000000200147312 */ /* 0x0048240000201c00 */
[----:B0---4-:R-:W-:Y:S05]  /*1640*/  BRA `(.L_x_5854) ;  /* 0x0000000c00a07947 */ /* 0x011fea0003800000 */
.L_x_5855:
[----:B------:R-:W2:Y:S01]  /*1650*/  LDG.E.U16 R2, desc[UR36][R2.64] ;  /* 0x0000002402027981 */ /* 0x000ea2000c1e1500 */
[----:B------:R-:W-:Y:S01]  /*1660*/  CS2R R22, SRZ ;  /* 0x0000000000167805 */ /* 0x000fe2000001ff00 */
[----:B--2---:R4:W0:Y:S02]  /*1670*/  I2F.F64.S16 R20, R2 ;  /* 0x0000000200147312 */ /* 0x0048240000101c00 */
[----:B0---4-:R-:W-:Y:S05]  /*1680*/  BRA `(.L_x_5854) ;  /* 0x0000000c00907947 */ /* 0x011fea0003800000 */
.L_x_5850:
[----:B------:R-:W-:-:S09]  /*1690*/  UISETP.GT.AND UP0, UPT, UR4, 0x6, UPT ;  /* 0x000000060400788c */ /* 0x000fd2000bf04270 */
[----:B------:R-:W-:Y:S05]  /*16a0*/  BRA.U UP0, `(.L_x_5857) ;  /* 0x00000001003c7547 */ /* 0x000fea000b800000 */
[----:B------:R-:W-:-:S09]  /*16b0*/  UISETP.NE.AND UP0, UPT, UR4, 0x5, UPT ;  /* 0x000000050400788c */ /* 0x000fd2000bf05270 */
[----:B------:R-:W-:Y:S05]  /*16c0*/  BRA.U !UP0, `(.L_x_5858) ;  /* 0x00000001081c7547 */ /* 0x000fea000b800000 */
[----:B------:R-:W-:-:S09]  /*16d0*/  UISETP.NE.AND UP0, UPT, UR4, 0x6, UPT ;  /* 0x000000060400788c */ /* 0x000fd2000bf05270 */
[----:B------:R-:W-:Y:S05]  /*16e0*/  BRA.U UP0, `(.L_x_5853) ;  /* 0x0000000900dc7547 */ /* 0x000fea000b800000 */
[----:B------:R-:W2:Y:S01]  /*16f0*/  LDG.E R20, desc[UR36][R2.64] ;  /* 0x0000002402147981 */ /* 0x000ea2000c1e1900 */
[----:B------:R-:W-:Y:S01]  /*1700*/  CS2R R22, SRZ ;  /* 0x0000000000167805 */ /* 0x000fe2000001ff00 */
[----:B--2---:R-:W-:-:S06]  /*1710*/  FMUL.FTZ R20, R20, 1 ;  /* 0x3f80000014147820 */ /* 0x004fcc0000410000 */
[----:B------:R-:W3:Y:S02]  /*1720*/  F2F.F64.F32 R20, R20 ;  /* 0x0000001400147310 */ /* 0x000ee40000201800 */
[----:B---3--:R-:W-:Y:S05]  /*1730*/  BRA `(.L_x_5854) ;  /* 0x0000000c00647947 */ /* 0x008fea0003800000 */
.L_x_5858:
[----:B------:R-:W2:Y:S01]  /*1740*/  LDG.E.U16 R0, desc[UR36][R2.64] ;  /* 0x0000002402007981 */ /* 0x000ea2000c1e1500 */
[----:B------:R-:W-:Y:S01]  /*1750*/  CS2R R22, SRZ ;  /* 0x0000000000167805 */ /* 0x000fe2000001ff00 */
[----:B--2---:R-:W-:-:S05]  /*1760*/  HADD2.F32 R0, -RZ, R0.H0_H0 ;  /* 0x20000000ff007230 */ /* 0x004fca0000004100 */
[----:B------:R-:W-:-:S04]  /*1770*/  FMUL.FTZ R0, R0, 1 ;  /* 0x3f80000000007820 */ /* 0x000fc80000410000 */
[----:B------:R3:W4:Y:S02]  /*1780*/  F2F.F64.F32 R20, R0 ;  /* 0x0000000000147310 */ /* 0x0007240000201800 */
[----:B---34-:R-:W-:Y:S05]  /*1790*/  BRA `(.L_x_5854) ;  /* 0x0000000c004c7947 */ /* 0x018fea0003800000 */
.L_x_5857:
[----:B------:R-:W-:-:S09]  /*17a0*/  UISETP.NE.AND UP0, UPT, UR4, 0x7, UPT ;  /* 0x000000070400788c */ /* 0x000fd2000bf05270 */
[----:B------:R-:W-:Y:S05]  /*17b0*/  BRA.U !UP0, `(.L_x_5859) ;  /* 0x0000000108687547 */ /* 0x000fea000b800000 */
[----:B------:R-:W-:-:S09]  /*17c0*/  UISETP.NE.AND UP0, UPT, UR4, 0x8, UPT ;  /* 0x000000080400788c */ /* 0x000fd2000bf05270 */
[----:B------:R-:W-:Y:S05]  /*17d0*/  BRA.U !UP0, `(.L_x_5860) ;  /* 0x0000000108307547 */ /* 0x000fea000b800000 */
[----:B------:R-:W-:-:S09]  /*17e0*/  UISETP.NE.AND UP0, UPT, UR4, 0x9, UPT ;  /* 0x000000090400788c */ /* 0x000fd2000bf05270 */
[----:B------:R-:W-:Y:S05]  /*17f0*/  BRA.U UP0, `(.L_x_5853) ;  /* 0x0000000900987547 */ /* 0x000fea000b800000 */
[----:B------:R-:W2:Y:S02]  /*1800*/  LDG.E.64 R2, desc[UR36][R2.64] ;  /* 0x0000002402027981 */ /* 0x000ea4000c1e1b00 */
[----:B--2---:R-:W-:Y:S01]  /*1810*/  FMUL.FTZ R20, R2, 1 ;  /* 0x3f80000002147820 */ /* 0x004fe20000410000 */
[----:B------:R-:W-:-:S05]  /*1820*/  FMUL.FTZ R22, R3, 1 ;  /* 0x3f80000003167820 */ /* 0x000fca0000410000 */
[----:B------:R-:W4:-:S15]  /*1830*/  F2F.F64.F32 R20, R20 ;  /* 0x0000001400147310 */ /* 0x000f1e0000201800 */
[----:B------:R-:W-:-:S15]  /*1840*/  NOP ;  /* 0x0000000000007918 */ /* 0x000fde0000000000 */
[----:B------:R-:W-:-:S15]  /*1850*/  NOP ;  /* 0x0000000000007918 */ /* 0x000fde0000000000 */
[----:B------:R-:W-:-:S15]  /*1860*/  NOP ;  /* 0x0000000000007918 */ /* 0x000fde0000000000 */
[----:B------:R-:W-:-:S04]  /*1870*/  NOP ;  /* 0x0000000000007918 */ /* 0x000fc80000000000 */
[----:B------:R-:W0:Y:S02]  /*1880*/  F2F.F64.F32 R22, R22 ;  /* 0x0000001600167310 */ /* 0x000e240000201800 */
[----:B0---4-:R-:W-:Y:S05]  /*1890*/  BRA `(.L_x_5854) ;  /* 0x0000000c000c7947 */ /* 0x011fea0003800000 */
.L_x_5860:
[----:B------:R-:W2:Y:S02]  /*18a0*/  LDG.E R2, desc[UR36][R2.64] ;  /* 0x0000002402027981 */ /* 0x000ea4000c1e1900 */
[----:B--2---:R-:W-:-:S05]  /*18b0*/  HADD2.F32 R0, -RZ, R2.H0_H0 ;  /* 0x20000002ff007230 */ /* 0x004fca0000004100 */
[----:B------:R-:W-:Y:S01]  /*18c0*/  FMUL.FTZ R20, R0, 1 ;  /* 0x3f80000000147820 */ /* 0x000fe20000410000 */
[----:B------:R-:W-:-:S05]  /*18d0*/  HADD2.F32 R0, -RZ, R2.H1_H1 ;  /* 0x30000002ff007230 */ /* 0x000fca0000004100 */
[----:B------:R-:W-:Y:S01]  /*18e0*/  FMUL.FTZ R0, R0, 1 ;  /* 0x3f80000000007820 */ /* 0x000fe20000410000 */
[----:B------:R-:W4:-:S15]  /*18f0*/  F2F.F64.F32 R20, R20 ;  /* 0x0000001400147310 */ /* 0x000f1e0000201800 */
[----:B------:R-:W-:-:S15]  /*1900*/  NOP ;  /* 0x0000000000007918 */ /* 0x000fde0000000000 */
[----:B------:R-:W-:-:S15]  /*1910*/  NOP ;  /* 0x0000000000007918 */ /* 0x000fde0000000000 */
[----:B------:R-:W-:-:S15]  /*1920*/  NOP ;  /* 0x0000000000007918 */ /* 0x000fde0000000000 */
[----:B------:R-:W-:-:S04]  /*1930*/  NOP ;  /* 0x0000000000007918 */ /* 0x000fc80000000000 */
[----:B------:R0:W1:Y:S02]  /*1940*/  F2F.F64.F32 R22, R0 ;  /* 0x0000000000167310 */ /* 0x0000640000201800 */
[----:B01--4-:R-:W-:Y:S05]  /*1950*/  BRA `(.L_x_5854) ;  /* 0x0000000800dc7947 */ /* 0x013fea0003800000 */
.L_x_5859:
[----:B------:R3:W5:Y:S01]  /*1960*/  LDG.E.64 R20, desc[UR36][R2.64] ;  /* 0x0000002402147981 */ /* 0x000762000c1e1b00 */
[----:B------:R-:W-:Y:S01]  /*1970*/  CS2R R22, SRZ ;  /* 0x0000000000167805 */ /* 0x000fe2000001ff00 */
[----:B------:R-:W-:Y:S06]  /*1980*/  BRA `(.L_x_5854) ;  /* 0x0000000800d07947 */ /* 0x000fec0003800000 */
.L_x_5849:
        /* <DEDUP_REMOVED lines=9> */
[----:B------:R-:W-:Y:S01]  /*1a20*/  CS2R R22, SRZ ;  /* 0x0000000000167805 */ /* 0x000fe2000001ff00 */
[----:B------:R-:W-:Y:S01]  /*1a30*/  IMAD.MOV.U32 R20, RZ, RZ, RZ ;  /* 0x000000ffff147224 */ /* 0x000fe200078e00ff */
[----:B--2---:R-:W-:-:S04]  /*1a40*/  ISETP.NE.AND P0, PT, R2, RZ, PT ;  /* 0x000000ff0200720c */ /* 0x004fc80003f05270 */
[----:B------:R-:W-:Y:S01]  /*1a50*/  FSEL R21, RZ, 1.875, !P0 ;  /* 0x3ff00000ff157808 */ /* 0x000fe20004000000 */
[----:B------:R-:W-:Y:S08]  /*1a60*/  BRA `(.L_x_5854) ;  /* 0x0000000800987947 */ /* 0x000ff00003800000 */
.L_x_5863:
[----:B------:R2:W5:Y:S01]  /*1a70*/  LDG.E.128 R20, desc[UR36][R2.64] ;  /* 0x0000002402147981 */ /* 0x000562000c1e1d00 */
[----:B------:R-:W-:Y:S05]  /*1a80*/  BRA `(.L_x_5854) ;  /* 0x0000000800907947 */ /* 0x000fea0003800000 */
.L_x_5862:
        /* <DEDUP_REMOVED lines=8> */
[----:B------:R-:W-:Y:S02]  /*1b10*/  CS2R R22, SRZ ;  /* 0x0000000000167805 */ /* 0x000fe4000001ff00 */
        /* <DEDUP_REMOVED lines=19> */
.L_x_5865:
[----:B------:R-:W2:Y:S01]  /*1c50*/  LDG.E.U8 R2, desc[UR36][R2.64] ;  /* 0x0000002402027981 */ /* 0x000ea2000c1e1100 */
[----:B------:R-:W-:Y:S01]  /*1c60*/  CS2R R22, SRZ ;  /* 0x0000000000167805 */ /* 0x000fe2000001ff00 */
[C---:B--2---:R-:W-:Y:S01]  /*1c70*/  IMAD.SHL.U32 R4, R2.reuse, 0x2000000, RZ ;  /* 0x0200000002047824 */ /* 0x044fe200078e00ff */
[----:B------:R-:W-:-:S04]  /*1c80*/  SHF.L.U32 R5, R2, 0x8, RZ ;  /* 0x0000000802057819 */ /* 0x000fc800000006ff */
        /* <DEDUP_REMOVED lines=11> */
.L_x_5864:
[----:B------:R-:W2:Y:S01]  /*1d40*/  LDG.E.U16 R0, desc[UR36][R2.64] ;  /* 0x0000002402007981 */ /* 0x000ea2000c1e1500 */
[----:B------:R-:W-:Y:S01]  /*1d50*/  CS2R R22, SRZ ;  /* 0x0000000000167805 */ /* 0x000fe2000001ff00 */
[----:B--2---:R-:W-:-:S04]  /*1d60*/  IMAD.U32 R0, R0, 0x10000, RZ ;  /* 0x0001000000007824 */ /* 0x004fc800078e00ff */
[----:B------:R-:W-:-:S04]  /*1d70*/  FMUL.FTZ R0, R0, 1 ;  /* 0x3f80000000007820 */ /* 0x000fc80000410000 */
[----:B------:R2:W3:Y:S02]  /*1d80*/  F2F.F64.F32 R20, R0 ;  /* 0x0000000000147310 */ /* 0x0004e40000201800 */
[----:B--23--:R-:W-:Y:S05]  /*1d90*/  BRA `(.L_x_5854) ;  /* 0x0000000400cc7947 */ /* 0x00cfea0003800000 */
.L_x_5861:
        /* <DEDUP_REMOVED lines=9> */
[----:B------:R-:W-:Y:S01]  /*1e30*/  CS2R R22, SRZ ;  /* 0x0000000000167805 */ /* 0x000fe2000001ff00 */
[----:B--2---:R2:W3:Y:S02]  /*1e40*/  I2F.F64.U16 R20, R2 ;  /* 0x0000000200147312 */ /* 0x0044e40000101800 */
[----:B--23--:R-:W-:Y:S05]  /*1e50*/  BRA `(.L_x_5854) ;  /* 0x00000004009c7947 */ /* 0x00cfea0003800000 */
.L_x_5868:
[----:B------:R-:W2:Y:S01]  /*1e60*/  LDG.E.U8 R3, desc[UR36][R2.64] ;  /* 0x0000002402037981 */ /* 0x000ea2000c1e1100 */
[----:B------:R-:W-:Y:S02]  /*1e70*/  CS2R R22, SRZ ;  /* 0x0000000000167805 */ /* 0x000fe4000001ff00 */
        /* <DEDUP_REMOVED lines=20> */
.L_x_5870:
[----:B------:R-:W-:Y:S05]  /*1fc0*/  BSYNC.RECONVERGENT B0 ;  /* 0x0000000000007941 */ /* 0x000fea0003800200 */
.L_x_5869:
[----:B------:R-:W-:Y:S01]  /*1fd0*/  IMAD.SHL.U32 R0, R0, 0x100000, RZ ;  /* 0x0010000000007824 */ /* 0x000fe200078e00ff */
[----:B------:R-:W-:-:S04]  /*1fe0*/  LEA R2, R2, 0x3b800000, 0x17 ;  /* 0x3b80000002027811 */ /* 0x000fc800078eb8ff */
[----:B------:R-:W-:-:S05]  /*1ff0*/  LOP3.LUT R0, R2, R0, R7, 0xfe, !PT ;  /* 0x0000000002007212 */ /* 0x000fca00078efe07 */
[----:B------:R-:W-:-:S04]  /*2000*/  FMUL.FTZ R0, R0, 1 ;  /* 0x3f80000000007820 */ /* 0x000fc80000410000 */
[----:B------:R2:W3:Y:S02]  /*2010*/  F2F.F64.F32 R20, R0 ;  /* 0x0000000000147310 */ /* 0x0004e40000201800 */
[----:B--23--:R-:W-:Y:S05]  /*2020*/  BRA `(.L_x_5854) ;  /* 0x0000000400287947 */ /* 0x00cfea0003800000 */
.L_x_5867:
[----:B------:R-:W2:Y:S01]  /*2030*/  LDG.E.U8 R3, desc[UR36][R2.64] ;  /* 0x0000002402037981 */ /* 0x000ea2000c1e1100 */
[----:B------:R-:W-:Y:S02]  /*2040*/  CS2R R22, SRZ ;  /* 0x0000000000167805 */ /* 0x000fe4000001ff00 */
        /* <DEDUP_REMOVED lines=20> */
.L_x_5872:
[----:B------:R-:W-:Y:S05]  /*2190*/  BSYNC.RECONVERGENT B0 ;  /* 0x0000000000007941 */ /* 0x000fea0003800200 */
.L_x_5871:
[----:B------:R-:W-:Y:S01]  /*21a0*/  IMAD.SHL.U32 R0, R0, 0x200000, RZ ;  /* 0x0020000000007824 */ /* 0x000fe200078e00ff */
[----:B------:R-:W-:-:S04]  /*21b0*/  LEA R2, R2, 0x37800000, 0x17 ;  /* 0x3780000002027811 */ /* 0x000fc800078eb8ff */
[----:B------:R-:W-:-:S05]  /*21c0*/  LOP3.LUT R0, R2, R0, R7, 0xfe, !PT ;  /* 0x0000000002007212 */ /* 0x000fca00078efe07 */
[----:B------:R-:W-:-:S04]  /*21d0*/  FMUL.FTZ R0, R0, 1 ;  /* 0x3f80000000007820 */ /* 0x000fc80000410000 */
[----:B------:R2:W3:Y:S02]  /*21e0*/  F2F.F64.F32 R20, R0 ;  /* 0x0000000000147310 */ /* 0x0004e40000201800 */
[----:B--23--:R-:W-:Y:S05]  /*21f0*/  BRA `(.L_x_5854) ;  /* 0x0000000000b47947 */ /* 0x00cfea0003800000 */
.L_x_5866:
[----:B------:R-:W-:-:S09]  /*2200*/  UISETP.NE.AND UP0, UPT, UR4, 0x1c, UPT ;  /* 0x0000001c0400788c */ /* 0x000fd2000bf05270 */
[----:B------:R-:W-:Y:S05]  /*2210*/  BRA.U !UP0, `(.L_x_5873) ;  /* 0x0000000108a07547 */ /* 0x000fea000b800000 */
[----:B------:R-:W-:-:S09]  /*2220*/  UISETP.NE.AND UP0, UPT, UR4, 0x1d, UPT ;  /* 0x0000001d0400788c */ /* 0x000fd2000bf05270 */
[----:B------:R-:W-:Y:S05]  /*2230*/  BRA.U !UP0, `(.L_x_5874) ;  /* 0x0000000108887547 */ /* 0x000fea000b800000 */
[----:B------:R-:W-:-:S09]  /*2240*/  UISETP.NE.AND UP0, UPT, UR4, 0x2c, UPT ;  /* 0x0000002c0400788c */ /* 0x000fd2000bf05270 */
[----:B------:R-:W-:Y:S05]  /*2250*/  BRA.U !UP0, `(.L_x_5875) ;  /* 0x00000001084c7547 */ /* 0x000fea000b800000 */
.L_x_5853:
        /* <DEDUP_REMOVED lines=16> */
.L_x_5876:
[----:B------:R-:W-:Y:S02]  /*2360*/  CS2R R22, SRZ ;  /* 0x0000000000167805 */ /* 0x000fe4000001ff00 */
[----:B------:R-:W-:Y:S01]  /*2370*/  CS2R R20, SRZ ;  /* 0x0000000000147805 */ /* 0x000fe2000001ff00 */
[----:B------:R-:W-:Y:S06]  /*2380*/  BRA `(.L_x_5854) ;  /* 0x0000000000507947 */ /* 0x000fec0003800000 */
.L_x_5875:
[----:B------:R-:W2:Y:S01]  /*2390*/  LDG.E.U8 R0, desc[UR36][R2.64] ;  /* 0x0000002402007981 */ /* 0x000ea2000c1e1100 */
[----:B------:R-:W-:Y:S01]  /*23a0*/  IMAD.MOV.U32 R20, RZ, RZ, 0x0 ;  /* 0x00000000ff147424 */ /* 0x000fe200078e00ff */
[----:B------:R-:W-:Y:S01]  /*23b0*/  CS2R R22, SRZ ;  /* 0x0000000000167805 */ /* 0x000fe2000001ff00 */
        /* <DEDUP_REMOVED lines=8> */
[----:B------:R2:W3:Y:S02]  /*2440*/  @P0 F2F.F64.F32 R20, R0 ;  /* 0x0000000000140310 */ /* 0x0004e40000201800 */
[----:B--23--:R-:W-:Y:S05]  /*2450*/  BRA `(.L_x_5854) ;  /* 0x00000000001c7947 */ /* 0x00cfea0003800000 */
.L_x_5874:
[----:B------:R-:W2:Y:S01]  /*2460*/  LDG.E.64 R20, desc[UR36][R2.64] ;  /* 0x0000002402147981 */ /* 0x000ea2000c1e1b00 */
[----:B------:R-:W-:Y:S01]  /*2470*/  CS2R R22, SRZ ;  /* 0x0000000000167805 */ /* 0x000fe2000001ff00 */
[----:B--2---:R-:W2:Y:S02]  /*2480*/  I2F.F64.U64 R20, R20 ;  /* 0x0000001400147312 */ /* 0x004ea40000301800 */
[----:B--2---:R-:W-:Y:S05]  /*2490*/  BRA `(.L_x_5854) ;  /* 0x00000000000c7947 */ /* 0x004fea0003800000 */
.L_x_5873:
[----:B------:R-:W2:Y:S01]  /*24a0*/  LDG.E R2, desc[UR36][R2.64] ;  /* 0x0000002402027981 */ /* 0x000ea2000c1e1900 */
[----:B------:R-:W-:Y:S01]  /*24b0*/  CS2R R22, SRZ ;  /* 0x0000000000167805 */ /* 0x000fe2000001ff00 */
[----:B--2---:R0:W1:Y:S06]  /*24c0*/  I2F.F64.U32 R20, R2 ;  /* 0x0000000200147312 */ /* 0x00406c0000201800 */
.L_x_5854:
[----:B------:R-:W-:Y:S05]  /*24d0*/  BSYNC.RECONVERGENT B7 ;  /* 0x0000000000077941 */ /* 0x000fea0003800200 */
.L_x_5848:
[----:B-----5:R-:W2:Y:S01]  /*24e0*/  DADD R18, -RZ, -R22 ;  /* 0x00000000ff127229 */ /* 0x020ea20000000916 */
[----:B------:R-:W-:Y:S01]  /*24f0*/  BSSY.RECONVERGENT B2, `(.L_x_5877) ;  /* 0x0000491000027945 */ /* 0x000fe20003800200 */
[----:B--23--:R-:W-:-:S04]  /*2500*/  LOP3.LUT R3, R19, 0x7fffffff, RZ, 0xc0, !PT ;  /* 0x7fffffff13037812 */ /* 0x00cfc800078ec0ff */
[----:B------:R-:W-:-:S15]  /*2510*/  LOP3.LUT P0, RZ, R3, R18, RZ, 0xfc, !PT ;  /* 0x0000001203ff7212 */ /* 0x000fde000780fcff */
[----:B------:R-:W-:-:S15]  /*2520*/  NOP ;  /* 0x0000000000007918 */ /* 0x000fde0000000000 */
[----:B------:R-:W-:-:S15]  /*2530*/  NOP ;  /* 0x0000000000007918 */ /* 0x000fde0000000000 */
[----:B------:R-:W-:-:S13]  /*2540*/  NOP ;  /* 0x0000000000007918 */ /* 0x000fda0000000000 */
[----:B-1----:R1:W2:Y:S02]  /*2550*/  DADD R6, -RZ, -R20 ;  /* 0x00000000ff067229 */ /* 0x0022a40000000914 */
[----:B-12---:R-:W-:Y:S05]  /*2560*/  @P0 BRA `(.L_x_5878) ;  /* 0x0000000400dc0947 */ /* 0x006fea0003800000 */
[----:B0-----:R-:W-:Y:S01]  /*2570*/  IMAD.MOV.U32 R2, RZ, RZ, 0x652b82fe ;  /* 0x652b82feff027424 */ /* 0x001fe200078e00ff */
[----:B------:R-:W-:Y:S01]  /*2580*/  UMOV UR4, 0xfefa39ef ;  /* 0xfefa39ef00047882 */ /* 0x000fe20000000000 */
[----:B------:R-:W-:Y:S01]  /*2590*/  IMAD.MOV.U32 R3, RZ, RZ, 0x3ff71547 ;  /* 0x3ff71547ff037424 */ /* 0x000fe200078e00ff */
[----:B------:R-:W-:Y:S01]  /*25a0*/  UMOV UR5, 0x3fe62e42 ;  /* 0x3fe62e4200057882 */ /* 0x000fe20000000000 */
[----:B------:R-:W-:-:S04]  /*25b0*/  FSETP.GEU.FTZ.AND P0, PT, |R7|, 4.1917929649353027344, PT ;  /* 0x4086232b0700780b */ /* 0x000fc80003f1e200 */
[----:B------:R-:W0:-:S15]  /*25c0*/  DFMA R8, -R20, R2, 6.75539944105574400000e+15 ;  /* 0x433800001408742b */ /* 0x000e1e0000000102 */
        /* <DEDUP_REMOVED lines=104> */
[----:B------:R-:W-:Y:S01]  /*2c50*/  LEA.HI R0, R8, R8, RZ, 0x1 ;  /* 0x0000000808007211 */ /* 0x000fe200078f08ff */
[----:B------:R-:W-:Y:S02]  /*2c60*/  IMAD.MOV.U32 R30, RZ, RZ, R2 ;  /* 0x000000ffff1e7224 */ /* 0x000fe400078e0002 */
[----:B------:R-:W-:Y:S01]  /*2c70*/  IMAD.MOV.U32 R2, RZ, RZ, RZ ;  /* 0x000000ffff027224 */ /* 0x000fe200078e00ff */
[----:B------:R-:W-:-:S04]  /*2c80*/  SHF.R.S32.HI R31, RZ, 0x1, R0 ;  /* 0x00000001ff1f7819 */ /* 0x000fc80000011400 */
[----:B------:R-:W-:Y:S01]  /*2c90*/  IADD3 R8, PT, PT, R8, -R31, RZ ;  /* 0x8000001f08087210 */ /* 0x000fe20007ffe0ff */
[----:B------:R-:W-:-:S03]  /*2ca0*/  IMAD R31, R31, 0x100000, R3 ;  /* 0x001000001f1f7824 */ /* 0x000fc600078e0203 */
[----:B------:R-:W-:-:S06]  /*2cb0*/  LEA R3, R8, 0x3ff00000, 0x14 ;  /* 0x3ff0000008037811 */ /* 0x000fcc00078ea0ff */
[----:B------:R2:W3:Y:S02]  /*2cc0*/  DMUL R30, R30, R2 ;  /* 0x000000021e1e7228 */ /* 0x0004e40000000000 */
[----:B--23--:R-:W-:Y:S05]  /*2cd0*/  BRA `(.L_x_5879) ;  /* 0x0000004000487947 */ /* 0x00cfea0003800000 */
.L_x_5878:
[----:B------:R-:W-:-:S04]  /*2ce0*/  LOP3.LUT R5, R7, 0x7fffffff, RZ, 0xc0, !PT ;  /* 0x7fffffff07057812 */ /* 0x000fc800078ec0ff */
[----:B------:R-:W-:-:S13]  /*2cf0*/  LOP3.LUT P0, RZ, R5, R6, RZ, 0xfc, !PT ;  /* 0x0000000605ff7212 */ /* 0x000fda000780fcff */
[----:B------:R-:W-:Y:S05]  /*2d00*/  @P0 BRA `(.L_x_5880) ;  /* 0x0000000c00c40947 */ /* 0x000fea0003800000 */
[----:B------:R-:W1:Y:S01]  /*2d10*/  DSETP.NEU.AND P0, PT, |R22|, +INF , PT ;  /* 0x7ff000001600742a */ /* 0x000e620003f0d200 */
[----:B------:R-:W-:Y:S01]  /*2d20*/  BSSY.RECONVERGENT B3, `(.L_x_5881) ;  /* 0x0000037000037945 */ /* 0x000fe20003800200 */
[----:B-1----:R-:W-:-:S15]  /*2d30*/  @!P0 IMAD.MOV.U32 R0, RZ, RZ, 0x1 ;  /* 0x00000001ff008424 */ /* 0x002fde00078e00ff */
[----:B------:R-:W-:-:S15]  /*2d40*/  NOP ;  /* 0x0000000000007918 */ /* 0x000fde0000000000 */
[----:B------:R-:W-:-:S15]  /*2d50*/  NOP ;  /* 0x0000000000007918 */ /* 0x000fde0000000000 */
[----:B------:R-:W-:-:S15]  /*2d60*/  NOP ;  /* 0x0000000000007918 */ /* 0x000fde0000000000 */
[----:B------:R-:W-:-:S02]  /*2d70*/  NOP ;  /* 0x0000000000007918 */ /* 0x000fc40000000000 */
[----:B0-----:R0:W1:Y:S02]  /*2d80*/  @!P0 DMUL R2, RZ, R18 ;  /* 0x00000012ff028228 */ /* 0x0010640000000000 */
[----:B01----:R-:W-:Y:S05]  /*2d90*/  @!P0 BRA `(.L_x_5882) ;  /* 0x0000000000bc8947 */ /* 0x003fea0003800000 */
[----:B------:R-:W-:Y:S01]  /*2da0*/  UMOV UR4, 0x6dc9c883 ;  /* 0x6dc9c88300047882 */ /* 0x000fe20000000000 */
[----:B------:R-:W-:Y:S01]  /*2db0*/  UMOV UR5, 0x3fe45f30 ;  /* 0x3fe45f3000057882 */ /* 0x000fe20000000000 */
[----:B------:R-:W-:Y:S01]  /*2dc0*/  DSETP.GE.AND P0, PT, |R22|, 2.14748364800000000000e+09, PT ;  /* 0x41e000001600742a */ /* 0x000fe20003f06200 */
[----:B------:R-:W-:-:S15]  /*2dd0*/  BSSY.RECONVERGENT B4, `(.L_x_5883) ;  /* 0x000002a000047945 */ /* 0x000fde0003800200 */
[----:B------:R-:W-:-:S15]  /*2de0*/  NOP ;  /* 0x0000000000007918 */ /* 0x000fde0000000000 */
[----:B------:R-:W-:-:S15]  /*2df0*/  NOP ;  /* 0x0000000000007918 */ /* 0x000fde0000000000 */
[----:B------:R-:W-:-:S15]  /*2e00*/  NOP ;  /* 0x0000000000007918 */ /* 0x000fde0000000000 */
[----:B------:R-:W-:-:S03]  /*2e10*/  NOP ;  /* 0x0000000000007918 */ /* 0x000fc60000000000 */
[----:B------:R-:W0:Y:S01]  /*2e20*/  DMUL R4, R22, -UR4 ;  /* 0x8000000416047c28 */ /* 0x000e220008000000 */
[----:B------:R-:W-:-:S15]  /*2e30*/  UMOV UR4, 0x54442d18 ;  /* 0x54442d1800047882 */ /* 0x000fde0000000000 */
[----:B------:R-:W-:-:S15]  /*2e40*/  NOP ;  /* 0x0000000000007918 */ /* 0x000fde0000000000 */
[----:B------:R-:W-:-:S15]  /*2e50*/  NOP ;  /* 0x0000000000007918 */ /* 0x000fde0000000000 */
[----:B------:R-:W-:-:S15]  /*2e60*/  NOP ;  /* 0x0000000000007918 */ /* 0x000fde0000000000 */
[----:B------:R-:W-:-:S03]  /*2e70*/  NOP ;  /* 0x0000000000007918 */ /* 0x000fc60000000000 */
[----:B0-----:R-:W0:Y:S01]  /*2e80*/  F2I.F64 R0, R4 ;  /* 0x0000000400007311 */ /* 0x001e220000301100 */
[----:B------:R-:W-:-:S15]  /*2e90*/  UMOV UR5, 0x3ff921fb ;  /* 0x3ff921fb00057882 */ /* 0x000fde0000000000 */
[----:B------:R-:W-:-:S15]  /*2ea0*/  NOP ;  /* 0x0000000000007918 */ /* 0x000fde0000000000 */
[----:B------:R-:W-:-:S15]  /*2eb0*/  NOP ;  /* 0x0000000000007918 */ /* 0x000fde0000000000 */
[----:B------:R-:W-:-:S15]  /*2ec0*/  NOP ;  /* 0x0000000000007918 */ /* 0x000fde0000000000 */
[----:B------:R-:W-:-:S03]  /*2ed0*/  NOP ;  /* 0x0000000000007918 */ /* 0x000fc60000000000 */
[----:B0-----:R-:W0:-:S15]  /*2ee0*/  I2F.F64 R2, R0 ;  /* 0x0000000000027312 */ /* 0x001e1e0000201c00 */
[----:B------:R-:W-:-:S15]  /*2ef0*/  NOP ;  /* 0x0000000000007918 */ /* 0x000fde0000000000 */
[----:B------:R-:W-:-:S15]  /*2f00*/  NOP ;  /* 0x0000000000007918 */ /* 0x000fde0000000000 */
[----:B------:R-:W-:-:S15]  /*2f10*/  NOP ;  /* 0x0000000000007918 */ /* 0x000fde0000000000 */
[----:B------:R-:W-:-:S04]  /*2f20*/  NOP ;  /* 0x0000000000007918 */ /* 0x000fc80000000000 */
[----:B0-----:R-:W0:Y:S01]  /*2f30*/  DFMA R6, R2, -UR4, R18 ;  /* 0x8000000402067c2b */ /* 0x001e220008000012 */
        /* <DEDUP_REMOVED lines=13> */
[----:B0-----:R0:W1:Y:S02]  /*3010*/  DFMA R2, R2, -UR4, R6 ;  /* 0x8000000402027c2b */ /* 0x0010640008000006 */
[----:B01----:R-:W-:Y:S05]  /*3020*/  @!P0 BRA `(.L_x_5884) ;  /* 0x0000000000108947 */ /* 0x003fea0003800000 */
[----:B------:R-:W-:Y:S01]  /*3030*/  IMAD.MOV.U32 R2, RZ, RZ, R18 ;  /* 0x000000ffff027224 */ /* 0x000fe200078e0012 */
[----:B------:R-:W-:Y:S01]  /*3040*/  MOV R10, 0x3070 ;  /* 0x00003070000a7802 */ /* 0x000fe20000000f00 */
[----:B------:R-:W-:-:S07]  /*3050*/  IMAD.MOV.U32 R12, RZ, RZ, R19 ;  /* 0x000000ffff0c7224 */ /* 0x000fce00078e0013 */
[----:B------:R-:W-:Y:S05]  /*3060*/  CALL.REL.NOINC `($_ZN2at6native18elementwise_kernelILi128ELi4EZNS0_15gpu_kernel_implIZZZNS0_61_GLOBAL__N__132982cb_23_ActivationSiluKernel_cu_1520ed90_293311silu_kernelERNS_18TensorIteratorBaseEENKUlvE_clEvENKUlvE1_clEvEUlN3c107complexIdEEE_EEvS5_RKT_EUliE_EEviT1_$__internal_trig_reduction_slowpathd) ;  /* 0x0000023800907944 */ /* 0x000fea0003c00000 */
.L_x_5884:
[----:B------:R-:W-:Y:S05]  /*3070*/  BSYNC.RECONVERGENT B4 ;  /* 0x0000000000047941 */ /* 0x000fea0003800200 */
.L_x_5883:
[----:B------:R-:W-:-:S07]  /*3080*/  VIADD R0, R0, 0x1 ;  /* 0x0000000100007836 */ /* 0x000fce0000000000 */
.L_x_5882:
[----:B------:R-:W-:Y:S05]  /*3090*/  BSYNC.RECONVERGENT B3 ;  /* 0x0000000000037941 */ /* 0x000fea0003800200 */
.L_x_5881:
[----:B------:R-:W0:Y:S01]  /*30a0*/  LDCU.64 UR4, c[0x4][0x160] ;  /* 0x01002c00ff0477ac */ /* 0x000e220008000a00 */
[----:B------:R-:W-:-:S04]  /*30b0*/  SHF.L.U32 R4, R0, 0x6, RZ ;  /* 0x0000000600047819 */ /* 0x000fc800000006ff */
[----:B------:R-:W-:-:S04]  /*30c0*/  LOP3.LUT R4, R4, 0x40, RZ, 0xc0, !PT ;  /* 0x0000004004047812 */ /* 0x000fc800078ec0ff */
[----:B0-----:R-:W-:-:S05]  /*30d0*/  IADD3 R4, P0, PT, R4, UR4, RZ ;  /* 0x0000000404047c10 */ /* 0x001fca000ff1e0ff */
[----:B------:R-:W-:-:S05]  /*30e0*/  IMAD.X R5, RZ, RZ, UR5, P0 ;  /* 0x00000005ff057e24 */ /* 0x000fca00080e06ff */
[----:B------:R-:W2:Y:S04]  /*30f0*/  LDG.E.128.CONSTANT R8, desc[UR36][R4.64] ;  /* 0x0000002404087981 */ /* 0x000ea8000c1e9d00 */
[----:B------:R-:W3:Y:S04]  /*3100*/  LDG.E.128.CONSTANT R12, desc[UR36][R4.64+0x10] ;  /* 0x00001024040c7981 */ /* 0x000ee8000c1e9d00 */
[----:B------:R-:W4:Y:S01]  /*3110*/  LDG.E.128.CONSTANT R24, desc[UR36][R4.64+0x20] ;  /* 0x0000202404187981 */ /* 0x000f22000c1e9d00 */
[----:B------:R-:W-:Y:S01]  /*3120*/  LOP3.LUT R28, R0, 0x1, RZ, 0xc0, !PT ;  /* 0x00000001001c7812 */ /* 0x000fe200078ec0ff */
[----:B------:R-:W-:Y:S01]  /*3130*/  IMAD.MOV.U32 R29, RZ, RZ, 0x3da8ff83 ;  /* 0x3da8ff83ff1d7424 */ /* 0x000fe200078e00ff */
[----:B------:R-:W2:Y:S01]  /*3140*/  DMUL R6, R2, R2 ;  /* 0x0000000202067228 */ /* 0x000ea20000000000 */
[----:B------:R-:W-:Y:S01]  /*3150*/  BSSY.RECONVERGENT B3, `(.L_x_5885) ;  /* 0x000006c000037945 */ /* 0x000fe20003800200 */
[----:B------:R-:W-:Y:S01]  /*3160*/  ISETP.NE.U32.AND P0, PT, R28, 0x1, PT ;  /* 0x000000011c00780c */ /* 0x000fe20003f05070 */
[----:B------:R-:W-:-:S03]  /*3170*/  IMAD.MOV.U32 R28, RZ, RZ, 0x20fd8164 ;  /* 0x20fd8164ff1c7424 */ /* 0x000fc600078e00ff */
[----:B------:R-:W-:Y:S02]  /*3180*/  FSEL R29, -R29, 0.11223486810922622681, !P0 ;  /* 0x3de5db651d1d7808 */ /* 0x000fe40004000100 */
[----:B------:R-:W-:-:S15]  /*3190*/  FSEL R28, R28, -8.06006814911005101289e+34, !P0 ;  /* 0xf9785eba1c1c7808 */ /* 0x000fde0004000000 */
[----:B------:R-:W-:-:S15]  /*31a0*/  NOP ;  /* 0x0000000000007918 */ /* 0x000fde0000000000 */
[----:B------:R-:W-:-:S15]  /*31b0*/  NOP ;  /* 0x0000000000007918 */ /* 0x000fde0000000000 */
[----:B------:R-:W-:-:S11]  /*31c0*/  NOP ;  /* 0x0000000000007918 */ /* 0x000fd60000000000 */
[----:B------:R-:W-:-:S15]  /*31d0*/  DSETP.NEU.AND P1, PT, |R22|, +INF , PT ;  /* 0x7ff000001600742a */ /* 0x000fde0003f2d200 */
[----:B------:R-:W-:-:S15]  /*31e0*/  NOP ;  /* 0x0000000000007918 */ /* 0x000fde0000000000 */
[----:B------:R-:W-:-:S15]  /*31f0*/  NOP ;  /* 0x0000000000007918 */ /* 0x000fde0000000000 */
[----:B------:R-:W-:-:S15]  /*3200*/  NOP ;  /* 0x0000000000007918 */ /* 0x000fde0000000000 */
[----:B------:R-:W-:-:S04]  /*3210*/  NOP ;  /* 0x0000000000007918 */ /* 0x000fc80000000000 */
[----:B--2---:R-:W0:-:S15]  /*3220*/  DFMA R8, R6, R28, R8 ;  /* 0x0000001c0608722b */ /* 0x004e1e0000000008 */
[----:B------:R-:W-:-:S15]  /*3230*/  NOP ;  /* 0x0000000000007918 */ /* 0x000fde0000000000 */
[----:B------:R-:W-:-:S15]  /*3240*/  NOP ;  /* 0x0000000000007918 */ /* 0x000fde0000000000 */
[----:B------:R-:W-:-:S15]  /*3250*/  NOP ;  /* 0x0000000000007918 */ /* 0x000fde0000000000 */
[----:B------:R-:W-:-:S04]  /*3260*/  NOP ;  /* 0x0000000000007918 */ /* 0x000fc80000000000 */
[----:B0-----:R-:W3:-:S15]  /*3270*/  DFMA R8, R6, R8, R10 ;  /* 0x000000080608722b */ /* 0x001ede000000000a */
[----:B------:R-:W-:-:S15]  /*3280*/  NOP ;  /* 0x0000000000007918 */ /* 0x000fde0000000000 */
[----:B------:R-:W-:-:S15]  /*3290*/  NOP ;  /* 0x0000000000007918 */ /* 0x000fde0000000000 */
[----:B------:R-:W-:-:S15]  /*32a0*/  NOP ;  /* 0x0000000000007918 */ /* 0x000fde0000000000 */
[----:B------:R-:W-:-:S04]  /*32b0*/  NOP ;  /* 0x0000000000007918 */ /* 0x000fc80000000000 */
[----:B---3--:R-:W0:-:S15]  /*32c0*/  DFMA R8, R6, R8, R12 ;  /* 0x000000080608722b */ /* 0x008e1e000000000c */
[----:B------:R-:W-:-:S15]  /*32d0*/  NOP ;  /* 0x0000000000007918 */ /* 0x000fde0000000000 */
[----:B------:R-:W-:-:S15]  /*32e0*/  NOP ;  /* 0x0000000000007918 */ /* 0x000fde0000000000 */
[----:B------:R-:W-:-:S15]  /*32f0*/  NOP ;  /* 0x0000000000007918 */ /* 0x000fde0000000000 */
[----:B------:R-:W-:-:S04]  /*3300*/  NOP ;  /* 0x0000000000007918 */ /* 0x000fc80000000000 */
[----:B0-----:R-:W4:-:S15]  /*3310*/  DFMA R8, R6, R8, R14 ;  /* 0x000000080608722b */ /* 0x001f1e000000000e */
[----:B------:R-:W-:-:S15]  /*3320*/  NOP ;  /* 0x0000000000007918 */ /* 0x000fde0000000000 */
[----:B------:R-:W-:-:S15]  /*3330*/  NOP ;  /* 0x0000000000007918 */ /* 0x000fde0000000000 */
[----:B------:R-:W-:-:S15]  /*3340*/  NOP ;  /* 0x0000000000007918 */ /* 0x000fde0000000000 */
[----:B------:R-:W-:-:S04]  /*3350*/  NOP ;  /* 0x0000000000007918 */ /* 0x000fc80000000000 */
[----:B----4-:R-:W0:-:S15]  /*3360*/  DFMA R8, R6, R8, R24 ;  /* 0x000000080608722b */ /* 0x010e1e0000000018 */
        /* <DEDUP_REMOVED lines=9> */
[----:B0-----:R-:W-:-:S15]  /*3400*/  DFMA R2, R8, R2, R2 ;  /* 0x000000020802722b */ /* 0x001fde0000000002 */
[----:B------:R-:W-:-:S15]  /*3410*/  NOP ;  /* 0x0000000000007918 */ /* 0x000fde0000000000 */
[----:B------:R-:W-:-:S15]  /*3420*/  NOP ;  /* 0x0000000000007918 */ /* 0x000fde0000000000 */
[----:B------:R-:W-:-:S15]  /*3430*/  NOP ;  /* 0x0000000000007918 */ /* 0x000fde0000000000 */
[----:B------:R-:W-:-:S04]  /*3440*/  NOP ;  /* 0x0000000000007918 */ /* 0x000fc80000000000 */
[----:B------:R-:W0:Y:S02]  /*3450*/  DFMA R6, R6, R8, 1 ;  /* 0x3ff000000606742b */ /* 0x000e240000000008 */
[----:B0-----:R-:W-:Y:S02]  /*3460*/  FSEL R4, R6, R2, !P0 ;  /* 0x0000000206047208 */ /* 0x001fe40004000000 */
[----:B------:R-:W-:Y:S02]  /*3470*/  FSEL R5, R7, R3, !P0 ;  /* 0x0000000307057208 */ /* 0x000fe40004000000 */
[----:B------:R-:W-:Y:S01]  /*3480*/  LOP3.LUT P0, RZ, R0, 0x2, RZ, 0xc0, !PT ;  /* 0x0000000200ff7812 */ /* 0x000fe2000780c0ff */
[----:B------:R-:W-:-:S15]  /*3490*/  @!P1 IMAD.MOV.U32 R0, RZ, RZ, RZ ;  /* 0x000000ffff009224 */ /* 0x000fde00078e00ff */
[----:B------:R-:W-:-:S15]  /*34a0*/  NOP ;  /* 0x0000000000007918 */ /* 0x000fde0000000000 */
[----:B------:R-:W-:-:S15]  /*34b0*/  NOP ;  /* 0x0000000000007918 */ /* 0x000fde0000000000 */
[----:B------:R-:W-:-:S12]  /*34c0*/  NOP ;  /* 0x0000000000007918 */ /* 0x000fd80000000000 */
[----:B------:R-:W0:Y:S02]  /*34d0*/  DADD R2, RZ, -R4 ;  /* 0x00000000ff027229 */ /* 0x000e240000000804 */
[----:B0-----:R-:W-:Y:S02]  /*34e0*/  FSEL R30, R4, R2, !P0 ;  /* 0x00000002041e7208 */ /* 0x001fe40004000000 */
[----:B------:R-:W-:-:S15]  /*34f0*/  FSEL R31, R5, R3, !P0 ;  /* 0x00000003051f7208 */ /* 0x000fde0004000000 */
[----:B------:R-:W-:-:S15]  /*3500*/  NOP ;  /* 0x0000000000007918 */ /* 0x000fde0000000000 */
[----:B------:R-:W-:-:S15]  /*3510*/  NOP ;  /* 0x0000000000007918 */ /* 0x000fde0000000000 */
[----:B------:R-:W-:-:S15]  /*3520*/  NOP ;  /* 0x0000000000007918 */ /* 0x000fde0000000000 */
[----:B------:R0:W1:Y:S02]  /*3530*/  @!P1 DMUL R2, RZ, R18 ;  /* 0x00000012ff029228 */ /* 0x0000640000000000 */
[----:B01----:R-:W-:Y:S05]  /*3540*/  @!P1 BRA `(.L_x_5886) ;  /* 0x0000000000b09947 */ /* 0x003fea0003800000 */
[----:B------:R-:W-:Y:S01]  /*3550*/  UMOV UR4, 0x6dc9c883 ;  /* 0x6dc9c88300047882 */ /* 0x000fe20000000000 */
[----:B------:R-:W-:Y:S01]  /*3560*/  UMOV UR5, 0x3fe45f30 ;  /* 0x3fe45f3000057882 */ /* 0x000fe20000000000 */
[----:B------:R-:W-:-:S15]  /*3570*/  DSETP.GE.AND P0, PT, |R22|, 2.14748364800000000000e+09, PT ;  /* 0x41e000001600742a */ /* 0x000fde0003f06200 */
[----:B------:R-:W-:-:S15]  /*3580*/  NOP ;  /* 0x0000000000007918 */ /* 0x000fde0000000000 */
[----:B------:R-:W-:-:S15]  /*3590*/  NOP ;  /* 0x0000000000007918 */ /* 0x000fde0000000000 */
[----:B------:R-:W-:-:S15]  /*35a0*/  NOP ;  /* 0x0000000000007918 */ /* 0x000fde0000000000 */
[----:B------:R-:W-:-:S04]  /*35b0*/  NOP ;  /* 0x0000000000007918 */ /* 0x000fc80000000000 */
        /* <DEDUP_REMOVED lines=37> */
.L_x_5886:
[----:B------:R-:W-:Y:S05]  /*3810*/  BSYNC.RECONVERGENT B3 ;  /* 0x0000000000037941 */ /* 0x000fea0003800200 */
.L_x_5885:
[----:B------:R-:W0:Y:S01]  /*3820*/  LDCU.64 UR4, c[0x4][0x160] ;  /* 0x01002c00ff0477ac */ /* 0x000e220008000a00 */
[----:B------:R-:W-:-:S05]  /*3830*/  IMAD.SHL.U32 R4, R0, 0x40, RZ ;  /* 0x0000004000047824 */ /* 0x000fca00078e00ff */
[----:B------:R-:W-:-:S04]  /*3840*/  LOP3.LUT R4, R4, 0x40, RZ, 0xc0, !PT ;  /* 0x0000004004047812 */ /* 0x000fc800078ec0ff */
[----:B0-----:R-:W-:-:S04]  /*3850*/  IADD3 R4, P0, PT, R4, UR4, RZ ;  /* 0x0000000404047c10 */ /* 0x001fc8000ff1e0ff */
[----:B------:R-:W-:-:S05]  /*3860*/  IADD3.X R5, PT, PT, RZ, UR5, RZ, P0, !PT ;  /* 0x00000005ff057c10 */ /* 0x000fca00087fe4ff */
[----:B------:R-:W2:Y:S04]  /*3870*/  LDG.E.128.CONSTANT R8, desc[UR36][R4.64] ;  /* 0x0000002404087981 */ /* 0x000ea8000c1e9d00 */
[----:B------:R-:W3:Y:S04]  /*3880*/  LDG.E.128.CONSTANT R12, desc[UR36][R4.64+0x10] ;  /* 0x00001024040c7981 */ /* 0x000ee8000c1e9d00 */
[----:B------:R-:W4:Y:S01]  /*3890*/  LDG.E.128.CONSTANT R24, desc[UR36][R4.64+0x20] ;  /* 0x0000202404187981 */ /* 0x000f22000c1e9d00 */
[----:B------:R-:W-:Y:S01]  /*38a0*/  LOP3.LUT R18, R0, 0x1, RZ, 0xc0, !PT ;  /* 0x0000000100127812 */ /* 0x000fe200078ec0ff */
[----:B------:R-:W-:Y:S01]  /*38b0*/  IMAD.MOV.U32 R19, RZ, RZ, 0x3da8ff83 ;  /* 0x3da8ff83ff137424 */ /* 0x000fe200078e00ff */
[----:B------:R-:W2:Y:S02]  /*38c0*/  DMUL R6, R2, R2 ;  /* 0x0000000202067228 */ /* 0x000ea40000000000 */
[----:B------:R-:W-:Y:S01]  /*38d0*/  ISETP.NE.U32.AND P0, PT, R18, 0x1, PT ;  /* 0x000000011200780c */ /* 0x000fe20003f05070 */
[----:B------:R-:W-:-:S03]  /*38e0*/  IMAD.MOV.U32 R18, RZ, RZ, 0x20fd8164 ;  /* 0x20fd8164ff127424 */ /* 0x000fc600078e00ff */
[----:B------:R-:W-:Y:S02]  /*38f0*/  FSEL R19, -R19, 0.11223486810922622681, !P0 ;  /* 0x3de5db6513137808 */ /* 0x000fe40004000100 */
[----:B------:R-:W-:-:S15]  /*3900*/  FSEL R18, R18, -8.06006814911005101289e+34, !P0 ;  /* 0xf9785eba12127808 */ /* 0x000fde0004000000 */
[----:B------:R-:W-:-:S15]  /*3910*/  NOP ;  /* 0x0000000000007918 */ /* 0x000fde0000000000 */
[----:B------:R-:W-:-:S15]  /*3920*/  NOP ;  /* 0x0000000000007918 */ /* 0x000fde0000000000 */
[----:B------:R-:W-:-:S11]  /*3930*/  NOP ;  /* 0x0000000000007918 */ /* 0x000fd60000000000 */
        /* <DEDUP_REMOVED lines=38> */
[----:B------:R-:W-:-:S15]  /*3ba0*/  LOP3.LUT P0, RZ, R0, 0x2, RZ, 0xc0, !PT ;  /* 0x0000000200ff7812 */ /* 0x000fde000780c0ff */
[----:B------:R-:W-:-:S15]  /*3bb0*/  NOP ;  /* 0x0000000000007918 */ /* 0x000fde0000000000 */
[----:B------:R-:W-:-:S15]  /*3bc0*/  NOP ;  /* 0x0000000000007918 */ /* 0x000fde0000000000 */
[----:B------:R-:W-:-:S13]  /*3bd0*/  NOP ;  /* 0x0000000000007918 */ /* 0x000fda0000000000 */
[----:B------:R-:W0:Y:S02]  /*3be0*/  DADD R2, RZ, -R4 ;  /* 0x00000000ff027229 */ /* 0x000e240000000804 */
[----:B0-----:R-:W-:Y:S02]  /*3bf0*/  FSEL R18, R4, R2, !P0 ;  /* 0x0000000204127208 */ /* 0x001fe40004000000 */
[----:B------:R-:W-:Y:S01]  /*3c00*/  FSEL R19, R5, R3, !P0 ;  /* 0x0000000305137208 */ /* 0x000fe20004000000 */
[----:B------:R-:W-:Y:S06]  /*3c10*/  BRA `(.L_x_5879) ;  /* 0x0000003000787947 */ /* 0x000fec0003800000 */
.L_x_5880:
[----:B------:R-:W-:-:S13]  /*3c20*/  ISETP.GE.U32.AND P0, PT, R3, 0x7ff00000, PT ;  /* 0x7ff000000300780c */ /* 0x000fda0003f06070 */
[----:B------:R-:W-:Y:S05]  /*3c30*/  @!P0 BRA `(.L_x_5887) ;  /* 0x0000000000348947 */ /* 0x000fea0003800000 */
[----:B------:R-:W-:-:S04]  /*3c40*/  ISETP.NE.AND P0, PT, R5, 0x7ff00000, PT ;  /* 0x7ff000000500780c */ /* 0x000fc80003f05270 */
[----:B------:R-:W-:-:S13]  /*3c50*/  ISETP.EQ.AND P0, PT, R6, RZ, !P0 ;  /* 0x000000ff0600720c */ /* 0x000fda0004702270 */
[----:B------:R-:W1:Y:S02]  /*3c60*/  @!P0 DADD R30, R22, -R22 ;  /* 0x00000000161e8229 */ /* 0x000e640000000816 */
[----:B-1----:R-:W-:Y:S02]  /*3c70*/  @!P0 IMAD.MOV.U32 R18, RZ, RZ, R30 ;  /* 0x000000ffff128224 */ /* 0x002fe400078e001e */
[----:B------:R-:W-:Y:S01]  /*3c80*/  @!P0 IMAD.MOV.U32 R19, RZ, RZ, R31 ;  /* 0x000000ffff138224 */ /* 0x000fe200078e001f */
[----:B------:R-:W-:Y:S06]  /*3c90*/  @!P0 BRA `(.L_x_5879) ;  /* 0x0000003000588947 */ /* 0x000fec0003800000 */
[C---:B------:R-:W-:Y:S01]  /*3ca0*/  ISETP.GT.AND P0, PT, R7.reuse, -0x1, PT ;  /* 0xffffffff0700780c */ /* 0x040fe20003f04270 */
[----:B0-----:R-:W0:Y:S03]  /*3cb0*/  DADD R2, R22, -R22 ;  /* 0x0000000016027229 */ /* 0x001e260000000816 */
[----:B------:R-:W-:Y:S02]  /*3cc0*/  FSEL R30, R6, RZ, P0 ;  /* 0x000000ff061e7208 */ /* 0x000fe40000000000 */
[----:B------:R-:W-:Y:S02]  /*3cd0*/  FSEL R31, R7, RZ, P0 ;  /* 0x000000ff071f7208 */ /* 0x000fe40000000000 */
[----:B0-----:R-:W-:Y:S02]  /*3ce0*/  FSEL R18, R2, RZ, P0 ;  /* 0x000000ff02127208 */ /* 0x001fe40000000000 */
[----:B------:R-:W-:Y:S01]  /*3cf0*/  FSEL R19, R3, RZ, P0 ;  /* 0x000000ff03137208 */ /* 0x000fe20000000000 */
[----:B------:R-:W-:Y:S06]  /*3d00*/  BRA `(.L_x_5879) ;  /* 0x00000030003c7947 */ /* 0x000fec0003800000 */
.L_x_5887:
[----:B------:R-:W-:-:S05]  /*3d10*/  VIADD R0, R7, 0xbf79d1be ;  /* 0xbf79d1be07007836 */ /* 0x000fca0000000000 */
[----:B------:R-:W-:-:S13]  /*3d20*/  ISETP.GT.U32.AND P0, PT, R0, 0x108aa2, PT ;  /* 0x00108aa20000780c */ /* 0x000fda0003f04070 */
[----:B------:R-:W-:Y:S05]  /*3d30*/  @P0 BRA `(.L_x_5888) ;  /* 0x0000001800700947 */ /* 0x000fea0003800000 */
[----:B------:R-:W-:Y:S01]  /*3d40*/  IMAD.MOV.U32 R8, RZ, RZ, 0x652b82fe ;  /* 0x652b82feff087424 */ /* 0x000fe200078e00ff */
[----:B------:R-:W-:Y:S01]  /*3d50*/  UMOV UR4, 0x19ba0da4 ;  /* 0x19ba0da400047882 */ /* 0x000fe20000000000 */
[----:B------:R-:W-:Y:S01]  /*3d60*/  IMAD.MOV.U32 R9, RZ, RZ, 0x3ff71547 ;  /* 0x3ff71547ff097424 */ /* 0x000fe200078e00ff */
[----:B------:R-:W-:Y:S01]  /*3d70*/  UMOV UR5, 0x40937be3 ;  /* 0x40937be300057882 */ /* 0x000fe20000000000 */
[----:B------:R-:W-:Y:S01]  /*3d80*/  BSSY.RECONVERGENT B0, `(.L_x_5889) ;  /* 0x000007e000007945 */ /* 0x000fe20003800200 */
[----:B------:R-:W1:Y:S01]  /*3d90*/  DADD R6, -R20, -UR4 ;  /* 0x8000000414067e29 */ /* 0x000e620008000100 */
[----:B------:R-:W-:Y:S01]  /*3da0*/  UMOV UR4, 0xfefa39ef ;  /* 0xfefa39ef00047882 */ /* 0x000fe20000000000 */
[----:B------:R-:W-:Y:S01]  /*3db0*/  UMOV UR5, 0x3fe62e42 ;  /* 0x3fe62e4200057882 */ /* 0x000fe20000000000 */
[----:B-1----:R-:W-:-:S15]  /*3dc0*/  FSETP.GEU.FTZ.AND P0, PT, |R7|, 4.1917929649353027344, PT ;  /* 0x4086232b0700780b */ /* 0x002fde0003f1e200 */
[----:B------:R-:W-:-:S15]  /*3dd0*/  NOP ;  /* 0x0000000000007918 */ /* 0x000fde0000000000 */
[----:B------:R-:W-:-:S15]  /*3de0*/  NOP ;  /* 0x0000000000007918 */ /* 0x000fde0000000000 */
[----:B------:R-:W-:-:S15]  /*3df0*/  NOP ;  /* 0x0000000000007918 */ /* 0x000fde0000000000 */
[----:B------:R-:W-:-:S01]  /*3e00*/  NOP ;  /* 0x0000000000007918 */ /* 0x000fc20000000000 */
[----:B------:R-:W0:-:S15]  /*3e10*/  DFMA R8, R6, R8, 6.75539944105574400000e+15 ;  /* 0x433800000608742b */ /* 0x000e1e0000000008 */
        /* <DEDUP_REMOVED lines=90> */
[----:B------:R-:W-:-:S15]  /*43c0*/  DSETP.NEU.AND P2, PT, |R22|, +INF , PT ;  /* 0x7ff000001600742a */ /* 0x000fde0003f4d200 */
        /* <DEDUP_REMOVED lines=9> */
[----:B------:R-:W-:-:S12]  /*4460*/  DSETP.GEU.AND P1, PT, R6, RZ, PT ;  /* 0x000000ff0600722a */ /* 0x000fd80003f2e000 */
        /* <DEDUP_REMOVED lines=8> */
[----:B------:R-:W0:Y:S02]  /*44f0*/  DADD R10, R6, +INF ;  /* 0x7ff00000060a7429 */ /* 0x000e240000000000 */
[----:B0-----:R-:W-:Y:S02]  /*4500*/  FSEL R26, R10, RZ, P1 ;  /* 0x000000ff0a1a7208 */ /* 0x001fe40000800000 */
[----:B------:R-:W-:-:S15]  /*4510*/  FSEL R27, R11, RZ, P1 ;  /* 0x000000ff0b1b7208 */ /* 0x000fde0000800000 */
[----:B------:R-:W-:-:S15]  /*4520*/  NOP ;  /* 0x0000000000007918 */ /* 0x000fde0000000000 */
[----:B------:R-:W-:-:S15]  /*4530*/  NOP ;  /* 0x0000000000007918 */ /* 0x000fde0000000000 */
[----:B------:R-:W-:-:S15]  /*4540*/  NOP ;  /* 0x0000000000007918 */ /* 0x000fde0000000000 */
[----:B------:R0:W1:Y:S02]  /*4550*/  @!P0 DMUL R26, R2, R4 ;  /* 0x00000004021a8228 */ /* 0x0000640000000000 */
.L_x_5890:
[----:B------:R-:W-:Y:S05]  /*4560*/  BSYNC.RECONVERGENT B0 ;  /* 0x0000000000007941 */ /* 0x000fea0003800200 */
.L_x_5889:
[C---:B-1----:R-:W-:Y:S01]  /*4570*/  LEA.HI R0, R27.reuse, 0xffffff09, RZ, 0xc ;  /* 0xffffff091b007811 */ /* 0x042fe200078f60ff */
[----:B------:R-:W-:Y:S01]  /*4580*/  BSSY.RECONVERGENT B3, `(.L_x_5891) ;  /* 0x000003f000037945 */ /* 0x000fe20003800200 */
[----:B------:R-:W-:Y:S01]  /*4590*/  LOP3.LUT R27, R27, 0xfffff, RZ, 0xc0, !PT ;  /* 0x000fffff1b1b7812 */ /* 0x000fe200078ec0ff */
[----:B------:R-:W-:Y:S01]  /*45a0*/  IMAD.MOV.U32 R24, RZ, RZ, RZ ;  /* 0x000000ffff187224 */ /* 0x000fe200078e00ff */
[----:B0-----:R-:W-:Y:S02]  /*45b0*/  LOP3.LUT R3, R0, 0xffff, RZ, 0xc0, !PT ;  /* 0x0000ffff00037812 */ /* 0x001fe400078ec0ff */
[----:B------:R-:W-:Y:S02]  /*45c0*/  LOP3.LUT R27, R27, 0x7fe00000, RZ, 0xfc, !PT ;  /* 0x7fe000001b1b7812 */ /* 0x000fe400078efcff */
[----:B------:R-:W-:Y:S02]  /*45d0*/  LEA.HI R2, R3, R0, RZ, 0x11 ;  /* 0x0000000003027211 */ /* 0x000fe400078f88ff */
[----:B------:R-:W-:-:S02]  /*45e0*/  @!P2 MOV R36, 0x1 ;  /* 0x000000010024a802 */ /* 0x000fc40000000f00 */
[----:B------:R-:W-:-:S04]  /*45f0*/  PRMT R2, R2, 0x9910, RZ ;  /* 0x0000991002027816 */ /* 0x000fc800000000ff */
[----:B------:R-:W-:-:S04]  /*4600*/  SHF.R.S32.HI R2, RZ, 0x1, R2 ;  /* 0x00000001ff027819 */ /* 0x000fc80000011402 */
[----:B------:R-:W-:Y:S02]  /*4610*/  PRMT R25, R2, 0x9910, RZ ;  /* 0x0000991002197816 */ /* 0x000fe400000000ff */
[----:B------:R0:W1:Y:S03]  /*4620*/  @!P2 DMUL R2, RZ, R18 ;  /* 0x00000012ff02a228 */ /* 0x0000660000000000 */
[----:B------:R-:W-:Y:S01]  /*4630*/  IMAD.IADD R0, R0, 0x1, -R25 ;  /* 0x0000000100007824 */ /* 0x000fe200078e0a19 */
[----:B------:R-:W-:-:S04]  /*4640*/  LEA R25, R25, 0x3ff00000, 0x14 ;  /* 0x3ff0000019197811 */ /* 0x000fc800078ea0ff */
[----:B------:R-:W-:Y:S01]  /*4650*/  LEA R29, R0, 0x3ff00000, 0x14 ;  /* 0x3ff00000001d7811 */ /* 0x000fe200078ea0ff */
[----:B01----:R-:W-:Y:S06]  /*4660*/  @!P2 BRA `(.L_x_5892) ;  /* 0x0000000000c0a947 */ /* 0x003fec0003800000 */
        /* <DEDUP_REMOVED lines=45> */
[----:B------:R-:W-:-:S07]  /*4940*/  IMAD.MOV.U32 R4, RZ, RZ, R0 ;  /* 0x000000ffff047224 */ /* 0x000fce00078e0000 */
.L_x_5894:
[----:B------:R-:W-:Y:S05]  /*4950*/  BSYNC.RECONVERGENT B4 ;  /* 0x0000000000047941 */ /* 0x000fea0003800200 */
.L_x_5893:
[----:B------:R-:W-:-:S07]  /*4960*/  VIADD R36, R4, 0x1 ;  /* 0x0000000104247836 */ /* 0x000fce0000000000 */
.L_x_5892:
[----:B------:R-:W-:Y:S05]  /*4970*/  BSYNC.RECONVERGENT B3 ;  /* 0x0000000000037941 */ /* 0x000fea0003800200 */
.L_x_5891:
[----:B------:R-:W0:Y:S01]  /*4980*/  LDCU.64 UR4, c[0x4][0x160] ;  /* 0x01002c00ff0477ac */ /* 0x000e220008000a00 */
[----:B------:R-:W-:-:S05]  /*4990*/  IMAD.SHL.U32 R0, R36, 0x40, RZ ;  /* 0x0000004024007824 */ /* 0x000fca00078e00ff */
[----:B------:R-:W-:-:S04]  /*49a0*/  LOP3.LUT R0, R0, 0x40, RZ, 0xc0, !PT ;  /* 0x0000004000007812 */ /* 0x000fc800078ec0ff */
[----:B0-----:R-:W-:-:S05]  /*49b0*/  IADD3 R4, P0, PT, R0, UR4, RZ ;  /* 0x0000000400047c10 */ /* 0x001fca000ff1e0ff */
[----:B------:R-:W-:-:S05]  /*49c0*/  IMAD.X R5, RZ, RZ, UR5, P0 ;  /* 0x00000005ff057e24 */ /* 0x000fca00080e06ff */
[----:B------:R-:W2:Y:S04]  /*49d0*/  LDG.E.128.CONSTANT R8, desc[UR36][R4.64] ;  /* 0x0000002404087981 */ /* 0x000ea8000c1e9d00 */
[----:B------:R-:W3:Y:S04]  /*49e0*/  LDG.E.128.CONSTANT R12, desc[UR36][R4.64+0x10] ;  /* 0x00001024040c7981 */ /* 0x000ee8000c1e9d00 */
[----:B------:R0:W4:Y:S01]  /*49f0*/  LDG.E.128.CONSTANT R32, desc[UR36][R4.64+0x20] ;  /* 0x0000202404207981 */ /* 0x000122000c1e9d00 */
[----:B------:R-:W-:Y:S01]  /*4a00*/  LOP3.LUT R0, R36, 0x1, RZ, 0xc0, !PT ;  /* 0x0000000124007812 */ /* 0x000fe200078ec0ff */
[----:B------:R-:W-:Y:S01]  /*4a10*/  DMUL R6, R2, R2 ;  /* 0x0000000202067228 */ /* 0x000fe20000000000 */
[----:B------:R-:W-:Y:S01]  /*4a20*/  MOV R30, 0x20fd8164 ;  /* 0x20fd8164001e7802 */ /* 0x000fe20000000f00 */
[----:B------:R-:W-:Y:S01]  /*4a30*/  BSSY.RECONVERGENT B3, `(.L_x_5895) ;  /* 0x0000078000037945 */ /* 0x000fe20003800200 */
[----:B------:R-:W-:Y:S01]  /*4a40*/  ISETP.NE.U32.AND P0, PT, R0, 0x1, PT ;  /* 0x000000010000780c */ /* 0x000fe20003f05070 */
[----:B------:R-:W-:-:S03]  /*4a50*/  IMAD.MOV.U32 R0, RZ, RZ, 0x3da8ff83 ;  /* 0x3da8ff83ff007424 */ /* 0x000fc600078e00ff */
[----:B------:R-:W-:Y:S02]  /*4a60*/  FSEL R30, R30, -8.06006814911005101289e+34, !P0 ;  /* 0xf9785eba1e1e7808 */ /* 0x000fe40004000000 */
[----:B------:R-:W-:-:S15]  /*4a70*/  FSEL R31, -R0, 0.11223486810922622681, !P0 ;  /* 0x3de5db65001f7808 */ /* 0x000fde0004000100 */
[----:B------:R-:W-:-:S15]  /*4a80*/  NOP ;  /* 0x0000000000007918 */ /* 0x000fde0000000000 */
[----:B------:R-:W-:-:S15]  /*4a90*/  NOP ;  /* 0x0000000000007918 */ /* 0x000fde0000000000 */
[----:B------:R-:W-:-:S10]  /*4aa0*/  NOP ;  /* 0x0000000000007918 */ /* 0x000fd40000000000 */
[----:B------:R-:W1:Y:S02]  /*4ab0*/  DSETP.NEU.AND P1, PT, |R22|, +INF , PT ;  /* 0x7ff000001600742a */ /* 0x000e640003f2d200 */
[----:B-1----:R-:W-:-:S15]  /*4ac0*/  @!P1 IMAD.MOV.U32 R0, RZ, RZ, RZ ;  /* 0x000000ffff009224 */ /* 0x002fde00078e00ff */
[----:B------:R-:W-:-:S15]  /*4ad0*/  NOP ;  /* 0x0000000000007918 */ /* 0x000fde0000000000 */
[----:B------:R-:W-:-:S15]  /*4ae0*/  NOP ;  /* 0x0000000000007918 */ /* 0x000fde0000000000 */
[----:B------:R-:W-:-:S15]  /*4af0*/  NOP ;  /* 0x0000000000007918 */ /* 0x000fde0000000000 */
[----:B------:R-:W-:-:S02]  /*4b00*/  NOP ;  /* 0x0000000000007918 */ /* 0x000fc40000000000 */
[----:B0-----:R-:W-:-:S15]  /*4b10*/  @!P1 DMUL R4, RZ, R18 ;  /* 0x00000012ff049228 */ /* 0x001fde0000000000 */
        /* <DEDUP_REMOVED lines=48> */
[----:B------:R-:W-:-:S15]  /*4e20*/  FSEL R31, R7, R3, !P0 ;  /* 0x00000003071f7208 */ /* 0x000fde0004000000 */
[----:B------:R-:W-:-:S15]  /*4e30*/  NOP ;  /* 0x0000000000007918 */ /* 0x000fde0000000000 */
[----:B------:R-:W-:-:S15]  /*4e40*/  NOP ;  /* 0x0000000000007918 */ /* 0x000fde0000000000 */
[----:B------:R-:W-:-:S15]  /*4e50*/  NOP ;  /* 0x0000000000007918 */ /* 0x000fde0000000000 */
[----:B------:R-:W0:-:S15]  /*4e60*/  DMUL R30, R26, R30 ;  /* 0x0000001e1a1e7228 */ /* 0x000e1e0000000000 */
[----:B------:R-:W-:-:S15]  /*4e70*/  NOP ;  /* 0x0000000000007918 */ /* 0x000fde0000000000 */
[----:B------:R-:W-:-:S15]  /*4e80*/  NOP ;  /* 0x0000000000007918 */ /* 0x000fde0000000000 */
[----:B------:R-:W-:-:S15]  /*4e90*/  NOP ;  /* 0x0000000000007918 */ /* 0x000fde0000000000 */
[----:B------:R-:W-:-:S04]  /*4ea0*/  NOP ;  /* 0x0000000000007918 */ /* 0x000fc80000000000 */
[----:B0-----:R0:W1:Y:S02]  /*4eb0*/  DMUL R30, R24, R30 ;  /* 0x0000001e181e7228 */ /* 0x0010640000000000 */
        /* <DEDUP_REMOVED lines=45> */
[----:B------:R-:W-:Y:S02]  /*5190*/  IMAD.MOV.U32 R4, RZ, RZ, R2 ;  /* 0x000000ffff047224 */ /* 0x000fe400078e0002 */
[----:B------:R-:W-:-:S07]  /*51a0*/  IMAD.MOV.U32 R5, RZ, RZ, R3 ;  /* 0x000000ffff057224 */ /* 0x000fce00078e0003 */
.L_x_5896:
[----:B------:R-:W-:Y:S05]  /*51b0*/  BSYNC.RECONVERGENT B3 ;  /* 0x0000000000037941 */ /* 0x000fea0003800200 */
.L_x_5895:
        /* <DEDUP_REMOVED lines=10> */
[----:B------:R-:W2:Y:S01]  /*5260*/  DMUL R6, R4, R4 ;  /* 0x0000000404067228 */ /* 0x000ea20000000000 */
[----:B------:R-:W-:Y:S01]  /*5270*/  IMAD.MOV.U32 R28, RZ, RZ, RZ ;  /* 0x000000ffff1c7224 */ /* 0x000fe200078e00ff */
[----:B------:R-:W-:Y:S01]  /*5280*/  ISETP.NE.U32.AND P0, PT, R18, 0x1, PT ;  /* 0x000000011200780c */ /* 0x000fe20003f05070 */
[----:B------:R-:W-:-:S03]  /*5290*/  IMAD.MOV.U32 R18, RZ, RZ, 0x20fd8164 ;  /* 0x20fd8164ff127424 */ /* 0x000fc600078e00ff */
[----:B------:R-:W-:Y:S02]  /*52a0*/  FSEL R19, -R19, 0.11223486810922622681, !P0 ;  /* 0x3de5db6513137808 */ /* 0x000fe40004000100 */
[----:B------:R-:W-:-:S15]  /*52b0*/  FSEL R18, R18, -8.06006814911005101289e+34, !P0 ;  /* 0xf9785eba12127808 */ /* 0x000fde0004000000 */
[----:B------:R-:W-:-:S15]  /*52c0*/  NOP ;  /* 0x0000000000007918 */ /* 0x000fde0000000000 */
[----:B------:R-:W-:-:S15]  /*52d0*/  NOP ;  /* 0x0000000000007918 */ /* 0x000fde0000000000 */
[----:B------:R-:W-:-:S11]  /*52e0*/  NOP ;  /* 0x0000000000007918 */ /* 0x000fd60000000000 */
[----:B------:R-:W-:-:S15]  /*52f0*/  DMUL R30, R30, R28 ;  /* 0x0000001c1e1e7228 */ /* 0x000fde0000000000 */
        /* <DEDUP_REMOVED lines=57> */
[----:B0-----:R-:W0:-:S15]  /*5690*/  DMUL R26, R24, R26 ;  /* 0x0000001a181a7228 */ /* 0x001e1e0000000000 */
[----:B------:R-:W-:-:S15]  /*56a0*/  NOP ;  /* 0x0000000000007918 */ /* 0x000fde0000000000 */
[----:B------:R-:W-:-:S15]  /*56b0*/  NOP ;  /* 0x0000000000007918 */ /* 0x000fde0000000000 */
[----:B------:R-:W-:-:S15]  /*56c0*/  NOP ;  /* 0x0000000000007918 */ /* 0x000fde0000000000 */
[----:B------:R-:W-:-:S04]  /*56d0*/  NOP ;  /* 0x0000000000007918 */ /* 0x000fc80000000000 */
[----:B0-----:R0:W1:Y:S02]  /*56e0*/  DMUL R18, R28, R26 ;  /* 0x0000001a1c127228 */ /* 0x0010640000000000 */
[----:B01----:R-:W-:Y:S05]  /*56f0*/  BRA `(.L_x_5879) ;  /* 0x0000001400c07947 */ /* 0x003fea0003800000 */
.L_x_5888:
[----:B0-----:R-:W-:Y:S01]  /*5700*/  IMAD.MOV.U32 R2, RZ, RZ, 0x652b82fe ;  /* 0x652b82feff027424 */ /* 0x001fe200078e00ff */
[----:B------:R-:W-:Y:S01]  /*5710*/  UMOV UR4, 0xfefa39ef ;  /* 0xfefa39ef00047882 */ /* 0x000fe20000000000 */
[----:B------:R-:W-:Y:S01]  /*5720*/  IMAD.MOV.U32 R3, RZ, RZ, 0x3ff71547 ;  /* 0x3ff71547ff037424 */ /* 0x000fe200078e00ff */
[----:B------:R-:W-:Y:S01]  /*5730*/  UMOV UR5, 0x3fe62e42 ;  /* 0x3fe62e4200057882 */ /* 0x000fe20000000000 */
[----:B------:R-:W-:Y:S01]  /*5740*/  FSETP.GEU.FTZ.AND P0, PT, |R7|, 4.1917929649353027344, PT ;  /* 0x4086232b0700780b */ /* 0x000fe20003f1e200 */
[----:B------:R-:W-:Y:S01]  /*5750*/  BSSY.RECONVERGENT B0, `(.L_x_5897) ;  /* 0x0000076000007945 */ /* 0x000fe20003800200 */
[----:B------:R-:W-:-:S15]  /*5760*/  DSETP.NEU.AND P2, PT, |R22|, +INF , PT ;  /* 0x7ff000001600742a */ /* 0x000fde0003f4d200 */
[----:B------:R-:W-:-:S15]  /*5770*/  NOP ;  /* 0x0000000000007918 */ /* 0x000fde0000000000 */
[----:B------:R-:W-:-:S15]  /*5780*/  NOP ;  /* 0x0000000000007918 */ /* 0x000fde0000000000 */
[----:B------:R-:W-:-:S15]  /*5790*/  NOP ;  /* 0x0000000000007918 */ /* 0x000fde0000000000 */
[----:B------:R-:W-:-:S04]  /*57a0*/  NOP ;  /* 0x0000000000007918 */ /* 0x000fc80000000000 */
        /* <DEDUP_REMOVED lines=112> */
.L_x_5898:
[----:B------:R-:W-:Y:S05]  /*5eb0*/  BSYNC.RECONVERGENT B0 ;  /* 0x0000000000007941 */ /* 0x000fea0003800200 */
.L_x_5897:
[----:B------:R-:W-:Y:S01]  /*5ec0*/  BSSY.RECONVERGENT B3, `(.L_x_5899) ;  /* 0x0000033000037945 */ /* 0x000fe20003800200 */
[----:B0-----:R0:W2:Y:S01]  /*5ed0*/  @!P2 DMUL R2, RZ, R18 ;  /* 0x00000012ff02a228 */ /* 0x0010a20000000000 */
[----:B------:R-:W-:Y:S02]  /*5ee0*/  @!P2 IMAD.MOV.U32 R0, RZ, RZ, 0x1 ;  /* 0x00000001ff00a424 */ /* 0x000fe400078e00ff */
[----:B0-2---:R-:W-:Y:S05]  /*5ef0*/  @!P2 BRA `(.L_x_5900) ;  /* 0x0000000000bca947 */ /* 0x005fea0003800000 */
        /* <DEDUP_REMOVED lines=39> */
[----:B0-----:R0:W2:Y:S02]  /*6170*/  DFMA R2, R2, -UR4, R6 ;  /* 0x8000000402027c2b */ /* 0x0010a40008000006 */
[----:B0-2---:R-:W-:Y:S05]  /*6180*/  @!P0 BRA `(.L_x_5902) ;  /* 0x0000000000108947 */ /* 0x005fea0003800000 */
[----:B------:R-:W-:Y:S01]  /*6190*/  IMAD.MOV.U32 R2, RZ, RZ, R18 ;  /* 0x000000ffff027224 */ /* 0x000fe200078e0012 */
[----:B------:R-:W-:Y:S01]  /*61a0*/  MOV R10, 0x61d0 ;  /* 0x000061d0000a7802 */ /* 0x000fe20000000f00 */
[----:B------:R-:W-:-:S07]  /*61b0*/  IMAD.MOV.U32 R12, RZ, RZ, R19 ;  /* 0x000000ffff0c7224 */ /* 0x000fce00078e0013 */
[----:B-1----:R-:W-:Y:S05]  /*61c0*/  CALL.REL.NOINC `($_ZN2at6native18elementwise_kernelILi128ELi4EZNS0_15gpu_kernel_implIZZZNS0_61_GLOBAL__N__132982cb_23_ActivationSiluKernel_cu_1520ed90_293311silu_kernelERNS_18TensorIteratorBaseEENKUlvE_clEvENKUlvE1_clEvEUlN3c107complexIdEEE_EEvS5_RKT_EUliE_EEviT1_$__internal_trig_reduction_slowpathd) ;  /* 0x0000020800387944 */ /* 0x002fea0003c00000 */
.L_x_5902:
[----:B------:R-:W-:Y:S05]  /*61d0*/  BSYNC.RECONVERGENT B4 ;  /* 0x0000000000047941 */ /* 0x000fea0003800200 */
.L_x_5901:
[----:B------:R-:W-:-:S07]  /*61e0*/  IADD3 R0, PT, PT, R0, 0x1, RZ ;  /* 0x0000000100007810 */ /* 0x000fce0007ffe0ff */
.L_x_5900:
[----:B------:R-:W-:Y:S05]  /*61f0*/  BSYNC.RECONVERGENT B3 ;  /* 0x0000000000037941 */ /* 0x000fea0003800200 */
.L_x_5899:
[----:B------:R-:W0:Y:S01]  /*6200*/  LDCU.64 UR4, c[0x4][0x160] ;  /* 0x01002c00ff0477ac */ /* 0x000e220008000a00 */
[----:B------:R-:W-:-:S05]  /*6210*/  IMAD.SHL.U32 R4, R0, 0x40, RZ ;  /* 0x0000004000047824 */ /* 0x000fca00078e00ff */
        /* <DEDUP_REMOVED lines=71> */
[----:B------:R0:W2:Y:S02]  /*6690*/  @!P1 DMUL R2, RZ, R18 ;  /* 0x00000012ff029228 */ /* 0x0000a40000000000 */
[----:B0-2---:R-:W-:Y:S05]  /*66a0*/  @!P1 BRA `(.L_x_5904) ;  /* 0x0000000000b09947 */ /* 0x005fea0003800000 */
        /* <DEDUP_REMOVED lines=44> */
.L_x_5904:
[----:B------:R-:W-:Y:S05]  /*6970*/  BSYNC.RECONVERGENT B3 ;  /* 0x0000000000037941 */ /* 0x000fea0003800200 */
.L_x_5903:
        /* <DEDUP_REMOVED lines=18> */
[----:B-1----:R-:W-:-:S15]  /*6aa0*/  DMUL R30, R24, R30 ;  /* 0x0000001e181e7228 */ /* 0x002fde0000000000 */
        /* <DEDUP_REMOVED lines=52> */
[----:B------:R0:W1:Y:S02]  /*6df0*/  DMUL R18, R24, R18 ;  /* 0x0000001218127228 */ /* 0x0000640000000000 */
.L_x_5879:
[----:B------:R-:W-:Y:S05]  /*6e00*/  BSYNC.RECONVERGENT B2 ;  /* 0x0000000000027941 */ /* 0x000fea0003800200 */
.L_x_5877:
[----:B------:R-:W-:Y:S01]  /*6e10*/  DADD R6, R30, 1 ;  /* 0x3ff000001e067429 */ /* 0x000fe20000000000 */
[----:B------:R-:W-:-:S15]  /*6e20*/  BSSY.RECONVERGENT B1, `(.L_x_5905) ;  /* 0x0000157000017945 */ /* 0x000fde0003800200 */
[----:B------:R-:W-:-:S15]  /*6e30*/  NOP ;  /* 0x0000000000007918 */ /* 0x000fde0000000000 */
[----:B------:R-:W-:-:S15]  /*6e40*/  NOP ;  /* 0x0000000000007918 */ /* 0x000fde0000000000 */
[----:B------:R-:W-:-:S15]  /*6e50*/  NOP ;  /* 0x0000000000007918 */ /* 0x000fde0000000000 */
[----:B------:R-:W-:-:S03]  /*6e60*/  NOP ;  /* 0x0000000000007918 */ /* 0x000fc60000000000 */
[----:B-1----:R-:W1:-:S15]  /*6e70*/  DADD R4, RZ, R18 ;  /* 0x00000000ff047229 */ /* 0x002e5e0000000012 */
[----:B------:R-:W-:-:S15]  /*6e80*/  NOP ;  /* 0x0000000000007918 */ /* 0x000fde0000000000 */
[----:B------:R-:W-:-:S15]  /*6e90*/  NOP ;  /* 0x0000000000007918 */ /* 0x000fde0000000000 */
[----:B------:R-:W-:-:S15]  /*6ea0*/  NOP ;  /* 0x0000000000007918 */ /* 0x000fde0000000000 */
[----:B------:R-:W-:-:S04]  /*6eb0*/  NOP ;  /* 0x0000000000007918 */ /* 0x000fc80000000000 */
[----:B-1----:R-:W1:Y:S02]  /*6ec0*/  DSETP.GE.AND P0, PT, |R6|, |R4|, PT ;  /* 0x400000040600722a */ /* 0x002e640003f06200 */
[----:B-1----:R-:W-:Y:S05]  /*6ed0*/  @!P0 BRA `(.L_x_5906) ;  /* 0x0000000c00908947 */ /* 0x002fea0003800000 */
[----:B------:R-:W1:-:S15]  /*6ee0*/  DSETP.NEU.AND P0, PT, R18, RZ, PT ;  /* 0x000000ff1200722a */ /* 0x000e5e0003f0d000 */
[----:B------:R-:W-:-:S15]  /*6ef0*/  NOP ;  /* 0x0000000000007918 */ /* 0x000fde0000000000 */
[----:B------:R-:W-:-:S15]  /*6f00*/  NOP ;  /* 0x0000000000007918 */ /* 0x000fde0000000000 */
[----:B------:R-:W-:-:S15]  /*6f10*/  NOP ;  /* 0x0000000000007918 */ /* 0x000fde0000000000 */
[----:B------:R-:W-:-:S04]  /*6f20*/  NOP ;  /* 0x0000000000007918 */ /* 0x000fc80000000000 */
[----:B-1----:R-:W1:Y:S02]  /*6f30*/  DSETP.NEU.OR P0, PT, R6, RZ, P0 ;  /* 0x000000ff0600722a */ /* 0x002e64000070d400 */
[----:B-1----:R-:W-:Y:S05]  /*6f40*/  @P0 BRA `(.L_x_5907) ;  /* 0x0000000400d40947 */ /* 0x002fea0003800000 */
[----:B------:R-:W1:Y:S01]  /*6f50*/  DADD R10, -RZ, |R6| ;  /* 0x00000000ff0a7229 */ /* 0x000e620000000506 */
[----:B0-----:R-:W-:Y:S01]  /*6f60*/  IMAD.MOV.U32 R2, RZ, RZ, 0x1 ;  /* 0x00000001ff027424 */ /* 0x001fe200078e00ff */
[----:B-1----:R-:W0:Y:S01]  /*6f70*/  MUFU.RCP64H R3, R11 ;  /* 0x0000000b00037308 */ /* 0x002e220000001800 */
[----:B------:R-:W-:Y:S01]  /*6f80*/  FSETP.GEU.AND P1, PT, |R21|, 6.5827683646048100446e-37, PT ;  /* 0x036000001500780b */ /* 0x000fe20003f2e200 */
[----:B------:R-:W-:-:S15]  /*6f90*/  BSSY.RECONVERGENT B2, `(.L_x_5908) ;  /* 0x0000033000027945 */ /* 0x000fde0003800200 */
[----:B------:R-:W-:-:S15]  /*6fa0*/  NOP ;  /* 0x0000000000007918 */ /* 0x000fde0000000000 */
[----:B------:R-:W-:-:S15]  /*6fb0*/  NOP ;  /* 0x0000000000007918 */ /* 0x000fde0000000000 */
[----:B------:R-:W-:-:S15]  /*6fc0*/  NOP ;  /* 0x0000000000007918 */ /* 0x000fde0000000000 */
[----:B0-----:R-:W0:-:S15]  /*6fd0*/  DFMA R8, -|R6|, R2, 1 ;  /* 0x3ff000000608742b */ /* 0x001e1e0000000302 */
        /* <DEDUP_REMOVED lines=29> */
[----:B0-----:R-:W0:-:S15]  /*71b0*/  DFMA R6, -|R6|, R8, R20 ;  /* 0x000000080606722b */ /* 0x001e1e0000000314 */
[----:B------:R-:W-:-:S15]  /*71c0*/  NOP ;  /* 0x0000000000007918 */ /* 0x000fde0000000000 */
[----:B------:R-:W-:-:S15]  /*71d0*/  NOP ;  /* 0x0000000000007918 */ /* 0x000fde0000000000 */
[----:B------:R-:W-:-:S15]  /*71e0*/  NOP ;  /* 0x0000000000007918 */ /* 0x000fde0000000000 */
[----:B------:R-:W-:-:S04]  /*71f0*/  NOP ;  /* 0x0000000000007918 */ /* 0x000fc80000000000 */
[----:B0-----:R-:W0:Y:S02]  /*7200*/  DFMA R2, R2, R6, R8 ;  /* 0x000000060202722b */ /* 0x001e240000000008 */
[----:B0-----:R-:W-:-:S05]  /*7210*/  FFMA R0, RZ, R11, R3 ;  /* 0x0000000bff007223 */ /* 0x001fca0000000003 */
[----:B------:R-:W-:-:S13]  /*7220*/  FSETP.GT.AND P0, PT, |R0|, 1.469367938527859385e-39, PT ;  /* 0x001000000000780b */ /* 0x000fda0003f04200 */
[----:B------:R-:W-:Y:S05]  /*7230*/  @P0 BRA P1, `(.L_x_5909) ;  /* 0x0000000000200947 */ /* 0x000fea0000800000 */
[----:B------:R-:W-:Y:S01]  /*7240*/  IMAD.MOV.U32 R28, RZ, RZ, R20 ;  /* 0x000000ffff1c7224 */ /* 0x000fe200078e0014 */
[----:B------:R-:W-:Y:S01]  /*7250*/  MOV R3, R11 ;  /* 0x0000000b00037202 */ /* 0x000fe20000000f00 */
[----:B------:R-:W-:Y:S01]  /*7260*/  IMAD.MOV.U32 R29, RZ, RZ, R21 ;  /* 0x000000ffff1d7224 */ /* 0x000fe200078e0015 */
[----:B------:R-:W-:Y:S01]  /*7270*/  MOV R30, 0x72a0 ;  /* 0x000072a0001e7802 */ /* 0x000fe20000000f00 */
[----:B------:R-:W-:-:S07]  /*7280*/  IMAD.MOV.U32 R2, RZ, RZ, R10 ;  /* 0x000000ffff027224 */ /* 0x000fce00078e000a */
[----:B------:R-:W-:Y:S05]  /*7290*/  CALL.REL.NOINC `($__internal_7_$__cuda_sm20_div_rn_f64_full) ;  /* 0x000001f000047944 */ /* 0x000fea0003c00000 */
[----:B------:R-:W-:Y:S02]  /*72a0*/  IMAD.MOV.U32 R2, RZ, RZ, R14 ;  /* 0x000000ffff027224 */ /* 0x000fe400078e000e */
[----:B------:R-:W-:-:S07]  /*72b0*/  IMAD.MOV.U32 R3, RZ, RZ, R15 ;  /* 0x000000ffff037224 */ /* 0x000fce00078e000f */
.L_x_5909:
[----:B------:R-:W-:Y:S05]  /*72c0*/  BSYNC.RECONVERGENT B2 ;  /* 0x0000000000027941 */ /* 0x000fea0003800200 */
.L_x_5908:
[----:B------:R-:W0:Y:S01]  /*72d0*/  DADD R10, -RZ, |R4| ;  /* 0x00000000ff0a7229 */ /* 0x000e220000000504 */
[----:B------:R-:W-:Y:S01]  /*72e0*/  IMAD.MOV.U32 R6, RZ, RZ, 0x1 ;  /* 0x00000001ff067424 */ /* 0x000fe200078e00ff */
[----:B0-----:R-:W0:Y:S01]  /*72f0*/  MUFU.RCP64H R7, R11 ;  /* 0x0000000b00077308 */ /* 0x001e220000001800 */
        /* <DEDUP_REMOVED lines=41> */
[----:B0-----:R-:W-:Y:S01]  /*7590*/  FFMA R0, RZ, R11, R5 ;  /* 0x0000000bff007223 */ /* 0x001fe20000000005 */
[----:B------:R-:W-:Y:S02]  /*75a0*/  IMAD.MOV.U32 R8, RZ, RZ, R2 ;  /* 0x000000ffff087224 */ /* 0x000fe400078e0002 */
[----:B------:R-:W-:Y:S02]  /*75b0*/  IMAD.MOV.U32 R9, RZ, RZ, R3 ;  /* 0x000000ffff097224 */ /* 0x000fe400078e0003 */
        /* <DEDUP_REMOVED lines=10> */
.L_x_5911:
[----:B------:R-:W-:Y:S05]  /*7660*/  BSYNC.RECONVERGENT B2 ;  /* 0x0000000000027941 */ /* 0x000fea0003800200 */
.L_x_5910:
[----:B------:R-:W-:Y:S02]  /*7670*/  IMAD.MOV.U32 R10, RZ, RZ, R4 ;  /* 0x000000ffff0a7224 */ /* 0x000fe400078e0004 */
[----:B------:R-:W-:Y:S01]  /*7680*/  IMAD.MOV.U32 R11, RZ, RZ, R5 ;  /* 0x000000ffff0b7224 */ /* 0x000fe200078e0005 */
[----:B------:R-:W-:Y:S06]  /*7690*/  BRA `(.L_x_5912) ;  /* 0x0000000c003c7947 */ /* 0x000fec0003800000 */
.L_x_5907:
[----:B------:R-:W1:Y:S01]  /*76a0*/  MUFU.RCP64H R3, R7 ;  /* 0x0000000700037308 */ /* 0x000e620000001800 */
[----:B0-----:R-:W-:Y:S01]  /*76b0*/  IMAD.MOV.U32 R2, RZ, RZ, 0x1 ;  /* 0x00000001ff027424 */ /* 0x001fe200078e00ff */
[----:B------:R-:W-:Y:S01]  /*76c0*/  FSETP.GEU.AND P1, PT, |R5|, 6.5827683646048100446e-37, PT ;  /* 0x036000000500780b */ /* 0x000fe20003f2e200 */
[----:B------:R-:W-:Y:S04]  /*76d0*/  BSSY.RECONVERGENT B2, `(.L_x_5913) ;  /* 0x0000030000027945 */ /* 0x000fe80003800200 */
[----:B-1----:R-:W0:-:S15]  /*76e0*/  DFMA R8, -R6, R2, 1 ;  /* 0x3ff000000608742b */ /* 0x002e1e0000000102 */
        /* <DEDUP_REMOVED lines=29> */
[----:B0-----:R-:W0:-:S15]  /*78c0*/  DFMA R10, -R6, R8, R4 ;  /* 0x00000008060a722b */ /* 0x001e1e0000000104 */
        /* <DEDUP_REMOVED lines=16> */
.L_x_5914:
[----:B------:R-:W-:Y:S05]  /*79d0*/  BSYNC.RECONVERGENT B2 ;  /* 0x0000000000027941 */ /* 0x000fea0003800200 */
.L_x_5913:
[----:B------:R-:W0:Y:S01]  /*79e0*/  DFMA R10, R4, R2, R6 ;  /* 0x00000002040a722b */ /* 0x000e220000000006 */
        /* <DEDUP_REMOVED lines=29> */
[----:B------:R-:W-:-:S05]  /*7bc0*/  LOP3.LUT R0, R11, 0x7fffffff, RZ, 0xc0, !PT ;  /* 0x7fffffff0b007812 */ /* 0x000fca00078ec0ff */
[----:B------:R-:W-:Y:S01]  /*7bd0*/  VIADD R9, R0, 0xfff00000 ;  /* 0xfff0000000097836 */ /* 0x000fe20000000000 */
[----:B------:R-:W-:-:S07]  /*7be0*/  MOV R0, 0x7c00 ;  /* 0x00007c0000007802 */ /* 0x000fce0000000f00 */
[----:B------:R-:W-:Y:S05]  /*7bf0*/  CALL.REL.NOINC `($__internal_6_$__cuda_sm20_dblrcp_rn_slowpath_v3) ;  /* 0x000001e000207944 */ /* 0x000fea0003c00000 */
.L_x_5916:
[----:B------:R-:W-:Y:S05]  /*7c00*/  BSYNC.RECONVERGENT B2 ;  /* 0x0000000000027941 */ /* 0x000fea0003800200 */
.L_x_5915:
[----:B------:R-:W0:-:S15]  /*7c10*/  DFMA R8, R2, R22, R20 ;  /* 0x000000160208722b */ /* 0x000e1e0000000014 */
[----:B------:R-:W-:-:S15]  /*7c20*/  NOP ;  /* 0x0000000000007918 */ /* 0x000fde0000000000 */
[----:B------:R-:W-:-:S15]  /*7c30*/  NOP ;  /* 0x0000000000007918 */ /* 0x000fde0000000000 */
[----:B------:R-:W-:-:S15]  /*7c40*/  NOP ;  /* 0x0000000000007918 */ /* 0x000fde0000000000 */
[----:B------:R-:W-:-:S04]  /*7c50*/  NOP ;  /* 0x0000000000007918 */ /* 0x000fc80000000000 */
[----:B------:R-:W1:-:S15]  /*7c60*/  DFMA R2, R2, -R20, R22 ;  /* 0x800000140202722b */ /* 0x000e5e0000000016 */
[----:B------:R-:W-:-:S15]  /*7c70*/  NOP ;  /* 0x0000000000007918 */ /* 0x000fde0000000000 */
[----:B------:R-:W-:-:S15]  /*7c80*/  NOP ;  /* 0x0000000000007918 */ /* 0x000fde0000000000 */
[----:B------:R-:W-:-:S15]  /*7c90*/  NOP ;  /* 0x0000000000007918 */ /* 0x000fde0000000000 */
[----:B------:R-:W-:-:S04]  /*7ca0*/  NOP ;  /* 0x0000000000007918 */ /* 0x000fc80000000000 */
[----:B0-----:R0:W2:-:S15]  /*7cb0*/  DMUL R8, R8, R6 ;  /* 0x0000000608087228 */ /* 0x00109e0000000000 */
[----:B------:R-:W-:-:S15]  /*7cc0*/  NOP ;  /* 0x0000000000007918 */ /* 0x000fde0000000000 */
[----:B------:R-:W-:-:S15]  /*7cd0*/  NOP ;  /* 0x0000000000007918 */ /* 0x000fde0000000000 */
[----:B------:R-:W-:-:S15]  /*7ce0*/  NOP ;  /* 0x0000000000007918 */ /* 0x000fde0000000000 */
[----:B------:R-:W-:-:S04]  /*7cf0*/  NOP ;  /* 0x0000000000007918 */ /* 0x000fc80000000000 */
[----:B-1----:R0:W1:Y:S02]  /*7d00*/  DMUL R10, R2, R6 ;  /* 0x00000006020a7228 */ /* 0x0020640000000000 */
[----:B012---:R-:W-:Y:S05]  /*7d10*/  BRA `(.L_x_5912) ;  /* 0x00000004009c7947 */ /* 0x007fea0003800000 */
.L_x_5906:
        /* <DEDUP_REMOVED lines=43> */
[----:B------:R-:W-:Y:S01]  /*7fd0*/  MOV R28, R6 ;  /* 0x00000006001c7202 */ /* 0x000fe20000000f00 */
[----:B------:R-:W-:Y:S01]  /*7fe0*/  IMAD.MOV.U32 R29, RZ, RZ, R7 ;  /* 0x000000ffff1d7224 */ /* 0x000fe200078e0007 */
[----:B------:R-:W-:Y:S01]  /*7ff0*/  MOV R30, 0x8030 ;  /* 0x00008030001e7802 */ /* 0x000fe20000000f00 */
[----:B------:R-:W-:Y:S02]  /*8000*/  IMAD.MOV.U32 R2, RZ, RZ, R4 ;  /* 0x000000ffff027224 */ /* 0x000fe400078e0004 */
[----:B------:R-:W-:-:S07]  /*8010*/  IMAD.MOV.U32 R3, RZ, RZ, R5 ;  /* 0x000000ffff037224 */ /* 0x000fce00078e0005 */
[----:B------:R-:W-:Y:S05]  /*8020*/  CALL.REL.NOINC `($__internal_7_$__cuda_sm20_div_rn_f64_full) ;  /* 0x000001e000a07944 */ /* 0x000fea0003c00000 */
[----:B------:R-:W-:Y:S02]  /*8030*/  IMAD.MOV.U32 R2, RZ, RZ, R14 ;  /* 0x000000ffff027224 */ /* 0x000fe400078e000e */
[----:B------:R-:W-:-:S07]  /*8040*/  IMAD.MOV.U32 R3, RZ, RZ, R15 ;  /* 0x000000ffff037224 */ /* 0x000fce00078e000f */
.L_x_5918:
[----:B------:R-:W-:Y:S05]  /*8050*/  BSYNC.RECONVERGENT B2 ;  /* 0x0000000000027941 */ /* 0x000fea0003800200 */
.L_x_5917:
        /* <DEDUP_REMOVED lines=34> */
.L_x_5920:
[----:B------:R-:W-:Y:S05]  /*8280*/  BSYNC.RECONVERGENT B2 ;  /* 0x0000000000027941 */ /* 0x000fea0003800200 */
.L_x_5919:
[----:B------:R-:W0:-:S15]  /*8290*/  DFMA R8, R2, R20, R22 ;  /* 0x000000140208722b */ /* 0x000e1e0000000016 */
[----:B------:R-:W-:-:S15]  /*82a0*/  NOP ;  /* 0x0000000000007918 */ /* 0x000fde0000000000 */
[----:B------:R-:W-:-:S15]  /*82b0*/  NOP ;  /* 0x0000000000007918 */ /* 0x000fde0000000000 */
[----:B------:R-:W-:-:S15]  /*82c0*/  NOP ;  /* 0x0000000000007918 */ /* 0x000fde0000000000 */
[----:B------:R-:W-:-:S04]  /*82d0*/  NOP ;  /* 0x0000000000007918 */ /* 0x000fc80000000000 */
[----:B------:R-:W1:-:S15]  /*82e0*/  DFMA R2, R2, R22, -R20 ;  /* 0x000000160202722b */ /* 0x000e5e0000000814 */
        /* <DEDUP_REMOVED lines=9> */
[----:B-12---:R0:W1:Y:S02]  /*8380*/  DMUL R10, R2, R6 ;  /* 0x00000006020a7228 */ /* 0x0060640000000000 */
.L_x_5912:
[----:B------:R-:W-:Y:S05]  /*8390*/  BSYNC.RECONVERGENT B1 ;  /* 0x0000000000017941 */ /* 0x000fea0003800200 */
.L_x_5905:
        /* <DEDUP_REMOVED lines=17> */
.L_x_5924:
[----:B------:R-:W0:Y:S02]  /*84b0*/  F2I.S64.F64.TRUNC R8, R8 ;  /* 0x0000000800087311 */ /* 0x000e24000030d900 */
[----:B0-----:R-:W-:-:S05]  /*84c0*/  IMAD.MOV.U32 R5, RZ, RZ, R8 ;  /* 0x000000ffff057224 */ /* 0x001fca00078e0008 */
[----:B------:R2:W-:Y:S01]  /*84d0*/  STG.E.U8 desc[UR36][R2.64], R5 ;  /* 0x0000000502007986 */ /* 0x0005e2000c101124 */
[----:B------:R-:W-:Y:S05]  /*84e0*/  BRA `(.L_x_5926) ;  /* 0x0000001000e47947 */ /* 0x000fea0003800000 */
.L_x_5923:
        /* <DEDUP_REMOVED lines=9> */
.L_x_5928:
[----:B------:R-:W0:Y:S02]  /*8580*/  F2I.F64.TRUNC R9, R8 ;  /* 0x0000000800097311 */ /* 0x000e24000030d100 */
[----:B0-----:R4:W-:Y:S01]  /*8590*/  STG.E desc[UR36][R2.64], R9 ;  /* 0x0000000902007986 */ /* 0x0019e2000c101924 */
[----:B------:R-:W-:Y:S05]  /*85a0*/  BRA `(.L_x_5926) ;  /* 0x0000001000b47947 */ /* 0x000fea0003800000 */
.L_x_5927:
[----:B------:R-:W0:Y:S02]  /*85b0*/  F2I.F64.TRUNC R9, R8 ;  /* 0x0000000800097311 */ /* 0x000e24000030d100 */
[----:B0-----:R3:W-:Y:S01]  /*85c0*/  STG.E.U16 desc[UR36][R2.64], R9 ;  /* 0x0000000902007986 */ /* 0x0017e2000c101524 */
[----:B------:R-:W-:Y:S05]  /*85d0*/  BRA `(.L_x_5926) ;  /* 0x0000001000a87947 */ /* 0x000fea0003800000 */
.L_x_5922:
        /* <DEDUP_REMOVED lines=17> */
.L_x_5930:
        /* <DEDUP_REMOVED lines=12> */
.L_x_5929:
        /* <DEDUP_REMOVED lines=14> */
[----:B0-----:R-:W-:-:S15]  /*8890*/  @!P1 FMUL R4, R4, 1.175494350822287508e-38 ;  /* 0x0080000004049820 */ /* 0x001fde0000400000 */
[----:B------:R-:W-:-:S15]  /*88a0*/  NOP ;  /* 0x0000000000007918 */ /* 0x000fde0000000000 */
[----:B------:R-:W-:-:S15]  /*88b0*/  NOP ;  /* 0x0000000000007918 */ /* 0x000fde0000000000 */
[----:B------:R-:W-:-:S15]  /*88c0*/  NOP ;  /* 0x0000000000007918 */ /* 0x000fde0000000000 */
[----:B------:R-:W-:-:S02]  /*88d0*/  NOP ;  /* 0x0000000000007918 */ /* 0x000fc40000000000 */
[----:B-1----:R-:W0:-:S15]  /*88e0*/  F2F.F32.F64 R5, R10 ;  /* 0x0000000a00057310 */ /* 0x002e1e0000301000 */
[----:B------:R-:W-:-:S15]  /*88f0*/  NOP ;  /* 0x0000000000007918 */ /* 0x000fde0000000000 */
[----:B------:R-:W-:-:S15]  /*8900*/  NOP ;  /* 0x0000000000007918 */ /* 0x000fde0000000000 */
[----:B------:R-:W-:-:S15]  /*8910*/  NOP ;  /* 0x0000000000007918 */ /* 0x000fde0000000000 */
[----:B------:R-:W-:-:S04]  /*8920*/  NOP ;  /* 0x0000000000007918 */ /* 0x000fc80000000000 */
[----:B------:R-:W0:Y:S02]  /*8930*/  DSETP.GEU.AND P0, PT, |R10|, UR4, PT ;  /* 0x000000040a007e2a */ /* 0x000e24000bf0e200 */
[----:B0-----:R-:W-:-:S05]  /*8940*/  @!P0 FMUL R5, R5, 1.175494350822287508e-38 ;  /* 0x0080000005058820 */ /* 0x001fca0000400000 */
[----:B------:R0:W-:Y:S01]  /*8950*/  STG.E.64 desc[UR36][R2.64], R4 ;  /* 0x0000000402007986 */ /* 0x0001e2000c101b24 */
[----:B------:R-:W-:Y:S05]  /*8960*/  BRA `(.L_x_5926) ;  /* 0x0000000c00c47947 */ /* 0x000fea0003800000 */
.L_x_5932:
        /* <DEDUP_REMOVED lines=20> */
[----:B------:R-:W-:-:S05]  /*8ab0*/  F2FP.F16.F32.PACK_AB R5, R0, R5 ;  /* 0x000000050005723e */ /* 0x000fca00000000ff */
[----:B------:R0:W-:Y:S01]  /*8ac0*/  STG.E desc[UR36][R2.64], R5 ;  /* 0x0000000502007986 */ /* 0x0001e2000c101924 */
[----:B------:R-:W-:Y:S05]  /*8ad0*/  BRA `(.L_x_5926) ;  /* 0x0000000c00687947 */ /* 0x000fea0003800000 */
.L_x_5931:
[----:B------:R0:W-:Y:S01]  /*8ae0*/  STG.E.64 desc[UR36][R2.64], R8 ;  /* 0x0000000802007986 */ /* 0x0001e2000c101b24 */
[----:B------:R-:W-:Y:S05]  /*8af0*/  BRA `(.L_x_5926) ;  /* 0x0000000c00607947 */ /* 0x000fea0003800000 */
.L_x_5921:
        /* <DEDUP_REMOVED lines=8> */
[----:B-1----:R-:W0:-:S15]  /*8b80*/  DSETP.NEU.AND P0, PT, R10, RZ, PT ;  /* 0x000000ff0a00722a */ /* 0x002e1e0003f0d000 */
[----:B------:R-:W-:-:S15]  /*8b90*/  NOP ;  /* 0x0000000000007918 */ /* 0x000fde0000000000 */
[----:B------:R-:W-:-:S15]  /*8ba0*/  NOP ;  /* 0x0000000000007918 */ /* 0x000fde0000000000 */
[----:B------:R-:W-:-:S15]  /*8bb0*/  NOP ;  /* 0x0000000000007918 */ /* 0x000fde0000000000 */
[----:B------:R-:W-:-:S04]  /*8bc0*/  NOP ;  /* 0x0000000000007918 */ /* 0x000fc80000000000 */
[----:B0-----:R-:W0:Y:S02]  /*8bd0*/  DSETP.NEU.OR P0, PT, R8, RZ, P0 ;  /* 0x000000ff0800722a */ /* 0x001e24000070d400 */
[----:B0-----:R-:W-:-:S05]  /*8be0*/  SEL R5, RZ, 0x1, !P0 ;  /* 0x00000001ff057807 */ /* 0x001fca0004000000 */
[----:B------:R0:W-:Y:S01]  /*8bf0*/  STG.E.U8 desc[UR36][R2.64], R5 ;  /* 0x0000000502007986 */ /* 0x0001e2000c101124 */
[----:B------:R-:W-:Y:S05]  /*8c00*/  BRA `(.L_x_5926) ;  /* 0x0000000c001c7947 */ /* 0x000fea0003800000 */
.L_x_5935:
[----:B-1----:R0:W-:Y:S01]  /*8c10*/  STG.E.128 desc[UR36][R2.64], R8 ;  /* 0x0000000802007986 */ /* 0x0021e2000c101d24 */
[----:B------:R-:W-:Y:S05]  /*8c20*/  BRA `(.L_x_5926) ;  /* 0x0000000c00147947 */ /* 0x000fea0003800000 */
.L_x_5934:
        /* <DEDUP_REMOVED lines=27> */
.L_x_5939:
[----:B------:R-:W-:Y:S05]  /*8de0*/  BSYNC.RECONVERGENT B0 ;  /* 0x0000000000007941 */ /* 0x000fea0003800200 */
.L_x_5938:
[----:B------:R-:W-:-:S05]  /*8df0*/  LOP3.LUT R5, R0, 0x80, R5, 0xf8, !PT ;  /* 0x0000008000057812 */ /* 0x000fca00078ef805 */
[----:B------:R0:W-:Y:S01]  /*8e00*/  STG.E.U8 desc[UR36][R2.64], R5 ;  /* 0x0000000502007986 */ /* 0x0001e2000c101124 */
[----:B------:R-:W-:Y:S05]  /*8e10*/  BRA `(.L_x_5926) ;  /* 0x0000000800987947 */ /* 0x000fea0003800000 */
.L_x_5937:
        /* <DEDUP_REMOVED lines=23> */
.L_x_5941:
[----:B------:R-:W-:Y:S05]  /*8f90*/  BSYNC.RECONVERGENT B0 ;  /* 0x0000000000007941 */ /* 0x000fea0003800200 */
.L_x_5940:
[----:B------:R-:W-:-:S05]  /*8fa0*/  LOP3.LUT R5, R0, 0x80, R5, 0xf8, !PT ;  /* 0x0000008000057812 */ /* 0x000fca00078ef805 */
[----:B------:R0:W-:Y:S01]  /*8fb0*/  STG.E.U8 desc[UR36][R2.64], R5 ;  /* 0x0000000502007986 */ /* 0x0001e2000c101124 */
[----:B------:R-:W-:Y:S05]  /*8fc0*/  BRA `(.L_x_5926) ;  /* 0x00000008002c7947 */ /* 0x000fea0003800000 */
.L_x_5936:
        /* <DEDUP_REMOVED lines=12> */
.L_x_5933:
        /* <DEDUP_REMOVED lines=11> */
.L_x_5944:
        /* <DEDUP_REMOVED lines=21> */
.L_x_5947:
[----:B------:R-:W-:-:S04]  /*9290*/  SHF.R.U32.HI R0, RZ, 0x14, R5 ;  /* 0x00000014ff007819 */ /* 0x000fc80000011605 */
[----:B------:R-:W-:-:S04]  /*92a0*/  LOP3.LUT R0, R0, 0x1, RZ, 0xc0, !PT ;  /* 0x0000000100007812 */ /* 0x000fc800078ec0ff */
[----:B------:R-:W-:-:S04]  /*92b0*/  IADD3 R0, PT, PT, R5, 0x487ffff, R0 ;  /* 0x0487ffff05007810 */ /* 0x000fc80007ffe000 */
[----:B------:R-:W-:-:S04]  /*92c0*/  SHF.R.U32.HI R0, RZ, 0x14, R0 ;  /* 0x00000014ff007819 */ /* 0x000fc80000011600 */
[----:B------:R-:W-:-:S07]  /*92d0*/  LOP3.LUT R4, R0, 0xff, RZ, 0xc0, !PT ;  /* 0x000000ff00047812 */ /* 0x000fce00078ec0ff */
.L_x_5948:
[----:B------:R-:W-:-:S04]  /*92e0*/  SHF.R.U32.HI R5, RZ, 0x18, R5 ;  /* 0x00000018ff057819 */ /* 0x000fc80000011605 */
[----:B------:R-:W-:-:S04]  /*92f0*/  LOP3.LUT R4, R4, 0x80, R5, 0xf8, !PT ;  /* 0x0000008004047812 */ /* 0x000fc800078ef805 */
[----:B------:R-:W-:-:S07]  /*9300*/  PRMT R0, R4, 0x7610, R0 ;  /* 0x0000761004007816 */ /* 0x000fce0000000000 */
.L_x_5946:
[----:B------:R-:W-:Y:S05]  /*9310*/  BSYNC.RECONVERGENT B0 ;  /* 0x0000000000007941 */ /* 0x000fea0003800200 */
.L_x_5945:
[----:B------:R0:W-:Y:S01]  /*9320*/  STG.E.U8 desc[UR36][R2.64], R0 ;  /* 0x0000000002007986 */ /* 0x0001e2000c101124 */
[----:B------:R-:W-:Y:S05]  /*9330*/  BRA `(.L_x_5926) ;  /* 0x0000000400507947 */ /* 0x000fea0003800000 */
.L_x_5943:
        /* <DEDUP_REMOVED lines=21> */
.L_x_5951:
[----:B------:R-:W-:-:S04]  /*9490*/  SHF.R.U32.HI R0, RZ, 0x15, R5 ;  /* 0x00000015ff007819 */ /* 0x000fc80000011605 */
[----:B------:R-:W-:-:S04]  /*94a0*/  LOP3.LUT R0, R0, 0x1, RZ, 0xc0, !PT ;  /* 0x0000000100007812 */ /* 0x000fc800078ec0ff */
[----:B------:R-:W-:-:S04]  /*94b0*/  IADD3 R0, PT, PT, R5, 0x88fffff, R0 ;  /* 0x088fffff05007810 */ /* 0x000fc80007ffe000 */
[----:B------:R-:W-:-:S04]  /*94c0*/  SHF.R.U32.HI R0, RZ, 0x15, R0 ;  /* 0x00000015ff007819 */ /* 0x000fc80000011600 */
[----:B------:R-:W-:-:S07]  /*94d0*/  LOP3.LUT R4, R0, 0xff, RZ, 0xc0, !PT ;  /* 0x000000ff00047812 */ /* 0x000fce00078ec0ff */
.L_x_5952:
[----:B------:R-:W-:-:S04]  /*94e0*/  SHF.R.U32.HI R5, RZ, 0x18, R5 ;  /* 0x00000018ff057819 */ /* 0x000fc80000011605 */
[----:B------:R-:W-:-:S04]  /*94f0*/  LOP3.LUT R4, R4, 0x80, R5, 0xf8, !PT ;  /* 0x0000008004047812 */ /* 0x000fc800078ef805 */
[----:B------:R-:W-:-:S07]  /*9500*/  PRMT R0, R4, 0x7610, R0 ;  /* 0x0000761004007816 */ /* 0x000fce0000000000 */
.L_x_5950:
[----:B------:R-:W-:Y:S05]  /*9510*/  BSYNC.RECONVERGENT B0 ;  /* 0x0000000000007941 */ /* 0x000fea0003800200 */
.L_x_5949:
[----:B------:R0:W-:Y:S01]  /*9520*/  STG.E.U8 desc[UR36][R2.64], R0 ;  /* 0x0000000002007986 */ /* 0x0001e2000c101124 */
[----:B------:R-:W-:Y:S05]  /*9530*/  BRA `(.L_x_5926) ;  /* 0x0000000000d07947 */ /* 0x000fea0003800000 */
.L_x_5942:
[----:B------:R-:W-:-:S09]  /*9540*/  UISETP.NE.AND UP0, UPT, UR4, 0x1c, UPT ;  /* 0x0000001c0400788c */ /* 0x000fd2000bf05270 */
[----:B------:R-:W-:Y:S05]  /*9550*/  BRA.U !UP0, `(.L_x_5953) ;  /* 0x0000000108c07547 */ /* 0x000fea000b800000 */
[----:B------:R-:W-:-:S09]  /*9560*/  UISETP.NE.AND UP0, UPT, UR4, 0x1d, UPT ;  /* 0x0000001d0400788c */ /* 0x000fd2000bf05270 */
[----:B------:R-:W-:Y:S05]  /*9570*/  BRA.U !UP0, `(.L_x_5954) ;  /* 0x0000000108ac7547 */ /* 0x000fea000b800000 */
[----:B------:R-:W-:-:S09]  /*9580*/  UISETP.NE.AND UP0, UPT, UR4, 0x2c, UPT ;  /* 0x0000002c0400788c */ /* 0x000fd2000bf05270 */
[----:B------:R-:W-:Y:S05]  /*9590*/  BRA.U !UP0, `(.L_x_5955) ;  /* 0x0000000108447547 */ /* 0x000fea000b800000 */
.L_x_5925:
[----:B------:R-:W-:Y:S01]  /*95a0*/  MOV R0, 0x0 ;  /* 0x0000000000007802 */ /* 0x000fe20000000f00 */
[----:B------:R-:W0:Y:S01]  /*95b0*/  LDCU.64 UR6, c[0x4][0x148] ;  /* 0x01002900ff0677ac */ /* 0x000e220008000a00 */
[----:B------:R-:W-:Y:S02]  /*95c0*/  IMAD.MOV.U32 R8, RZ, RZ, 0x65 ;  /* 0x00000065ff087424 */ /* 0x000fe400078e00ff */
[----:B------:R2:W3:Y:S01]  /*95d0*/  LDC.64 R2, c[0x4][R0] ;  /* 0x0100000000027b82 */ /* 0x0004e20000000a00 */
[----:B------:R-:W4:Y:S01]  /*95e0*/  LDCU.64 UR8, c[0x4][0x150] ;  /* 0x01002a00ff0877ac */ /* 0x000f220008000a00 */
[----:B------:R-:W-:Y:S02]  /*95f0*/  IMAD.MOV.U32 R12, RZ, RZ, 0x1 ;  /* 0x00000001ff0c7424 */ /* 0x000fe400078e00ff */
[----:B------:R-:W-:Y:S01]  /*9600*/  IMAD.MOV.U32 R13, RZ, RZ, RZ ;  /* 0x000000ffff0d7224 */ /* 0x000fe200078e00ff */
[----:B------:R-:W1:Y:S01]  /*9610*/  LDCU.64 UR4, c[0x4][0x30] ;  /* 0x01000600ff0477ac */ /* 0x000e620008000a00 */
[----:B0-----:R-:W-:-:S02]  /*9620*/  IMAD.U32 R4, RZ, RZ, UR6 ;  /* 0x00000006ff047e24 */ /* 0x001fc4000f8e00ff */
[----:B------:R-:W-:Y:S01]  /*9630*/  IMAD.U32 R5, RZ, RZ, UR7 ;  /* 0x00000007ff057e24 */ /* 0x000fe2000f8e00ff */
[----:B----4-:R-:W-:Y:S01]  /*9640*/  MOV R6, UR8 ;  /* 0x0000000800067c02 */ /* 0x010fe20008000f00 */
[----:B------:R-:W-:Y:S02]  /*9650*/  IMAD.U32 R7, RZ, RZ, UR9 ;  /* 0x00000009ff077e24 */ /* 0x000fe4000f8e00ff */
[----:B-1----:R-:W-:Y:S02]  /*9660*/  IMAD.U32 R10, RZ, RZ, UR4 ;  /* 0x00000004ff0a7e24 */ /* 0x002fe4000f8e00ff */
[----:B--2---:R-:W-:-:S07]  /*9670*/  IMAD.U32 R11, RZ, RZ, UR5 ;  /* 0x00000005ff0b7e24 */ /* 0x004fce000f8e00ff */
[----:B------:R-:W-:-:S07]  /*9680*/  LEPC R20, `(.L_x_5956) ;  /* 0x000000001014794e */ /* 0x000fce0000000000 */
[----:B---3--:R-:W-:Y:S05]  /*9690*/  CALL.ABS.NOINC R2 ;  /* 0x0000000002007343 */ /* 0x008fea0003c00000 */
.L_x_5956:
[----:B------:R-:W-:Y:S05]  /*96a0*/  BRA `(.L_x_5926) ;  /* 0x0000000000747947 */ /* 0x000fea0003800000 */
.L_x_5955:
        /* <DEDUP_REMOVED lines=24> */
.L_x_5954:
[----:B------:R-:W0:Y:S02]  /*9830*/  F2I.U64.F64.TRUNC R8, R8 ;  /* 0x0000000800087311 */ /* 0x000e24000030d800 */
[----:B0-----:R0:W-:Y:S01]  /*9840*/  STG.E.64 desc[UR36][R2.64], R8 ;  /* 0x0000000802007986 */ /* 0x0011e2000c101b24 */
[----:B------:R-:W-:Y:S05]  /*9850*/  BRA `(.L_x_5926) ;  /* 0x0000000000087947 */ /* 0x000fea0003800000 */
.L_x_5953:
[----:B------:R-:W0:Y:S02]  /*9860*/  F2I.U32.F64.TRUNC R9, R8 ;  /* 0x0000000800097311 */ /* 0x000e24000030d000 */
[----:B0-----:R0:W-:Y:S02]  /*9870*/  STG.E desc[UR36][R2.64], R9 ;  /* 0x0000000902007986 */ /* 0x0011e4000c101924 */
.L_x_5926:
[----:B------:R-:W-:-:S07]  /*9880*/  VIADD R17, R17, 0x80 ;  /* 0x0000008011117836 */ /* 0x000fce0000000000 */
.L_x_5846:
[----:B------:R-:W-:Y:S05]  /*9890*/  BSYNC.RECONVERGENT B6 ;  /* 0x0000000000067941 */ /* 0x000fea0003800200 */
.L_x_5845:
        /* <DEDUP_REMOVED lines=9> */
[----:B------:R-:W2:Y:S01]  /*9930*/  LDCU.64 UR4, c[0x0][0x390] ;  /* 0x00007200ff0477ac */ /* 0x000ea20008000a00 */
[----:B------:R-:W-:Y:S01]  /*9940*/  IMAD.MOV.U32 R16, RZ, RZ, RZ ;  /* 0x000000ffff107224 */ /* 0x000fe200078e00ff */
[----:B------:R-:W0:Y:S01]  /*9950*/  LDCU UR6, c[0x0][0x38c] ;  /* 0x00007180ff0677ac */ /* 0x000e220008000800 */
[----:B------:R-:W5:Y:S01]  /*9960*/  LDCU.64 UR8, c[0x0][0x4b8] ;  /* 0x00009700ff0877ac */ /* 0x000f620008000a00 */
[----:B------:R-:W-:Y:S01]  /*9970*/  UISETP.NE.AND UP0, UPT, UR40, URZ, UPT ;  /* 0x000000ff2800728c */ /* 0x000fe2000bf05270 */
[----:B--234-:R-:W-:-:S05]  /*9980*/  IMAD.HI.U32 R2, R17, UR4, R16 ;  /* 0x0000000411027c27 */ /* 0x01cfca000f8e0010 */
[----:B------:R-:W-:-:S05]  /*9990*/  SHF.R.U32.HI R3, RZ, UR5, R2 ;  /* 0x00000005ff037c19 */ /* 0x000fca0008011602 */
[----:B------:R-:W-:-:S04]  /*99a0*/  IMAD.MOV R0, RZ, RZ, -R3 ;  /* 0x000000ffff007224 */ /* 0x000fc800078e0a03 */
[----:B0-----:R-:W-:-:S04]  /*99b0*/  IMAD R0, R0, UR6, R17 ;  /* 0x0000000600007c24 */ /* 0x001fc8000f8e0211 */
[C---:B-----5:R-:W-:Y:S02]  /*99c0*/  IMAD R16, R0.reuse, UR8, RZ ;  /* 0x0000000800107c24 */ /* 0x060fe4000f8e02ff */
[----:B------:R-:W-:Y:S01]  /*99d0*/  IMAD R0, R0, UR9, RZ ;  /* 0x0000000900007c24 */ /* 0x000fe2000f8e02ff */
[----:B------:R-:W-:Y:S06]  /*99e0*/  BRA.U !UP0, `(.L_x_5959) ;  /* 0x0000001108787547 */ /* 0x000fec000b800000 */
[----:B------:R-:W0:Y:S01]  /*99f0*/  LDCU.64 UR6, c[0x0][0x398] ;  /* 0x00007300ff0677ac */ /* 0x000e220008000a00 */
[----:B------:R-:W-:Y:S01]  /*9a00*/  HFMA2 R2, -RZ, RZ, 0, 0 ;  /* 0x00000000ff027431 */ /* 0x000fe200000001ff */
[----:B------:R-:W2:Y:S01]  /*9a10*/  LDCU UR4, c[0x0][0x3a0] ;  /* 0x00007400ff0477ac */ /* 0x000ea20008000800 */
[----:B------:R-:W3:Y:S01]  /*9a20*/  LDCU.64 UR8, c[0x0][0x4c0] ;  /* 0x00009800ff0877ac */ /* 0x000ee20008000a00 */
[----:B------:R-:W-:Y:S02]  /*9a30*/  UISETP.NE.AND UP0, UPT, UR38, 0x2, UPT ;  /* 0x000000022600788c */ /* 0x000fe4000bf05270 */
[----:B0-----:R-:W-:-:S05]  /*9a40*/  IMAD.HI.U32 R4, R3, UR7, R2 ;  /* 0x0000000703047c27 */ /* 0x001fca000f8e0002 */
[----:B--2---:R-:W-:-:S05]  /*9a50*/  SHF.R.U32.HI R5, RZ, UR4, R4 ;  /* 0x00000004ff057c19 */ /* 0x004fca0008011604 */
[----:B------:R-:W-:-:S04]  /*9a60*/  IMAD.MOV R2, RZ, RZ, -R5 ;  /* 0x000000ffff027224 */ /* 0x000fc800078e0a05 */
[----:B------:R-:W-:-:S04]  /*9a70*/  IMAD R3, R2, UR6, R3 ;  /* 0x0000000602037c24 */ /* 0x000fc8000f8e0203 */
[C---:B---3--:R-:W-:Y:S02]  /*9a80*/  IMAD R16, R3.reuse, UR8, R16 ;  /* 0x0000000803107c24 */ /* 0x048fe4000f8e0210 */
[----:B------:R-:W-:Y:S01]  /*9a90*/  IMAD R0, R3, UR9, R0 ;  /* 0x0000000903007c24 */ /* 0x000fe2000f8e0200 */
[----:B------:R-:W-:Y:S06]  /*9aa0*/  BRA.U !UP0, `(.L_x_5959) ;  /* 0x0000001108487547 */ /* 0x000fec000b800000 */
[----:B------:R-:W0:Y:S01]  /*9ab0*/  LDCU.64 UR4, c[0x0][0x3a8] ;  /* 0x00007500ff0477ac */ /* 0x000e220008000a00 */
[----:B------:R-:W-:Y:S01]  /*9ac0*/  IMAD.MOV.U32 R4, RZ, RZ, RZ ;  /* 0x000000ffff047224 */ /* 0x000fe200078e00ff */
[----:B------:R-:W2:Y:S01]  /*9ad0*/  LDCU UR6, c[0x0][0x3a4] ;  /* 0x00007480ff0677ac */ /* 0x000ea20008000800 */
[----:B------:R-:W3:Y:S01]  /*9ae0*/  LDCU.64 UR8, c[0x0][0x4c8] ;  /* 0x00009900ff0877ac */ /* 0x000ee20008000a00 */
[----:B------:R-:W-:Y:S01]  /*9af0*/  UISETP.NE.AND UP0, UPT, UR38, 0x3, UPT ;  /* 0x000000032600788c */ /* 0x000fe2000bf05270 */
[----:B0-----:R-:W-:-:S05]  /*9b00*/  IMAD.HI.U32 R2, R5, UR4, R4 ;  /* 0x0000000405027c27 */ /* 0x001fca000f8e0004 */
[----:B------:R-:W-:-:S05]  /*9b10*/  SHF.R.U32.HI R3, RZ, UR5, R2 ;  /* 0x00000005ff037c19 */ /* 0x000fca0008011602 */
[----:B------:R-:W-:-:S04]  /*9b20*/  IMAD.MOV R4, RZ, RZ, -R3 ;  /* 0x000000ffff047224 */ /* 0x000fc800078e0a03 */
[----:B--2---:R-:W-:-:S04]  /*9b30*/  IMAD R5, R4, UR6, R5 ;  /* 0x0000000604057c24 */ /* 0x004fc8000f8e0205 */
        /* <DEDUP_REMOVED lines=28> */
[----:B------:R-:W-:Y:S01]  /*9d00*/  MOV R2, RZ ;  /* 0x000000ff00027202 */ /* 0x000fe20000000f00 */
        /* <DEDUP_REMOVED lines=229> */
[----:B------:R-:W3:Y:S02]  /*ab60*/  LDCU.64 UR8, c[0x0][0x578] ;  /* 0x0000af00ff0877ac */ /* 0x000ee40008000a00 */
[----:B0-----:R-:W-:-:S05]  /*ab70*/  IMAD.HI.U32 R2, R5, UR4, R4 ;  /* 0x0000000405027c27 */ /* 0x001fca000f8e0004 */
[----:B------:R-:W-:-:S05]  /*ab80*/  SHF.R.U32.HI R2, RZ, UR5, R2 ;  /* 0x00000005ff027c19 */ /* 0x000fca0008011602 */
[----:B------:R-:W-:-:S04]  /*ab90*/  IMAD.MOV R3, RZ, RZ, -R2 ;  /* 0x000000ffff037224 */ /* 0x000fc800078e0a02 */
[----:B--2---:R-:W-:-:S04]  /*aba0*/  IMAD R5, R3, UR6, R5 ;  /* 0x0000000603057c24 */ /* 0x004fc8000f8e0205 */
[C---:B---3--:R-:W-:Y:S02]  /*abb0*/  IMAD R16, R5.reuse, UR8, R16 ;  /* 0x0000000805107c24 */ /* 0x048fe4000f8e0210 */
[----:B------:R-:W-:-:S07]  /*abc0*/  IMAD R0, R5, UR9, R0 ;  /* 0x0000000905007c24 */ /* 0x000fce000f8e0200 */
.L_x_5959:
[----:B------:R-:W2:Y:S01]  /*abd0*/  LDCU.64 UR6, c[0x0][0x588] ;  /* 0x0000b100ff0677ac */ /* 0x000ea20008000a00 */
[----:B------:R-:W-:Y:S01]  /*abe0*/  BSSY.RECONVERGENT B7, `(.L_x_5960) ;  /* 0x000010c000077945 */ /* 0x000fe20003800200 */
[----:B------:R-:W-:-:S04]  /*abf0*/  UPRMT UR4, UR41, 0x9910, URZ ;  /* 0x0000991029047896 */ /* 0x000fc800080000ff */
[----:B------:R-:W-:Y:S01]  /*ac00*/  UISETP.GT.AND UP0, UPT, UR4, 0x9, UPT ;  /* 0x000000090400788c */ /* 0x000fe2000bf04270 */
[----:B--234-:R-:W-:-:S04]  /*ac10*/  IADD3 R2, P0, PT, R0, UR6, RZ ;  /* 0x0000000600027c10 */ /* 0x01cfc8000ff1e0ff */
        /* <DEDUP_REMOVED lines=14> */
.L_x_5964:
[----:B------:R-:W2:Y:S01]  /*ad00*/  LDG.E.U8 R2, desc[UR36][R2.64] ;  /* 0x0000002402027981 */ /* 0x000ea2000c1e1100 */
[----:B------:R-:W-:Y:S01]  /*ad10*/  CS2R R22, SRZ ;  /* 0x0000000000167805 */ /* 0x000fe2000001ff00 */
[----:B--2---:R4:W0:Y:S02]  /*ad20*/  I2F.F64.U16 R20, R2 ;  /* 0x0000000200147312 */ /* 0x0048240000101800 */
[----:B0---4-:R-:W-:Y:S05]  /*ad30*/  BRA `(.L_x_5966) ;  /* 0x0000000c00d87947 */ /* 0x011fea0003800000 */
.L_x_5963:
        /* <DEDUP_REMOVED lines=10> */
.L_x_5968:
[----:B------:R-:W2:Y:S01]  /*ade0*/  LDG.E R2, desc[UR36][R2.64] ;  /* 0x0000002402027981 */ /* 0x000ea2000c1e1900 */
[----:B------:R-:W-:Y:S01]  /*adf0*/  CS2R R22, SRZ ;  /* 0x0000000000167805 */ /* 0x000fe2000001ff00 */
[----:B--2---:R4:W0:Y:S02]  /*ae00*/  I2F.F64 R20, R2 ;  /* 0x0000000200147312 */ /* 0x0048240000201c00 */
[----:B0---4-:R-:W-:Y:S05]  /*ae10*/  BRA `(.L_x_5966) ;  /* 0x0000000c00a07947 */ /* 0x011fea0003800000 */
.L_x_5967:
[----:B------:R-:W2:Y:S01]  /*ae20*/  LDG.E.U16 R2, desc[UR36][R2.64] ;  /* 0x0000002402027981 */ /* 0x000ea2000c1e1500 */
[----:B------:R-:W-:Y:S01]  /*ae30*/  CS2R R22, SRZ ;  /* 0x0000000000167805 */ /* 0x000fe2000001ff00 */
[----:B--2---:R4:W0:Y:S02]  /*ae40*/  I2F.F64.S16 R20, R2 ;  /* 0x0000000200147312 */ /* 0x0048240000101c00 */
[----:B0---4-:R-:W-:Y:S05]  /*ae50*/  BRA `(.L_x_5966) ;  /* 0x0000000c00907947 */ /* 0x011fea0003800000 */
.L_x_5962:
        /* <DEDUP_REMOVED lines=9> */
[----:B------:R-:W0:Y:S02]  /*aef0*/  F2F.F64.F32 R20, R20 ;  /* 0x0000001400147310 */ /* 0x000e240000201800 */
[----:B0-----:R-:W-:Y:S05]  /*af00*/  BRA `(.L_x_5966) ;  /* 0x0000000c00647947 */ /* 0x001fea0003800000 */
.L_x_5970:
[----:B------:R-:W2:Y:S01]  /*af10*/  LDG.E.U16 R0, desc[UR36][R2.64] ;  /* 0x0000002402007981 */ /* 0x000ea2000c1e1500 */
[----:B------:R-:W-:Y:S01]  /*af20*/  CS2R R22, SRZ ;  /* 0x0000000000167805 */ /* 0x000fe2000001ff00 */
[----:B--2---:R-:W-:-:S05]  /*af30*/  HADD2.F32 R0, -RZ, R0.H0_H0 ;  /* 0x20000000ff007230 */ /* 0x004fca0000004100 */
[----:B------:R-:W-:-:S04]  /*af40*/  FMUL.FTZ R0, R0, 1 ;  /* 0x3f80000000007820 */ /* 0x000fc80000410000 */
[----:B------:R0:W2:Y:S02]  /*af50*/  F2F.F64.F32 R20, R0 ;  /* 0x0000000000147310 */ /* 0x0000a40000201800 */
[----:B0-2---:R-:W-:Y:S05]  /*af60*/  BRA `(.L_x_5966) ;  /* 0x0000000c004c7947 */ /* 0x005fea0003800000 */
.L_x_5969:
        /* <DEDUP_REMOVED lines=9> */
[----:B------:R-:W0:-:S15]  /*b000*/  F2F.F64.F32 R20, R20 ;  /* 0x0000001400147310 */ /* 0x000e1e0000201800 */
[----:B------:R-:W-:-:S15]  /*b010*/  NOP ;  /* 0x0000000000007918 */ /* 0x000fde0000000000 */
[----:B------:R-:W-:-:S15]  /*b020*/  NOP ;  /* 0x0000000000007918 */ /* 0x000fde0000000000 */
[----:B------:R-:W-:-:S15]  /*b030*/  NOP ;  /* 0x0000000000007918 */ /* 0x000fde0000000000 */
[----:B------:R-:W-:-:S04]  /*b040*/  NOP ;  /* 0x0000000000007918 */ /* 0x000fc80000000000 */
[----:B------:R-:W2:Y:S02]  /*b050*/  F2F.F64.F32 R22, R22 ;  /* 0x0000001600167310 */ /* 0x000ea40000201800 */
[----:B0-2---:R-:W-:Y:S05]  /*b060*/  BRA `(.L_x_5966) ;  /* 0x0000000c000c7947 */ /* 0x005fea0003800000 */
.L_x_5972:
[----:B------:R-:W2:Y:S02]  /*b070*/  LDG.E R2, desc[UR36][R2.64] ;  /* 0x0000002402027981 */ /* 0x000ea4000c1e1900 */
[----:B--2---:R-:W-:-:S05]  /*b080*/  HADD2.F32 R0, -RZ, R2.H0_H0 ;  /* 0x20000002ff007230 */ /* 0x004fca0000004100 */
[----:B------:R-:W-:Y:S01]  /*b090*/  FMUL.FTZ R20, R0, 1 ;  /* 0x3f80000000147820 */ /* 0x000fe20000410000 */
[----:B------:R-:W-:-:S05]  /*b0a0*/  HADD2.F32 R0, -RZ, R2.H1_H1 ;  /* 0x30000002ff007230 */ /* 0x000fca0000004100 */
[----:B------:R-:W-:Y:S01]  /*b0b0*/  FMUL.FTZ R0, R0, 1 ;  /* 0x3f80000000007820 */ /* 0x000fe20000410000 */
[----:B------:R-:W0:-:S15]  /*b0c0*/  F2F.F64.F32 R20, R20 ;  /* 0x0000001400147310 */ /* 0x000e1e0000201800 */
[----:B------:R-:W-:-:S15]  /*b0d0*/  NOP ;  /* 0x0000000000007918 */ /* 0x000fde0000000000 */
[----:B------:R-:W-:-:S15]  /*b0e0*/  NOP ;  /* 0x0000000000007918 */ /* 0x000fde0000000000 */
[----:B------:R-:W-:-:S15]  /*b0f0*/  NOP ;  /* 0x0000000000007918 */ /* 0x000fde0000000000 */
[----:B------:R-:W-:-:S04]  /*b100*/  NOP ;  /* 0x0000000000007918 */ /* 0x000fc80000000000 */
[----:B------:R2:W3:Y:S02]  /*b110*/  F2F.F64.F32 R22, R0 ;  /* 0x0000000000167310 */ /* 0x0004e40000201800 */
[----:B0-23--:R-:W-:Y:S05]  /*b120*/  BRA `(.L_x_5966) ;  /* 0x0000000800dc7947 */ /* 0x00dfea0003800000 */
.L_x_5971:
[----:B------:R4:W5:Y:S01]  /*b130*/  LDG.E.64 R20, desc[UR36][R2.64] ;  /* 0x0000002402147981 */ /* 0x000962000c1e1b00 */
[----:B------:R-:W-:Y:S01]  /*b140*/  CS2R R22, SRZ ;  /* 0x0000000000167805 */ /* 0x000fe2000001ff00 */
[----:B------:R-:W-:Y:S06]  /*b150*/  BRA `(.L_x_5966) ;  /* 0x0000000800d07947 */ /* 0x000fec0003800000 */
.L_x_5961:
        /* <DEDUP_REMOVED lines=14> */
.L_x_5975:
[----:B------:R3:W5:Y:S01]  /*b240*/  LDG.E.128 R20, desc[UR36][R2.64] ;  /* 0x0000002402147981 */ /* 0x000762000c1e1d00 */
[----:B------:R-:W-:Y:S05]  /*b250*/  BRA `(.L_x_5966) ;  /* 0x0000000800907947 */ /* 0x000fea0003800000 */
.L_x_5974:
        /* <DEDUP_REMOVED lines=8> */
[----:B------:R-:W-:Y:S01]  /*b2e0*/  CS2R R22, SRZ ;  /* 0x0000000000167805 */ /* 0x000fe2000001ff00 */
        /* <DEDUP_REMOVED lines=17> */
[----:B------:R4:W0:Y:S02]  /*b400*/  F2F.F64.F32 R20, R5 ;  /* 0x0000000500147310 */ /* 0x0008240000201800 */
[----:B0---4-:R-:W-:Y:S05]  /*b410*/  BRA `(.L_x_5966) ;  /* 0x0000000800207947 */ /* 0x011fea0003800000 */
.L_x_5977:
[----:B------:R-:W2:Y:S01]  /*b420*/  LDG.E.U8 R2, desc[UR36][R2.64] ;  /* 0x0000002402027981 */ /* 0x000ea2000c1e1100 */
[----:B------:R-:W-:Y:S01]  /*b430*/  CS2R R22, SRZ ;  /* 0x0000000000167805 */ /* 0x000fe2000001ff00 */
        /* <DEDUP_REMOVED lines=12> */
[----:B0---4-:R-:W-:Y:S05]  /*b500*/  BRA `(.L_x_5966) ;  /* 0x0000000400e47947 */ /* 0x011fea0003800000 */
.L_x_5976:
[----:B------:R-:W2:Y:S01]  /*b510*/  LDG.E.U16 R0, desc[UR36][R2.64] ;  /* 0x0000002402007981 */ /* 0x000ea2000c1e1500 */
[----:B------:R-:W-:Y:S01]  /*b520*/  CS2R R22, SRZ ;  /* 0x0000000000167805 */ /* 0x000fe2000001ff00 */
[----:B--2---:R-:W-:-:S04]  /*b530*/  IMAD.U32 R0, R0, 0x10000, RZ ;  /* 0x0001000000007824 */ /* 0x004fc800078e00ff */
[----:B------:R-:W-:-:S04]  /*b540*/  FMUL.FTZ R0, R0, 1 ;  /* 0x3f80000000007820 */ /* 0x000fc80000410000 */
[----:B------:R4:W0:Y:S02]  /*b550*/  F2F.F64.F32 R20, R0 ;  /* 0x0000000000147310 */ /* 0x0008240000201800 */
[----:B0---4-:R-:W-:Y:S05]  /*b560*/  BRA `(.L_x_5966) ;  /* 0x0000000400cc7947 */ /* 0x011fea0003800000 */
.L_x_5973:
        /* <DEDUP_REMOVED lines=10> */
[----:B--2---:R3:W4:Y:S02]  /*b610*/  I2F.F64.U16 R20, R2 ;  /* 0x0000000200147312 */ /* 0x0047240000101800 */
[----:B---34-:R-:W-:Y:S05]  /*b620*/  BRA `(.L_x_5966) ;  /* 0x00000004009c7947 */ /* 0x018fea0003800000 */
.L_x_5980:
        /* <DEDUP_REMOVED lines=22> */
.L_x_5982:
[----:B------:R-:W-:Y:S05]  /*b790*/  BSYNC.RECONVERGENT B0 ;  /* 0x0000000000007941 */ /* 0x000fea0003800200 */
.L_x_5981:
[----:B------:R-:W-:Y:S02]  /*b7a0*/  SHF.L.U32 R0, R0, 0x14, RZ ;  /* 0x0000001400007819 */ /* 0x000fe400000006ff */
[----:B------:R-:W-:-:S04]  /*b7b0*/  LEA R2, R2, 0x3b800000, 0x17 ;  /* 0x3b80000002027811 */ /* 0x000fc800078eb8ff */
[----:B------:R-:W-:-:S05]  /*b7c0*/  LOP3.LUT R0, R2, R0, R7, 0xfe, !PT ;  /* 0x0000000002007212 */ /* 0x000fca00078efe07 */
[----:B------:R-:W-:-:S04]  /*b7d0*/  FMUL.FTZ R0, R0, 1 ;  /* 0x3f80000000007820 */ /* 0x000fc80000410000 */
[----:B------:R3:W4:Y:S02]  /*b7e0*/  F2F.F64.F32 R20, R0 ;  /* 0x0000000000147310 */ /* 0x0007240000201800 */
[----:B---34-:R-:W-:Y:S05]  /*b7f0*/  BRA `(.L_x_5966) ;  /* 0x0000000400287947 */ /* 0x018fea0003800000 */
.L_x_5979:
        /* <DEDUP_REMOVED lines=22> */
.L_x_5984:
[----:B------:R-:W-:Y:S05]  /*b960*/  BSYNC.RECONVERGENT B0 ;  /* 0x0000000000007941 */ /* 0x000fea0003800200 */
.L_x_5983:
[----:B------:R-:W-:Y:S01]  /*b970*/  IMAD.SHL.U32 R0, R0, 0x200000, RZ ;  /* 0x0020000000007824 */ /* 0x000fe200078e00ff */
[----:B------:R-:W-:-:S04]  /*b980*/  LEA R2, R2, 0x37800000, 0x17 ;  /* 0x3780000002027811 */ /* 0x000fc800078eb8ff */
[----:B------:R-:W-:-:S05]  /*b990*/  LOP3.LUT R0, R2, R0, R7, 0xfe, !PT ;  /* 0x0000000002007212 */ /* 0x000fca00078efe07 */
[----:B------:R-:W-:-:S04]  /*b9a0*/  FMUL.FTZ R0, R0, 1 ;  /* 0x3f80000000007820 */ /* 0x000fc80000410000 */
[----:B------:R3:W4:Y:S02]  /*b9b0*/  F2F.F64.F32 R20, R0 ;  /* 0x0000000000147310 */ /* 0x0007240000201800 */
[----:B---34-:R-:W-:Y:S05]  /*b9c0*/  BRA `(.L_x_5966) ;  /* 0x0000000000b47947 */ /* 0x018fea0003800000 */
.L_x_5978:
        /* <DEDUP_REMOVED lines=17> */
[----:B------:R3:W4:Y:S02]  /*bae0*/  @P0 F2F.F64.F32 R20, R0 ;  /* 0x0000000000140310 */ /* 0x0007240000201800 */
[----:B---34-:R-:W-:Y:S05]  /*baf0*/  BRA `(.L_x_5966) ;  /* 0x0000000000687947 */ /* 0x018fea0003800000 */
.L_x_5965:
        /* <DEDUP_REMOVED lines=9> */
[----:B------:R-:W-:Y:S02]  /*bb90*/  IMAD.U32 R5, RZ, RZ, UR5 ;  /* 0x00000005ff057e24 */ /* 0x000fe4000f8e00ff */
[----:B----4-:R-:W-:Y:S02]  /*bba0*/  IMAD.U32 R6, RZ, RZ, UR6 ;  /* 0x00000006ff067e24 */ /* 0x010fe4000f8e00ff */
[----:B------:R-:W-:Y:S02]  /*bbb0*/  IMAD.U32 R7, RZ, RZ, UR7 ;  /* 0x00000007ff077e24 */ /* 0x000fe4000f8e00ff */
[----:B-1----:R-:W-:Y:S01]  /*bbc0*/  IMAD.U32 R10, RZ, RZ, UR8 ;  /* 0x00000008ff0a7e24 */ /* 0x002fe2000f8e00ff */
[----:B--2---:R-:W-:-:S07]  /*bbd0*/  MOV R11, UR9 ;  /* 0x00000009000b7c02 */ /* 0x004fce0008000f00 */
[----:B------:R-:W-:-:S07]  /*bbe0*/  LEPC R20, `(.L_x_5987) ;  /* 0x000000001014794e */ /* 0x000fce0000000000 */
[----:B---3--:R-:W-:Y:S05]  /*bbf0*/  CALL.ABS.NOINC R2 ;  /* 0x0000000002007343 */ /* 0x008fea0003c00000 */
.L_x_5987:
[----:B------:R-:W-:Y:S02]  /*bc00*/  CS2R R22, SRZ ;  /* 0x0000000000167805 */ /* 0x000fe4000001ff00 */
[----:B------:R-:W-:Y:S01]  /*bc10*/  CS2R R20, SRZ ;  /* 0x0000000000147805 */ /* 0x000fe2000001ff00 */
[----:B------:R-:W-:Y:S06]  /*bc20*/  BRA `(.L_x_5966) ;  /* 0x00000000001c7947 */ /* 0x000fec0003800000 */
.L_x_5986:
[----:B------:R-:W2:Y:S01]  /*bc30*/  LDG.E.64 R20, desc[UR36][R2.64] ;  /* 0x0000002402147981 */ /* 0x000ea2000c1e1b00 */
[----:B------:R-:W-:Y:S01]  /*bc40*/  CS2R R22, SRZ ;  /* 0x0000000000167805 */ /* 0x000fe2000001ff00 */
[----:B--2---:R-:W3:Y:S02]  /*bc50*/  I2F.F64.U64 R20, R20 ;  /* 0x0000001400147312 */ /* 0x004ee40000301800 */
[----:B---3--:R-:W-:Y:S05]  /*bc60*/  BRA `(.L_x_5966) ;  /* 0x00000000000c7947 */ /* 0x008fea0003800000 */
.L_x_5985:
[----:B------:R-:W2:Y:S01]  /*bc70*/  LDG.E R2, desc[UR36][R2.64] ;  /* 0x0000002402027981 */ /* 0x000ea2000c1e1900 */
[----:B------:R-:W-:Y:S01]  /*bc80*/  CS2R R22, SRZ ;  /* 0x0000000000167805 */ /* 0x000fe2000001ff00 */
[----:B--2---:R0:W2:Y:S06]  /*bc90*/  I2F.F64.U32 R20, R2 ;  /* 0x0000000200147312 */ /* 0x0040ac0000201800 */
.L_x_5966:
[----:B------:R-:W-:Y:S05]  /*bca0*/  BSYNC.RECONVERGENT B7 ;  /* 0x0000000000077941 */ /* 0x000fea0003800200 */
.L_x_5960:
[----:B-----5:R-:W3:Y:S01]  /*bcb0*/  DADD R18, -RZ, -R22 ;  /* 0x00000000ff127229 */ /* 0x020ee20000000916 */
[----:B------:R-:W-:Y:S01]  /*bcc0*/  BSSY.RECONVERGENT B2, `(.L_x_5988) ;  /* 0x0000480000027945 */ /* 0x000fe20003800200 */
[----:B---34-:R-:W-:-:S04]  /*bcd0*/  LOP3.LUT R3, R19, 0x7fffffff, RZ, 0xc0, !PT ;  /* 0x7fffffff13037812 */ /* 0x018fc800078ec0ff */
[----:B------:R-:W-:-:S15]  /*bce0*/  LOP3.LUT P0, RZ, R3, R18, RZ, 0xfc, !PT ;  /* 0x0000001203ff7212 */ /* 0x000fde000780fcff */
[----:B------:R-:W-:-:S15]  /*bcf0*/  NOP ;  /* 0x0000000000007918 */ /* 0x000fde0000000000 */
[----:B------:R-:W-:-:S15]  /*bd00*/  NOP ;  /* 0x0000000000007918 */ /* 0x000fde0000000000 */
[----:B------:R-:W-:-:S13]  /*bd10*/  NOP ;  /* 0x0000000000007918 */ /* 0x000fda0000000000 */
[----:B--2---:R2:W3:Y:S02]  /*bd20*/  DADD R6, -RZ, -R20 ;  /* 0x00000000ff067229 */ /* 0x0044e40000000914 */
[----:B--23--:R-:W-:Y:S05]  /*bd30*/  @!P0 BRA `(.L_x_5989) ;  /* 0x00000040000c8947 */ /* 0x00cfea0003800000 */
[----:B------:R-:W-:-:S04]  /*bd40*/  LOP3.LUT R5, R7, 0x7fffffff, RZ, 0xc0, !PT ;  /* 0x7fffffff07057812 */ /* 0x000fc800078ec0ff */
[----:B------:R-:W-:-:S13]  /*bd50*/  LOP3.LUT P0, RZ, R5, R6, RZ, 0xfc, !PT ;  /* 0x0000000605ff7212 */ /* 0x000fda000780fcff */
[----:B------:R-:W-:Y:S05]  /*bd60*/  @!P0 BRA `(.L_x_5990) ;  /* 0x0000003000508947 */ /* 0x000fea0003800000 */
[----:B------:R-:W-:-:S13]  /*bd70*/  ISETP.GT.U32.AND P0, PT, R3, 0x7fefffff, PT ;  /* 0x7fefffff0300780c */ /* 0x000fda0003f04070 */
[----:B------:R-:W-:Y:S05]  /*bd80*/  @P0 BRA `(.L_x_5991) ;  /* 0x0000003000100947 */ /* 0x000fea0003800000 */
[----:B------:R-:W-:-:S05]  /*bd90*/  VIADD R0, R7, 0xbf79d1be ;  /* 0xbf79d1be07007836 */ /* 0x000fca0000000000 */
[----:B------:R-:W-:-:S13]  /*bda0*/  ISETP.GE.U32.AND P0, PT, R0, 0x108aa3, PT ;  /* 0x00108aa30000780c */ /* 0x000fda0003f06070 */
[----:B------:R-:W-:Y:S05]  /*bdb0*/  @!P0 BRA `(.L_x_5992) ;  /* 0x0000001400b48947 */ /* 0x000fea0003800000 */
[----:B------:R-:W-:Y:S01]  /*bdc0*/  IMAD.MOV.U32 R8, RZ, RZ, 0x652b82fe ;  /* 0x652b82feff087424 */ /* 0x000fe200078e00ff */
[----:B------:R-:W-:Y:S01]  /*bdd0*/  UMOV UR4, 0xfefa39ef ;  /* 0xfefa39ef00047882 */ /* 0x000fe20000000000 */
[----:B------:R-:W-:Y:S01]  /*bde0*/  IMAD.MOV.U32 R9, RZ, RZ, 0x3ff71547 ;  /* 0x3ff71547ff097424 */ /* 0x000fe200078e00ff */
[----:B------:R-:W-:Y:S01]  /*bdf0*/  UMOV UR5, 0x3fe62e42 ;  /* 0x3fe62e4200057882 */ /* 0x000fe20000000000 */
[----:B------:R-:W-:Y:S01]  /*be00*/  FSETP.GEU.FTZ.AND P0, PT, |R7|, 4.1917929649353027344, PT ;  /* 0x4086232b0700780b */ /* 0x000fe20003f1e200 */
[----:B------:R-:W-:Y:S03]  /*be10*/  BSSY.RECONVERGENT B0, `(.L_x_5993) ;  /* 0x0000071000007945 */ /* 0x000fe60003800200 */
        /* <DEDUP_REMOVED lines=105> */
[----:B-1----:R-:W0:Y:S02]  /*c4b0*/  DADD R10, -R20, +INF ;  /* 0x7ff00000140a7429 */ /* 0x002e240000000100 */
[----:B0-----:R-:W-:Y:S02]  /*c4c0*/  FSEL R24, R10, RZ, !P0 ;  /* 0x000000ff0a187208 */ /* 0x001fe40004000000 */
[----:B------:R-:W-:-:S15]  /*c4d0*/  FSEL R25, R11, RZ, !P0 ;  /* 0x000000ff0b197208 */ /* 0x000fde0004000000 */
[----:B------:R-:W-:-:S15]  /*c4e0*/  NOP ;  /* 0x0000000000007918 */ /* 0x000fde0000000000 */
[----:B------:R-:W-:-:S15]  /*c4f0*/  NOP ;  /* 0x0000000000007918 */ /* 0x000fde0000000000 */
[----:B------:R-:W-:-:S15]  /*c500*/  NOP ;  /* 0x0000000000007918 */ /* 0x000fde0000000000 */
[----:B------:R0:W2:Y:S02]  /*c510*/  @!P1 DMUL R24, R2, R4 ;  /* 0x0000000402189228 */ /* 0x0000a40000000000 */
.L_x_5994:
[----:B------:R-:W-:Y:S05]  /*c520*/  BSYNC.RECONVERGENT B0 ;  /* 0x0000000000007941 */ /* 0x000fea0003800200 */
.L_x_5993:
[----:B------:R-:W3:Y:S01]  /*c530*/  DSETP.NEU.AND P0, PT, |R22|, +INF , PT ;  /* 0x7ff000001600742a */ /* 0x000ee20003f0d200 */
[----:B------:R-:W-:Y:S04]  /*c540*/  BSSY.RECONVERGENT B3, `(.L_x_5995) ;  /* 0x0000036000037945 */ /* 0x000fe80003800200 */
[----:B---3--:R-:W-:Y:S05]  /*c550*/  @!P0 BRA `(.L_x_5996) ;  /* 0x0000000000c88947 */ /* 0x008fea0003800000 */
        /* <DEDUP_REMOVED lines=8> */
[----:B0-----:R-:W0:Y:S01]  /*c5e0*/  DMUL R2, R22, -UR4 ;  /* 0x8000000416027c28 */ /* 0x001e220008000000 */
        /* <DEDUP_REMOVED lines=30> */
[----:B0-----:R0:W3:Y:S02]  /*c7d0*/  DFMA R4, R4, -UR4, R6 ;  /* 0x8000000404047c2b */ /* 0x0010e40008000006 */
[----:B0--3--:R-:W-:Y:S05]  /*c7e0*/  @!P0 BRA `(.L_x_5998) ;  /* 0x0000000000188947 */ /* 0x009fea0003800000 */
[----:B------:R-:W-:Y:S01]  /*c7f0*/  IMAD.MOV.U32 R2, RZ, RZ, R18 ;  /* 0x000000ffff027224 */ /* 0x000fe200078e0012 */
[----:B-1----:R-:W-:Y:S01]  /*c800*/  MOV R10, 0xc830 ;  /* 0x0000c830000a7802 */ /* 0x002fe20000000f00 */
[----:B------:R-:W-:-:S07]  /*c810*/  IMAD.MOV.U32 R12, RZ, RZ, R19 ;  /* 0x000000ffff0c7224 */ /* 0x000fce00078e0013 */
[----:B--2---:R-:W-:Y:S05]  /*c820*/  CALL.REL.NOINC `($_ZN2at6native18elementwise_kernelILi128ELi4EZNS0_15gpu_kernel_implIZZZNS0_61_GLOBAL__N__132982cb_23_ActivationSiluKernel_cu_1520ed90_293311silu_kernelERNS_18TensorIteratorBaseEENKUlvE_clEvENKUlvE1_clEvEUlN3c107complexIdEEE_EEvS5_RKT_EUliE_EEviT1_$__internal_trig_reduction_slowpathd) ;  /* 0x000001a000a07944 */ /* 0x004fea0003c00000 */
[----:B------:R-:W-:Y:S01]  /*c830*/  MOV R4, R2 ;  /* 0x0000000200047202 */ /* 0x000fe20000000f00 */
[----:B------:R-:W-:-:S07]  /*c840*/  IMAD.MOV.U32 R5, RZ, RZ, R3 ;  /* 0x000000ffff057224 */ /* 0x000fce00078e0003 */
.L_x_5998:
[----:B------:R-:W-:Y:S05]  /*c850*/  BSYNC.RECONVERGENT B4 ;  /* 0x0000000000047941 */ /* 0x000fea0003800200 */
.L_x_5997:
[----:B------:R-:W-:Y:S01]  /*c860*/  VIADD R0, R0, 0x1 ;  /* 0x0000000100007836 */ /* 0x000fe20000000000 */
[----:B------:R-:W-:Y:S06]  /*c870*/  BRA `(.L_x_5999) ;  /* 0x0000000000087947 */ /* 0x000fec0003800000 */
.L_x_5996:
[----:B0-----:R0:W3:Y:S02]  /*c880*/  DMUL R4, RZ, R18 ;  /* 0x00000012ff047228 */ /* 0x0010e40000000000 */
[----:B0--3--:R-:W-:-:S07]  /*c890*/  IMAD.MOV.U32 R0, RZ, RZ, 0x1 ;  /* 0x00000001ff007424 */ /* 0x009fce00078e00ff */
.L_x_5999:
[----:B------:R-:W-:Y:S05]  /*c8a0*/  BSYNC.RECONVERGENT B3 ;  /* 0x0000000000037941 */ /* 0x000fea0003800200 */
.L_x_5995:
[----:B------:R-:W0:Y:S01]  /*c8b0*/  LDCU.64 UR4, c[0x4][0x160] ;  /* 0x01002c00ff0477ac */ /* 0x000e220008000a00 */
[----:B------:R-:W-:-:S05]  /*c8c0*/  IMAD.SHL.U32 R2, R0, 0x40, RZ ;  /* 0x0000004000027824 */ /* 0x000fca00078e00ff */
[----:B------:R-:W-:-:S04]  /*c8d0*/  LOP3.LUT R2, R2, 0x40, RZ, 0xc0, !PT ;  /* 0x0000004002027812 */ /* 0x000fc800078ec0ff */
[----:B0-----:R-:W-:-:S05]  /*c8e0*/  IADD3 R2, P0, PT, R2, UR4, RZ ;  /* 0x0000000402027c10 */ /* 0x001fca000ff1e0ff */
[----:B------:R-:W-:-:S05]  /*c8f0*/  IMAD.X R3, RZ, RZ, UR5, P0 ;  /* 0x00000005ff037e24 */ /* 0x000fca00080e06ff */
[----:B-1----:R-:W3:Y:S04]  /*c900*/  LDG.E.128.CONSTANT R8, desc[UR36][R2.64] ;  /* 0x0000002402087981 */ /* 0x002ee8000c1e9d00 */
[----:B------:R-:W4:Y:S04]  /*c910*/  LDG.E.128.CONSTANT R12, desc[UR36][R2.64+0x10] ;  /* 0x00001024020c7981 */ /* 0x000f28000c1e9d00 */
[----:B------:R-:W5:Y:S01]  /*c920*/  LDG.E.128.CONSTANT R28, desc[UR36][R2.64+0x20] ;  /* 0x00002024021c7981 */ /* 0x000f62000c1e9d00 */
[----:B------:R-:W-:Y:S01]  /*c930*/  LOP3.LUT R26, R0, 0x1, RZ, 0xc0, !PT ;  /* 0x00000001001a7812 */ /* 0x000fe200078ec0ff */
[----:B------:R-:W-:Y:S01]  /*c940*/  IMAD.MOV.U32 R27, RZ, RZ, 0x3da8ff83 ;  /* 0x3da8ff83ff1b7424 */ /* 0x000fe200078e00ff */
[----:B------:R-:W3:Y:S01]  /*c950*/  DMUL R6, R4, R4 ;  /* 0x0000000404067228 */ /* 0x000ee20000000000 */
        /* <DEDUP_REMOVED lines=23> */
[----:B0-----:R-:W5:-:S15]  /*cad0*/  DFMA R8, R6, R8, R14 ;  /* 0x000000080608722b */ /* 0x001f5e000000000e */
[----:B------:R-:W-:-:S15]  /*cae0*/  NOP ;  /* 0x0000000000007918 */ /* 0x000fde0000000000 */
[----:B------:R-:W-:-:S15]  /*caf0*/  NOP ;  /* 0x0000000000007918 */ /* 0x000fde0000000000 */
[----:B------:R-:W-:-:S15]  /*cb00*/  NOP ;  /* 0x0000000000007918 */ /* 0x000fde0000000000 */
[----:B------:R-:W-:-:S04]  /*cb10*/  NOP ;  /* 0x0000000000007918 */ /* 0x000fc80000000000 */
[----:B-----5:R-:W0:-:S15]  /*cb20*/  DFMA R8, R6, R8, R28 ;  /* 0x000000080608722b */ /* 0x020e1e000000001c */
        /* <DEDUP_REMOVED lines=27> */
[----:B------:R-:W0:Y:S02]  /*cce0*/  DSETP.NEU.AND P0, PT, |R22|, +INF , PT ;  /* 0x7ff000001600742a */ /* 0x000e240003f0d200 */
[----:B0-----:R-:W-:Y:S05]  /*ccf0*/  @!P0 BRA `(.L_x_6001) ;  /* 0x0000000000b48947 */ /* 0x001fea0003800000 */
        /* <DEDUP_REMOVED lines=40> */
[----:B------:R-:W-:Y:S01]  /*cf80*/  MOV R2, R18 ;  /* 0x0000001200027202 */ /* 0x000fe20000000f00 */
[----:B------:R-:W-:Y:S01]  /*cf90*/  IMAD.MOV.U32 R12, RZ, RZ, R19 ;  /* 0x000000ffff0c7224 */ /* 0x000fe200078e0013 */
[----:B------:R-:W-:-:S07]  /*cfa0*/  MOV R10, 0xcfc0 ;  /* 0x0000cfc0000a7802 */ /* 0x000fce0000000f00 */
[----:B--2---:R-:W-:Y:S05]  /*cfb0*/  CALL.REL.NOINC `($_ZN2at6native18elementwise_kernelILi128ELi4EZNS0_15gpu_kernel_implIZZZNS0_61_GLOBAL__N__132982cb_23_ActivationSiluKernel_cu_1520ed90_293311silu_kernelERNS_18TensorIteratorBaseEENKUlvE_clEvENKUlvE1_clEvEUlN3c107complexIdEEE_EEvS5_RKT_EUliE_EEviT1_$__internal_trig_reduction_slowpathd) ;  /* 0x0000019800bc7944 */ /* 0x004fea0003c00000 */
[----:B------:R-:W-:Y:S05]  /*cfc0*/  BRA `(.L_x_6002) ;  /* 0x0000000000087947 */ /* 0x000fea0003800000 */
.L_x_6001:
[----:B------:R0:W1:Y:S02]  /*cfd0*/  DMUL R2, RZ, R18 ;  /* 0x00000012ff027228 */ /* 0x0000640000000000 */
[----:B01----:R-:W-:-:S07]  /*cfe0*/  IMAD.MOV.U32 R0, RZ, RZ, RZ ;  /* 0x000000ffff007224 */ /* 0x003fce00078e00ff */
.L_x_6002:
[----:B------:R-:W-:Y:S05]  /*cff0*/  BSYNC.RECONVERGENT B3 ;  /* 0x0000000000037941 */ /* 0x000fea0003800200 */
.L_x_6000:
[----:B------:R-:W0:Y:S01]  /*d000*/  LDCU.64 UR4, c[0x4][0x160] ;  /* 0x01002c00ff0477ac */ /* 0x000e220008000a00 */
[----:B------:R-:W-:-:S05]  /*d010*/  IMAD.SHL.U32 R4, R0, 0x40, RZ ;  /* 0x0000004000047824 */ /* 0x000fca00078e00ff */
[----:B------:R-:W-:-:S04]  /*d020*/  LOP3.LUT R4, R4, 0x40, RZ, 0xc0, !PT ;  /* 0x0000004004047812 */ /* 0x000fc800078ec0ff */
[----:B0-----:R-:W-:-:S05]  /*d030*/  IADD3 R4, P0, PT, R4, UR4, RZ ;  /* 0x0000000404047c10 */ /* 0x001fca000ff1e0ff */
[----:B------:R-:W-:-:S05]  /*d040*/  IMAD.X R5, RZ, RZ, UR5, P0 ;  /* 0x00000005ff057e24 */ /* 0x000fca00080e06ff */
[----:B------:R-:W3:Y:S04]  /*d050*/  LDG.E.128.CONSTANT R8, desc[UR36][R4.64] ;  /* 0x0000002404087981 */ /* 0x000ee8000c1e9d00 */
[----:B------:R-:W4:Y:S04]  /*d060*/  LDG.E.128.CONSTANT R12, desc[UR36][R4.64+0x10] ;  /* 0x00001024040c7981 */ /* 0x000f28000c1e9d00 */
[----:B------:R-:W5:Y:S01]  /*d070*/  LDG.E.128.CONSTANT R32, desc[UR36][R4.64+0x20] ;  /* 0x0000202404207981 */ /* 0x000f62000c1e9d00 */
[----:B------:R-:W-:Y:S01]  /*d080*/  LOP3.LUT R18, R0, 0x1, RZ, 0xc0, !PT ;  /* 0x0000000100127812 */ /* 0x000fe200078ec0ff */
[----:B------:R-:W-:Y:S01]  /*d090*/  IMAD.MOV.U32 R19, RZ, RZ, 0x3da8ff83 ;  /* 0x3da8ff83ff137424 */ /* 0x000fe200078e00ff */
[----:B------:R-:W3:Y:S02]  /*d0a0*/  DMUL R6, R2, R2 ;  /* 0x0000000202067228 */ /* 0x000ee40000000000 */
[----:B------:R-:W-:Y:S01]  /*d0b0*/  ISETP.NE.U32.AND P0, PT, R18, 0x1, PT ;  /* 0x000000011200780c */ /* 0x000fe20003f05070 */
[----:B------:R-:W-:-:S03]  /*d0c0*/  IMAD.MOV.U32 R18, RZ, RZ, 0x20fd8164 ;  /* 0x20fd8164ff127424 */ /* 0x000fc600078e00ff */
[----:B------:R-:W-:Y:S02]  /*d0d0*/  FSEL R19, -R19, 0.11223486810922622681, !P0 ;  /* 0x3de5db6513137808 */ /* 0x000fe40004000100 */
[----:B------:R-:W-:-:S15]  /*d0e0*/  FSEL R18, R18, -8.06006814911005101289e+34, !P0 ;  /* 0xf9785eba12127808 */ /* 0x000fde0004000000 */
[----:B------:R-:W-:-:S15]  /*d0f0*/  NOP ;  /* 0x0000000000007918 */ /* 0x000fde0000000000 */
[----:B------:R-:W-:-:S15]  /*d100*/  NOP ;  /* 0x0000000000007918 */ /* 0x000fde0000000000 */
[----:B------:R-:W-:-:S11]  /*d110*/  NOP ;  /* 0x0000000000007918 */ /* 0x000fd60000000000 */
[----:B--2---:R-:W-:-:S15]  /*d120*/  DMUL R30, R24, R30 ;  /* 0x0000001e181e7228 */ /* 0x004fde0000000000 */
        /* <DEDUP_REMOVED lines=53> */
[----:B01----:R-:W-:Y:S05]  /*d480*/  BRA `(.L_x_6003) ;  /* 0x00000030000c7947 */ /* 0x003fea0003800000 */
.L_x_5992:
[----:B------:R-:W-:Y:S01]  /*d490*/  IMAD.MOV.U32 R8, RZ, RZ, 0x652b82fe ;  /* 0x652b82feff087424 */ /* 0x000fe200078e00ff */
[----:B------:R-:W-:Y:S01]  /*d4a0*/  MOV R9, 0x3ff71547 ;  /* 0x3ff7154700097802 */ /* 0x000fe20000000f00 */
[----:B------:R-:W-:Y:S01]  /*d4b0*/  UMOV UR4, 0x19ba0da4 ;  /* 0x19ba0da400047882 */ /* 0x000fe20000000000 */
[----:B------:R-:W-:Y:S01]  /*d4c0*/  UMOV UR5, 0x40937be3 ;  /* 0x40937be300057882 */ /* 0x000fe20000000000 */
[----:B------:R-:W-:Y:S01]  /*d4d0*/  BSSY.RECONVERGENT B0, `(.L_x_6004) ;  /* 0x0000079000007945 */ /* 0x000fe20003800200 */
[----:B------:R-:W2:Y:S01]  /*d4e0*/  DADD R6, -R20, -UR4 ;  /* 0x8000000414067e29 */ /* 0x000ea20008000100 */
[----:B------:R-:W-:Y:S01]  /*d4f0*/  UMOV UR4, 0xfefa39ef ;  /* 0xfefa39ef00047882 */ /* 0x000fe20000000000 */
[----:B------:R-:W-:Y:S01]  /*d500*/  UMOV UR5, 0x3fe62e42 ;  /* 0x3fe62e4200057882 */ /* 0x000fe20000000000 */
[----:B--2---:R-:W-:-:S15]  /*d510*/  FSETP.GEU.FTZ.AND P0, PT, |R7|, 4.1917929649353027344, PT ;  /* 0x4086232b0700780b */ /* 0x004fde0003f1e200 */
        /* <DEDUP_REMOVED lines=109> */
[----:B-1----:R-:W0:Y:S02]  /*dbf0*/  DADD R10, R6, +INF ;  /* 0x7ff00000060a7429 */ /* 0x002e240000000000 */
[----:B0-----:R-:W-:Y:S02]  /*dc00*/  FSEL R26, R10, RZ, P1 ;  /* 0x000000ff0a1a7208 */ /* 0x001fe40000800000 */
[----:B------:R-:W-:-:S15]  /*dc10*/  FSEL R27, R11, RZ, P1 ;  /* 0x000000ff0b1b7208 */ /* 0x000fde0000800000 */
[----:B------:R-:W-:-:S15]  /*dc20*/  NOP ;  /* 0x0000000000007918 */ /* 0x000fde0000000000 */
[----:B------:R-:W-:-:S15]  /*dc30*/  NOP ;  /* 0x0000000000007918 */ /* 0x000fde0000000000 */
[----:B------:R-:W-:-:S15]  /*dc40*/  NOP ;  /* 0x0000000000007918 */ /* 0x000fde0000000000 */
[----:B------:R0:W2:Y:S02]  /*dc50*/  @!P0 DMUL R26, R2, R4 ;  /* 0x00000004021a8228 */ /* 0x0000a40000000000 */
.L_x_6005:
[----:B------:R-:W-:Y:S05]  /*dc60*/  BSYNC.RECONVERGENT B0 ;  /* 0x0000000000007941 */ /* 0x000fea0003800200 */
.L_x_6004:
[C---:B--2---:R-:W-:Y:S01]  /*dc70*/  LEA.HI R0, R27.reuse, 0xffffff09, RZ, 0xc ;  /* 0xffffff091b007811 */ /* 0x044fe200078f60ff */
[----:B------:R-:W2:Y:S01]  /*dc80*/  DSETP.NEU.AND P0, PT, |R22|, +INF , PT ;  /* 0x7ff000001600742a */ /* 0x000ea20003f0d200 */
[----:B------:R-:W-:Y:S01]  /*dc90*/  LOP3.LUT R27, R27, 0xfffff, RZ, 0xc0, !PT ;  /* 0x000fffff1b1b7812 */ /* 0x000fe200078ec0ff */
[----:B------:R-:W-:Y:S01]  /*dca0*/  BSSY.RECONVERGENT B3, `(.L_x_6006) ;  /* 0x000003f000037945 */ /* 0x000fe20003800200 */
[----:B0-----:R-:W-:Y:S01]  /*dcb0*/  LOP3.LUT R3, R0, 0xffff, RZ, 0xc0, !PT ;  /* 0x0000ffff00037812 */ /* 0x001fe200078ec0ff */
[----:B------:R-:W-:Y:S01]  /*dcc0*/  IMAD.MOV.U32 R24, RZ, RZ, RZ ;  /* 0x000000ffff187224 */ /* 0x000fe200078e00ff */
[----:B------:R-:W-:Y:S02]  /*dcd0*/  LOP3.LUT R27, R27, 0x7fe00000, RZ, 0xfc, !PT ;  /* 0x7fe000001b1b7812 */ /* 0x000fe400078efcff */
[----:B------:R-:W-:-:S04]  /*dce0*/  LEA.HI R2, R3, R0, RZ, 0x11 ;  /* 0x0000000003027211 */ /* 0x000fc800078f88ff */
[----:B------:R-:W-:-:S04]  /*dcf0*/  PRMT R2, R2, 0x9910, RZ ;  /* 0x0000991002027816 */ /* 0x000fc800000000ff */
[----:B------:R-:W-:-:S04]  /*dd00*/  SHF.R.S32.HI R2, RZ, 0x1, R2 ;  /* 0x00000001ff027819 */ /* 0x000fc80000011402 */
[----:B------:R-:W-:-:S04]  /*dd10*/  PRMT R25, R2, 0x9910, RZ ;  /* 0x0000991002197816 */ /* 0x000fc800000000ff */
[----:B------:R-:W-:Y:S02]  /*dd20*/  IADD3 R0, PT, PT, R0, -R25, RZ ;  /* 0x8000001900007210 */ /* 0x000fe40007ffe0ff */
[----:B------:R-:W-:Y:S02]  /*dd30*/  LEA R25, R25, 0x3ff00000, 0x14 ;  /* 0x3ff0000019197811 */ /* 0x000fe400078ea0ff */
[----:B------:R-:W-:Y:S01]  /*dd40*/  LEA R29, R0, 0x3ff00000, 0x14 ;  /* 0x3ff00000001d7811 */ /* 0x000fe200078ea0ff */
[----:B--2---:R-:W-:Y:S06]  /*dd50*/  @!P0 BRA `(.L_x_6007) ;  /* 0x0000000000c48947 */ /* 0x004fec0003800000 */
        /* <DEDUP_REMOVED lines=42> */
[----:B-1----:R-:W-:Y:S01]  /*e000*/  MOV R10, 0xe030 ;  /* 0x0000e030000a7802 */ /* 0x002fe20000000f00 */
[----:B------:R-:W-:-:S07]  /*e010*/  IMAD.MOV.U32 R12, RZ, RZ, R19 ;  /* 0x000000ffff0c7224 */ /* 0x000fce00078e0013 */
[----:B------:R-:W-:Y:S05]  /*e020*/  CALL.REL.NOINC `($_ZN2at6native18elementwise_kernelILi128ELi4EZNS0_15gpu_kernel_implIZZZNS0_61_GLOBAL__N__132982cb_23_ActivationSiluKernel_cu_1520ed90_293311silu_kernelERNS_18TensorIteratorBaseEENKUlvE_clEvENKUlvE1_clEvEUlN3c107complexIdEEE_EEvS5_RKT_EUliE_EEviT1_$__internal_trig_reduction_slowpathd) ;  /* 0x0000018800a07944 */ /* 0x000fea0003c00000 */
[----:B------:R-:W-:-:S07]  /*e030*/  IMAD.MOV.U32 R4, RZ, RZ, R0 ;  /* 0x000000ffff047224 */ /* 0x000fce00078e0000 */
.L_x_6009:
[----:B------:R-:W-:Y:S05]  /*e040*/  BSYNC.RECONVERGENT B4 ;  /* 0x0000000000047941 */ /* 0x000fea0003800200 */
.L_x_6008:
[----:B------:R-:W-:Y:S01]  /*e050*/  VIADD R0, R4, 0x1 ;  /* 0x0000000104007836 */ /* 0x000fe20000000000 */
[----:B------:R-:W-:Y:S06]  /*e060*/  BRA `(.L_x_6010) ;  /* 0x0000000000087947 */ /* 0x000fec0003800000 */
.L_x_6007:
[----:B------:R0:W2:Y:S02]  /*e070*/  DMUL R2, RZ, R18 ;  /* 0x00000012ff027228 */ /* 0x0000a40000000000 */
[----:B0-2---:R-:W-:-:S07]  /*e080*/  IMAD.MOV.U32 R0, RZ, RZ, 0x1 ;  /* 0x00000001ff007424 */ /* 0x005fce00078e00ff */
.L_x_6010:
[----:B------:R-:W-:Y:S05]  /*e090*/  BSYNC.RECONVERGENT B3 ;  /* 0x0000000000037941 */ /* 0x000fea0003800200 */
.L_x_6006:
[----:B------:R-:W0:Y:S01]  /*e0a0*/  LDCU.64 UR4, c[0x4][0x160] ;  /* 0x01002c00ff0477ac */ /* 0x000e220008000a00 */
[----:B------:R-:W-:-:S05]  /*e0b0*/  IMAD.SHL.U32 R4, R0, 0x40, RZ ;  /* 0x0000004000047824 */ /* 0x000fca00078e00ff */
[----:B------:R-:W-:-:S04]  /*e0c0*/  LOP3.LUT R4, R4, 0x40, RZ, 0xc0, !PT ;  /* 0x0000004004047812 */ /* 0x000fc800078ec0ff */
[----:B0-----:R-:W-:-:S04]  /*e0d0*/  IADD3 R4, P0, PT, R4, UR4, RZ ;  /* 0x0000000404047c10 */ /* 0x001fc8000ff1e0ff */
[----:B------:R-:W-:-:S05]  /*e0e0*/  IADD3.X R5, PT, PT, RZ, UR5, RZ, P0, !PT ;  /* 0x00000005ff057c10 */ /* 0x000fca00087fe4ff */
[----:B-1----:R-:W2:Y:S04]  /*e0f0*/  LDG.E.128.CONSTANT R8, desc[UR36][R4.64] ;  /* 0x0000002404087981 */ /* 0x002ea8000c1e9d00 */
        /* <DEDUP_REMOVED lines=117> */
[----:B------:R-:W-:Y:S05]  /*e850*/  BRA `(.L_x_6013) ;  /* 0x0000000000087947 */ /* 0x000fea0003800000 */
.L_x_6012:
[----:B------:R0:W1:Y:S02]  /*e860*/  DMUL R2, RZ, R18 ;  /* 0x00000012ff027228 */ /* 0x0000640000000000 */
[----:B01----:R-:W-:-:S07]  /*e870*/  IMAD.MOV.U32 R0, RZ, RZ, RZ ;  /* 0x000000ffff007224 */ /* 0x003fce00078e00ff */
.L_x_6013:
[----:B------:R-:W-:Y:S05]  /*e880*/  BSYNC.RECONVERGENT B3 ;  /* 0x0000000000037941 */ /* 0x000fea0003800200 */
.L_x_6011:
        /* <DEDUP_REMOVED lines=11> */
[----:B------:R-:W-:Y:S01]  /*e940*/  IMAD.MOV.U32 R28, RZ, RZ, RZ ;  /* 0x000000ffff1c7224 */ /* 0x000fe200078e00ff */
[----:B------:R-:W-:-:S02]  /*e950*/  ISETP.NE.U32.AND P0, PT, R18, 0x1, PT ;  /* 0x000000011200780c */ /* 0x000fc40003f05070 */
[----:B------:R-:W-:Y:S02]  /*e960*/  MOV R18, 0x20fd8164 ;  /* 0x20fd816400127802 */ /* 0x000fe40000000f00 */
        /* <DEDUP_REMOVED lines=70> */
.L_x_5991:
[----:B------:R-:W-:-:S04]  /*edd0*/  ISETP.NE.AND P0, PT, R5, 0x7ff00000, PT ;  /* 0x7ff000000500780c */ /* 0x000fc80003f05270 */
[----:B------:R-:W-:-:S13]  /*ede0*/  ISETP.NE.OR P0, PT, R6, RZ, P0 ;  /* 0x000000ff0600720c */ /* 0x000fda0000705670 */
[----:B------:R-:W-:Y:S05]  /*edf0*/  @P0 BRA `(.L_x_6014) ;  /* 0x00000000001c0947 */ /* 0x000fea0003800000 */
[C---:B------:R-:W-:Y:S01]  /*ee00*/  ISETP.GT.AND P0, PT, R7.reuse, -0x1, PT ;  /* 0xffffffff0700780c */ /* 0x040fe20003f04270 */
[----:B0-----:R-:W0:Y:S03]  /*ee10*/  DADD R2, R22, -R22 ;  /* 0x0000000016027229 */ /* 0x001e260000000816 */
[----:B------:R-:W-:Y:S02]  /*ee20*/  FSEL R30, R6, RZ, P0 ;  /* 0x000000ff061e7208 */ /* 0x000fe40000000000 */
[----:B------:R-:W-:Y:S02]  /*ee30*/  FSEL R31, R7, RZ, P0 ;  /* 0x000000ff071f7208 */ /* 0x000fe40000000000 */
[----:B0-----:R-:W-:Y:S02]  /*ee40*/  FSEL R18, R2, RZ, P0 ;  /* 0x000000ff02127208 */ /* 0x001fe40000000000 */
[----:B------:R-:W-:Y:S01]  /*ee50*/  FSEL R19, R3, RZ, P0 ;  /* 0x000000ff03137208 */ /* 0x000fe20000000000 */
[----:B------:R-:W-:Y:S06]  /*ee60*/  BRA `(.L_x_6003) ;  /* 0x0000001400947947 */ /* 0x000fec0003800000 */
.L_x_6014:
[----:B------:R-:W2:Y:S02]  /*ee70*/  DADD R30, R22, -R22 ;  /* 0x00000000161e7229 */ /* 0x000ea40000000816 */
[----:B--2---:R-:W-:Y:S02]  /*ee80*/  IMAD.MOV.U32 R18, RZ, RZ, R30 ;  /* 0x000000ffff127224 */ /* 0x004fe400078e001e */
[----:B------:R-:W-:Y:S01]  /*ee90*/  IMAD.MOV.U32 R19, RZ, RZ, R31 ;  /* 0x000000ffff137224 */ /* 0x000fe200078e001f */
[----:B------:R-:W-:Y:S06]  /*eea0*/  BRA `(.L_x_6003) ;  /* 0x0000001400847947 */ /* 0x000fec0003800000 */
.L_x_5990:
[----:B------:R-:W2:Y:S01]  /*eeb0*/  DSETP.NEU.AND P0, PT, |R22|, +INF , PT ;  /* 0x7ff000001600742a */ /* 0x000ea20003f0d200 */
[----:B------:R-:W-:Y:S04]  /*eec0*/  BSSY.RECONVERGENT B3, `(.L_x_6015) ;  /* 0x0000035000037945 */ /* 0x000fe80003800200 */
[----:B--2---:R-:W-:Y:S05]  /*eed0*/  @!P0 BRA `(.L_x_6016) ;  /* 0x0000000000c48947 */ /* 0x004fea0003800000 */
        /* <DEDUP_REMOVED lines=8> */
[----:B------:R-:W2:Y:S01]  /*ef60*/  DMUL R4, R22, -UR4 ;  /* 0x8000000416047c28 */ /* 0x000ea20008000000 */
[----:B------:R-:W-:-:S15]  /*ef70*/  UMOV UR4, 0x54442d18 ;  /* 0x54442d1800047882 */ /* 0x000fde0000000000 */
[----:B------:R-:W-:-:S15]  /*ef80*/  NOP ;  /* 0x0000000000007918 */ /* 0x000fde0000000000 */
[----:B------:R-:W-:-:S15]  /*ef90*/  NOP ;  /* 0x0000000000007918 */ /* 0x000fde0000000000 */
[----:B------:R-:W-:-:S15]  /*efa0*/  NOP ;  /* 0x0000000000007918 */ /* 0x000fde0000000000 */
[----:B------:R-:W-:-:S03]  /*efb0*/  NOP ;  /* 0x0000000000007918 */ /* 0x000fc60000000000 */
[----:B--2---:R-:W0:Y:S01]  /*efc0*/  F2I.F64 R4, R4 ;  /* 0x0000000400047311 */ /* 0x004e220000301100 */
        /* <DEDUP_REMOVED lines=31> */
.L_x_6018:
[----:B------:R-:W-:Y:S05]  /*f1c0*/  BSYNC.RECONVERGENT B4 ;  /* 0x0000000000047941 */ /* 0x000fea0003800200 */
.L_x_6017:
[----:B------:R-:W-:Y:S01]  /*f1d0*/  IADD3 R0, PT, PT, R4, 0x1, RZ ;  /* 0x0000000104007810 */ /* 0x000fe20007ffe0ff */
[----:B------:R-:W-:Y:S06]  /*f1e0*/  BRA `(.L_x_6019) ;  /* 0x0000000000087947 */ /* 0x000fec0003800000 */
.L_x_6016:
[----:B0-----:R0:W2:Y:S02]  /*f1f0*/  DMUL R2, RZ, R18 ;  /* 0x00000012ff027228 */ /* 0x0010a40000000000 */
[----:B0-2---:R-:W-:-:S07]  /*f200*/  IMAD.MOV.U32 R0, RZ, RZ, 0x1 ;  /* 0x00000001ff007424 */ /* 0x005fce00078e00ff */
.L_x_6019:
[----:B------:R-:W-:Y:S05]  /*f210*/  BSYNC.RECONVERGENT B3 ;  /* 0x0000000000037941 */ /* 0x000fea0003800200 */
.L_x_6015:
[----:B------:R-:W0:Y:S01]  /*f220*/  LDCU.64 UR4, c[0x4][0x160] ;  /* 0x01002c00ff0477ac */ /* 0x000e220008000a00 */
[----:B------:R-:W-:-:S05]  /*f230*/  IMAD.SHL.U32 R4, R0, 0x40, RZ ;  /* 0x0000004000047824 */ /* 0x000fca00078e00ff */
[----:B------:R-:W-:-:S04]  /*f240*/  LOP3.LUT R4, R4, 0x40, RZ, 0xc0, !PT ;  /* 0x0000004004047812 */ /* 0x000fc800078ec0ff */
[----:B0-----:R-:W-:-:S05]  /*f250*/  IADD3 R4, P0, PT, R4, UR4, RZ ;  /* 0x0000000404047c10 */ /* 0x001fca000ff1e0ff */
[----:B------:R-:W-:-:S05]  /*f260*/  IMAD.X R5, RZ, RZ, UR5, P0 ;  /* 0x00000005ff057e24 */ /* 0x000fca00080e06ff */
        /* <DEDUP_REMOVED lines=109> */
.L_x_6021:
[----:B------:R0:W1:Y:S02]  /*f940*/  DMUL R2, RZ, R18 ;  /* 0x00000012ff027228 */ /* 0x0000640000000000 */
[----:B01----:R-:W-:-:S07]  /*f950*/  MOV R0, RZ ;  /* 0x000000ff00007202 */ /* 0x003fce0000000f00 */
.L_x_6022:
[----:B------:R-:W-:Y:S05]  /*f960*/  BSYNC.RECONVERGENT B3 ;  /* 0x0000000000037941 */ /* 0x000fea0003800200 */
.L_x_6020:
        /* <DEDUP_REMOVED lines=64> */
.L_x_5989:
        /* <DEDUP_REMOVED lines=116> */
[----:B------:R2:W3:Y:S02]  /*104b0*/  @!P1 DMUL R30, R2, R4 ;  /* 0x00000004021e9228 */ /* 0x0004e40000000000 */
.L_x_6003:
[----:B------:R-:W-:Y:S05]  /*104c0*/  BSYNC.RECONVERGENT B2 ;  /* 0x0000000000027941 */ /* 0x000fea0003800200 */
.L_x_5988:
[----:B---3--:R-:W-:Y:S01]  /*104d0*/  DADD R6, R30, 1 ;  /* 0x3ff000001e067429 */ /* 0x008fe20000000000 */
[----:B------:R-:W-:-:S15]  /*104e0*/  BSSY.RECONVERGENT B1, `(.L_x_6023) ;  /* 0x0000157000017945 */ /* 0x000fde0003800200 */
[----:B------:R-:W-:-:S15]  /*104f0*/  NOP ;  /* 0x0000000000007918 */ /* 0x000fde0000000000 */
[----:B------:R-:W-:-:S15]  /*10500*/  NOP ;  /* 0x0000000000007918 */ /* 0x000fde0000000000 */
[----:B------:R-:W-:-:S15]  /*10510*/  NOP ;  /* 0x0000000000007918 */ /* 0x000fde0000000000 */
[----:B------:R-:W-:-:S03]  /*10520*/  NOP ;  /* 0x0000000000007918 */ /* 0x000fc60000000000 */
[----:B--2---:R-:W2:-:S15]  /*10530*/  DADD R4, RZ, R18 ;  /* 0x00000000ff047229 */ /* 0x004e9e0000000012 */
[----:B------:R-:W-:-:S15]  /*10540*/  NOP ;  /* 0x0000000000007918 */ /* 0x000fde0000000000 */
[----:B------:R-:W-:-:S15]  /*10550*/  NOP ;  /* 0x0000000000007918 */ /* 0x000fde0000000000 */
[----:B------:R-:W-:-:S15]  /*10560*/  NOP ;  /* 0x0000000000007918 */ /* 0x000fde0000000000 */
[----:B------:R-:W-:-:S04]  /*10570*/  NOP ;  /* 0x0000000000007918 */ /* 0x000fc80000000000 */
[----:B--2---:R-:W2:Y:S02]  /*10580*/  DSETP.GE.AND P0, PT, |R6|, |R4|, PT ;  /* 0x400000040600722a */ /* 0x004ea40003f06200 */
[----:B--2---:R-:W-:Y:S05]  /*10590*/  @!P0 BRA `(.L_x_6024) ;  /* 0x0000000c00908947 */ /* 0x004fea0003800000 */
[----:B------:R-:W-:-:S15]  /*105a0*/  DSETP.NEU.AND P0, PT, R18, RZ, PT ;  /* 0x000000ff1200722a */ /* 0x000fde0003f0d000 */
[----:B------:R-:W-:-:S15]  /*105b0*/  NOP ;  /* 0x0000000000007918 */ /* 0x000fde0000000000 */
[----:B------:R-:W-:-:S15]  /*105c0*/  NOP ;  /* 0x0000000000007918 */ /* 0x000fde0000000000 */
[----:B------:R-:W-:-:S15]  /*105d0*/  NOP ;  /* 0x0000000000007918 */ /* 0x000fde0000000000 */
[----:B------:R-:W-:-:S04]  /*105e0*/  NOP ;  /* 0x0000000000007918 */ /* 0x000fc80000000000 */
[----:B------:R-:W2:Y:S02]  /*105f0*/  DSETP.EQ.AND P1, PT, R6, RZ, PT ;  /* 0x000000ff0600722a */ /* 0x000ea40003f22000 */
[----:B--2---:R-:W-:Y:S05]  /*10600*/  @!P0 BRA P1, `(.L_x_6025) ;  /* 0x0000000400a08947 */ /* 0x004fea0000800000 */
[----:B------:R-:W2:Y:S01]  /*10610*/  MUFU.RCP64H R3, R7 ;  /* 0x0000000700037308 */ /* 0x000ea20000001800 */
[----:B0-----:R-:W-:Y:S01]  /*10620*/  IMAD.MOV.U32 R2, RZ, RZ, 0x1 ;  /* 0x00000001ff027424 */ /* 0x001fe200078e00ff */
[----:B------:R-:W-:Y:S01]  /*10630*/  FSETP.GEU.AND P1, PT, |R5|, 6.5827683646048100446e-37, PT ;  /* 0x036000000500780b */ /* 0x000fe20003f2e200 */
[----:B------:R-:W-:Y:S04]  /*10640*/  BSSY.RECONVERGENT B2, `(.L_x_6026) ;  /* 0x0000030000027945 */ /* 0x000fe80003800200 */
[----:B--2---:R-:W0:-:S15]  /*10650*/  DFMA R8, -R6, R2, 1 ;  /* 0x3ff000000608742b */ /* 0x004e1e0000000102 */
        /* <DEDUP_REMOVED lines=24> */
[----:B0-----:R-:W1:-:S15]  /*107e0*/  DMUL R8, R4, R2 ;  /* 0x0000000204087228 */ /* 0x001e5e0000000000 */
[----:B------:R-:W-:-:S15]  /*107f0*/  NOP ;  /* 0x0000000000007918 */ /* 0x000fde0000000000 */
[----:B------:R-:W-:-:S15]  /*10800*/  NOP ;  /* 0x0000000000007918 */ /* 0x000fde0000000000 */
[----:B------:R-:W-:-:S15]  /*10810*/  NOP ;  /* 0x0000000000007918 */ /* 0x000fde0000000000 */
[----:B------:R-:W-:-:S04]  /*10820*/  NOP ;  /* 0x0000000000007918 */ /* 0x000fc80000000000 */
[----:B-1----:R-:W0:-:S15]  /*10830*/  DFMA R10, -R6, R8, R4 ;  /* 0x00000008060a722b */ /* 0x002e1e0000000104 */
        /* <DEDUP_REMOVED lines=16> */
.L_x_6027:
[----:B------:R-:W-:Y:S05]  /*10940*/  BSYNC.RECONVERGENT B2 ;  /* 0x0000000000027941 */ /* 0x000fea0003800200 */
.L_x_6026:
        /* <DEDUP_REMOVED lines=34> */
.L_x_6029:
[----:B------:R-:W-:Y:S05]  /*10b70*/  BSYNC.RECONVERGENT B2 ;  /* 0x0000000000027941 */ /* 0x000fea0003800200 */
.L_x_6028:
        /* <DEDUP_REMOVED lines=17> */
.L_x_6025:
[----:B-1----:R-:W1:Y:S01]  /*10c90*/  DADD R10, -RZ, |R6| ;  /* 0x00000000ff0a7229 */ /* 0x002e620000000506 */
        /* <DEDUP_REMOVED lines=54> */
.L_x_6032:
[----:B------:R-:W-:Y:S05]  /*11000*/  BSYNC.RECONVERGENT B2 ;  /* 0x0000000000027941 */ /* 0x000fea0003800200 */
.L_x_6031:
        /* <DEDUP_REMOVED lines=45> */
[----:B------:R-:W-:Y:S01]  /*112e0*/  IMAD.MOV.U32 R8, RZ, RZ, R2 ;  /* 0x000000ffff087224 */ /* 0x000fe200078e0002 */
[----:B------:R-:W-:-:S03]  /*112f0*/  MOV R9, R3 ;  /* 0x0000000300097202 */ /* 0x000fc60000000f00 */
[----:B------:R-:W-:-:S13]  /*11300*/  FSETP.GT.AND P0, PT, |R0|, 1.469367938527859385e-39, PT ;  /* 0x001000000000780b */ /* 0x000fda0003f04200 */
[----:B------:R-:W-:Y:S05]  /*11310*/  @P0 BRA P1, `(.L_x_6034) ;  /* 0x0000000000200947 */ /* 0x000fea0000800000 */
[----:B------:R-:W-:Y:S01]  /*11320*/  IMAD.MOV.U32 R28, RZ, RZ, R22 ;  /* 0x000000ffff1c7224 */ /* 0x000fe200078e0016 */
[----:B------:R-:W-:Y:S01]  /*11330*/  MOV R30, 0x11380 ;  /* 0x00011380001e7802 */ /* 0x000fe20000000f00 */
[----:B------:R-:W-:Y:S02]  /*11340*/  IMAD.MOV.U32 R29, RZ, RZ, R23 ;  /* 0x000000ffff1d7224 */ /* 0x000fe400078e0017 */
[----:B------:R-:W-:Y:S02]  /*11350*/  IMAD.MOV.U32 R2, RZ, RZ, R10 ;  /* 0x000000ffff027224 */ /* 0x000fe400078e000a */
[----:B------:R-:W-:-:S07]  /*11360*/  IMAD.MOV.U32 R3, RZ, RZ, R11 ;  /* 0x000000ffff037224 */ /* 0x000fce00078e000b */
[----:B------:R-:W-:Y:S05]  /*11370*/  CALL.REL.NOINC `($__internal_7_$__cuda_sm20_div_rn_f64_full) ;  /* 0x0000014c00cc7944 */ /* 0x000fea0003c00000 */
[----:B------:R-:W-:Y:S02]  /*11380*/  IMAD.MOV.U32 R4, RZ, RZ, R14 ;  /* 0x000000ffff047224 */ /* 0x000fe400078e000e */
[----:B------:R-:W-:-:S07]  /*11390*/  IMAD.MOV.U32 R5, RZ, RZ, R15 ;  /* 0x000000ffff057224 */ /* 0x000fce00078e000f */
.L_x_6034:
[----:B------:R-:W-:Y:S05]  /*113a0*/  BSYNC.RECONVERGENT B2 ;  /* 0x0000000000027941 */ /* 0x000fea0003800200 */
.L_x_6033:
[----:B------:R-:W-:Y:S01]  /*113b0*/  IMAD.MOV.U32 R10, RZ, RZ, R4 ;  /* 0x000000ffff0a7224 */ /* 0x000fe200078e0004 */
[----:B------:R-:W-:Y:S01]  /*113c0*/  MOV R11, R5 ;  /* 0x00000005000b7202 */ /* 0x000fe20000000f00 */
[----:B------:R-:W-:Y:S06]  /*113d0*/  BRA `(.L_x_6030) ;  /* 0x00000004009c7947 */ /* 0x000fec0003800000 */
.L_x_6024:
        /* <DEDUP_REMOVED lines=51> */
.L_x_6036:
[----:B------:R-:W-:Y:S05]  /*11710*/  BSYNC.RECONVERGENT B2 ;  /* 0x0000000000027941 */ /* 0x000fea0003800200 */
.L_x_6035:
[----:B------:R-:W0:Y:S01]  /*11720*/  DFMA R10, R6, R2, R4 ;  /* 0x00000002060a722b */ /* 0x000e220000000004 */
        /* <DEDUP_REMOVED lines=33> */
.L_x_6038:
[----:B------:R-:W-:Y:S05]  /*11940*/  BSYNC.RECONVERGENT B2 ;  /* 0x0000000000027941 */ /* 0x000fea0003800200 */
.L_x_6037:
        /* <DEDUP_REMOVED lines=16> */
.L_x_6030:
[----:B------:R-:W-:Y:S05]  /*11a50*/  BSYNC.RECONVERGENT B1 ;  /* 0x0000000000017941 */ /* 0x000fea0003800200 */
.L_x_6023:
        /* <DEDUP_REMOVED lines=17> */
.L_x_6042:
[----:B------:R-:W0:Y:S02]  /*11b70*/  F2I.S64.F64.TRUNC R8, R8 ;  /* 0x0000000800087311 */ /* 0x000e24000030d900 */
[----:B0-----:R-:W-:-:S05]  /*11b80*/  IMAD.MOV.U32 R5, RZ, RZ, R8 ;  /* 0x000000ffff057224 */ /* 0x001fca00078e0008 */
[----:B------:R4:W-:Y:S01]  /*11b90*/  STG.E.U8 desc[UR36][R2.64], R5 ;  /* 0x0000000502007986 */ /* 0x0009e2000c101124 */
[----:B------:R-:W-:Y:S05]  /*11ba0*/  BRA `(.L_x_6044) ;  /* 0x0000001000e07947 */ /* 0x000fea0003800000 */
.L_x_6041:
        /* <DEDUP_REMOVED lines=9> */
.L_x_6046:
[----:B------:R-:W0:Y:S02]  /*11c40*/  F2I.F64.TRUNC R9, R8 ;  /* 0x0000000800097311 */ /* 0x000e24000030d100 */
[----:B0-----:R3:W-:Y:S01]  /*11c50*/  STG.E desc[UR36][R2.64], R9 ;  /* 0x0000000902007986 */ /* 0x0017e2000c101924 */
[----:B------:R-:W-:Y:S05]  /*11c60*/  BRA `(.L_x_6044) ;  /* 0x0000001000b07947 */ /* 0x000fea0003800000 */
.L_x_6045:
[----:B------:R-:W0:Y:S02]  /*11c70*/  F2I.F64.TRUNC R9, R8 ;  /* 0x0000000800097311 */ /* 0x000e24000030d100 */
[----:B0-----:R0:W-:Y:S01]  /*11c80*/  STG.E.U16 desc[UR36][R2.64], R9 ;  /* 0x0000000902007986 */ /* 0x0011e2000c101524 */
[----:B------:R-:W-:Y:S05]  /*11c90*/  BRA `(.L_x_6044) ;  /* 0x0000001000a47947 */ /* 0x000fea0003800000 */
.L_x_6040:
        /* <DEDUP_REMOVED lines=17> */
.L_x_6048:
        /* <DEDUP_REMOVED lines=12> */
.L_x_6047:
        /* <DEDUP_REMOVED lines=28> */
.L_x_6050:
        /* <DEDUP_REMOVED lines=23> */
.L_x_6049:
[----:B------:R0:W-:Y:S01]  /*121a0*/  STG.E.64 desc[UR36][R2.64], R8 ;  /* 0x0000000802007986 */ /* 0x0001e2000c101b24 */
[----:B------:R-:W-:Y:S05]  /*121b0*/  BRA `(.L_x_6044) ;  /* 0x0000000c005c7947 */ /* 0x000fea0003800000 */
.L_x_6039:
        /* <DEDUP_REMOVED lines=13> */
.L_x_6054:
        /* <DEDUP_REMOVED lines=26> */
.L_x_6057:
[----:B------:R-:W-:-:S04]  /*12430*/  SHF.R.U32.HI R5, RZ, 0x18, R5 ;  /* 0x00000018ff057819 */ /* 0x000fc80000011605 */
[----:B------:R-:W-:-:S07]  /*12440*/  LOP3.LUT R0, R0, 0x80, R5, 0xf8, !PT ;  /* 0x0000008000007812 */ /* 0x000fce00078ef805 */
.L_x_6056:
[----:B------:R-:W-:Y:S05]  /*12450*/  BSYNC.RECONVERGENT B0 ;  /* 0x0000000000007941 */ /* 0x000fea0003800200 */
.L_x_6055:
[----:B------:R0:W-:Y:S01]  /*12460*/  STG.E.U8 desc[UR36][R2.64], R0 ;  /* 0x0000000002007986 */ /* 0x0001e2000c101124 */
[----:B------:R-:W-:Y:S05]  /*12470*/  BRA `(.L_x_6044) ;  /* 0x0000000800ac7947 */ /* 0x000fea0003800000 */
.L_x_6053:
        /* <DEDUP_REMOVED lines=26> */
.L_x_6060:
[----:B------:R-:W-:-:S04]  /*12620*/  SHF.R.U32.HI R5, RZ, 0x18, R5 ;  /* 0x00000018ff057819 */ /* 0x000fc80000011605 */
[----:B------:R-:W-:-:S07]  /*12630*/  LOP3.LUT R0, R0, 0x80, R5, 0xf8, !PT ;  /* 0x0000008000007812 */ /* 0x000fce00078ef805 */
.L_x_6059:
[----:B------:R-:W-:Y:S05]  /*12640*/  BSYNC.RECONVERGENT B0 ;  /* 0x0000000000007941 */ /* 0x000fea0003800200 */
.L_x_6058:
[----:B------:R0:W-:Y:S01]  /*12650*/  STG.E.U8 desc[UR36][R2.64], R0 ;  /* 0x0000000002007986 */ /* 0x0001e2000c101124 */
[----:B------:R-:W-:Y:S05]  /*12660*/  BRA `(.L_x_6044) ;  /* 0x0000000800307947 */ /* 0x000fea0003800000 */
.L_x_6052:
        /* <DEDUP_REMOVED lines=30> */
.L_x_6062:
[----:B------:R-:W0:Y:S02]  /*12850*/  F2I.U64.F64.TRUNC R8, R8 ;  /* 0x0000000800087311 */ /* 0x000e24000030d800 */
[----:B0-----:R0:W-:Y:S01]  /*12860*/  STG.E.64 desc[UR36][R2.64], R8 ;  /* 0x0000000802007986 */ /* 0x0011e2000c101b24 */
[----:B------:R-:W-:Y:S05]  /*12870*/  BRA `(.L_x_6044) ;  /* 0x0000000400ac7947 */ /* 0x000fea0003800000 */
.L_x_6061:
[----:B------:R-:W0:Y:S02]  /*12880*/  F2I.U32.F64.TRUNC R9, R8 ;  /* 0x0000000800097311 */ /* 0x000e24000030d000 */
[----:B0-----:R0:W-:Y:S01]  /*12890*/  STG.E desc[UR36][R2.64], R9 ;  /* 0x0000000902007986 */ /* 0x0011e2000c101924 */
[----:B------:R-:W-:Y:S05]  /*128a0*/  BRA `(.L_x_6044) ;  /* 0x0000000400a07947 */ /* 0x000fea0003800000 */
.L_x_6051:
        /* <DEDUP_REMOVED lines=15> */
.L_x_6064:
[----:B-1----:R0:W-:Y:S01]  /*129a0*/  STG.E.128 desc[UR36][R2.64], R8 ;  /* 0x0000000802007986 */ /* 0x0021e2000c101d24 */
[----:B------:R-:W-:Y:S05]  /*129b0*/  BRA `(.L_x_6044) ;  /* 0x00000004005c7947 */ /* 0x000fea0003800000 */
.L_x_6063:
[----:B------:R-:W-:-:S09]  /*129c0*/  UISETP.NE.AND UP0, UPT, UR4, 0xf, UPT ;  /* 0x0000000f0400788c */ /* 0x000fd2000bf05270 */
[----:B------:R-:W-:Y:S05]  /*129d0*/  BRA.U !UP0, `(.L_x_6065) ;  /* 0x0000000508287547 */ /* 0x000fea000b800000 */
[----:B------:R-:W-:-:S09]  /*129e0*/  UISETP.NE.AND UP0, UPT, UR4, 0x17, UPT ;  /* 0x000000170400788c */ /* 0x000fd2000bf05270 */
[----:B------:R-:W-:Y:S05]  /*129f0*/  BRA.U !UP0, `(.L_x_6066) ;  /* 0x0000000108b07547 */ /* 0x000fea000b800000 */
[----:B------:R-:W-:-:S09]  /*12a00*/  UISETP.NE.AND UP0, UPT, UR4, 0x18, UPT ;  /* 0x000000180400788c */ /* 0x000fd2000bf05270 */
[----:B------:R-:W-:Y:S05]  /*12a10*/  BRA.U !UP0, `(.L_x_6067) ;  /* 0x0000000108447547 */ /* 0x000fea000b800000 */
.L_x_6043:
        /* <DEDUP_REMOVED lines=11> */
[----:B------:R-:W-:Y:S01]  /*12ad0*/  IMAD.U32 R7, RZ, RZ, UR7 ;  /* 0x00000007ff077e24 */ /* 0x000fe2000f8e00ff */
[----:B-1----:R-:W-:Y:S01]  /*12ae0*/  MOV R10, UR8 ;  /* 0x00000008000a7c02 */ /* 0x002fe20008000f00 */
[----:B--2---:R-:W-:-:S07]  /*12af0*/  IMAD.U32 R11, RZ, RZ, UR9 ;  /* 0x00000009ff0b7e24 */ /* 0x004fce000f8e00ff */
[----:B------:R-:W-:-:S07]  /*12b00*/  LEPC R20, `(.L_x_6068) ;  /* 0x000000001014794e */ /* 0x000fce0000000000 */
[----:B---3--:R-:W-:Y:S05]  /*12b10*/  CALL.ABS.NOINC R2 ;  /* 0x0000000002007343 */ /* 0x008fea0003c00000 */
.L_x_6068:
[----:B------:R-:W-:Y:S05]  /*12b20*/  BRA `(.L_x_6044) ;  /* 0x0000000400007947 */ /* 0x000fea0003800000 */
.L_x_6067:
        /* <DEDUP_REMOVED lines=21> */
.L_x_6070:
[----:B------:R-:W-:Y:S05]  /*12c80*/  BSYNC.RECONVERGENT B0 ;  /* 0x0000000000007941 */ /* 0x000fea0003800200 */
.L_x_6069:
[----:B------:R-:W-:-:S05]  /*12c90*/  LOP3.LUT R5, R0, 0x80, R5, 0xf8, !PT ;  /* 0x0000008000057812 */ /* 0x000fca00078ef805 */
[----:B------:R0:W-:Y:S01]  /*12ca0*/  STG.E.U8 desc[UR36][R2.64], R5 ;  /* 0x0000000502007986 */ /* 0x0001e2000c101124 */
[----:B------:R-:W-:Y:S05]  /*12cb0*/  BRA `(.L_x_6044) ;  /* 0x00000000009c7947 */ /* 0x000fea0003800000 */
.L_x_6066:
        /* <DEDUP_REMOVED lines=20> */
.L_x_6072:
[----:B------:R-:W-:Y:S01]  /*12e00*/  IMAD.MOV.U32 R0, RZ, RZ, 0x7f ;  /* 0x0000007fff007424 */ /* 0x000fe200078e00ff */
[----:B------:R-:W-:-:S04]  /*12e10*/  ISETP.GT.U32.AND P0, PT, R4, 0x7f800000, PT ;  /* 0x7f8000000400780c */ /* 0x000fc80003f04070 */
[----:B------:R-:W-:-:S09]  /*12e20*/  SEL R0, R0, 0x7c, P0 ;  /* 0x0000007c00007807 */ /* 0x000fd20000000000 */
.L_x_6073:
[----:B------:R-:W-:Y:S05]  /*12e30*/  BSYNC.RECONVERGENT B0 ;  /* 0x0000000000007941 */ /* 0x000fea0003800200 */
.L_x_6071:
[----:B------:R-:W-:-:S04]  /*12e40*/  SHF.R.U32.HI R5, RZ, 0x18, R5 ;  /* 0x00000018ff057819 */ /* 0x000fc80000011605 */
[----:B------:R-:W-:-:S05]  /*12e50*/  LOP3.LUT R5, R0, 0x80, R5, 0xf8, !PT ;  /* 0x0000008000057812 */ /* 0x000fca00078ef805 */
[----:B------:R0:W-:Y:S01]  /*12e60*/  STG.E.U8 desc[UR36][R2.64], R5 ;  /* 0x0000000502007986 */ /* 0x0001e2000c101124 */
[----:B------:R-:W-:Y:S05]  /*12e70*/  BRA `(.L_x_6044) ;  /* 0x00000000002c7947 */ /* 0x000fea0003800000 */
.L_x_6065:
        /* <DEDUP_REMOVED lines=11> */
.L_x_6044:
[----:B------:R-:W-:-:S07]  /*12f30*/  VIADD R17, R17, 0x80 ;  /* 0x0000008011117836 */ /* 0x000fce0000000000 */
.L_x_5958:
[----:B------:R-:W-:Y:S05]  /*12f40*/  BSYNC.RECONVERGENT B6 ;  /* 0x0000000000067941 */ /* 0x000fea0003800200 */
.L_x_5957:
        /* <DEDUP_REMOVED lines=307> */
.L_x_6076:
[----:B------:R-:W2:Y:S01]  /*14280*/  LDCU.64 UR6, c[0x0][0x588] ;  /* 0x0000b100ff0677ac */ /* 0x000ea20008000a00 */
[----:B------:R-:W-:Y:S01]  /*14290*/  BSSY.RECONVERGENT B7, `(.L_x_6077) ;  /* 0x000010c000077945 */ /* 0x000fe20003800200 */
[----:B------:R-:W-:-:S04]  /*142a0*/  UPRMT UR4, UR41, 0x9910, URZ ;  /* 0x0000991029047896 */ /* 0x000fc800080000ff */
[----:B------:R-:W-:Y:S01]  /*142b0*/  UISETP.GT.AND UP0, UPT, UR4, 0x9, UPT ;  /* 0x000000090400788c */ /* 0x000fe2000bf04270 */
[----:B--234-:R-:W-:-:S05]  /*142c0*/  IADD3 R2, P0, PT, R0, UR6, RZ ;  /* 0x0000000600027c10 */ /* 0x01cfca000ff1e0ff */
        /* <DEDUP_REMOVED lines=12> */
[----:B--2---:R0:W2:Y:S02]  /*14390*/  I2F.F64.S16 R20, R2 ;  /* 0x0000000200147312 */ /* 0x0040a40000101c00 */
[----:B0-2---:R-:W-:Y:S05]  /*143a0*/  BRA `(.L_x_6083) ;  /* 0x0000000c00e87947 */ /* 0x005fea0003800000 */
.L_x_6081:
[----:B------:R-:W2:Y:S01]  /*143b0*/  LDG.E.U8 R2, desc[UR36][R2.64] ;  /* 0x0000002402027981 */ /* 0x000ea2000c1e1100 */
[----:B------:R-:W-:Y:S01]  /*143c0*/  CS2R R22, SRZ ;  /* 0x0000000000167805 */ /* 0x000fe2000001ff00 */
[----:B--2---:R0:W2:Y:S02]  /*143d0*/  I2F.F64.U16 R20, R2 ;  /* 0x0000000200147312 */ /* 0x0040a40000101800 */
[----:B0-2---:R-:W-:Y:S05]  /*143e0*/  BRA `(.L_x_6083) ;  /* 0x0000000c00d87947 */ /* 0x005fea0003800000 */
.L_x_6080:
        /* <DEDUP_REMOVED lines=8> */
[----:B--2---:R-:W0:Y:S02]  /*14470*/  I2F.F64.S64 R20, R20 ;  /* 0x0000001400147312 */ /* 0x004e240000301c00 */
[----:B0-----:R-:W-:Y:S05]  /*14480*/  BRA `(.L_x_6083) ;  /* 0x0000000c00b07947 */ /* 0x001fea0003800000 */
.L_x_6085:
[----:B------:R-:W2:Y:S01]  /*14490*/  LDG.E R2, desc[UR36][R2.64] ;  /* 0x0000002402027981 */ /* 0x000ea2000c1e1900 */
[----:B------:R-:W-:Y:S01]  /*144a0*/  CS2R R22, SRZ ;  /* 0x0000000000167805 */ /* 0x000fe2000001ff00 */
[----:B--2---:R0:W2:Y:S02]  /*144b0*/  I2F.F64 R20, R2 ;  /* 0x0000000200147312 */ /* 0x0040a40000201c00 */
[----:B0-2---:R-:W-:Y:S05]  /*144c0*/  BRA `(.L_x_6083) ;  /* 0x0000000c00a07947 */ /* 0x005fea0003800000 */
.L_x_6084:
[----:B------:R-:W2:Y:S01]  /*144d0*/  LDG.E.U16 R2, desc[UR36][R2.64] ;  /* 0x0000002402027981 */ /* 0x000ea2000c1e1500 */
[----:B------:R-:W-:Y:S01]  /*144e0*/  CS2R R22, SRZ ;  /* 0x0000000000167805 */ /* 0x000fe2000001ff00 */
[----:B--2---:R0:W2:Y:S02]  /*144f0*/  I2F.F64.S16 R20, R2 ;  /* 0x0000000200147312 */ /* 0x0040a40000101c00 */
[----:B0-2---:R-:W-:Y:S05]  /*14500*/  BRA `(.L_x_6083) ;  /* 0x0000000c00907947 */ /* 0x005fea0003800000 */
.L_x_6079:
        /* <DEDUP_REMOVED lines=11> */
.L_x_6087:
[----:B------:R-:W2:Y:S01]  /*145c0*/  LDG.E.U16 R0, desc[UR36][R2.64] ;  /* 0x0000002402007981 */ /* 0x000ea2000c1e1500 */
[----:B------:R-:W-:Y:S01]  /*145d0*/  CS2R R22, SRZ ;  /* 0x0000000000167805 */ /* 0x000fe2000001ff00 */
[----:B--2---:R-:W-:-:S05]  /*145e0*/  HADD2.F32 R0, -RZ, R0.H0_H0 ;  /* 0x20000000ff007230 */ /* 0x004fca0000004100 */
[----:B------:R-:W-:-:S04]  /*145f0*/  FMUL.FTZ R0, R0, 1 ;  /* 0x3f80000000007820 */ /* 0x000fc80000410000 */
[----:B------:R0:W2:Y:S02]  /*14600*/  F2F.F64.F32 R20, R0 ;  /* 0x0000000000147310 */ /* 0x0000a40000201800 */
[----:B0-2---:R-:W-:Y:S05]  /*14610*/  BRA `(.L_x_6083) ;  /* 0x0000000c004c7947 */ /* 0x005fea0003800000 */
.L_x_6086:
        /* <DEDUP_REMOVED lines=16> */
.L_x_6089:
        /* <DEDUP_REMOVED lines=12> */
.L_x_6088:
[----:B------:R4:W5:Y:S01]  /*147e0*/  LDG.E.64 R20, desc[UR36][R2.64] ;  /* 0x0000002402147981 */ /* 0x000962000c1e1b00 */
[----:B------:R-:W-:Y:S01]  /*147f0*/  CS2R R22, SRZ ;  /* 0x0000000000167805 */ /* 0x000fe2000001ff00 */
[----:B------:R-:W-:Y:S06]  /*14800*/  BRA `(.L_x_6083) ;  /* 0x0000000800d07947 */ /* 0x000fec0003800000 */
.L_x_6078:
        /* <DEDUP_REMOVED lines=14> */
.L_x_6092:
[----:B------:R3:W5:Y:S01]  /*148f0*/  LDG.E.128 R20, desc[UR36][R2.64] ;  /* 0x0000002402147981 */ /* 0x000762000c1e1d00 */
[----:B------:R-:W-:Y:S05]  /*14900*/  BRA `(.L_x_6083) ;  /* 0x0000000800907947 */ /* 0x000fea0003800000 */
.L_x_6091:
        /* <DEDUP_REMOVED lines=28> */
.L_x_6094:
        /* <DEDUP_REMOVED lines=15> */
.L_x_6093:
[----:B------:R-:W2:Y:S01]  /*14bc0*/  LDG.E.U16 R0, desc[UR36][R2.64] ;  /* 0x0000002402007981 */ /* 0x000ea2000c1e1500 */
[----:B------:R-:W-:Y:S01]  /*14bd0*/  CS2R R22, SRZ ;  /* 0x0000000000167805 */ /* 0x000fe2000001ff00 */
[----:B--2---:R-:W-:-:S04]  /*14be0*/  IMAD.U32 R0, R0, 0x10000, RZ ;  /* 0x0001000000007824 */ /* 0x004fc800078e00ff */
[----:B------:R-:W-:-:S04]  /*14bf0*/  FMUL.FTZ R0, R0, 1 ;  /* 0x3f80000000007820 */ /* 0x000fc80000410000 */
[----:B------:R4:W0:Y:S02]  /*14c00*/  F2F.F64.F32 R20, R0 ;  /* 0x0000000000147310 */ /* 0x0008240000201800 */
[----:B0---4-:R-:W-:Y:S05]  /*14c10*/  BRA `(.L_x_6083) ;  /* 0x0000000400cc7947 */ /* 0x011fea0003800000 */
.L_x_6090:
        /* <DEDUP_REMOVED lines=12> */
.L_x_6097:
[----:B------:R-:W2:Y:S01]  /*14ce0*/  LDG.E.U8 R3, desc[UR36][R2.64] ;  /* 0x0000002402037981 */ /* 0x000ea2000c1e1100 */
[----:B------:R-:W-:Y:S02]  /*14cf0*/  CS2R R22, SRZ ;  /* 0x0000000000167805 */ /* 0x000fe4000001ff00 */
        /* <DEDUP_REMOVED lines=20> */
.L_x_6099:
[----:B------:R-:W-:Y:S05]  /*14e40*/  BSYNC.RECONVERGENT B0 ;  /* 0x0000000000007941 */ /* 0x000fea0003800200 */
.L_x_6098:
[----:B------:R-:W-:Y:S01]  /*14e50*/  IMAD.SHL.U32 R0, R0, 0x100000, RZ ;  /* 0x0010000000007824 */ /* 0x000fe200078e00ff */
[----:B------:R-:W-:-:S04]  /*14e60*/  LEA R2, R2, 0x3b800000, 0x17 ;  /* 0x3b80000002027811 */ /* 0x000fc800078eb8ff */
[----:B------:R-:W-:-:S05]  /*14e70*/  LOP3.LUT R0, R2, R0, R7, 0xfe, !PT ;  /* 0x0000000002007212 */ /* 0x000fca00078efe07 */
[----:B------:R-:W-:-:S04]  /*14e80*/  FMUL.FTZ R0, R0, 1 ;  /* 0x3f80000000007820 */ /* 0x000fc80000410000 */
[----:B------:R3:W4:Y:S02]  /*14e90*/  F2F.F64.F32 R20, R0 ;  /* 0x0000000000147310 */ /* 0x0007240000201800 */
[----:B---34-:R-:W-:Y:S05]  /*14ea0*/  BRA `(.L_x_6083) ;  /* 0x0000000400287947 */ /* 0x018fea0003800000 */
.L_x_6096:
        /* <DEDUP_REMOVED lines=22> */
.L_x_6101:
[----:B------:R-:W-:Y:S05]  /*15010*/  BSYNC.RECONVERGENT B0 ;  /* 0x0000000000007941 */ /* 0x000fea0003800200 */
.L_x_6100:
[----:B------:R-:W-:Y:S01]  /*15020*/  IMAD.SHL.U32 R0, R0, 0x200000, RZ ;  /* 0x0020000000007824 */ /* 0x000fe200078e00ff */
[----:B------:R-:W-:-:S04]  /*15030*/  LEA R2, R2, 0x37800000, 0x17 ;  /* 0x3780000002027811 */ /* 0x000fc800078eb8ff */
[----:B------:R-:W-:-:S05]  /*15040*/  LOP3.LUT R0, R2, R0, R7, 0xfe, !PT ;  /* 0x0000000002007212 */ /* 0x000fca00078efe07 */
[----:B------:R-:W-:-:S04]  /*15050*/  FMUL.FTZ R0, R0, 1 ;  /* 0x3f80000000007820 */ /* 0x000fc80000410000 */
[----:B------:R3:W4:Y:S02]  /*15060*/  F2F.F64.F32 R20, R0 ;  /* 0x0000000000147310 */ /* 0x0007240000201800 */
[----:B---34-:R-:W-:Y:S05]  /*15070*/  BRA `(.L_x_6083) ;  /* 0x0000000000b47947 */ /* 0x018fea0003800000 */
.L_x_6095:
        /* <DEDUP_REMOVED lines=17> */
[----:B------:R3:W4:Y:S02]  /*15190*/  @P0 F2F.F64.F32 R20, R0 ;  /* 0x0000000000140310 */ /* 0x0007240000201800 */
[----:B---34-:R-:W-:Y:S05]  /*151a0*/  BRA `(.L_x_6083) ;  /* 0x0000000000687947 */ /* 0x018fea0003800000 */
.L_x_6082:
        /* <DEDUP_REMOVED lines=8> */
[----:B0-----:R-:W-:Y:S01]  /*15230*/  IMAD.U32 R4, RZ, RZ, UR4 ;  /* 0x00000004ff047e24 */ /* 0x001fe2000f8e00ff */
[----:B------:R-:W-:Y:S01]  /*15240*/  MOV R5, UR5 ;  /* 0x0000000500057c02 */ /* 0x000fe20008000f00 */
[----:B----4-:R-:W-:-:S02]  /*15250*/  IMAD.U32 R6, RZ, RZ, UR6 ;  /* 0x00000006ff067e24 */ /* 0x010fc4000f8e00ff */
[----:B------:R-:W-:Y:S02]  /*15260*/  IMAD.U32 R7, RZ, RZ, UR7 ;  /* 0x00000007ff077e24 */ /* 0x000fe4000f8e00ff */
[----:B-1----:R-:W-:Y:S02]  /*15270*/  IMAD.U32 R10, RZ, RZ, UR8 ;  /* 0x00000008ff0a7e24 */ /* 0x002fe4000f8e00ff */
[----:B--2---:R-:W-:-:S07]  /*15280*/  IMAD.U32 R11, RZ, RZ, UR9 ;  /* 0x00000009ff0b7e24 */ /* 0x004fce000f8e00ff */
[----:B------:R-:W-:-:S07]  /*15290*/  LEPC R20, `(.L_x_6104) ;  /* 0x000000001014794e */ /* 0x000fce0000000000 */
[----:B---3--:R-:W-:Y:S05]  /*152a0*/  CALL.ABS.NOINC R2 ;  /* 0x0000000002007343 */ /* 0x008fea0003c00000 */
.L_x_6104:
[----:B------:R-:W-:Y:S02]  /*152b0*/  CS2R R22, SRZ ;  /* 0x0000000000167805 */ /* 0x000fe4000001ff00 */
[----:B------:R-:W-:Y:S01]  /*152c0*/  CS2R R20, SRZ ;  /* 0x0000000000147805 */ /* 0x000fe2000001ff00 */
[----:B------:R-:W-:Y:S06]  /*152d0*/  BRA `(.L_x_6083) ;  /* 0x00000000001c7947 */ /* 0x000fec0003800000 */
.L_x_6103:
[----:B------:R-:W2:Y:S01]  /*152e0*/  LDG.E.64 R20, desc[UR36][R2.64] ;  /* 0x0000002402147981 */ /* 0x000ea2000c1e1b00 */
[----:B------:R-:W-:Y:S01]  /*152f0*/  CS2R R22, SRZ ;  /* 0x0000000000167805 */ /* 0x000fe2000001ff00 */
[----:B--2---:R-:W3:Y:S02]  /*15300*/  I2F.F64.U64 R20, R20 ;  /* 0x0000001400147312 */ /* 0x004ee40000301800 */
[----:B---3--:R-:W-:Y:S05]  /*15310*/  BRA `(.L_x_6083) ;  /* 0x00000000000c7947 */ /* 0x008fea0003800000 */
.L_x_6102:
[----:B------:R-:W2:Y:S01]  /*15320*/  LDG.E R2, desc[UR36][R2.64] ;  /* 0x0000002402027981 */ /* 0x000ea2000c1e1900 */
[----:B------:R-:W-:Y:S01]  /*15330*/  CS2R R22, SRZ ;  /* 0x0000000000167805 */ /* 0x000fe2000001ff00 */
[----:B--2---:R0:W2:Y:S06]  /*15340*/  I2F.F64.U32 R20, R2 ;  /* 0x0000000200147312 */ /* 0x0040ac0000201800 */
.L_x_6083:
[----:B------:R-:W-:Y:S05]  /*15350*/  BSYNC.RECONVERGENT B7 ;  /* 0x0000000000077941 */ /* 0x000fea0003800200 */
.L_x_6077:
        /* <DEDUP_REMOVED lines=14> */
[----:B------:R-:W-:-:S04]  /*15440*/  IADD3 R0, PT, PT, R7, -0x40862e42, RZ ;  /* 0xbf79d1be07007810 */ /* 0x000fc80007ffe0ff */
        /* <DEDUP_REMOVED lines=120> */
.L_x_6111:
[----:B------:R-:W-:Y:S05]  /*15bd0*/  BSYNC.RECONVERGENT B0 ;  /* 0x0000000000007941 */ /* 0x000fea0003800200 */
.L_x_6110:
        /* <DEDUP_REMOVED lines=48> */
[----:B------:R-:W-:Y:S02]  /*15ee0*/  IMAD.MOV.U32 R4, RZ, RZ, R2 ;  /* 0x000000ffff047224 */ /* 0x000fe400078e0002 */
[----:B------:R-:W-:-:S07]  /*15ef0*/  IMAD.MOV.U32 R5, RZ, RZ, R3 ;  /* 0x000000ffff057224 */ /* 0x000fce00078e0003 */
.L_x_6115:
[----:B------:R-:W-:Y:S05]  /*15f00*/  BSYNC.RECONVERGENT B4 ;  /* 0x0000000000047941 */ /* 0x000fea0003800200 */
.L_x_6114:
[----:B------:R-:W-:Y:S01]  /*15f10*/  VIADD R0, R0, 0x1 ;  /* 0x0000000100007836 */ /* 0x000fe20000000000 */
[----:B------:R-:W-:Y:S06]  /*15f20*/  BRA `(.L_x_6116) ;  /* 0x0000000000087947 */ /* 0x000fec0003800000 */
.L_x_6113:
[----:B0-----:R0:W3:Y:S02]  /*15f30*/  DMUL R4, RZ, R18 ;  /* 0x00000012ff047228 */ /* 0x0010e40000000000 */
[----:B0--3--:R-:W-:-:S07]  /*15f40*/  IMAD.MOV.U32 R0, RZ, RZ, 0x1 ;  /* 0x00000001ff007424 */ /* 0x009fce00078e00ff */
.L_x_6116:
[----:B------:R-:W-:Y:S05]  /*15f50*/  BSYNC.RECONVERGENT B3 ;  /* 0x0000000000037941 */ /* 0x000fea0003800200 */
.L_x_6112:
[----:B------:R-:W0:Y:S01]  /*15f60*/  LDCU.64 UR4, c[0x4][0x160] ;  /* 0x01002c00ff0477ac */ /* 0x000e220008000a00 */
[----:B------:R-:W-:-:S04]  /*15f70*/  SHF.L.U32 R2, R0, 0x6, RZ ;  /* 0x0000000600027819 */ /* 0x000fc800000006ff */
        /* <DEDUP_REMOVED lines=110> */
[----:B--2---:R-:W-:Y:S05]  /*16660*/  CALL.REL.NOINC `($_ZN2at6native18elementwise_kernelILi128ELi4EZNS0_15gpu_kernel_implIZZZNS0_61_GLOBAL__N__132982cb_23_ActivationSiluKernel_cu_1520ed90_293311silu_kernelERNS_18TensorIteratorBaseEENKUlvE_clEvENKUlvE1_clEvEUlN3c107complexIdEEE_EEvS5_RKT_EUliE_EEviT1_$__internal_trig_reduction_slowpathd) ;  /* 0x0000010400107944 */ /* 0x004fea0003c00000 */
[----:B------:R-:W-:Y:S05]  /*16670*/  BRA `(.L_x_6119) ;  /* 0x0000000000087947 */ /* 0x000fea0003800000 */
.L_x_6118:
[----:B------:R0:W1:Y:S02]  /*16680*/  DMUL R2, RZ, R18 ;  /* 0x00000012ff027228 */ /* 0x0000640000000000 */
[----:B01----:R-:W-:-:S07]  /*16690*/  IMAD.MOV.U32 R0, RZ, RZ, RZ ;  /* 0x000000ffff007224 */ /* 0x003fce00078e00ff */
.L_x_6119:
[----:B------:R-:W-:Y:S05]  /*166a0*/  BSYNC.RECONVERGENT B3 ;  /* 0x0000000000037941 */ /* 0x000fea0003800200 */
.L_x_6117:
[----:B------:R-:W0:Y:S01]  /*166b0*/  LDCU.64 UR4, c[0x4][0x160] ;  /* 0x01002c00ff0477ac */ /* 0x000e220008000a00 */
[----:B------:R-:W-:-:S05]  /*166c0*/  IMAD.SHL.U32 R4, R0, 0x40, RZ ;  /* 0x0000004000047824 */ /* 0x000fca00078e00ff */
[----:B------:R-:W-:-:S04]  /*166d0*/  LOP3.LUT R4, R4, 0x40, RZ, 0xc0, !PT ;  /* 0x0000004004047812 */ /* 0x000fc800078ec0ff */
[----:B0-----:R-:W-:-:S04]  /*166e0*/  IADD3 R4, P0, PT, R4, UR4, RZ ;  /* 0x0000000404047c10 */ /* 0x001fc8000ff1e0ff */
[----:B------:R-:W-:-:S05]  /*166f0*/  IADD3.X R5, PT, PT, RZ, UR5, RZ, P0, !PT ;  /* 0x00000005ff057c10 */ /* 0x000fca00087fe4ff */
        /* <DEDUP_REMOVED lines=66> */
[----:B------:R2:W3:Y:S02]  /*16b20*/  DMUL R18, R24, R18 ;  /* 0x0000001218127228 */ /* 0x0004e40000000000 */
[----:B--23--:R-:W-:Y:S05]  /*16b30*/  BRA `(.L_x_6120) ;  /* 0x00000030000c7947 */ /* 0x00cfea0003800000 */
.L_x_6109:
[----:B------:R-:W-:Y:S01]  /*16b40*/  IMAD.MOV.U32 R8, RZ, RZ, 0x652b82fe ;  /* 0x652b82feff087424 */ /* 0x000fe200078e00ff */
[----:B------:R-:W-:Y:S01]  /*16b50*/  UMOV UR4, 0x19ba0da4 ;  /* 0x19ba0da400047882 */ /* 0x000fe20000000000 */
[----:B------:R-:W-:Y:S01]  /*16b60*/  IMAD.MOV.U32 R9, RZ, RZ, 0x3ff71547 ;  /* 0x3ff71547ff097424 */ /* 0x000fe200078e00ff */
        /* <DEDUP_REMOVED lines=122> */
.L_x_6122:
[----:B------:R-:W-:Y:S05]  /*17310*/  BSYNC.RECONVERGENT B0 ;  /* 0x0000000000007941 */ /* 0x000fea0003800200 */
.L_x_6121:
        /* <DEDUP_REMOVED lines=10> */
[----:B------:R-:W-:-:S05]  /*173c0*/  PRMT R25, R2, 0x9910, RZ ;  /* 0x0000991002197816 */ /* 0x000fca00000000ff */
[----:B------:R-:W-:Y:S01]  /*173d0*/  IMAD.IADD R0, R0, 0x1, -R25 ;  /* 0x0000000100007824 */ /* 0x000fe200078e0a19 */
[----:B------:R-:W-:-:S04]  /*173e0*/  LEA R25, R25, 0x3ff00000, 0x14 ;  /* 0x3ff0000019197811 */ /* 0x000fc800078ea0ff */
        /* <DEDUP_REMOVED lines=47> */
[----:B------:R-:W-:-:S07]  /*176e0*/  MOV R4, R0 ;  /* 0x0000000000047202 */ /* 0x000fce0000000f00 */
.L_x_6126:
[----:B------:R-:W-:Y:S05]  /*176f0*/  BSYNC.RECONVERGENT B4 ;  /* 0x0000000000047941 */ /* 0x000fea0003800200 */
.L_x_6125:
[----:B------:R-:W-:Y:S01]  /*17700*/  VIADD R0, R4, 0x1 ;  /* 0x0000000104007836 */ /* 0x000fe20000000000 */
[----:B------:R-:W-:Y:S06]  /*17710*/  BRA `(.L_x_6127) ;  /* 0x0000000000087947 */ /* 0x000fec0003800000 */
.L_x_6124:
[----:B------:R0:W2:Y:S02]  /*17720*/  DMUL R2, RZ, R18 ;  /* 0x00000012ff027228 */ /* 0x0000a40000000000 */
[----:B0-2---:R-:W-:-:S07]  /*17730*/  IMAD.MOV.U32 R0, RZ, RZ, 0x1 ;  /* 0x00000001ff007424 */ /* 0x005fce00078e00ff */
.L_x_6127:
[----:B------:R-:W-:Y:S05]  /*17740*/  BSYNC.RECONVERGENT B3 ;  /* 0x0000000000037941 */ /* 0x000fea0003800200 */
.L_x_6123:
        /* <DEDUP_REMOVED lines=120> */
[----:B------:R-:W-:Y:S02]  /*17ed0*/  MOV R12, R19 ;  /* 0x00000013000c7202 */ /* 0x000fe40000000f00 */
[----:B------:R-:W-:-:S07]  /*17ee0*/  MOV R10, 0x17f00 ;  /* 0x00017f00000a7802 */ /* 0x000fce0000000f00 */
[----:B------:R-:W-:Y:S05]  /*17ef0*/  CALL.REL.NOINC `($_ZN2at6native18elementwise_kernelILi128ELi4EZNS0_15gpu_kernel_implIZZZNS0_61_GLOBAL__N__132982cb_23_ActivationSiluKernel_cu_1520ed90_293311silu_kernelERNS_18TensorIteratorBaseEENKUlvE_clEvENKUlvE1_clEvEUlN3c107complexIdEEE_EEvS5_RKT_EUliE_EEviT1_$__internal_trig_reduction_slowpathd) ;  /* 0x000000e800ec7944 */ /* 0x000fea0003c00000 */
[----:B------:R-:W-:Y:S05]  /*17f00*/  BRA `(.L_x_6130) ;  /* 0x0000000000087947 */ /* 0x000fea0003800000 */
.L_x_6129:
[----:B------:R0:W1:Y:S02]  /*17f10*/  DMUL R2, RZ, R18 ;  /* 0x00000012ff027228 */ /* 0x0000640000000000 */
[----:B01----:R-:W-:-:S07]  /*17f20*/  IMAD.MOV.U32 R0, RZ, RZ, RZ ;  /* 0x000000ffff007224 */ /* 0x003fce00078e00ff */
.L_x_6130:
[----:B------:R-:W-:Y:S05]  /*17f30*/  BSYNC.RECONVERGENT B3 ;  /* 0x0000000000037941 */ /* 0x000fea0003800200 */
.L_x_6128:
        /* <DEDUP_REMOVED lines=82> */
[----:B0-----:R2:W3:Y:S02]  /*18460*/  DMUL R18, R28, R26 ;  /* 0x0000001a1c127228 */ /* 0x0014e40000000000 */
[----:B--23--:R-:W-:Y:S05]  /*18470*/  BRA `(.L_x_6120) ;  /* 0x0000001400bc7947 */ /* 0x00cfea0003800000 */
.L_x_6108:
        /* <DEDUP_REMOVED lines=10> */
.L_x_6131:
[----:B------:R-:W2:Y:S02]  /*18520*/  DADD R30, R22, -R22 ;  /* 0x00000000161e7229 */ /* 0x000ea40000000816 */
[----:B--2---:R-:W-:Y:S01]  /*18530*/  IMAD.MOV.U32 R18, RZ, RZ, R30 ;  /* 0x000000ffff127224 */ /* 0x004fe200078e001e */
[----:B------:R-:W-:Y:S01]  /*18540*/  MOV R19, R31 ;  /* 0x0000001f00137202 */ /* 0x000fe20000000f00 */
[----:B------:R-:W-:Y:S06]  /*18550*/  BRA `(.L_x_6120) ;  /* 0x0000001400847947 */ /* 0x000fec0003800000 */
.L_x_6107:
        /* <DEDUP_REMOVED lines=49> */
.L_x_6135:
[----:B------:R-:W-:Y:S05]  /*18870*/  BSYNC.RECONVERGENT B4 ;  /* 0x0000000000047941 */ /* 0x000fea0003800200 */
.L_x_6134:
[----:B------:R-:W-:Y:S01]  /*18880*/  VIADD R0, R4, 0x1 ;  /* 0x0000000104007836 */ /* 0x000fe20000000000 */
[----:B------:R-:W-:Y:S06]  /*18890*/  BRA `(.L_x_6136) ;  /* 0x0000000000087947 */ /* 0x000fec0003800000 */
.L_x_6133:
[----:B0-----:R0:W2:Y:S02]  /*188a0*/  DMUL R2, RZ, R18 ;  /* 0x00000012ff027228 */ /* 0x0010a40000000000 */
[----:B0-2---:R-:W-:-:S07]  /*188b0*/  IMAD.MOV.U32 R0, RZ, RZ, 0x1 ;  /* 0x00000001ff007424 */ /* 0x005fce00078e00ff */
.L_x_6136:
[----:B------:R-:W-:Y:S05]  /*188c0*/  BSYNC.RECONVERGENT B3 ;  /* 0x0000000000037941 */ /* 0x000fea0003800200 */
.L_x_6132:
        /* <DEDUP_REMOVED lines=12> */
[----:B------:R-:W-:-:S02]  /*18990*/  ISETP.NE.U32.AND P0, PT, R28, 0x1, PT ;  /* 0x000000011c00780c */ /* 0x000fc40003f05070 */
[----:B------:R-:W-:Y:S02]  /*189a0*/  MOV R28, 0x20fd8164 ;  /* 0x20fd8164001c7802 */ /* 0x000fe40000000f00 */
        /* <DEDUP_REMOVED lines=100> */
.L_x_6138:
[----:B------:R0:W1:Y:S02]  /*18ff0*/  DMUL R2, RZ, R18 ;  /* 0x00000012ff027228 */ /* 0x0000640000000000 */
[----:B01----:R-:W-:-:S07]  /*19000*/  IMAD.MOV.U32 R0, RZ, RZ, RZ ;  /* 0x000000ffff007224 */ /* 0x003fce00078e00ff */
.L_x_6139:
[----:B------:R-:W-:Y:S05]  /*19010*/  BSYNC.RECONVERGENT B3 ;  /* 0x0000000000037941 */ /* 0x000fea0003800200 */
.L_x_6137:
        /* <DEDUP_REMOVED lines=9> */
[----:B------:R-:W2:Y:S01]  /*190b0*/  DMUL R6, R2, R2 ;  /* 0x0000000202067228 */ /* 0x000ea20000000000 */
[----:B------:R-:W-:-:S02]  /*190c0*/  MOV R19, 0x3da8ff83 ;  /* 0x3da8ff8300137802 */ /* 0x000fc40000000f00 */
[----:B------:R-:W-:Y:S01]  /*190d0*/  ISETP.NE.U32.AND P0, PT, R18, 0x1, PT ;  /* 0x000000011200780c */ /* 0x000fe20003f05070 */
[----:B------:R-:W-:-:S03]  /*190e0*/  IMAD.MOV.U32 R18, RZ, RZ, 0x20fd8164 ;  /* 0x20fd8164ff127424 */ /* 0x000fc600078e00ff */
[----:B------:R-:W-:Y:S02]  /*190f0*/  FSEL R19, -R19, 0.11223486810922622681, !P0 ;  /* 0x3de5db6513137808 */ /* 0x000fe40004000100 */
[----:B------:R-:W-:-:S15]  /*19100*/  FSEL R18, R18, -8.06006814911005101289e+34, !P0 ;  /* 0xf9785eba12127808 */ /* 0x000fde0004000000 */
[----:B------:R-:W-:-:S15]  /*19110*/  NOP ;  /* 0x0000000000007918 */ /* 0x000fde0000000000 */
[----:B------:R-:W-:-:S15]  /*19120*/  NOP ;  /* 0x0000000000007918 */ /* 0x000fde0000000000 */
[----:B------:R-:W-:-:S10]  /*19130*/  NOP ;  /* 0x0000000000007918 */ /* 0x000fd40000000000 */
        /* <DEDUP_REMOVED lines=46> */
.L_x_6106:
        /* <DEDUP_REMOVED lines=117> */
.L_x_6120:
[----:B------:R-:W-:Y:S05]  /*19b70*/  BSYNC.RECONVERGENT B2 ;  /* 0x0000000000027941 */ /* 0x000fea0003800200 */
.L_x_6105:
        /* <DEDUP_REMOVED lines=69> */
[----:B------:R-:W-:Y:S01]  /*19fd0*/  IMAD.MOV.U32 R2, RZ, RZ, R14 ;  /* 0x000000ffff027224 */ /* 0x000fe200078e000e */
[----:B------:R-:W-:-:S07]  /*19fe0*/  MOV R3, R15 ;  /* 0x0000000f00037202 */ /* 0x000fce0000000f00 */
.L_x_6144:
[----:B------:R-:W-:Y:S05]  /*19ff0*/  BSYNC.RECONVERGENT B2 ;  /* 0x0000000000027941 */ /* 0x000fea0003800200 */
.L_x_6143:
        /* <DEDUP_REMOVED lines=34> */
.L_x_6146:
[----:B------:R-:W-:Y:S05]  /*1a220*/  BSYNC.RECONVERGENT B2 ;  /* 0x0000000000027941 */ /* 0x000fea0003800200 */
.L_x_6145:
        /* <DEDUP_REMOVED lines=17> */
.L_x_6142:
        /* <DEDUP_REMOVED lines=53> */
[----:B------:R-:W-:Y:S01]  /*1a690*/  MOV R2, R14 ;  /* 0x0000000e00027202 */ /* 0x000fe20000000f00 */
[----:B------:R-:W-:-:S07]  /*1a6a0*/  IMAD.MOV.U32 R3, RZ, RZ, R15 ;  /* 0x000000ffff037224 */ /* 0x000fce00078e000f */
.L_x_6149:
[----:B------:R-:W-:Y:S05]  /*1a6b0*/  BSYNC.RECONVERGENT B2 ;  /* 0x0000000000027941 */ /* 0x000fea0003800200 */
.L_x_6148:
        /* <DEDUP_REMOVED lines=57> */
.L_x_6151:
[----:B------:R-:W-:Y:S05]  /*1aa50*/  BSYNC.RECONVERGENT B2 ;  /* 0x0000000000027941 */ /* 0x000fea0003800200 */
.L_x_6150:
[----:B------:R-:W-:Y:S02]  /*1aa60*/  IMAD.MOV.U32 R10, RZ, RZ, R4 ;  /* 0x000000ffff0a7224 */ /* 0x000fe400078e0004 */
[----:B------:R-:W-:Y:S01]  /*1aa70*/  IMAD.MOV.U32 R11, RZ, RZ, R5 ;  /* 0x000000ffff0b7224 */ /* 0x000fe200078e0005 */
[----:B------:R-:W-:Y:S06]  /*1aa80*/  BRA `(.L_x_6147) ;  /* 0x00000004009c7947 */ /* 0x000fec0003800000 */
.L_x_6141:
        /* <DEDUP_REMOVED lines=51> */
.L_x_6153:
[----:B------:R-:W-:Y:S05]  /*1adc0*/  BSYNC.RECONVERGENT B2 ;  /* 0x0000000000027941 */ /* 0x000fea0003800200 */
.L_x_6152:
        /* <DEDUP_REMOVED lines=34> */
.L_x_6155:
[----:B------:R-:W-:Y:S05]  /*1aff0*/  BSYNC.RECONVERGENT B2 ;  /* 0x0000000000027941 */ /* 0x000fea0003800200 */
.L_x_6154:
        /* <DEDUP_REMOVED lines=16> */
.L_x_6147:
[----:B------:R-:W-:Y:S05]  /*1b100*/  BSYNC.RECONVERGENT B1 ;  /* 0x0000000000017941 */ /* 0x000fea0003800200 */
.L_x_6140:
        /* <DEDUP_REMOVED lines=17> */
.L_x_6159:
[----:B------:R-:W0:Y:S02]  /*1b220*/  F2I.S64.F64.TRUNC R8, R8 ;  /* 0x0000000800087311 */ /* 0x000e24000030d900 */
[----:B0-----:R-:W-:-:S05]  /*1b230*/  IMAD.MOV.U32 R5, RZ, RZ, R8 ;  /* 0x000000ffff057224 */ /* 0x001fca00078e0008 */
[----:B------:R0:W-:Y:S01]  /*1b240*/  STG.E.U8 desc[UR36][R2.64], R5 ;  /* 0x0000000502007986 */ /* 0x0001e2000c101124 */
[----:B------:R-:W-:Y:S05]  /*1b250*/  BRA `(.L_x_6161) ;  /* 0x0000001000e07947 */ /* 0x000fea0003800000 */
.L_x_6158:
        /* <DEDUP_REMOVED lines=9> */
.L_x_6163:
[----:B------:R-:W0:Y:S02]  /*1b2f0*/  F2I.F64.TRUNC R9, R8 ;  /* 0x0000000800097311 */ /* 0x000e24000030d100 */
[----:B0-----:R3:W-:Y:S01]  /*1b300*/  STG.E desc[UR36][R2.64], R9 ;  /* 0x0000000902007986 */ /* 0x0017e2000c101924 */
[----:B------:R-:W-:Y:S05]  /*1b310*/  BRA `(.L_x_6161) ;  /* 0x0000001000b07947 */ /* 0x000fea0003800000 */
.L_x_6162:
[----:B------:R-:W0:Y:S02]  /*1b320*/  F2I.F64.TRUNC R9, R8 ;  /* 0x0000000800097311 */ /* 0x000e24000030d100 */
[----:B0-----:R0:W-:Y:S01]  /*1b330*/  STG.E.U16 desc[UR36][R2.64], R9 ;  /* 0x0000000902007986 */ /* 0x0011e2000c101524 */
[----:B------:R-:W-:Y:S05]  /*1b340*/  BRA `(.L_x_6161) ;  /* 0x0000001000a47947 */ /* 0x000fea0003800000 */
.L_x_6157:
        /* <DEDUP_REMOVED lines=17> */
.L_x_6165:
        /* <DEDUP_REMOVED lines=12> */
.L_x_6164:
        /* <DEDUP_REMOVED lines=28> */
.L_x_6167:
        /* <DEDUP_REMOVED lines=23> */
.L_x_6166:
[----:B------:R0:W-:Y:S01]  /*1b850*/  STG.E.64 desc[UR36][R2.64], R8 ;  /* 0x0000000802007986 */ /* 0x0001e2000c101b24 */
[----:B------:R-:W-:Y:S05]  /*1b860*/  BRA `(.L_x_6161) ;  /* 0x0000000c005c7947 */ /* 0x000fea0003800000 */
.L_x_6156:
        /* <DEDUP_REMOVED lines=13> */
.L_x_6171:
        /* <DEDUP_REMOVED lines=26> */
.L_x_6174:
[----:B------:R-:W-:-:S04]  /*1bae0*/  SHF.R.U32.HI R5, RZ, 0x18, R5 ;  /* 0x00000018ff057819 */ /* 0x000fc80000011605 */
[----:B------:R-:W-:-:S07]  /*1baf0*/  LOP3.LUT R0, R0, 0x80, R5, 0xf8, !PT ;  /* 0x0000008000007812 */ /* 0x000fce00078ef805 */
.L_x_6173:
[----:B------:R-:W-:Y:S05]  /*1bb00*/  BSYNC.RECONVERGENT B0 ;  /* 0x0000000000007941 */ /* 0x000fea0003800200 */
.L_x_6172:
[----:B------:R0:W-:Y:S01]  /*1bb10*/  STG.E.U8 desc[UR36][R2.64], R0 ;  /* 0x0000000002007986 */ /* 0x0001e2000c101124 */
[----:B------:R-:W-:Y:S05]  /*1bb20*/  BRA `(.L_x_6161) ;  /* 0x0000000800ac7947 */ /* 0x000fea0003800000 */
.L_x_6170:
        /* <DEDUP_REMOVED lines=26> */
.L_x_6177:
[----:B------:R-:W-:-:S04]  /*1bcd0*/  SHF.R.U32.HI R5, RZ, 0x18, R5 ;  /* 0x00000018ff057819 */ /* 0x000fc80000011605 */
[----:B------:R-:W-:-:S07]  /*1bce0*/  LOP3.LUT R0, R0, 0x80, R5, 0xf8, !PT ;  /* 0x0000008000007812 */ /* 0x000fce00078ef805 */
.L_x_6176:
[----:B------:R-:W-:Y:S05]  /*1bcf0*/  BSYNC.RECONVERGENT B0 ;  /* 0x0000000000007941 */ /* 0x000fea0003800200 */
.L_x_6175:
[----:B------:R0:W-:Y:S01]  /*1bd00*/  STG.E.U8 desc[UR36][R2.64], R0 ;  /* 0x0000000002007986 */ /* 0x0001e2000c101124 */
[----:B------:R-:W-:Y:S05]  /*1bd10*/  BRA `(.L_x_6161) ;  /* 0x0000000800307947 */ /* 0x000fea0003800000 */
.L_x_6169:
        /* <DEDUP_REMOVED lines=30> */
.L_x_6179:
[----:B------:R-:W0:Y:S02]  /*1bf00*/  F2I.U64.F64.TRUNC R8, R8 ;  /* 0x0000000800087311 */ /* 0x000e24000030d800 */
[----:B0-----:R0:W-:Y:S01]  /*1bf10*/  STG.E.64 desc[UR36][R2.64], R8 ;  /* 0x0000000802007986 */ /* 0x0011e2000c101b24 */
[----:B------:R-:W-:Y:S05]  /*1bf20*/  BRA `(.L_x_6161) ;  /* 0x0000000400ac7947 */ /* 0x000fea0003800000 */
.L_x_6178:
[----:B------:R-:W0:Y:S02]  /*1bf30*/  F2I.U32.F64.TRUNC R9, R8 ;  /* 0x0000000800097311 */ /* 0x000e24000030d000 */
[----:B0-----:R0:W-:Y:S01]  /*1bf40*/  STG.E desc[UR36][R2.64], R9 ;  /* 0x0000000902007986 */ /* 0x0011e2000c101924 */
[----:B------:R-:W-:Y:S05]  /*1bf50*/  BRA `(.L_x_6161) ;  /* 0x0000000400a07947 */ /* 0x000fea0003800000 */
.L_x_6168:
        /* <DEDUP_REMOVED lines=15> */
.L_x_6181:
[----:B-1----:R0:W-:Y:S01]  /*1c050*/  STG.E.128 desc[UR36][R2.64], R8 ;  /* 0x0000000802007986 */ /* 0x0021e2000c101d24 */
[----:B------:R-:W-:Y:S05]  /*1c060*/  BRA `(.L_x_6161) ;  /* 0x00000004005c7947 */ /* 0x000fea0003800000 */
.L_x_6180:
[----:B------:R-:W-:-:S09]  /*1c070*/  UISETP.NE.AND UP0, UPT, UR4, 0xf, UPT ;  /* 0x0000000f0400788c */ /* 0x000fd2000bf05270 */
[----:B------:R-:W-:Y:S05]  /*1c080*/  BRA.U !UP0, `(.L_x_6182) ;  /* 0x0000000508287547 */ /* 0x000fea000b800000 */
[----:B------:R-:W-:-:S09]  /*1c090*/  UISETP.NE.AND UP0, UPT, UR4, 0x17, UPT ;  /* 0x000000170400788c */ /* 0x000fd2000bf05270 */
[----:B------:R-:W-:Y:S05]  /*1c0a0*/  BRA.U !UP0, `(.L_x_6183) ;  /* 0x0000000108b07547 */ /* 0x000fea000b800000 */
[----:B------:R-:W-:-:S09]  /*1c0b0*/  UISETP.NE.AND UP0, UPT, UR4, 0x18, UPT ;  /* 0x000000180400788c */ /* 0x000fd2000bf05270 */
[----:B------:R-:W-:Y:S05]  /*1c0c0*/  BRA.U !UP0, `(.L_x_6184) ;  /* 0x0000000108447547 */ /* 0x000fea000b800000 */
.L_x_6160:
[----:B------:R-:W-:Y:S01]  /*1c0d0*/  MOV R0, 0x0 ;  /* 0x0000000000007802 */ /* 0x000fe20000000f00 */
[----:B------:R-:W0:Y:S01]  /*1c0e0*/  LDCU.64 UR4, c[0x4][0x148] ;  /* 0x01002900ff0477ac */ /* 0x000e220008000a00 */
[----:B------:R-:W-:Y:S02]  /*1c0f0*/  HFMA2 R13, -RZ, RZ, 0, 0 ;  /* 0x00000000ff0d7431 */ /* 0x000fe400000001ff */
[----:B------:R-:W-:Y:S01]  /*1c100*/  IMAD.MOV.U32 R8, RZ, RZ, 0x65 ;  /* 0x00000065ff087424 */ /* 0x000fe200078e00ff */
[----:B------:R2:W3:Y:S01]  /*1c110*/  LDC.64 R2, c[0x4][R0] ;  /* 0x0100000000027b82 */ /* 0x0004e20000000a00 */
[----:B------:R-:W4:Y:S01]  /*1c120*/  LDCU.64 UR6, c[0x4][0x150] ;  /* 0x01002a00ff0677ac */ /* 0x000f220008000a00 */
[----:B------:R-:W-:Y:S01]  /*1c130*/  IMAD.MOV.U32 R12, RZ, RZ, 0x1 ;  /* 0x00000001ff0c7424 */ /* 0x000fe200078e00ff */
[----:B------:R-:W1:Y:S01]  /*1c140*/  LDCU.64 UR8, c[0x4][0x30] ;  /* 0x01000600ff0877ac */ /* 0x000e620008000a00 */
[----:B0-----:R-:W-:Y:S01]  /*1c150*/  MOV R4, UR4 ;  /* 0x0000000400047c02 */ /* 0x001fe20008000f00 */
[----:B------:R-:W-:-:S02]  /*1c160*/  IMAD.U32 R5, RZ, RZ, UR5 ;  /* 0x00000005ff057e24 */ /* 0x000fc4000f8e00ff */
[----:B----4-:R-:W-:Y:S02]  /*1c170*/  IMAD.U32 R6, RZ, RZ, UR6 ;  /* 0x00000006ff067e24 */ /* 0x010fe4000f8e00ff */
[----:B------:R-:W-:Y:S02]  /*1c180*/  IMAD.U32 R7, RZ, RZ, UR7 ;  /* 0x00000007ff077e24 */ /* 0x000fe4000f8e00ff */
[----:B-1----:R-:W-:Y:S02]  /*1c190*/  IMAD.U32 R10, RZ, RZ, UR8 ;  /* 0x00000008ff0a7e24 */ /* 0x002fe4000f8e00ff */
[----:B--2---:R-:W-:-:S07]  /*1c1a0*/  IMAD.U32 R11, RZ, RZ, UR9 ;  /* 0x00000009ff0b7e24 */ /* 0x004fce000f8e00ff */
[----:B------:R-:W-:-:S07]  /*1c1b0*/  LEPC R20, `(.L_x_6185) ;  /* 0x000000001014794e */ /* 0x000fce0000000000 */
[----:B---3--:R-:W-:Y:S05]  /*1c1c0*/  CALL.ABS.NOINC R2 ;  /* 0x0000000002007343 */ /* 0x008fea0003c00000 */
.L_x_6185:
[----:B------:R-:W-:Y:S05]  /*1c1d0*/  BRA `(.L_x_6161) ;  /* 0x0000000400007947 */ /* 0x000fea0003800000 */
.L_x_6184:
        /* <DEDUP_REMOVED lines=21> */
.L_x_6187:
[----:B------:R-:W-:Y:S05]  /*1c330*/  BSYNC.RECONVERGENT B0 ;  /* 0x0000000000007941 */ /* 0x000fea0003800200 */
.L_x_6186:
[----:B------:R-:W-:-:S05]  /*1c340*/  LOP3.LUT R5, R0, 0x80, R5, 0xf8, !PT ;  /* 0x0000008000057812 */ /* 0x000fca00078ef805 */
[----:B------:R0:W-:Y:S01]  /*1c350*/  STG.E.U8 desc[UR36][R2.64], R5 ;  /* 0x0000000502007986 */ /* 0x0001e2000c101124 */
[----:B------:R-:W-:Y:S05]  /*1c360*/  BRA `(.L_x_6161) ;  /* 0x00000000009c7947 */ /* 0x000fea0003800000 */
.L_x_6183:
        /* <DEDUP_REMOVED lines=20> */
.L_x_6189:
[----:B------:R-:W-:Y:S01]  /*1c4b0*/  IMAD.MOV.U32 R0, RZ, RZ, 0x7f ;  /* 0x0000007fff007424 */ /* 0x000fe200078e00ff */
[----:B------:R-:W-:-:S04]  /*1c4c0*/  ISETP.GT.U32.AND P0, PT, R4, 0x7f800000, PT ;  /* 0x7f8000000400780c */ /* 0x000fc80003f04070 */
[----:B------:R-:W-:-:S09]  /*1c4d0*/  SEL R0, R0, 0x7c, P0 ;  /* 0x0000007c00007807 */ /* 0x000fd20000000000 */
.L_x_6190:
[----:B------:R-:W-:Y:S05]  /*1c4e0*/  BSYNC.RECONVERGENT B0 ;  /* 0x0000000000007941 */ /* 0x000fea0003800200 */
.L_x_6188:
[----:B------:R-:W-:-:S04]  /*1c4f0*/  SHF.R.U32.HI R5, RZ, 0x18, R5 ;  /* 0x00000018ff057819 */ /* 0x000fc80000011605 */
[----:B------:R-:W-:-:S05]  /*1c500*/  LOP3.LUT R5, R0, 0x80, R5, 0xf8, !PT ;  /* 0x0000008000057812 */ /* 0x000fca00078ef805 */
[----:B------:R0:W-:Y:S01]  /*1c510*/  STG.E.U8 desc[UR36][R2.64], R5 ;  /* 0x0000000502007986 */ /* 0x0001e2000c101124 */
[----:B------:R-:W-:Y:S05]  /*1c520*/  BRA `(.L_x_6161) ;  /* 0x00000000002c7947 */ /* 0x000fea0003800000 */
.L_x_6182:
        /* <DEDUP_REMOVED lines=11> */
.L_x_6161:
[----:B------:R-:W-:-:S07]  /*1c5e0*/  VIADD R17, R17, 0x80 ;  /* 0x0000008011117836 */ /* 0x000fce0000000000 */
.L_x_6075:
[----:B------:R-:W-:Y:S05]  /*1c5f0*/  BSYNC.RECONVERGENT B6 ;  /* 0x0000000000067941 */ /* 0x000fea0003800200 */
.L_x_6074:
        /* <DEDUP_REMOVED lines=306> */
.L_x_6191:
[----:B------:R-:W2:Y:S01]  /*1d920*/  LDCU.128 UR8, c[0x0][0x580] ;  /* 0x0000b000ff0877ac */ /* 0x000ea20008000c00 */
[----:B------:R-:W-:Y:S01]  /*1d930*/  BSSY.RECONVERGENT B6, `(.L_x_6192) ;  /* 0x000010e000067945 */ /* 0x000fe20003800200 */
[----:B------:R-:W-:-:S04]  /*1d940*/  UPRMT UR4, UR41, 0x9910, URZ ;  /* 0x0000991029047896 */ /* 0x000fc800080000ff */
[----:B------:R-:W-:Y:S01]  /*1d950*/  UISETP.GT.AND UP0, UPT, UR4, 0x9, UPT ;  /* 0x000000090400788c */ /* 0x000fe2000bf04270 */
[----:B--234-:R-:W-:Y:S02]  /*1d960*/  IADD3 R2, P1, PT, R0, UR10, RZ ;  /* 0x0000000a00027c10 */ /* 0x01cfe4000ff3e0ff */
[----:B------:R-:W-:-:S03]  /*1d970*/  IADD3 R22, P0, PT, R22, UR8, RZ ;  /* 0x0000000816167c10 */ /* 0x000fc6000ff1e0ff */
        /* <DEDUP_REMOVED lines=15> */
.L_x_6196:
[----:B------:R-:W2:Y:S01]  /*1da70*/  LDG.E.U8 R2, desc[UR36][R2.64] ;  /* 0x0000002402027981 */ /* 0x000ea2000c1e1100 */
[----:B------:R-:W-:Y:S01]  /*1da80*/  CS2R R18, SRZ ;  /* 0x0000000000127805 */ /* 0x000fe2000001ff00 */
[----:B--2---:R0:W2:Y:S02]  /*1da90*/  I2F.F64.U16 R16, R2 ;  /* 0x0000000200107312 */ /* 0x0040a40000101800 */
[----:B0-2---:R-:W-:Y:S05]  /*1daa0*/  BRA `(.L_x_6198) ;  /* 0x0000000c00d87947 */ /* 0x005fea0003800000 */
.L_x_6195:
        /* <DEDUP_REMOVED lines=10> */
.L_x_6200:
[----:B------:R-:W2:Y:S01]  /*1db50*/  LDG.E R2, desc[UR36][R2.64] ;  /* 0x0000002402027981 */ /* 0x000ea2000c1e1900 */
[----:B------:R-:W-:Y:S01]  /*1db60*/  CS2R R18, SRZ ;  /* 0x0000000000127805 */ /* 0x000fe2000001ff00 */
[----:B--2---:R0:W2:Y:S02]  /*1db70*/  I2F.F64 R16, R2 ;  /* 0x0000000200107312 */ /* 0x0040a40000201c00 */
[----:B0-2---:R-:W-:Y:S05]  /*1db80*/  BRA `(.L_x_6198) ;  /* 0x0000000c00a07947 */ /* 0x005fea0003800000 */
.L_x_6199:
[----:B------:R-:W2:Y:S01]  /*1db90*/  LDG.E.U16 R2, desc[UR36][R2.64] ;  /* 0x0000002402027981 */ /* 0x000ea2000c1e1500 */
[----:B------:R-:W-:Y:S01]  /*1dba0*/  CS2R R18, SRZ ;  /* 0x0000000000127805 */ /* 0x000fe2000001ff00 */
[----:B--2---:R0:W2:Y:S02]  /*1dbb0*/  I2F.F64.S16 R16, R2 ;  /* 0x0000000200107312 */ /* 0x0040a40000101c00 */
[----:B0-2---:R-:W-:Y:S05]  /*1dbc0*/  BRA `(.L_x_6198) ;  /* 0x0000000c00907947 */ /* 0x005fea0003800000 */
.L_x_6194:
        /* <DEDUP_REMOVED lines=9> */
[----:B------:R-:W4:Y:S02]  /*1dc60*/  F2F.F64.F32 R16, R16 ;  /* 0x0000001000107310 */ /* 0x000f240000201800 */
[----:B----4-:R-:W-:Y:S05]  /*1dc70*/  BRA `(.L_x_6198) ;  /* 0x0000000c00647947 */ /* 0x010fea0003800000 */
.L_x_6202:
[----:B------:R-:W2:Y:S01]  /*1dc80*/  LDG.E.U16 R0, desc[UR36][R2.64] ;  /* 0x0000002402007981 */ /* 0x000ea2000c1e1500 */
[----:B------:R-:W-:Y:S01]  /*1dc90*/  CS2R R18, SRZ ;  /* 0x0000000000127805 */ /* 0x000fe2000001ff00 */
[----:B--2---:R-:W-:-:S05]  /*1dca0*/  HADD2.F32 R0, -RZ, R0.H0_H0 ;  /* 0x20000000ff007230 */ /* 0x004fca0000004100 */
[----:B------:R-:W-:-:S04]  /*1dcb0*/  FMUL.FTZ R0, R0, 1 ;  /* 0x3f80000000007820 */ /* 0x000fc80000410000 */
[----:B------:R4:W0:Y:S02]  /*1dcc0*/  F2F.F64.F32 R16, R0 ;  /* 0x0000000000107310 */ /* 0x0008240000201800 */
[----:B0---4-:R-:W-:Y:S05]  /*1dcd0*/  BRA `(.L_x_6198) ;  /* 0x0000000c004c7947 */ /* 0x011fea0003800000 */
.L_x_6201:
        /* <DEDUP_REMOVED lines=16> */
.L_x_6204:
        /* <DEDUP_REMOVED lines=10> */
[----:B------:R0:W2:Y:S02]  /*1de80*/  F2F.F64.F32 R18, R0 ;  /* 0x0000000000127310 */ /* 0x0000a40000201800 */
[----:B0-2-4-:R-:W-:Y:S05]  /*1de90*/  BRA `(.L_x_6198) ;  /* 0x0000000800dc7947 */ /* 0x015fea0003800000 */
.L_x_6203:
[----:B------:R4:W5:Y:S01]  /*1dea0*/  LDG.E.64 R16, desc[UR36][R2.64] ;  /* 0x0000002402107981 */ /* 0x000962000c1e1b00 */
[----:B------:R-:W-:Y:S01]  /*1deb0*/  CS2R R18, SRZ ;  /* 0x0000000000127805 */ /* 0x000fe2000001ff00 */
[----:B------:R-:W-:Y:S06]  /*1dec0*/  BRA `(.L_x_6198) ;  /* 0x0000000800d07947 */ /* 0x000fec0003800000 */
.L_x_6193:
        /* <DEDUP_REMOVED lines=14> */
.L_x_6207:
[----:B------:R3:W5:Y:S01]  /*1dfb0*/  LDG.E.128 R16, desc[UR36][R2.64] ;  /* 0x0000002402107981 */ /* 0x000762000c1e1d00 */
[----:B------:R-:W-:Y:S05]  /*1dfc0*/  BRA `(.L_x_6198) ;  /* 0x0000000800907947 */ /* 0x000fea0003800000 */
.L_x_6206:
        /* <DEDUP_REMOVED lines=27> */
[----:B---34-:R-:W-:Y:S05]  /*1e180*/  BRA `(.L_x_6198) ;  /* 0x0000000800207947 */ /* 0x018fea0003800000 */
.L_x_6209:
        /* <DEDUP_REMOVED lines=13> */
[----:B------:R3:W4:Y:S02]  /*1e260*/  F2F.F64.F32 R16, R0 ;  /* 0x0000000000107310 */ /* 0x0007240000201800 */
[----:B---34-:R-:W-:Y:S05]  /*1e270*/  BRA `(.L_x_6198) ;  /* 0x0000000400e47947 */ /* 0x018fea0003800000 */
.L_x_6208:
[----:B------:R-:W2:Y:S01]  /*1e280*/  LDG.E.U16 R0, desc[UR36][R2.64] ;  /* 0x0000002402007981 */ /* 0x000ea2000c1e1500 */
[----:B------:R-:W-:Y:S01]  /*1e290*/  CS2R R18, SRZ ;  /* 0x0000000000127805 */ /* 0x000fe2000001ff00 */
[----:B--2---:R-:W-:-:S04]  /*1e2a0*/  IMAD.U32 R0, R0, 0x10000, RZ ;  /* 0x0001000000007824 */ /* 0x004fc800078e00ff */
[----:B------:R-:W-:-:S04]  /*1e2b0*/  FMUL.FTZ R0, R0, 1 ;  /* 0x3f80000000007820 */ /* 0x000fc80000410000 */
[----:B------:R3:W4:Y:S02]  /*1e2c0*/  F2F.F64.F32 R16, R0 ;  /* 0x0000000000107310 */ /* 0x0007240000201800 */
[----:B---34-:R-:W-:Y:S05]  /*1e2d0*/  BRA `(.L_x_6198) ;  /* 0x0000000400cc7947 */ /* 0x018fea0003800000 */
.L_x_6205:
        /* <DEDUP_REMOVED lines=12> */
.L_x_6212:
        /* <DEDUP_REMOVED lines=22> */
.L_x_6214:
[----:B------:R-:W-:Y:S05]  /*1e500*/  BSYNC.RECONVERGENT B0 ;  /* 0x0000000000007941 */ /* 0x000fea0003800200 */
.L_x_6213:
[----:B------:R-:W-:Y:S01]  /*1e510*/  IMAD.SHL.U32 R0, R0, 0x100000, RZ ;  /* 0x0010000000007824 */ /* 0x000fe200078e00ff */
[----:B------:R-:W-:-:S04]  /*1e520*/  LEA R2, R2, 0x3b800000, 0x17 ;  /* 0x3b80000002027811 */ /* 0x000fc800078eb8ff */
[----:B------:R-:W-:-:S05]  /*1e530*/  LOP3.LUT R0, R2, R0, R7, 0xfe, !PT ;  /* 0x0000000002007212 */ /* 0x000fca00078efe07 */
[----:B------:R-:W-:-:S04]  /*1e540*/  FMUL.FTZ R0, R0, 1 ;  /* 0x3f80000000007820 */ /* 0x000fc80000410000 */
[----:B------:R3:W4:Y:S02]  /*1e550*/  F2F.F64.F32 R16, R0 ;  /* 0x0000000000107310 */ /* 0x0007240000201800 */
[----:B---34-:R-:W-:Y:S05]  /*1e560*/  BRA `(.L_x_6198) ;  /* 0x0000000400287947 */ /* 0x018fea0003800000 */
.L_x_6211:
        /* <DEDUP_REMOVED lines=22> */
.L_x_6216:
[----:B------:R-:W-:Y:S05]  /*1e6d0*/  BSYNC.RECONVERGENT B0 ;  /* 0x0000000000007941 */ /* 0x000fea0003800200 */
.L_x_6215:
[----:B------:R-:W-:Y:S01]  /*1e6e0*/  IMAD.SHL.U32 R0, R0, 0x200000, RZ ;  /* 0x0020000000007824 */ /* 0x000fe200078e00ff */
[----:B------:R-:W-:-:S04]  /*1e6f0*/  LEA R2, R2, 0x37800000, 0x17 ;  /* 0x3780000002027811 */ /* 0x000fc800078eb8ff */
[----:B------:R-:W-:-:S05]  /*1e700*/  LOP3.LUT R0, R2, R0, R7, 0xfe, !PT ;  /* 0x0000000002007212 */ /* 0x000fca00078efe07 */
[----:B------:R-:W-:-:S04]  /*1e710*/  FMUL.FTZ R0, R0, 1 ;  /* 0x3f80000000007820 */ /* 0x000fc80000410000 */
[----:B------:R3:W4:Y:S02]  /*1e720*/  F2F.F64.F32 R16, R0 ;  /* 0x0000000000107310 */ /* 0x0007240000201800 */
[----:B---34-:R-:W-:Y:S05]  /*1e730*/  BRA `(.L_x_6198) ;  /* 0x0000000000b47947 */ /* 0x018fea0003800000 */
.L_x_6210:
        /* <DEDUP_REMOVED lines=8> */
[----:B------:R-:W-:Y:S02]  /*1e7c0*/  MOV R17, 0x38000000 ;  /* 0x3800000000117802 */ /* 0x000fe40000000f00 */
[----:B------:R-:W-:Y:S02]  /*1e7d0*/  CS2R R18, SRZ ;  /* 0x0000000000127805 */ /* 0x000fe4000001ff00 */
        /* <DEDUP_REMOVED lines=8> */
[----:B0-2---:R-:W-:Y:S05]  /*1e860*/  BRA `(.L_x_6198) ;  /* 0x0000000000687947 */ /* 0x005fea0003800000 */
.L_x_6197:
        /* <DEDUP_REMOVED lines=16> */
.L_x_6219:
[----:B------:R-:W-:Y:S02]  /*1e970*/  CS2R R18, SRZ ;  /* 0x0000000000127805 */ /* 0x000fe4000001ff00 */
[----:B------:R-:W-:Y:S01]  /*1e980*/  CS2R R16, SRZ ;  /* 0x0000000000107805 */ /* 0x000fe2000001ff00 */
[----:B------:R-:W-:Y:S06]  /*1e990*/  BRA `(.L_x_6198) ;  /* 0x00000000001c7947 */ /* 0x000fec0003800000 */
.L_x_6218:
[----:B------:R-:W2:Y:S01]  /*1e9a0*/  LDG.E.64 R16, desc[UR36][R2.64] ;  /* 0x0000002402107981 */ /* 0x000ea2000c1e1b00 */
[----:B------:R-:W-:Y:S01]  /*1e9b0*/  CS2R R18, SRZ ;  /* 0x0000000000127805 */ /* 0x000fe2000001ff00 */
[----:B--2---:R-:W0:Y:S02]  /*1e9c0*/  I2F.F64.U64 R16, R16 ;  /* 0x0000001000107312 */ /* 0x004e240000301800 */
[----:B0-----:R-:W-:Y:S05]  /*1e9d0*/  BRA `(.L_x_6198) ;  /* 0x00000000000c7947 */ /* 0x001fea0003800000 */
.L_x_6217:
[----:B------:R-:W2:Y:S01]  /*1e9e0*/  LDG.E R2, desc[UR36][R2.64] ;  /* 0x0000002402027981 */ /* 0x000ea2000c1e1900 */
[----:B------:R-:W-:Y:S01]  /*1e9f0*/  CS2R R18, SRZ ;  /* 0x0000000000127805 */ /* 0x000fe2000001ff00 */
[----:B--2---:R0:W2:Y:S06]  /*1ea00*/  I2F.F64.U32 R16, R2 ;  /* 0x0000000200107312 */ /* 0x0040ac0000201800 */
.L_x_6198:
[----:B------:R-:W-:Y:S05]  /*1ea10*/  BSYNC.RECONVERGENT B6 ;  /* 0x0000000000067941 */ /* 0x000fea0003800200 */
.L_x_6192:
        /* <DEDUP_REMOVED lines=135> */
.L_x_6226:
[----:B------:R-:W-:Y:S05]  /*1f290*/  BSYNC.RECONVERGENT B0 ;  /* 0x0000000000007941 */ /* 0x000fea0003800200 */
.L_x_6225:
        /* <DEDUP_REMOVED lines=44> */
[----:B------:R-:W-:Y:S01]  /*1f560*/  MOV R2, R20 ;  /* 0x0000001400027202 */ /* 0x000fe20000000f00 */
[----:B------:R-:W-:Y:S01]  /*1f570*/  IMAD.MOV.U32 R12, RZ, RZ, R21 ;  /* 0x000000ffff0c7224 */ /* 0x000fe200078e0015 */
[----:B-1----:R-:W-:-:S07]  /*1f580*/  MOV R10, 0x1f5a0 ;  /* 0x0001f5a0000a7802 */ /* 0x002fce0000000f00 */
[----:B--2---:R-:W-:Y:S05]  /*1f590*/  CALL.REL.NOINC `($_ZN2at6native18elementwise_kernelILi128ELi4EZNS0_15gpu_kernel_implIZZZNS0_61_GLOBAL__N__132982cb_23_ActivationSiluKernel_cu_1520ed90_293311silu_kernelERNS_18TensorIteratorBaseEENKUlvE_clEvENKUlvE1_clEvEUlN3c107complexIdEEE_EEvS5_RKT_EUliE_EEviT1_$__internal_trig_reduction_slowpathd) ;  /* 0x0000007400447944 */ /* 0x004fea0003c00000 */
[----:B------:R-:W-:Y:S02]  /*1f5a0*/  IMAD.MOV.U32 R4, RZ, RZ, R2 ;  /* 0x000000ffff047224 */ /* 0x000fe400078e0002 */
[----:B------:R-:W-:-:S07]  /*1f5b0*/  IMAD.MOV.U32 R5, RZ, RZ, R3 ;  /* 0x000000ffff057224 */ /* 0x000fce00078e0003 */
.L_x_6230:
[----:B------:R-:W-:Y:S05]  /*1f5c0*/  BSYNC.RECONVERGENT B4 ;  /* 0x0000000000047941 */ /* 0x000fea0003800200 */
.L_x_6229:
[----:B------:R-:W-:Y:S01]  /*1f5d0*/  VIADD R0, R0, 0x1 ;  /* 0x0000000100007836 */ /* 0x000fe20000000000 */
[----:B------:R-:W-:Y:S06]  /*1f5e0*/  BRA `(.L_x_6231) ;  /* 0x0000000000087947 */ /* 0x000fec0003800000 */
.L_x_6228:
[----:B0-----:R0:W3:Y:S02]  /*1f5f0*/  DMUL R4, RZ, R20 ;  /* 0x00000014ff047228 */ /* 0x0010e40000000000 */
[----:B0--3--:R-:W-:-:S07]  /*1f600*/  IMAD.MOV.U32 R0, RZ, RZ, 0x1 ;  /* 0x00000001ff007424 */ /* 0x009fce00078e00ff */
.L_x_6231:
[----:B------:R-:W-:Y:S05]  /*1f610*/  BSYNC.RECONVERGENT B3 ;  /* 0x0000000000037941 */ /* 0x000fea0003800200 */
.L_x_6227:
[----:B------:R-:W0:Y:S01]  /*1f620*/  LDCU.64 UR4, c[0x4][0x160] ;  /* 0x01002c00ff0477ac */ /* 0x000e220008000a00 */
[----:B------:R-:W-:-:S05]  /*1f630*/  IMAD.SHL.U32 R2, R0, 0x40, RZ ;  /* 0x0000004000027824 */ /* 0x000fca00078e00ff */
[----:B------:R-:W-:-:S04]  /*1f640*/  LOP3.LUT R2, R2, 0x40, RZ, 0xc0, !PT ;  /* 0x0000004002027812 */ /* 0x000fc800078ec0ff */
[----:B0-----:R-:W-:-:S04]  /*1f650*/  IADD3 R2, P0, PT, R2, UR4, RZ ;  /* 0x0000000402027c10 */ /* 0x001fc8000ff1e0ff */
[----:B------:R-:W-:-:S05]  /*1f660*/  IADD3.X R3, PT, PT, RZ, UR5, RZ, P0, !PT ;  /* 0x00000005ff037c10 */ /* 0x000fca00087fe4ff */
        /* <DEDUP_REMOVED lines=109> */
.L_x_6233:
[----:B------:R0:W1:Y:S02]  /*1fd40*/  DMUL R2, RZ, R20 ;  /* 0x00000014ff027228 */ /* 0x0000640000000000 */
[----:B01----:R-:W-:-:S07]  /*1fd50*/  IMAD.MOV.U32 R0, RZ, RZ, RZ ;  /* 0x000000ffff007224 */ /* 0x003fce00078e00ff */
.L_x_6234:
[----:B------:R-:W-:Y:S05]  /*1fd60*/  BSYNC.RECONVERGENT B3 ;  /* 0x0000000000037941 */ /* 0x000fea0003800200 */
.L_x_6232:
        /* <DEDUP_REMOVED lines=73> */
.L_x_6224:
        /* <DEDUP_REMOVED lines=125> */
.L_x_6237:
[----:B------:R-:W-:Y:S05]  /*209d0*/  BSYNC.RECONVERGENT B0 ;  /* 0x0000000000007941 */ /* 0x000fea0003800200 */
.L_x_6236:
        /* <DEDUP_REMOVED lines=56> */
[----:B------:R-:W-:Y:S01]  /*20d60*/  MOV R2, R20 ;  /* 0x0000001400027202 */ /* 0x000fe20000000f00 */
[----:B------:R-:W-:Y:S01]  /*20d70*/  IMAD.MOV.U32 R12, RZ, RZ, R21 ;  /* 0x000000ffff0c7224 */ /* 0x000fe200078e0015 */
[----:B-1----:R-:W-:-:S07]  /*20d80*/  MOV R10, 0x20da0 ;  /* 0x00020da0000a7802 */ /* 0x002fce0000000f00 */
[----:B------:R-:W-:Y:S05]  /*20d90*/  CALL.REL.NOINC `($_ZN2at6native18elementwise_kernelILi128ELi4EZNS0_15gpu_kernel_implIZZZNS0_61_GLOBAL__N__132982cb_23_ActivationSiluKernel_cu_1520ed90_293311silu_kernelERNS_18TensorIteratorBaseEENKUlvE_clEvENKUlvE1_clEvEUlN3c107complexIdEEE_EEvS5_RKT_EUliE_EEviT1_$__internal_trig_reduction_slowpathd) ;  /* 0x0000005c00447944 */ /* 0x000fea0003c00000 */
[----:B------:R-:W-:-:S07]  /*20da0*/  IMAD.MOV.U32 R4, RZ, RZ, R0 ;  /* 0x000000ffff047224 */ /* 0x000fce00078e0000 */
.L_x_6241:
[----:B------:R-:W-:Y:S05]  /*20db0*/  BSYNC.RECONVERGENT B4 ;  /* 0x0000000000047941 */ /* 0x000fea0003800200 */
.L_x_6240:
[----:B------:R-:W-:Y:S01]  /*20dc0*/  VIADD R0, R4, 0x1 ;  /* 0x0000000104007836 */ /* 0x000fe20000000000 */
[----:B------:R-:W-:Y:S06]  /*20dd0*/  BRA `(.L_x_6242) ;  /* 0x0000000000087947 */ /* 0x000fec0003800000 */
.L_x_6239:
[----:B------:R0:W2:Y:S02]  /*20de0*/  DMUL R2, RZ, R20 ;  /* 0x00000014ff027228 */ /* 0x0000a40000000000 */
[----:B0-2---:R-:W-:-:S07]  /*20df0*/  IMAD.MOV.U32 R0, RZ, RZ, 0x1 ;  /* 0x00000001ff007424 */ /* 0x005fce00078e00ff */
.L_x_6242:
[----:B------:R-:W-:Y:S05]  /*20e00*/  BSYNC.RECONVERGENT B3 ;  /* 0x0000000000037941 */ /* 0x000fea0003800200 */
.L_x_6238:
        /* <DEDUP_REMOVED lines=124> */
.L_x_6244:
[----:B------:R0:W1:Y:S02]  /*215d0*/  DMUL R2, RZ, R20 ;  /* 0x00000014ff027228 */ /* 0x0000640000000000 */
[----:B01----:R-:W-:-:S07]  /*215e0*/  IMAD.MOV.U32 R0, RZ, RZ, RZ ;  /* 0x000000ffff007224 */ /* 0x003fce00078e00ff */
.L_x_6245:
[----:B------:R-:W-:Y:S05]  /*215f0*/  BSYNC.RECONVERGENT B3 ;  /* 0x0000000000037941 */ /* 0x000fea0003800200 */
.L_x_6243:
        /* <DEDUP_REMOVED lines=84> */
.L_x_6223:
        /* <DEDUP_REMOVED lines=10> */
.L_x_6246:
[----:B------:R-:W2:Y:S02]  /*21be0*/  DADD R30, R18, -R18 ;  /* 0x00000000121e7229 */ /* 0x000ea40000000812 */
[----:B--2---:R-:W-:Y:S02]  /*21bf0*/  IMAD.MOV.U32 R20, RZ, RZ, R30 ;  /* 0x000000ffff147224 */ /* 0x004fe400078e001e */
[----:B------:R-:W-:Y:S01]  /*21c00*/  IMAD.MOV.U32 R21, RZ, RZ, R31 ;  /* 0x000000ffff157224 */ /* 0x000fe200078e001f */
[----:B------:R-:W-:Y:S06]  /*21c10*/  BRA `(.L_x_6235) ;  /* 0x0000001400847947 */ /* 0x000fec0003800000 */
.L_x_6222:
        /* <DEDUP_REMOVED lines=49> */
.L_x_6250:
[----:B------:R-:W-:Y:S05]  /*21f30*/  BSYNC.RECONVERGENT B4 ;  /* 0x0000000000047941 */ /* 0x000fea0003800200 */
.L_x_6249:
[----:B------:R-:W-:Y:S01]  /*21f40*/  VIADD R0, R4, 0x1 ;  /* 0x0000000104007836 */ /* 0x000fe20000000000 */
[----:B------:R-:W-:Y:S06]  /*21f50*/  BRA `(.L_x_6251) ;  /* 0x0000000000087947 */ /* 0x000fec0003800000 */
.L_x_6248:
[----:B0-----:R0:W2:Y:S02]  /*21f60*/  DMUL R2, RZ, R20 ;  /* 0x00000014ff027228 */ /* 0x0010a40000000000 */
[----:B0-2---:R-:W-:-:S07]  /*21f70*/  IMAD.MOV.U32 R0, RZ, RZ, 0x1 ;  /* 0x00000001ff007424 */ /* 0x005fce00078e00ff */
.L_x_6251:
[----:B------:R-:W-:Y:S05]  /*21f80*/  BSYNC.RECONVERGENT B3 ;  /* 0x0000000000037941 */ /* 0x000fea0003800200 */
.L_x_6247:
        /* <DEDUP_REMOVED lines=112> */
[----:B------:R-:W-:Y:S05]  /*22690*/  CALL.REL.NOINC `($_ZN2at6native18elementwise_kernelILi128ELi4EZNS0_15gpu_kernel_implIZZZNS0_61_GLOBAL__N__132982cb_23_ActivationSiluKernel_cu_1520ed90_293311silu_kernelERNS_18TensorIteratorBaseEENKUlvE_clEvENKUlvE1_clEvEUlN3c107complexIdEEE_EEvS5_RKT_EUliE_EEviT1_$__internal_trig_reduction_slowpathd) ;  /* 0x0000004400047944 */ /* 0x000fea0003c00000 */
[----:B------:R-:W-:Y:S05]  /*226a0*/  BRA `(.L_x_6254) ;  /* 0x0000000000087947 */ /* 0x000fea0003800000 */
.L_x_6253:
[----:B------:R0:W1:Y:S02]  /*226b0*/  DMUL R2, RZ, R20 ;  /* 0x00000014ff027228 */ /* 0x0000640000000000 */
[----:B01----:R-:W-:-:S07]  /*226c0*/  IMAD.MOV.U32 R0, RZ, RZ, RZ ;  /* 0x000000ffff007224 */ /* 0x003fce00078e00ff */
.L_x_6254:
[----:B------:R-:W-:Y:S05]  /*226d0*/  BSYNC.RECONVERGENT B3 ;  /* 0x0000000000037941 */ /* 0x000fea0003800200 */
.L_x_6252:
        /* <DEDUP_REMOVED lines=64> */
.L_x_6221:
[----:B0-----:R-:W-:Y:S01]  /*22ae0*/  MOV R2, 0x652b82fe ;  /* 0x652b82fe00027802 */ /* 0x001fe20000000f00 */
[----:B------:R-:W-:Y:S01]  /*22af0*/  IMAD.MOV.U32 R3, RZ, RZ, 0x3ff71547 ;  /* 0x3ff71547ff037424 */ /* 0x000fe200078e00ff */
[----:B------:R-:W-:Y:S01]  /*22b00*/  UMOV UR4, 0xfefa39ef ;  /* 0xfefa39ef00047882 */ /* 0x000fe20000000000 */
[----:B------:R-:W-:Y:S01]  /*22b10*/  UMOV UR5, 0x3fe62e42 ;  /* 0x3fe62e4200057882 */ /* 0x000fe20000000000 */
[----:B------:R-:W-:-:S03]  /*22b20*/  FSETP.GEU.FTZ.AND P0, PT, |R7|, 4.1917929649353027344, PT ;  /* 0x4086232b0700780b */ /* 0x000fc60003f1e200 */
        /* <DEDUP_REMOVED lines=112> */
.L_x_6235:
[----:B------:R-:W-:Y:S05]  /*23230*/  BSYNC.RECONVERGENT B2 ;  /* 0x0000000000027941 */ /* 0x000fea0003800200 */
.L_x_6220:
        /* <DEDUP_REMOVED lines=71> */
.L_x_6259:
[----:B------:R-:W-:Y:S05]  /*236b0*/  BSYNC.RECONVERGENT B2 ;  /* 0x0000000000027941 */ /* 0x000fea0003800200 */
.L_x_6258:
        /* <DEDUP_REMOVED lines=34> */
.L_x_6261:
[----:B------:R-:W-:Y:S05]  /*238e0*/  BSYNC.RECONVERGENT B2 ;  /* 0x0000000000027941 */ /* 0x000fea0003800200 */
.L_x_6260:
        /* <DEDUP_REMOVED lines=10> */
[----:B0-----:R2:W3:-:S15]  /*23990*/  DMUL R8, R8, R6 ;  /* 0x0000000608087228 */ /* 0x0014de0000000000 */
[----:B------:R-:W-:-:S15]  /*239a0*/  NOP ;  /* 0x0000000000007918 */ /* 0x000fde0000000000 */
[----:B------:R-:W-:-:S15]  /*239b0*/  NOP ;  /* 0x0000000000007918 */ /* 0x000fde0000000000 */
[----:B------:R-:W-:-:S15]  /*239c0*/  NOP ;  /* 0x0000000000007918 */ /* 0x000fde0000000000 */
[----:B------:R-:W-:-:S04]  /*239d0*/  NOP ;  /* 0x0000000000007918 */ /* 0x000fc80000000000 */
[----:B-1----:R2:W4:Y:S02]  /*239e0*/  DMUL R10, R2, R6 ;  /* 0x00000006020a7228 */ /* 0x0025240000000000 */
[----:B--234-:R-:W-:Y:S05]  /*239f0*/  BRA `(.L_x_6262) ;  /* 0x0000000c00707947 */ /* 0x01cfea0003800000 */
.L_x_6257:
        /* <DEDUP_REMOVED lines=55> */
.L_x_6264:
[----:B------:R-:W-:Y:S05]  /*23d70*/  BSYNC.RECONVERGENT B2 ;  /* 0x0000000000027941 */ /* 0x000fea0003800200 */
.L_x_6263:
        /* <DEDUP_REMOVED lines=57> */
.L_x_6266:
[----:B------:R-:W-:Y:S05]  /*24110*/  BSYNC.RECONVERGENT B2 ;  /* 0x0000000000027941 */ /* 0x000fea0003800200 */
.L_x_6265:
[----:B------:R-:W-:Y:S01]  /*24120*/  IMAD.MOV.U32 R10, RZ, RZ, R4 ;  /* 0x000000ffff0a7224 */ /* 0x000fe200078e0004 */
[----:B------:R-:W-:Y:S01]  /*24130*/  MOV R11, R5 ;  /* 0x00000005000b7202 */ /* 0x000fe20000000f00 */
[----:B------:R-:W-:Y:S06]  /*24140*/  BRA `(.L_x_6262) ;  /* 0x00000004009c7947 */ /* 0x000fec0003800000 */
.L_x_6256:
        /* <DEDUP_REMOVED lines=51> */
.L_x_6268:
[----:B------:R-:W-:Y:S05]  /*24480*/  BSYNC.RECONVERGENT B2 ;  /* 0x0000000000027941 */ /* 0x000fea0003800200 */
.L_x_6267:
        /* <DEDUP_REMOVED lines=34> */
.L_x_6270:
[----:B------:R-:W-:Y:S05]  /*246b0*/  BSYNC.RECONVERGENT B2 ;  /* 0x0000000000027941 */ /* 0x000fea0003800200 */
.L_x_6269:
        /* <DEDUP_REMOVED lines=16> */
.L_x_6262:
[----:B------:R-:W-:Y:S05]  /*247c0*/  BSYNC.RECONVERGENT B1 ;  /* 0x0000000000017941 */ /* 0x000fea0003800200 */
.L_x_6255:
        /* <DEDUP_REMOVED lines=12> */
[----:B--2---:R-:W-:Y:S01]  /*24890*/  STG.E.U8 desc[UR36][R22.64], R9 ;  /* 0x0000000916007986 */ /* 0x004fe2000c101124 */
[----:B------:R-:W-:Y:S05]  /*248a0*/  EXIT ;  /* 0x000000000000794d */ /* 0x000fea0003800000 */
.L_x_6274:
[----:B------:R-:W0:Y:S02]  /*248b0*/  F2I.S64.F64.TRUNC R8, R8 ;  /* 0x0000000800087311 */ /* 0x000e24000030d900 */
[----:B0-----:R-:W-:-:S05]  /*248c0*/  IMAD.MOV.U32 R3, RZ, RZ, R8 ;  /* 0x000000ffff037224 */ /* 0x001fca00078e0008 */
[----:B------:R-:W-:Y:S01]  /*248d0*/  STG.E.U8 desc[UR36][R22.64], R3 ;  /* 0x0000000316007986 */ /* 0x000fe2000c101124 */
[----:B------:R-:W-:Y:S05]  /*248e0*/  EXIT ;  /* 0x000000000000794d */ /* 0x000fea0003800000 */
.L_x_6273:
[----:B------:R-:W-:-:S09]  /*248f0*/  UISETP.NE.AND UP0, UPT, UR4, 0x2, UPT ;  /* 0x000000020400788c */ /* 0x000fd2000bf05270 */
[----:B------:R-:W-:Y:S05]  /*24900*/  BRA.U !UP0, `(.L_x_6276) ;  /* 0x0000000108287547 */ /* 0x000fea000b800000 */
[----:B------:R-:W-:-:S09]  /*24910*/  UISETP.NE.AND UP0, UPT, UR4, 0x3, UPT ;  /* 0x000000030400788c */ /* 0x000fd2000bf05270 */
[----:B------:R-:W-:Y:S05]  /*24920*/  BRA.U !UP0, `(.L_x_6277) ;  /* 0x0000000108147547 */ /* 0x000fea000b800000 */
[----:B------:R-:W-:-:S09]  /*24930*/  UISETP.NE.AND UP0, UPT, UR4, 0x4, UPT ;  /* 0x000000040400788c */ /* 0x000fd2000bf05270 */
[----:B------:R-:W-:Y:S05]  /*24940*/  BRA.U UP0, `(.L_x_6275) ;  /* 0x0000000d00847547 */ /* 0x000fea000b800000 */
[----:B------:R-:W2:Y:S02]  /*24950*/  F2I.S64.F64.TRUNC R8, R8 ;  /* 0x0000000800087311 */ /* 0x000ea4000030d900 */
[----:B--2---:R-:W-:Y:S01]  /*24960*/  STG.E.64 desc[UR36][R22.64], R8 ;  /* 0x0000000816007986 */ /* 0x004fe2000c101b24 */
[----:B------:R-:W-:Y:S05]  /*24970*/  EXIT ;  /* 0x000000000000794d */ /* 0x000fea0003800000 */
.L_x_6277:
[----:B------:R-:W2:Y:S02]  /*24980*/  F2I.F64.TRUNC R9, R8 ;  /* 0x0000000800097311 */ /* 0x000ea4000030d100 */
[----:B--2---:R-:W-:Y:S01]  /*24990*/  STG.E desc[UR36][R22.64], R9 ;  /* 0x0000000916007986 */ /* 0x004fe2000c101924 */
[----:B------:R-:W-:Y:S05]  /*249a0*/  EXIT ;  /* 0x000000000000794d */ /* 0x000fea0003800000 */
.L_x_6276:
[----:B------:R-:W2:Y:S02]  /*249b0*/  F2I.F64.TRUNC R9, R8 ;  /* 0x0000000800097311 */ /* 0x000ea4000030d100 */
[----:B--2---:R-:W-:Y:S01]  /*249c0*/  STG.E.U16 desc[UR36][R22.64], R9 ;  /* 0x0000000916007986 */ /* 0x004fe2000c101524 */
[----:B------:R-:W-:Y:S05]  /*249d0*/  EXIT ;  /* 0x000000000000794d */ /* 0x000fea0003800000 */
.L_x_6272:
        /* <DEDUP_REMOVED lines=8> */
[----:B0-----:R-:W0:-:S15]  /*24a60*/  F2F.F32.F64 R3, R8 ;  /* 0x0000000800037310 */ /* 0x001e1e0000301000 */
        /* <DEDUP_REMOVED lines=8> */
.L_x_6279:
        /* <DEDUP_REMOVED lines=10> */
[----:B------:R-:W-:Y:S01]  /*24b90*/  STG.E.U16 desc[UR36][R22.64], R0 ;  /* 0x0000000016007986 */ /* 0x000fe2000c101524 */
[----:B------:R-:W-:Y:S05]  /*24ba0*/  EXIT ;  /* 0x000000000000794d */ /* 0x000fea0003800000 */
.L_x_6278:
        /* <DEDUP_REMOVED lines=26> */
[----:B------:R-:W-:Y:S01]  /*24d50*/  STG.E.64 desc[UR36][R22.64], R2 ;  /* 0x0000000216007986 */ /* 0x000fe2000c101b24 */
[----:B------:R-:W-:Y:S05]  /*24d60*/  EXIT ;  /* 0x000000000000794d */ /* 0x000fea0003800000 */
.L_x_6281:
        /* <DEDUP_REMOVED lines=21> */
[----:B------:R-:W-:Y:S01]  /*24ec0*/  STG.E desc[UR36][R22.64], R3 ;  /* 0x0000000316007986 */ /* 0x000fe2000c101924 */
[----:B------:R-:W-:Y:S05]  /*24ed0*/  EXIT ;  /* 0x000000000000794d */ /* 0x000fea0003800000 */
.L_x_6280:
[----:B------:R-:W-:Y:S01]  /*24ee0*/  STG.E.64 desc[UR36][R22.64], R8 ;  /* 0x0000000816007986 */ /* 0x000fe2000c101b24 */
[----:B------:R-:W-:Y:S05]  /*24ef0*/  EXIT ;  /* 0x000000000000794d */ /* 0x000fea0003800000 */
.L_x_6271:
        /* <DEDUP_REMOVED lines=11> */
[----:B--2---:R-:W-:Y:S01]  /*24fb0*/  STG.E.U16 desc[UR36][R22.64], R9 ;  /* 0x0000000916007986 */ /* 0x004fe2000c101524 */
[----:B------:R-:W-:Y:S05]  /*24fc0*/  EXIT ;  /* 0x000000000000794d */ /* 0x000fea0003800000 */
.L_x_6285:
[----:B------:R-:W-:Y:S01]  /*24fd0*/  UMOV UR4, 0xf0000000 ;  /* 0xf000000000047882 */ /* 0x000fe20000000000 */
[----:B------:R-:W-:Y:S01]  /*24fe0*/  UMOV UR5, 0x380fffff ;  /* 0x380fffff00057882 */ /* 0x000fe20000000000 */
[----:B0-----:R-:W0:-:S15]  /*24ff0*/  F2F.F32.F64 R3, R8 ;  /* 0x0000000800037310 */ /* 0x001e1e0000301000 */
[----:B------:R-:W-:-:S15]  /*25000*/  NOP ;  /* 0x0000000000007918 */ /* 0x000fde0000000000 */
[----:B------:R-:W-:-:S15]  /*25010*/  NOP ;  /* 0x0000000000007918 */ /* 0x000fde0000000000 */
[----:B------:R-:W-:-:S15]  /*25020*/  NOP ;  /* 0x0000000000007918 */ /* 0x000fde0000000000 */
[----:B------:R-:W-:-:S04]  /*25030*/  NOP ;  /* 0x0000000000007918 */ /* 0x000fc80000000000 */
[----:B------:R-:W0:Y:S01]  /*25040*/  DSETP.GEU.AND P0, PT, |R8|, UR4, PT ;  /* 0x0000000408007e2a */ /* 0x000e22000bf0e200 */
[----:B------:R-:W-:Y:S01]  /*25050*/  BSSY.RECONVERGENT B0, `(.L_x_6286) ;  /* 0x0000014000007945 */ /* 0x000fe20003800200 */
[----:B0-----:R-:W-:Y:S01]  /*25060*/  @!P0 FMUL R3, R3, 1.175494350822287508e-38 ;  /* 0x0080000003038820 */ /* 0x001fe20000400000 */
[----:B-1----:R-:W-:-:S04]  /*25070*/  IMAD.MOV.U32 R11, RZ, RZ, 0x80 ;  /* 0x00000080ff0b7424 */ /* 0x002fc800078e00ff */
        /* <DEDUP_REMOVED lines=14> */
.L_x_6288:
[----:B------:R-:W-:-:S04]  /*25160*/  SHF.R.U32.HI R3, RZ, 0x18, R3 ;  /* 0x00000018ff037819 */ /* 0x000fc80000011603 */
[----:B------:R-:W-:-:S04]  /*25170*/  LOP3.LUT R0, R0, 0x80, R3, 0xf8, !PT ;  /* 0x0000008000007812 */ /* 0x000fc800078ef803 */
[----:B------:R-:W-:-:S07]  /*25180*/  PRMT R11, R0, 0x7610, R11 ;  /* 0x00007610000b7816 */ /* 0x000fce000000000b */
.L_x_6287:
[----:B------:R-:W-:Y:S05]  /*25190*/  BSYNC.RECONVERGENT B0 ;  /* 0x0000000000007941 */ /* 0x000fea0003800200 */
.L_x_6286:
[----:B------:R-:W-:Y:S01]  /*251a0*/  STG.E.U8 desc[UR36][R22.64], R11 ;  /* 0x0000000b16007986 */ /* 0x000fe2000c101124 */
[----:B------:R-:W-:Y:S05]  /*251b0*/  EXIT ;  /* 0x000000000000794d */ /* 0x000fea0003800000 */
.L_x_6284:
        /* <DEDUP_REMOVED lines=25> */
.L_x_6291:
[----:B------:R-:W-:-:S04]  /*25350*/  SHF.R.U32.HI R3, RZ, 0x18, R3 ;  /* 0x00000018ff037819 */ /* 0x000fc80000011603 */
[----:B------:R-:W-:-:S04]  /*25360*/  LOP3.LUT R0, R0, 0x80, R3, 0xf8, !PT ;  /* 0x0000008000007812 */ /* 0x000fc800078ef803 */
[----:B------:R-:W-:-:S07]  /*25370*/  PRMT R11, R0, 0x7610, R11 ;  /* 0x00007610000b7816 */ /* 0x000fce000000000b */
.L_x_6290:
[----:B------:R-:W-:Y:S05]  /*25380*/  BSYNC.RECONVERGENT B0 ;  /* 0x0000000000007941 */ /* 0x000fea0003800200 */
.L_x_6289:
[----:B------:R-:W-:Y:S01]  /*25390*/  STG.E.U8 desc[UR36][R22.64], R11 ;  /* 0x0000000b16007986 */ /* 0x000fe2000c101124 */
[----:B------:R-:W-:Y:S05]  /*253a0*/  EXIT ;  /* 0x000000000000794d */ /* 0x000fea0003800000 */
.L_x_6283:
        /* <DEDUP_REMOVED lines=15> */
[----:B0-----:R-:W-:-:S04]  /*254a0*/  SHF.R.U32.HI R2, RZ, 0x17, R4 ;  /* 0x00000017ff027819 */ /* 0x001fc80000011604 */
        /* <DEDUP_REMOVED lines=14> */
.L_x_6293:
[----:B------:R-:W2:Y:S02]  /*25590*/  F2I.U64.F64.TRUNC R8, R8 ;  /* 0x0000000800087311 */ /* 0x000ea4000030d800 */
[----:B--2---:R-:W-:Y:S01]  /*255a0*/  STG.E.64 desc[UR36][R22.64], R8 ;  /* 0x0000000816007986 */ /* 0x004fe2000c101b24 */
[----:B------:R-:W-:Y:S05]  /*255b0*/  EXIT ;  /* 0x000000000000794d */ /* 0x000fea0003800000 */
.L_x_6292:
[----:B------:R-:W2:Y:S02]  /*255c0*/  F2I.U32.F64.TRUNC R9, R8 ;  /* 0x0000000800097311 */ /* 0x000ea4000030d000 */
[----:B--2---:R-:W-:Y:S01]  /*255d0*/  STG.E desc[UR36][R22.64], R9 ;  /* 0x0000000916007986 */ /* 0x004fe2000c101924 */
[----:B------:R-:W-:Y:S05]  /*255e0*/  EXIT ;  /* 0x000000000000794d */ /* 0x000fea0003800000 */
.L_x_6282:
[----:B------:R-:W-:-:S09]  /*255f0*/  UISETP.GT.AND UP0, UPT, UR4, 0xe, UPT ;  /* 0x0000000e0400788c */ /* 0x000fd2000bf04270 */
[----:B------:R-:W-:Y:S05]  /*25600*/  BRA.U UP0, `(.L_x_6294) ;  /* 0x00000001003c7547 */ /* 0x000fea000b800000 */
[----:B------:R-:W-:-:S09]  /*25610*/  UISETP.NE.AND UP0, UPT, UR4, 0xa, UPT ;  /* 0x0000000a0400788c */ /* 0x000fd2000bf05270 */
[----:B------:R-:W-:Y:S05]  /*25620*/  BRA.U !UP0, `(.L_x_6295) ;  /* 0x00000001082c7547 */ /* 0x000fea000b800000 */
[----:B------:R-:W-:-:S09]  /*25630*/  UISETP.NE.AND UP0, UPT, UR4, 0xb, UPT ;  /* 0x0000000b0400788c */ /* 0x000fd2000bf05270 */
[----:B------:R-:W-:Y:S05]  /*25640*/  BRA.U UP0, `(.L_x_6275) ;  /* 0x0000000100447547 */ /* 0x000fea000b800000 */
[----:B-1----:R-:W1:-:S15]  /*25650*/  DSETP.NEU.AND P0, PT, R10, RZ, PT ;  /* 0x000000ff0a00722a */ /* 0x002e5e0003f0d000 */
[----:B------:R-:W-:-:S15]  /*25660*/  NOP ;  /* 0x0000000000007918 */ /* 0x000fde0000000000 */
[----:B------:R-:W-:-:S15]  /*25670*/  NOP ;  /* 0x0000000000007918 */ /* 0x000fde0000000000 */
[----:B------:R-:W-:-:S15]  /*25680*/  NOP ;  /* 0x0000000000007918 */ /* 0x000fde0000000000 */
[----:B------:R-:W-:-:S04]  /*25690*/  NOP ;  /* 0x0000000000007918 */ /* 0x000fc80000000000 */
[----:B-1----:R-:W0:Y:S02]  /*256a0*/  DSETP.NEU.OR P0, PT, R8, RZ, P0 ;  /* 0x000000ff0800722a */ /* 0x002e24000070d400 */
[----:B0-----:R-:W-:-:S05]  /*256b0*/  SEL R3, RZ, 0x1, !P0 ;  /* 0x00000001ff037807 */ /* 0x001fca0004000000 */
[----:B------:R-:W-:Y:S01]  /*256c0*/  STG.E.U8 desc[UR36][R22.64], R3 ;  /* 0x0000000316007986 */ /* 0x000fe2000c101124 */
[----:B------:R-:W-:Y:S05]  /*256d0*/  EXIT ;  /* 0x000000000000794d */ /* 0x000fea0003800000 */
.L_x_6295:
[----:B-1----:R-:W-:Y:S01]  /*256e0*/  STG.E.128 desc[UR36][R22.64], R8 ;  /* 0x0000000816007986 */ /* 0x002fe2000c101d24 */
[----:B------:R-:W-:Y:S05]  /*256f0*/  EXIT ;  /* 0x000000000000794d */ /* 0x000fea0003800000 */
.L_x_6294:
[----:B------:R-:W-:-:S09]  /*25700*/  UISETP.NE.AND UP0, UPT, UR4, 0xf, UPT ;  /* 0x0000000f0400788c */ /* 0x000fd2000bf05270 */
[----:B------:R-:W-:Y:S05]  /*25710*/  BRA.U !UP0, `(.L_x_6296) ;  /* 0x0000000508287547 */ /* 0x000fea000b800000 */
[----:B------:R-:W-:-:S09]  /*25720*/  UISETP.NE.AND UP0, UPT, UR4, 0x17, UPT ;  /* 0x000000170400788c */ /* 0x000fd2000bf05270 */
[----:B------:R-:W-:Y:S05]  /*25730*/  BRA.U !UP0, `(.L_x_6297) ;  /* 0x0000000108b07547 */ /* 0x000fea000b800000 */
[----:B------:R-:W-:-:S09]  /*25740*/  UISETP.NE.AND UP0, UPT, UR4, 0x18, UPT ;  /* 0x000000180400788c */ /* 0x000fd2000bf05270 */
[----:B------:R-:W-:Y:S05]  /*25750*/  BRA.U !UP0, `(.L_x_6298) ;  /* 0x0000000108447547 */ /* 0x000fea000b800000 */
.L_x_6275:
[----:B------:R-:W-:Y:S01]  /*25760*/  MOV R0, 0x0 ;  /* 0x0000000000007802 */ /* 0x000fe20000000f00 */
[----:B------:R-:W2:Y:S01]  /*25770*/  LDCU.64 UR4, c[0x4][0x148] ;  /* 0x01002900ff0477ac */ /* 0x000ea20008000a00 */
[----:B------:R-:W-:Y:S02]  /*25780*/  IMAD.MOV.U32 R8, RZ, RZ, 0x65 ;  /* 0x00000065ff087424 */ /* 0x000fe400078e00ff */
[----:B0-----:R0:W3:Y:S01]  /*25790*/  LDC.64 R2, c[0x4][R0] ;  /* 0x0100000000027b82 */ /* 0x0010e20000000a00 */
[----:B------:R-:W4:Y:S01]  /*257a0*/  LDCU.64 UR6, c[0x4][0x150] ;  /* 0x01002a00ff0677ac */ /* 0x000f220008000a00 */
[----:B------:R-:W-:Y:S02]  /*257b0*/  IMAD.MOV.U32 R12, RZ, RZ, 0x1 ;  /* 0x00000001ff0c7424 */ /* 0x000fe400078e00ff */
[----:B------:R-:W-:Y:S01]  /*257c0*/  IMAD.MOV.U32 R13, RZ, RZ, RZ ;  /* 0x000000ffff0d7224 */ /* 0x000fe200078e00ff */
[----:B------:R-:W1:Y:S01]  /*257d0*/  LDCU.64 UR8, c[0x4][0x30] ;  /* 0x01000600ff0877ac */ /* 0x000e620008000a00 */
[----:B--2---:R-:W-:-:S02]  /*257e0*/  IMAD.U32 R4, RZ, RZ, UR4 ;  /* 0x00000004ff047e24 */ /* 0x004fc4000f8e00ff */
[----:B------:R-:W-:Y:S02]  /*257f0*/  IMAD.U32 R5, RZ, RZ, UR5 ;  /* 0x00000005ff057e24 */ /* 0x000fe4000f8e00ff */
[----:B----4-:R-:W-:Y:S02]  /*25800*/  IMAD.U32 R6, RZ, RZ, UR6 ;  /* 0x00000006ff067e24 */ /* 0x010fe4000f8e00ff */
[----:B------:R-:W-:Y:S01]  /*25810*/  IMAD.U32 R7, RZ, RZ, UR7 ;  /* 0x00000007ff077e24 */ /* 0x000fe2000f8e00ff */
[----:B-1----:R-:W-:Y:S01]  /*25820*/  MOV R10, UR8 ;  /* 0x00000008000a7c02 */ /* 0x002fe20008000f00 */
[----:B0-----:R-:W-:-:S07]  /*25830*/  IMAD.U32 R11, RZ, RZ, UR9 ;  /* 0x00000009ff0b7e24 */ /* 0x001fce000f8e00ff */
[----:B------:R-:W-:-:S07]  /*25840*/  LEPC R20, `(.L_x_6299) ;  /* 0x000000001014794e */ /* 0x000fce0000000000 */
[----:B---3--:R-:W-:Y:S05]  /*25850*/  CALL.ABS.NOINC R2 ;  /* 0x0000000002007343 */ /* 0x008fea0003c00000 */
.L_x_6299:
[----:B------:R-:W-:Y:S05]  /*25860*/  EXIT ;  /* 0x000000000000794d */ /* 0x000fea0003800000 */
.L_x_6298:
        /* <DEDUP_REMOVED lines=11> */
[----:B0-----:R-:W-:Y:S02]  /*25920*/  LOP3.LUT R2, R5, 0x7fffffff, RZ, 0xc0, !PT ;  /* 0x7fffffff05027812 */ /* 0x001fe400078ec0ff */
        /* <DEDUP_REMOVED lines=9> */
.L_x_6301:
[----:B------:R-:W-:Y:S05]  /*259c0*/  BSYNC.RECONVERGENT B0 ;  /* 0x0000000000007941 */ /* 0x000fea0003800200 */
.L_x_6300:
[----:B------:R-:W-:-:S05]  /*259d0*/  LOP3.LUT R3, R0, 0x80, R3, 0xf8, !PT ;  /* 0x0000008000037812 */ /* 0x000fca00078ef803 */
[----:B------:R-:W-:Y:S01]  /*259e0*/  STG.E.U8 desc[UR36][R22.64], R3 ;  /* 0x0000000316007986 */ /* 0x000fe2000c101124 */
[----:B------:R-:W-:Y:S05]  /*259f0*/  EXIT ;  /* 0x000000000000794d */ /* 0x000fea0003800000 */
.L_x_6297:
        /* <DEDUP_REMOVED lines=20> */
.L_x_6303:
[----:B------:R-:W-:Y:S01]  /*25b40*/  IMAD.MOV.U32 R0, RZ, RZ, 0x7f ;  /* 0x0000007fff007424 */ /* 0x000fe200078e00ff */
[----:B------:R-:W-:-:S04]  /*25b50*/  ISETP.GT.U32.AND P0, PT, R2, 0x7f800000, PT ;  /* 0x7f8000000200780c */ /* 0x000fc80003f04070 */
[----:B------:R-:W-:-:S09]  /*25b60*/  SEL R0, R0, 0x7c, P0 ;  /* 0x0000007c00007807 */ /* 0x000fd20000000000 */
.L_x_6304:
[----:B------:R-:W-:Y:S05]  /*25b70*/  BSYNC.RECONVERGENT B0 ;  /* 0x0000000000007941 */ /* 0x000fea0003800200 */
.L_x_6302:
[----:B------:R-:W-:-:S04]  /*25b80*/  SHF.R.U32.HI R3, RZ, 0x18, R3 ;  /* 0x00000018ff037819 */ /* 0x000fc80000011603 */
[----:B------:R-:W-:-:S05]  /*25b90*/  LOP3.LUT R3, R0, 0x80, R3, 0xf8, !PT ;  /* 0x0000008000037812 */ /* 0x000fca00078ef803 */
[----:B------:R-:W-:Y:S01]  /*25ba0*/  STG.E.U8 desc[UR36][R22.64], R3 ;  /* 0x0000000316007986 */ /* 0x000fe2000c101124 */
[----:B------:R-:W-:Y:S05]  /*25bb0*/  EXIT ;  /* 0x000000000000794d */ /* 0x000fea0003800000 */
.L_x_6296:
        /* <DEDUP_REMOVED lines=10> */
[----:B------:R-:W-:Y:S01]  /*25c60*/  STG.E.U16 desc[UR36][R22.64], R0 ;  /* 0x0000000016007986 */ /* 0x000fe2000c101524 */
[----:B------:R-:W-:Y:S05]  /*25c70*/  EXIT ;  /* 0x000000000000794d */ /* 0x000fea0003800000 */
        .weak           $__internal_6_$__cuda_sm20_dblrcp_rn_slowpath_v3
        .type           $__internal_6_$__cuda_sm20_dblrcp_rn_slowpath_v3,@function
        .size           $__internal_6_$__cuda_sm20_dblrcp_rn_slowpath_v3,($__internal_7_$__cuda_sm20_div_rn_f64_full - $__internal_6_$__cuda_sm20_dblrcp_rn_slowpath_v3)
$__internal_6_$__cuda_sm20_dblrcp_rn_slowpath_v3:
        /* <DEDUP_REMOVED lines=13> */
[----:B------:R-:W0:Y:S01]  /*25d50*/  MUFU.RCP64H R7, R5 ;  /* 0x0000000500077308 */ /* 0x000e220000001800 */
[----:B------:R-:W-:-:S06]  /*25d60*/  IMAD.MOV.U32 R6, RZ, RZ, R9 ;  /* 0x000000ffff067224 */ /* 0x000fcc00078e0009 */
        /* <DEDUP_REMOVED lines=42> */
.L_x_6308:
[----:B------:R-:W0:Y:S01]  /*26010*/  DMUL R6, R10, 8.11296384146066816958e+31 ;  /* 0x469000000a067828 */ /* 0x000e220000000000 */
[----:B------:R-:W-:Y:S01]  /*26020*/  IMAD.MOV.U32 R4, RZ, RZ, R9 ;  /* 0x000000ffff047224 */ /* 0x000fe200078e0009 */
        /* <DEDUP_REMOVED lines=30> */
[----:B0-----:R-:W0:Y:S02]  /*26210*/  DMUL R4, R4, 8.11296384146066816958e+31 ;  /* 0x4690000004047828 */ /* 0x001e240000000000 */
[----:B0-----:R-:W-:Y:S05]  /*26220*/  BRA `(.L_x_6307) ;  /* 0x0000000000087947 */ /* 0x001fea0003800000 */
.L_x_6306:
[----:B------:R-:W-:Y:S01]  /*26230*/  LOP3.LUT R5, R11, 0x80000, RZ, 0xfc, !PT ;  /* 0x000800000b057812 */ /* 0x000fe200078efcff */
[----:B------:R-:W-:-:S07]  /*26240*/  IMAD.MOV.U32 R4, RZ, RZ, R10 ;  /* 0x000000ffff047224 */ /* 0x000fce00078e000a */
.L_x_6307:
[----:B------:R-:W-:Y:S05]  /*26250*/  BSYNC.RECONVERGENT B0 ;  /* 0x0000000000007941 */ /* 0x000fea0003800200 */
.L_x_6305:
[----:B------:R-:W-:Y:S01]  /*26260*/  MOV R6, R4 ;  /* 0x0000000400067202 */ /* 0x000fe20000000f00 */
[----:B------:R-:W-:Y:S02]  /*26270*/  IMAD.MOV.U32 R7, RZ, RZ, R5 ;  /* 0x000000ffff077224 */ /* 0x000fe400078e0005 */
[----:B------:R-:W-:Y:S02]  /*26280*/  IMAD.MOV.U32 R4, RZ, RZ, R0 ;  /* 0x000000ffff047224 */ /* 0x000fe400078e0000 */
[----:B------:R-:W-:-:S04]  /*26290*/  IMAD.MOV.U32 R5, RZ, RZ, 0x0 ;  /* 0x00000000ff057424 */ /* 0x000fc800078e00ff */
[----:B------:R-:W-:Y:S05]  /*262a0*/  RET.REL.NODEC R4 `(_ZN2at6native18elementwise_kernelILi128ELi4EZNS0_15gpu_kernel_implIZZZNS0_61_GLOBAL__N__132982cb_23_ActivationSiluKernel_cu_1520ed90_293311silu_kernelERNS_18TensorIteratorBaseEENKUlvE_clEvENKUlvE1_clEvEUlN3c107complexIdEEE_EEvS5_RKT_EUliE_EEviT1_) ;  /* 0xfffffd9c04547950 */ /* 0x000fea0003c3ffff */
        .weak           $__internal_7_$__cuda_sm20_div_rn_f64_full
        .type           $__internal_7_$__cuda_sm20_div_rn_f64_full,@function
        .size           $__internal_7_$__cuda_sm20_div_rn_f64_full,($_ZN2at6native18elementwise_kernelILi128ELi4EZNS0_15gpu_kernel_implIZZZNS0_61_GLOBAL__N__132982cb_23_ActivationSiluKernel_cu_1520ed90_293311silu_kernelERNS_18TensorIteratorBaseEENKUlvE_clEvENKUlvE1_clEvEUlN3c107complexIdEEE_EEvS5_RKT_EUliE_EEviT1_$__internal_trig_reduction_slowpathd - $__internal_7_$__cuda_sm20_div_rn_f64_full)
$__internal_7_$__cuda_sm20_div_rn_f64_full:
[C---:B------:R-:W-:Y:S01]  /*262b0*/  FSETP.GEU.AND P0, PT, |R3|.reuse, 1.469367938527859385e-39, PT ;  /* 0x001000000300780b */ /* 0x040fe20003f0e200 */
[----:B------:R-:W-:Y:S01]  /*262c0*/  IMAD.MOV.U32 R32, RZ, RZ, 0x1ca00000 ;  /* 0x1ca00000ff207424 */ /* 0x000fe200078e00ff */
[----:B------:R-:W-:Y:S01]  /*262d0*/  LOP3.LUT R10, R3, 0x800fffff, RZ, 0xc0, !PT ;  /* 0x800fffff030a7812 */ /* 0x000fe200078ec0ff */
[----:B------:R-:W-:Y:S01]  /*262e0*/  IMAD.MOV.U32 R24, RZ, RZ, 0x1 ;  /* 0x00000001ff187424 */ /* 0x000fe200078e00ff */
[C---:B------:R-:W-:Y:S01]  /*262f0*/  FSETP.GEU.AND P2, PT, |R29|.reuse, 1.469367938527859385e-39, PT ;  /* 0x001000001d00780b */ /* 0x040fe20003f4e200 */
[----:B------:R-:W-:Y:S01]  /*26300*/  BSSY.RECONVERGENT B0, `(.L_x_6309) ;  /* 0x0000077000007945 */ /* 0x000fe20003800200 */
[----:B------:R-:W-:Y:S01]  /*26310*/  LOP3.LUT R11, R10, 0x3ff00000, RZ, 0xfc, !PT ;  /* 0x3ff000000a0b7812 */ /* 0x000fe200078efcff */
[----:B------:R-:W-:Y:S01]  /*26320*/  IMAD.MOV.U32 R10, RZ, RZ, R2 ;  /* 0x000000ffff0a7224 */ /* 0x000fe200078e0002 */
[----:B------:R-:W-:Y:S02]  /*26330*/  LOP3.LUT R34, R29, 0x7ff00000, RZ, 0xc0, !PT ;  /* 0x7ff000001d227812 */ /* 0x000fe400078ec0ff */
[----:B------:R-:W-:-:S03]  /*26340*/  LOP3.LUT R33, R3, 0x7ff00000, RZ, 0xc0, !PT ;  /* 0x7ff0000003217812 */ /* 0x000fc600078ec0ff */
[----:B------:R-:W0:Y:S01]  /*26350*/  @!P0 DMUL R10, R2, 8.98846567431157953865e+307 ;  /* 0x7fe00000020a8828 */ /* 0x000e220000000000 */
[----:B------:R-:W-:Y:S01]  /*26360*/  ISETP.GE.U32.AND P1, PT, R34, R33, PT ;  /* 0x000000212200720c */ /* 0x000fe20003f26070 */
[----:B0-----:R-:W0:Y:S01]  /*26370*/  MUFU.RCP64H R25, R11 ;  /* 0x0000000b00197308 */ /* 0x001e220000001800 */
[----:B------:R-:W-:Y:S01]  /*26380*/  IMAD.MOV.U32 R31, RZ, RZ, R34 ;  /* 0x000000ffff1f7224 */ /* 0x000fe200078e0022 */
[----:B------:R-:W-:Y:S01]  /*26390*/  @!P2 LOP3.LUT R0, R3, 0x7ff00000, RZ, 0xc0, !PT ;  /* 0x7ff000000300a812 */ /* 0x000fe200078ec0ff */
[----:B------:R-:W-:-:S03]  /*263a0*/  @!P2 IMAD.MOV.U32 R14, RZ, RZ, RZ ;  /* 0x000000ffff0ea224 */ /* 0x000fc600078e00ff */
[----:B------:R-:W-:Y:S01]  /*263b0*/  @!P2 ISETP.GE.U32.AND P3, PT, R34, R0, PT ;  /* 0x000000002200a20c */ /* 0x000fe20003f66070 */
[----:B------:R-:W-:Y:S01]  /*263c0*/  IMAD.MOV.U32 R0, RZ, RZ, R33 ;  /* 0x000000ffff007224 */ /* 0x000fe200078e0021 */
[----:B------:R-:W-:Y:S02]  /*263d0*/  @!P0 LOP3.LUT R0, R11, 0x7ff00000, RZ, 0xc0, !PT ;  /* 0x7ff000000b008812 */ /* 0x000fe400078ec0ff */
[----:B------:R-:W-:-:S03]  /*263e0*/  @!P2 SEL R15, R32, 0x63400000, !P3 ;  /* 0x63400000200fa807 */ /* 0x000fc60005800000 */
[----:B------:R-:W-:Y:S01]  /*263f0*/  VIADD R35, R0, 0xffffffff ;  /* 0xffffffff00237836 */ /* 0x000fe20000000000 */
[----:B------:R-:W-:-:S04]  /*26400*/  @!P2 LOP3.LUT R15, R15, 0x80000000, R29, 0xf8, !PT ;  /* 0x800000000f0fa812 */ /* 0x000fc800078ef81d */
[----:B------:R-:W-:-:S15]  /*26410*/  @!P2 LOP3.LUT R15, R15, 0x100000, RZ, 0xfc, !PT ;  /* 0x001000000f0fa812 */ /* 0x000fde00078efcff */
[----:B------:R-:W-:-:S15]  /*26420*/  NOP ;  /* 0x0000000000007918 */ /* 0x000fde0000000000 */
[----:B------:R-:W-:-:S14]  /*26430*/  NOP ;  /* 0x0000000000007918 */ /* 0x000fdc0000000000 */
[----:B0-----:R-:W0:-:S15]  /*26440*/  DFMA R12, R24, -R10, 1 ;  /* 0x3ff00000180c742b */ /* 0x001e1e000000080a */
[----:B------:R-:W-:-:S15]  /*26450*/  NOP ;  /* 0x0000000000007918 */ /* 0x000fde0000000000 */
[----:B------:R-:W-:-:S15]  /*26460*/  NOP ;  /* 0x0000000000007918 */ /* 0x000fde0000000000 */
[----:B------:R-:W-:-:S15]  /*26470*/  NOP ;  /* 0x0000000000007918 */ /* 0x000fde0000000000 */
[----:B------:R-:W-:-:S04]  /*26480*/  NOP ;  /* 0x0000000000007918 */ /* 0x000fc80000000000 */
[----:B0-----:R0:W-:Y:S02]  /*26490*/  DFMA R26, R12, R12, R12 ;  /* 0x0000000c0c1a722b */ /* 0x0011e4000000000c */
[----:B0-----:R-:W-:Y:S02]  /*264a0*/  SEL R13, R32, 0x63400000, !P1 ;  /* 0x63400000200d7807 */ /* 0x001fe40004800000 */
[----:B------:R-:W-:Y:S02]  /*264b0*/  MOV R12, R28 ;  /* 0x0000001c000c7202 */ /* 0x000fe40000000f00 */
[----:B------:R-:W-:-:S15]  /*264c0*/  LOP3.LUT R13, R13, 0x800fffff, R29, 0xf8, !PT ;  /* 0x800fffff0d0d7812 */ /* 0x000fde00078ef81d */
[----:B------:R-:W-:-:S15]  /*264d0*/  NOP ;  /* 0x0000000000007918 */ /* 0x000fde0000000000 */
[----:B------:R-:W-:-:S15]  /*264e0*/  NOP ;  /* 0x0000000000007918 */ /* 0x000fde0000000000 */
[----:B------:R-:W-:-:S13]  /*264f0*/  NOP ;  /* 0x0000000000007918 */ /* 0x000fda0000000000 */
[----:B------:R-:W0:Y:S02]  /*26500*/  @!P2 DFMA R12, R12, 2, -R14 ;  /* 0x400000000c0ca82b */ /* 0x000e24000000080e */
[----:B0-----:R-:W-:-:S05]  /*26510*/  @!P2 LOP3.LUT R31, R13, 0x7ff00000, RZ, 0xc0, !PT ;  /* 0x7ff000000d1fa812 */ /* 0x001fca00078ec0ff */
[----:B------:R-:W-:-:S05]  /*26520*/  VIADD R33, R31, 0xffffffff ;  /* 0xffffffff1f217836 */ /* 0x000fca0000000000 */
[----:B------:R-:W-:-:S04]  /*26530*/  ISETP.GT.U32.AND P0, PT, R33, 0x7feffffe, PT ;  /* 0x7feffffe2100780c */ /* 0x000fc80003f04070 */
[----:B------:R-:W-:-:S15]  /*26540*/  ISETP.GT.U32.OR P0, PT, R35, 0x7feffffe, P0 ;  /* 0x7feffffe2300780c */ /* 0x000fde0000704470 */
[----:B------:R-:W-:-:S15]  /*26550*/  NOP ;  /* 0x0000000000007918 */ /* 0x000fde0000000000 */
[----:B------:R-:W-:-:S15]  /*26560*/  NOP ;  /* 0x0000000000007918 */ /* 0x000fde0000000000 */
[----:B------:R-:W-:-:S03]  /*26570*/  NOP ;  /* 0x0000000000007918 */ /* 0x000fc60000000000 */
[----:B------:R-:W0:-:S15]  /*26580*/  DFMA R26, R24, R26, R24 ;  /* 0x0000001a181a722b */ /* 0x000e1e0000000018 */
[----:B------:R-:W-:-:S15]  /*26590*/  NOP ;  /* 0x0000000000007918 */ /* 0x000fde0000000000 */
[----:B------:R-:W-:-:S15]  /*265a0*/  NOP ;  /* 0x0000000000007918 */ /* 0x000fde0000000000 */
[----:B------:R-:W-:-:S15]  /*265b0*/  NOP ;  /* 0x0000000000007918 */ /* 0x000fde0000000000 */
[----:B------:R-:W-:-:S04]  /*265c0*/  NOP ;  /* 0x0000000000007918 */ /* 0x000fc80000000000 */
[----:B0-----:R-:W0:-:S15]  /*265d0*/  DFMA R14, R26, -R10, 1 ;  /* 0x3ff000001a0e742b */ /* 0x001e1e000000080a */
        /* <DEDUP_REMOVED lines=14> */
[----:B0-----:R-:W0:-:S15]  /*266c0*/  DFMA R26, R24, -R10, R12 ;  /* 0x8000000a181a722b */ /* 0x001e1e000000000c */
[----:B------:R-:W-:-:S15]  /*266d0*/  NOP ;  /* 0x0000000000007918 */ /* 0x000fde0000000000 */
[----:B------:R-:W-:-:S15]  /*266e0*/  NOP ;  /* 0x0000000000007918 */ /* 0x000fde0000000000 */
[----:B------:R-:W-:-:S15]  /*266f0*/  NOP ;  /* 0x0000000000007918 */ /* 0x000fde0000000000 */
[----:B------:R-:W-:-:S04]  /*26700*/  NOP ;  /* 0x0000000000007918 */ /* 0x000fc80000000000 */
[----:B0-----:R0:W1:Y:S02]  /*26710*/  DFMA R26, R14, R26, R24 ;  /* 0x0000001a0e1a722b */ /* 0x0010640000000018 */
[----:B01----:R-:W-:Y:S05]  /*26720*/  @P0 BRA `(.L_x_6310) ;  /* 0x00000000007c0947 */ /* 0x003fea0003800000 */
[----:B------:R-:W-:Y:S01]  /*26730*/  LOP3.LUT R15, R3, 0x7ff00000, RZ, 0xc0, !PT ;  /* 0x7ff00000030f7812 */ /* 0x000fe200078ec0ff */
[----:B------:R-:W-:-:S03]  /*26740*/  IMAD.MOV.U32 R24, RZ, RZ, RZ ;  /* 0x000000ffff187224 */ /* 0x000fc600078e00ff */
[CC--:B------:R-:W-:Y:S02]  /*26750*/  VIADDMNMX R0, R34.reuse, -R15.reuse, 0xb9600000, !PT ;  /* 0xb960000022007446 */ /* 0x0c0fe4000780090f */
[----:B------:R-:W-:Y:S02]  /*26760*/  ISETP.GE.U32.AND P0, PT, R34, R15, PT ;  /* 0x0000000f2200720c */ /* 0x000fe40003f06070 */
[----:B------:R-:W-:Y:S02]  /*26770*/  VIMNMX R0, PT, PT, R0, 0x46a00000, PT ;  /* 0x46a0000000007848 */ /* 0x000fe40003fe0100 */
[----:B------:R-:W-:-:S05]  /*26780*/  SEL R15, R32, 0x63400000, !P0 ;  /* 0x63400000200f7807 */ /* 0x000fca0004000000 */
[----:B------:R-:W-:-:S05]  /*26790*/  IMAD.IADD R0, R0, 0x1, -R15 ;  /* 0x0000000100007824 */ /* 0x000fca00078e0a0f */
[----:B------:R-:W-:-:S06]  /*267a0*/  IADD3 R25, PT, PT, R0, 0x7fe00000, RZ ;  /* 0x7fe0000000197810 */ /* 0x000fcc0007ffe0ff */
[----:B------:R-:W0:Y:S02]  /*267b0*/  DMUL R14, R26, R24 ;  /* 0x000000181a0e7228 */ /* 0x000e240000000000 */
[----:B0-----:R-:W-:-:S13]  /*267c0*/  FSETP.GTU.AND P0, PT, |R15|, 1.469367938527859385e-39, PT ;  /* 0x001000000f00780b */ /* 0x001fda0003f0c200 */
[----:B------:R-:W-:Y:S05]  /*267d0*/  @P0 BRA `(.L_x_6311) ;  /* 0x0000000000a40947 */ /* 0x000fea0003800000 */
[----:B------:R-:W0:Y:S01]  /*267e0*/  DFMA R10, R26, -R10, R12 ;  /* 0x8000000a1a0a722b */ /* 0x000e22000000000c */
[----:B------:R-:W-:Y:S01]  /*267f0*/  IMAD.MOV.U32 R24, RZ, RZ, RZ ;  /* 0x000000ffff187224 */ /* 0x000fe200078e00ff */
[C---:B0-----:R-:W-:Y:S02]  /*26800*/  FSETP.NEU.AND P0, PT, R11.reuse, RZ, PT ;  /* 0x000000ff0b00720b */ /* 0x041fe40003f0d000 */
[----:B------:R-:W-:-:S04]  /*26810*/  LOP3.LUT R13, R11, 0x80000000, R3, 0x48, !PT ;  /* 0x800000000b0d7812 */ /* 0x000fc800078e4803 */
[----:B------:R-:W-:-:S07]  /*26820*/  LOP3.LUT R25, R13, R25, RZ, 0xfc, !PT ;  /* 0x000000190d197212 */ /* 0x000fce00078efcff */
[----:B------:R-:W-:Y:S05]  /*26830*/  @!P0 BRA `(.L_x_6311) ;  /* 0x00000000008c8947 */ /* 0x000fea0003800000 */
[----:B------:R-:W-:Y:S01]  /*26840*/  IMAD.MOV R3, RZ, RZ, -R0 ;  /* 0x000000ffff037224 */ /* 0x000fe200078e0a00 */
[----:B------:R-:W0:Y:S01]  /*26850*/  DMUL.RP R24, R26, R24 ;  /* 0x000000181a187228 */ /* 0x000e220000008000 */
[----:B------:R-:W-:Y:S01]  /*26860*/  IMAD.MOV.U32 R2, RZ, RZ, RZ ;  /* 0x000000ffff027224 */ /* 0x000fe200078e00ff */
[----:B0-----:R-:W-:-:S15]  /*26870*/  LOP3.LUT R13, R25, R13, RZ, 0x3c, !PT ;  /* 0x0000000d190d7212 */ /* 0x001fde00078e3cff */
[----:B------:R-:W-:-:S15]  /*26880*/  NOP ;  /* 0x0000000000007918 */ /* 0x000fde0000000000 */
[----:B------:R-:W-:-:S15]  /*26890*/  NOP ;  /* 0x0000000000007918 */ /* 0x000fde0000000000 */
[----:B------:R-:W-:-:S15]  /*268a0*/  NOP ;  /* 0x0000000000007918 */ /* 0x000fde0000000000 */
[----:B------:R-:W-:-:S02]  /*268b0*/  NOP ;  /* 0x0000000000007918 */ /* 0x000fc40000000000 */
[----:B------:R-:W0:Y:S02]  /*268c0*/  DFMA R2, R14, -R2, R26 ;  /* 0x800000020e02722b */ /* 0x000e24000000001a */
[----:B0-----:R-:W-:-:S04]  /*268d0*/  IADD3 R2, PT, PT, -R0, -0x43300000, RZ ;  /* 0xbcd0000000027810 */ /* 0x001fc80007ffe1ff */
[----:B------:R-:W-:-:S04]  /*268e0*/  FSETP.NEU.AND P0, PT, |R3|, R2, PT ;  /* 0x000000020300720b */ /* 0x000fc80003f0d200 */
[----:B------:R-:W-:Y:S02]  /*268f0*/  FSEL R14, R24, R14, !P0 ;  /* 0x0000000e180e7208 */ /* 0x000fe40004000000 */
[----:B------:R-:W-:Y:S01]  /*26900*/  FSEL R15, R13, R15, !P0 ;  /* 0x0000000f0d0f7208 */ /* 0x000fe20004000000 */
[----:B------:R-:W-:Y:S06]  /*26910*/  BRA `(.L_x_6311) ;  /* 0x0000000000547947 */ /* 0x000fec0003800000 */
.L_x_6310:
[----:B------:R-:W0:Y:S02]  /*26920*/  DSETP.NAN.AND P0, PT, R28, R28, PT ;  /* 0x0000001c1c00722a */ /* 0x000e240003f08000 */
[----:B0-----:R-:W-:Y:S05]  /*26930*/  @P0 BRA `(.L_x_6312) ;  /* 0x0000000000440947 */ /* 0x001fea0003800000 */
[----:B------:R-:W0:Y:S02]  /*26940*/  DSETP.NAN.AND P0, PT, R2, R2, PT ;  /* 0x000000020200722a */ /* 0x000e240003f08000 */
[----:B0-----:R-:W-:Y:S05]  /*26950*/  @P0 BRA `(.L_x_6313) ;  /* 0x0000000000300947 */ /* 0x001fea0003800000 */
[----:B------:R-:W-:Y:S01]  /*26960*/  ISETP.NE.AND P0, PT, R31, R0, PT ;  /* 0x000000001f00720c */ /* 0x000fe20003f05270 */
[----:B------:R-:W-:Y:S02]  /*26970*/  IMAD.MOV.U32 R14, RZ, RZ, 0x0 ;  /* 0x00000000ff0e7424 */ /* 0x000fe400078e00ff */
[----:B------:R-:W-:-:S10]  /*26980*/  IMAD.MOV.U32 R15, RZ, RZ, -0x80000 ;  /* 0xfff80000ff0f7424 */ /* 0x000fd400078e00ff */
[----:B------:R-:W-:Y:S05]  /*26990*/  @!P0 BRA `(.L_x_6311) ;  /* 0x0000000000348947 */ /* 0x000fea0003800000 */
[----:B------:R-:W-:Y:S02]  /*269a0*/  ISETP.NE.AND P0, PT, R31, 0x7ff00000, PT ;  /* 0x7ff000001f00780c */ /* 0x000fe40003f05270 */
[----:B------:R-:W-:Y:S02]  /*269b0*/  LOP3.LUT R15, R29, 0x80000000, R3, 0x48, !PT ;  /* 0x800000001d0f7812 */ /* 0x000fe400078e4803 */
[----:B------:R-:W-:-:S13]  /*269c0*/  ISETP.EQ.OR P0, PT, R0, RZ, !P0 ;  /* 0x000000ff0000720c */ /* 0x000fda0004702670 */
[----:B------:R-:W-:Y:S02]  /*269d0*/  @P0 LOP3.LUT R0, R15, 0x7ff00000, RZ, 0xfc, !PT ;  /* 0x7ff000000f000812 */ /* 0x000fe400078efcff */
[----:B------:R-:W-:Y:S01]  /*269e0*/  @!P0 MOV R14, RZ ;  /* 0x000000ff000e8202 */ /* 0x000fe20000000f00 */
[----:B------:R-:W-:Y:S02]  /*269f0*/  @P0 IMAD.MOV.U32 R14, RZ, RZ, RZ ;  /* 0x000000ffff0e0224 */ /* 0x000fe400078e00ff */
[----:B------:R-:W-:Y:S01]  /*26a00*/  @P0 IMAD.MOV.U32 R15, RZ, RZ, R0 ;  /* 0x000000ffff0f0224 */ /* 0x000fe200078e0000 */
[----:B------:R-:W-:Y:S06]  /*26a10*/  BRA `(.L_x_6311) ;  /* 0x0000000000147947 */ /* 0x000fec0003800000 */
.L_x_6313:
[----:B------:R-:W-:Y:S01]  /*26a20*/  LOP3.LUT R15, R3, 0x80000, RZ, 0xfc, !PT ;  /* 0x00080000030f7812 */ /* 0x000fe200078efcff */
[----:B------:R-:W-:Y:S01]  /*26a30*/  IMAD.MOV.U32 R14, RZ, RZ, R2 ;  /* 0x000000ffff0e7224 */ /* 0x000fe200078e0002 */
[----:B------:R-:W-:Y:S06]  /*26a40*/  BRA `(.L_x_6311) ;  /* 0x0000000000087947 */ /* 0x000fec0003800000 */
.L_x_6312:
[----:B------:R-:W-:Y:S01]  /*26a50*/  LOP3.LUT R15, R29, 0x80000, RZ, 0xfc, !PT ;  /* 0x000800001d0f7812 */ /* 0x000fe200078efcff */
[----:B------:R-:W-:-:S07]  /*26a60*/  IMAD.MOV.U32 R14, RZ, RZ, R28 ;  /* 0x000000ffff0e7224 */ /* 0x000fce00078e001c */
.L_x_6311:
[----:B------:R-:W-:Y:S05]  /*26a70*/  BSYNC.RECONVERGENT B0 ;  /* 0x0000000000007941 */ /* 0x000fea0003800200 */
.L_x_6309:
[----:B------:R-:W-:Y:S02]  /*26a80*/  IMAD.MOV.U32 R2, RZ, RZ, R30 ;  /* 0x000000ffff027224 */ /* 0x000fe400078e001e */
[----:B------:R-:W-:-:S04]  /*26a90*/  IMAD.MOV.U32 R3, RZ, RZ, 0x0 ;  /* 0x00000000ff037424 */ /* 0x000fc800078e00ff */
[----:B------:R-:W-:Y:S05]  /*26aa0*/  RET.REL.NODEC R2 `(_ZN2at6native18elementwise_kernelILi128ELi4EZNS0_15gpu_kernel_implIZZZNS0_61_GLOBAL__N__132982cb_23_ActivationSiluKernel_cu_1520ed90_293311silu_kernelERNS_18TensorIteratorBaseEENKUlvE_clEvENKUlvE1_clEvEUlN3c107complexIdEEE_EEvS5_RKT_EUliE_EEviT1_) ;  /* 0xfffffd9402547950 */ /* 0x000fea0003c3ffff */
        .type           $_ZN2at6native18elementwise_kernelILi128ELi4EZNS0_15gpu_kernel_implIZZZNS0_61_GLOBAL__N__132982cb_23_ActivationSiluKernel_cu_1520ed90_293311silu_kernelERNS_18TensorIteratorBaseEENKUlvE_clEvENKUlvE1_clEvEUlN3c107complexIdEEE_EEvS5_RKT_EUliE_EEviT1_$__internal_trig_reduction_slowpathd,@function
        .size           $_ZN2at6native18elementwise_kernelILi128ELi4EZNS0_15gpu_kernel_implIZZZNS0_61_GLOBAL__N__132982cb_23_ActivationSiluKernel_cu_1520ed90_293311silu_kernelERNS_18TensorIteratorBaseEENKUlvE_clEvENKUlvE1_clEvEUlN3c107complexIdEEE_EEvS5_RKT_EUliE_EEviT1_$__internal_trig_reduction_slowpathd,(.L_x_10130 - $_ZN2at6native18elementwise_kernelILi128ELi4EZNS0_15gpu_kernel_implIZZZNS0_61_GLOBAL__N__132982cb_23_ActivationSiluKernel_cu_1520ed90_293311silu_kernelERNS_18TensorIteratorBaseEENKUlvE_clEvENKUlvE1_clEvEUlN3c107complexIdEEE_EEvS5_RKT_EUliE_EEviT1_$__internal_trig_reduction_slowpathd)
$_ZN2at6native18elementwise_kernelILi128ELi4EZNS0_15gpu_kernel_implIZZZNS0_61_GLOBAL__N__132982cb_23_ActivationSiluKernel_cu_1520ed90_293311silu_kernelERNS_18TensorIteratorBaseEENKUlvE_clEvENKUlvE1_clEvEUlN3c107complexIdEEE_EEvS5_RKT_EUliE_EEviT1_$__internal_trig_reduction_slowpathd:
[----:B------:R-:W-:Y:S02]  /*26ab0*/  SHF.R.U32.HI R0, RZ, 0x14, R12 ;  /* 0x00000014ff007819 */ /* 0x000fe4000001160c */
[----:B------:R-:W-:Y:S01]  /*26ac0*/  MOV R11, R2 ;  /* 0x00000002000b7202 */ /* 0x000fe20000000f00 */
[----:B------:R-:W-:Y:S01]  /*26ad0*/  IMAD.MOV.U32 R2, RZ, RZ, RZ ;  /* 0x000000ffff027224 */ /* 0x000fe200078e00ff */
[----:B------:R-:W-:-:S04]  /*26ae0*/  LOP3.LUT R3, R0, 0x7ff, RZ, 0xc0, !PT ;  /* 0x000007ff00037812 */ /* 0x000fc800078ec0ff */
[----:B------:R-:W-:-:S13]  /*26af0*/  ISETP.NE.AND P0, PT, R3, 0x7ff, PT ;  /* 0x000007ff0300780c */ /* 0x000fda0003f05270 */
[----:B------:R-:W-:Y:S05]  /*26b00*/  @!P0 BRA `(.L_x_6314) ;  /* 0x0000000800488947 */ /* 0x000fea0003800000 */
[----:B------:R-:W-:Y:S01]  /*26b10*/  VIADD R2, R3, 0xfffffc00 ;  /* 0xfffffc0003027836 */ /* 0x000fe20000000000 */
[----:B------:R-:W-:Y:S01]  /*26b20*/  BSSY.RECONVERGENT B0, `(.L_x_6315) ;  /* 0x000002f000007945 */ /* 0x000fe20003800200 */
[----:B------:R-:W-:-:S03]  /*26b30*/  CS2R R32, SRZ ;  /* 0x0000000000207805 */ /* 0x000fc6000001ff00 */
[----:B------:R-:W-:Y:S02]  /*26b40*/  SHF.R.U32.HI R6, RZ, 0x6, R2 ;  /* 0x00000006ff067819 */ /* 0x000fe40000011602 */
[----:B------:R-:W-:Y:S02]  /*26b50*/  ISETP.GE.U32.AND P0, PT, R2, 0x80, PT ;  /* 0x000000800200780c */ /* 0x000fe40003f06070 */
[C---:B------:R-:W-:Y:S02]  /*26b60*/  IADD3 R7, PT, PT, -R6.reuse, 0x13, RZ ;  /* 0x0000001306077810 */ /* 0x040fe40007ffe1ff */
[----:B------:R-:W-:Y:S02]  /*26b70*/  IADD3 R15, PT, PT, -R6, 0xf, RZ ;  /* 0x0000000f060f7810 */ /* 0x000fe40007ffe1ff */
[----:B------:R-:W-:-:S04]  /*26b80*/  SEL R7, R7, 0x12, P0 ;  /* 0x0000001207077807 */ /* 0x000fc80000000000 */
[----:B------:R-:W-:-:S13]  /*26b90*/  ISETP.GE.AND P0, PT, R15, R7, PT ;  /* 0x000000070f00720c */ /* 0x000fda0003f06270 */
[----:B------:R-:W-:Y:S05]  /*26ba0*/  @P0 BRA `(.L_x_6316) ;  /* 0x0000000000980947 */ /* 0x000fea0003800000 */
[----:B------:R-:W0:Y:S01]  /*26bb0*/  LDC.64 R36, c[0x0][0x358] ;  /* 0x0000d600ff247b82 */ /* 0x000e220000000a00 */
[C---:B------:R-:W-:Y:S01]  /*26bc0*/  SHF.L.U64.HI R35, R11.reuse, 0xb, R12 ;  /* 0x0000000b0b237819 */ /* 0x040fe2000001020c */
[----:B------:R-:W-:Y:S01]  /*26bd0*/  BSSY.RECONVERGENT B1, `(.L_x_6317) ;  /* 0x0000022000017945 */ /* 0x000fe20003800200 */
[----:B------:R-:W-:Y:S01]  /*26be0*/  IMAD.SHL.U32 R11, R11, 0x800, RZ ;  /* 0x000008000b0b7824 */ /* 0x000fe200078e00ff */
[----:B------:R-:W-:Y:S01]  /*26bf0*/  IADD3 R13, PT, PT, RZ, -R6, -R7 ;  /* 0x80000006ff0d7210 */ /* 0x000fe20007ffe807 */
[----:B------:R-:W-:Y:S01]  /*26c00*/  IMAD.MOV.U32 R14, RZ, RZ, RZ ;  /* 0x000000ffff0e7224 */ /* 0x000fe200078e00ff */
[----:B------:R-:W-:Y:S02]  /*26c10*/  CS2R R32, SRZ ;  /* 0x0000000000207805 */ /* 0x000fe4000001ff00 */
[----:B------:R-:W-:Y:S01]  /*26c20*/  LOP3.LUT R35, R35, 0x80000000, RZ, 0xfc, !PT ;  /* 0x8000000023237812 */ /* 0x000fe200078efcff */
[----:B------:R-:W1:Y:S06]  /*26c30*/  LDC.64 R2, c[0x4][0x158] ;  /* 0x01005600ff027b82 */ /* 0x000e6c0000000a00 */
.L_x_6318:
[----:B0-----:R-:W-:Y:S01]  /*26c40*/  R2UR UR4, R36 ;  /* 0x00000000240472ca */ /* 0x001fe200000e0000 */
[----:B-1----:R-:W-:Y:S01]  /*26c50*/  IMAD.WIDE R4, R15, 0x8, R2 ;  /* 0x000000080f047825 */ /* 0x002fe200078e0202 */
[----:B------:R-:W-:-:S13]  /*26c60*/  R2UR UR5, R37 ;  /* 0x00000000250572ca */ /* 0x000fda00000e0000 */
[----:B------:R-:W2:Y:S01]  /*26c70*/  LDG.E.64.CONSTANT R4, desc[UR4][R4.64] ;  /* 0x0000000404047981 */ /* 0x000ea2000c1e9b00 */
[----:B------:R-:W-:Y:S02]  /*26c80*/  IMAD.MOV.U32 R8, RZ, RZ, R32 ;  /* 0x000000ffff087224 */ /* 0x000fe400078e0020 */
[----:B------:R-:W-:Y:S02]  /*26c90*/  IMAD.MOV.U32 R9, RZ, RZ, R33 ;  /* 0x000000ffff097224 */ /* 0x000fe400078e0021 */
[----:B------:R-:W-:Y:S02]  /*26ca0*/  VIADD R13, R13, 0x1 ;  /* 0x000000010d0d7836 */ /* 0x000fe40000000000 */
[----:B------:R-:W-:Y:S02]  /*26cb0*/  VIADD R15, R15, 0x1 ;  /* 0x000000010f0f7836 */ /* 0x000fe40000000000 */
[----:B--2---:R-:W-:-:S04]  /*26cc0*/  IMAD.WIDE.U32 R8, P2, R4, R11, R8 ;  /* 0x0000000b04087225 */ /* 0x004fc80007840008 */
[----:B------:R-:W-:Y:S02]  /*26cd0*/  IMAD R33, R4, R35, RZ ;  /* 0x0000002304217224 */ /* 0x000fe400078e02ff */
[CC--:B------:R-:W-:Y:S02]  /*26ce0*/  IMAD R32, R5.reuse, R11.reuse, RZ ;  /* 0x0000000b05207224 */ /* 0x0c0fe400078e02ff */
[----:B------:R-:W-:Y:S01]  /*26cf0*/  IMAD.HI.U32 R39, R5, R11, RZ ;  /* 0x0000000b05277227 */ /* 0x000fe200078e00ff */
[----:B------:R-:W-:Y:S02]  /*26d00*/  IADD3 R9, P0, PT, R33, R9, RZ ;  /* 0x0000000921097210 */ /* 0x000fe40007f1e0ff */
[----:B------:R-:W-:Y:S01]  /*26d10*/  LEA R33, R14, R1, 0x3 ;  /* 0x000000010e217211 */ /* 0x000fe200078e18ff */
[----:B------:R-:W-:Y:S01]  /*26d20*/  IMAD.HI.U32 R34, R5, R35, RZ ;  /* 0x0000002305227227 */ /* 0x000fe200078e00ff */
[----:B------:R-:W-:-:S03]  /*26d30*/  IADD3 R9, P1, PT, R32, R9, RZ ;  /* 0x0000000920097210 */ /* 0x000fc60007f3e0ff */
[-C--:B------:R-:W-:Y:S02]  /*26d40*/  IMAD.HI.U32 R32, R4, R35.reuse, RZ ;  /* 0x0000002304207227 */ /* 0x080fe400078e00ff */
[----:B------:R0:W-:Y:S02]  /*26d50*/  STL.64 [R33], R8 ;  /* 0x0000000821007387 */ /* 0x0001e40000100a00 */
[----:B------:R-:W-:Y:S02]  /*26d60*/  IMAD.X R4, RZ, RZ, R32, P2 ;  /* 0x000000ffff047224 */ /* 0x000fe400010e0620 */
[----:B------:R-:W-:Y:S02]  /*26d70*/  IMAD R5, R5, R35, RZ ;  /* 0x0000002305057224 */ /* 0x000fe400078e02ff */
[----:B------:R-:W-:Y:S01]  /*26d80*/  VIADD R14, R14, 0x1 ;  /* 0x000000010e0e7836 */ /* 0x000fe20000000000 */
[----:B------:R-:W-:-:S04]  /*26d90*/  IADD3.X R4, P0, PT, R39, R4, RZ, P0, !PT ;  /* 0x0000000427047210 */ /* 0x000fc8000071e4ff */
[----:B------:R-:W-:Y:S01]  /*26da0*/  IADD3.X R32, P1, PT, R5, R4, RZ, P1, !PT ;  /* 0x0000000405207210 */ /* 0x000fe20000f3e4ff */
[----:B------:R-:W-:Y:S01]  /*26db0*/  IMAD.X R4, RZ, RZ, R34, P0 ;  /* 0x000000ffff047224 */ /* 0x000fe200000e0622 */
[----:B------:R-:W-:-:S03]  /*26dc0*/  ISETP.NE.AND P0, PT, R13, -0xf, PT ;  /* 0xfffffff10d00780c */ /* 0x000fc60003f05270 */
[----:B0-----:R-:W-:-:S10]  /*26dd0*/  IMAD.X R33, RZ, RZ, R4, P1 ;  /* 0x000000ffff217224 */ /* 0x001fd400008e0604 */
[----:B------:R-:W-:Y:S05]  /*26de0*/  @P0 BRA `(.L_x_6318) ;  /* 0xfffffffc00940947 */ /* 0x000fea000383ffff */
[----:B------:R-:W-:Y:S05]  /*26df0*/  BSYNC.RECONVERGENT B1 ;  /* 0x0000000000017941 */ /* 0x000fea0003800200 */
.L_x_6317:
[----:B------:R-:W-:-:S07]  /*26e00*/  MOV R15, R7 ;  /* 0x00000007000f7202 */ /* 0x000fce0000000f00 */
.L_x_6316:
[----:B------:R-:W-:Y:S05]  /*26e10*/  BSYNC.RECONVERGENT B0 ;  /* 0x0000000000007941 */ /* 0x000fea0003800200 */
.L_x_6315:
[----:B------:R-:W-:Y:S01]  /*26e20*/  LOP3.LUT P0, R37, R0, 0x3f, RZ, 0xc0, !PT ;  /* 0x0000003f00257812 */ /* 0x000fe2000780c0ff */
[----:B------:R-:W-:-:S04]  /*26e30*/  IMAD.IADD R0, R6, 0x1, R15 ;  /* 0x0000000106007824 */ /* 0x000fc800078e020f */
[----:B------:R-:W-:-:S05]  /*26e40*/  IMAD.U32 R35, R0, 0x8, R1 ;  /* 0x0000000800237824 */ /* 0x000fca00078e0001 */
[----:B------:R0:W-:Y:S04]  /*26e50*/  STL.64 [R35+-0x78], R32 ;  /* 0xffff882023007387 */ /* 0x0001e80000100a00 */
[----:B------:R-:W2:Y:S04]  /*26e60*/  @P0 LDL.64 R8, [R1+0x8] ;  /* 0x0000080001080983 */ /* 0x000ea80000100a00 */
[----:B------:R-:W3:Y:S04]  /*26e70*/  LDL.64 R4, [R1+0x10] ;  /* 0x0000100001047983 */ /* 0x000ee80000100a00 */
[----:B------:R-:W4:Y:S01]  /*26e80*/  LDL.64 R2, [R1+0x18] ;  /* 0x0000180001027983 */ /* 0x000f220000100a00 */
[----:B------:R-:W-:Y:S01]  /*26e90*/  @P0 LOP3.LUT R0, R37, 0x3f, RZ, 0x3c, !PT ;  /* 0x0000003f25000812 */ /* 0x000fe200078e3cff */
[----:B------:R-:W-:Y:S01]  /*26ea0*/  BSSY.RECONVERGENT B0, `(.L_x_6319) ;  /* 0x0000034000007945 */ /* 0x000fe20003800200 */
[----:B--2---:R-:W-:-:S02]  /*26eb0*/  @P0 SHF.R.U64 R7, R8, 0x1, R9 ;  /* 0x0000000108070819 */ /* 0x004fc40000001209 */
[----:B------:R-:W-:Y:S02]  /*26ec0*/  @P0 SHF.R.U32.HI R9, RZ, 0x1, R9 ;  /* 0x00000001ff090819 */ /* 0x000fe40000011609 */
[CC--:B---3--:R-:W-:Y:S02]  /*26ed0*/  @P0 SHF.L.U32 R11, R4.reuse, R37.reuse, RZ ;  /* 0x00000025040b0219 */ /* 0x0c8fe400000006ff */
[----:B------:R-:W-:Y:S02]  /*26ee0*/  @P0 SHF.R.U64 R6, R7, R0, R9 ;  /* 0x0000000007060219 */ /* 0x000fe40000001209 */
[--C-:B------:R-:W-:Y:S02]  /*26ef0*/  @P0 SHF.R.U32.HI R15, RZ, 0x1, R5.reuse ;  /* 0x00000001ff0f0819 */ /* 0x100fe40000011605 */
[C-C-:B------:R-:W-:Y:S02]  /*26f00*/  @P0 SHF.R.U64 R13, R4.reuse, 0x1, R5.reuse ;  /* 0x00000001040d0819 */ /* 0x140fe40000001205 */
[----:B------:R-:W-:-:S02]  /*26f10*/  @P0 SHF.L.U64.HI R8, R4, R37, R5 ;  /* 0x0000002504080219 */ /* 0x000fc40000010205 */
[----:B------:R-:W-:Y:S02]  /*26f20*/  @P0 SHF.R.U32.HI R7, RZ, R0, R9 ;  /* 0x00000000ff070219 */ /* 0x000fe40000011609 */
[----:B------:R-:W-:Y:S02]  /*26f30*/  @P0 LOP3.LUT R4, R11, R6, RZ, 0xfc, !PT ;  /* 0x000000060b040212 */ /* 0x000fe400078efcff */
[----:B----4-:R-:W-:Y:S02]  /*26f40*/  @P0 SHF.L.U32 R9, R2, R37, RZ ;  /* 0x0000002502090219 */ /* 0x010fe400000006ff */
[----:B------:R-:W-:Y:S02]  /*26f50*/  @P0 SHF.R.U64 R14, R13, R0, R15 ;  /* 0x000000000d0e0219 */ /* 0x000fe4000000120f */
[----:B------:R-:W-:Y:S01]  /*26f60*/  @P0 LOP3.LUT R5, R8, R7, RZ, 0xfc, !PT ;  /* 0x0000000708050212 */ /* 0x000fe200078efcff */
[----:B------:R-:W-:Y:S01]  /*26f70*/  IMAD.SHL.U32 R8, R4, 0x4, RZ ;  /* 0x0000000404087824 */ /* 0x000fe200078e00ff */
[----:B------:R-:W-:-:S02]  /*26f80*/  @P0 SHF.L.U64.HI R7, R2, R37, R3 ;  /* 0x0000002502070219 */ /* 0x000fc40000010203 */
[----:B------:R-:W-:Y:S02]  /*26f90*/  @P0 LOP3.LUT R2, R9, R14, RZ, 0xfc, !PT ;  /* 0x0000000e09020212 */ /* 0x000fe400078efcff */
[----:B------:R-:W-:Y:S02]  /*26fa0*/  @P0 SHF.R.U32.HI R0, RZ, R0, R15 ;  /* 0x00000000ff000219 */ /* 0x000fe4000001160f */
[----:B------:R-:W-:Y:S02]  /*26fb0*/  SHF.L.U64.HI R9, R4, 0x2, R5 ;  /* 0x0000000204097819 */ /* 0x000fe40000010205 */
[----:B------:R-:W-:Y:S02]  /*26fc0*/  @P0 LOP3.LUT R3, R7, R0, RZ, 0xfc, !PT ;  /* 0x0000000007030212 */ /* 0x000fe400078efcff */
[----:B------:R-:W-:Y:S02]  /*26fd0*/  SHF.L.W.U32.HI R5, R5, 0x2, R2 ;  /* 0x0000000205057819 */ /* 0x000fe40000010e02 */
[----:B------:R-:W-:-:S02]  /*26fe0*/  IADD3 RZ, P0, PT, RZ, -R8, RZ ;  /* 0x80000008ffff7210 */ /* 0x000fc40007f1e0ff */
[----:B------:R-:W-:Y:S02]  /*26ff0*/  LOP3.LUT R0, RZ, R9, RZ, 0x33, !PT ;  /* 0x00000009ff007212 */ /* 0x000fe400078e33ff */
[----:B------:R-:W-:Y:S02]  /*27000*/  SHF.L.W.U32.HI R2, R2, 0x2, R3 ;  /* 0x0000000202027819 */ /* 0x000fe40000010e03 */
[----:B------:R-:W-:Y:S02]  /*27010*/  LOP3.LUT R6, RZ, R5, RZ, 0x33, !PT ;  /* 0x00000005ff067212 */ /* 0x000fe400078e33ff */
[----:B------:R-:W-:Y:S02]  /*27020*/  IADD3.X R4, P0, PT, RZ, R0, RZ, P0, !PT ;  /* 0x00000000ff047210 */ /* 0x000fe4000071e4ff */
[----:B------:R-:W-:Y:S02]  /*27030*/  LOP3.LUT R0, RZ, R2, RZ, 0x33, !PT ;  /* 0x00000002ff007212 */ /* 0x000fe400078e33ff */
[----:B------:R-:W-:-:S02]  /*27040*/  IADD3.X R6, P1, PT, RZ, R6, RZ, P0, !PT ;  /* 0x00000006ff067210 */ /* 0x000fc4000073e4ff */
[----:B------:R-:W-:-:S03]  /*27050*/  ISETP.GT.U32.AND P2, PT, R5, -0x1, PT ;  /* 0xffffffff0500780c */ /* 0x000fc60003f44070 */
[----:B------:R-:W-:Y:S01]  /*27060*/  IMAD.X R7, RZ, RZ, R0, P1 ;  /* 0x000000ffff077224 */ /* 0x000fe200008e0600 */
[----:B------:R-:W-:-:S04]  /*27070*/  ISETP.GT.AND.EX P0, PT, R2, -0x1, PT, P2 ;  /* 0xffffffff0200780c */ /* 0x000fc80003f04320 */
[----:B------:R-:W-:Y:S02]  /*27080*/  SEL R14, R2, R7, P0 ;  /* 0x00000007020e7207 */ /* 0x000fe40000000000 */
[----:B------:R-:W-:Y:S02]  /*27090*/  SEL R7, R5, R6, P0 ;  /* 0x0000000605077207 */ /* 0x000fe40000000000 */
[----:B------:R-:W-:Y:S02]  /*270a0*/  ISETP.NE.U32.AND P1, PT, R14, RZ, PT ;  /* 0x000000ff0e00720c */ /* 0x000fe40003f25070 */
[----:B------:R-:W-:Y:S02]  /*270b0*/  SEL R9, R9, R4, P0 ;  /* 0x0000000409097207 */ /* 0x000fe40000000000 */
[----:B------:R-:W-:Y:S01]  /*270c0*/  SEL R5, R7, R14, !P1 ;  /* 0x0000000e07057207 */ /* 0x000fe20004800000 */
[----:B------:R-:W-:-:S05]  /*270d0*/  @!P0 IMAD.MOV R8, RZ, RZ, -R8 ;  /* 0x000000ffff088224 */ /* 0x000fca00078e0a08 */
[----:B------:R-:W1:Y:S02]  /*270e0*/  FLO.U32 R5, R5 ;  /* 0x0000000500057300 */ /* 0x000e6400000e0000 */
[C---:B-1----:R-:W-:Y:S02]  /*270f0*/  IADD3 R6, PT, PT, -R5.reuse, 0x1f, RZ ;  /* 0x0000001f05067810 */ /* 0x042fe40007ffe1ff */
[----:B------:R-:W-:-:S03]  /*27100*/  IADD3 R0, PT, PT, -R5, 0x3f, RZ ;  /* 0x0000003f05007810 */ /* 0x000fc60007ffe1ff */
[----:B------:R-:W-:-:S05]  /*27110*/  @P1 IMAD.MOV R0, RZ, RZ, R6 ;  /* 0x000000ffff001224 */ /* 0x000fca00078e0206 */
[----:B------:R-:W-:-:S13]  /*27120*/  ISETP.NE.AND P1, PT, R0, RZ, PT ;  /* 0x000000ff0000720c */ /* 0x000fda0003f25270 */
[----:B0-----:R-:W-:Y:S05]  /*27130*/  @!P1 BRA `(.L_x_6320) ;  /* 0x0000000000289947 */ /* 0x001fea0003800000 */
[----:B------:R-:W-:Y:S02]  /*27140*/  LOP3.LUT R4, R0, 0x3f, RZ, 0xc0, !PT ;  /* 0x0000003f00047812 */ /* 0x000fe400078ec0ff */
[--C-:B------:R-:W-:Y:S02]  /*27150*/  SHF.R.U64 R6, R8, 0x1, R9.reuse ;  /* 0x0000000108067819 */ /* 0x100fe40000001209 */
[----:B------:R-:W-:Y:S02]  /*27160*/  SHF.R.U32.HI R8, RZ, 0x1, R9 ;  /* 0x00000001ff087819 */ /* 0x000fe40000011609 */
[----:B------:R-:W-:Y:S02]  /*27170*/  LOP3.LUT R5, R0, 0x3f, RZ, 0xc, !PT ;  /* 0x0000003f00057812 */ /* 0x000fe400078e0cff */
[CC--:B------:R-:W-:Y:S02]  /*27180*/  SHF.L.U64.HI R14, R7.reuse, R4.reuse, R14 ;  /* 0x00000004070e7219 */ /* 0x0c0fe4000001020e */
[----:B------:R-:W-:-:S02]  /*27190*/  SHF.L.U32 R7, R7, R4, RZ ;  /* 0x0000000407077219 */ /* 0x000fc400000006ff */
[-CC-:B------:R-:W-:Y:S02]  /*271a0*/  SHF.R.U64 R4, R6, R5.reuse, R8.reuse ;  /* 0x0000000506047219 */ /* 0x180fe40000001208 */
[----:B------:R-:W-:Y:S02]  /*271b0*/  SHF.R.U32.HI R5, RZ, R5, R8 ;  /* 0x00000005ff057219 */ /* 0x000fe40000011608 */
[----:B------:R-:W-:Y:S02]  /*271c0*/  LOP3.LUT R7, R7, R4, RZ, 0xfc, !PT ;  /* 0x0000000407077212 */ /* 0x000fe400078efcff */
[----:B------:R-:W-:-:S07]  /*271d0*/  LOP3.LUT R14, R14, R5, RZ, 0xfc, !PT ;  /* 0x000000050e0e7212 */ /* 0x000fce00078efcff */
.L_x_6320:
[----:B------:R-:W-:Y:S05]  /*271e0*/  BSYNC.RECONVERGENT B0 ;  /* 0x0000000000007941 */ /* 0x000fea0003800200 */
.L_x_6319:
[----:B------:R-:W-:-:S04]  /*271f0*/  IMAD.WIDE.U32 R8, R7, 0x2168c235, RZ ;  /* 0x2168c23507087825 */ /* 0x000fc800078e00ff */
[----:B------:R-:W-:Y:S01]  /*27200*/  IMAD.MOV.U32 R5, RZ, RZ, RZ ;  /* 0x000000ffff057224 */ /* 0x000fe200078e00ff */
[----:B------:R-:W-:Y:S01]  /*27210*/  MOV R4, R9 ;  /* 0x0000000900047202 */ /* 0x000fe20000000f00 */
[----:B------:R-:W-:Y:S01]  /*27220*/  IMAD.HI.U32 R6, R14, -0x36f0255e, RZ ;  /* 0xc90fdaa20e067827 */ /* 0x000fe200078e00ff */
[----:B------:R-:W-:-:S03]  /*27230*/  IADD3 RZ, P1, PT, R8, R8, RZ ;  /* 0x0000000808ff7210 */ /* 0x000fc60007f3e0ff */
[----:B------:R-:W-:-:S04]  /*27240*/  IMAD.WIDE.U32 R4, R7, -0x36f0255e, R4 ;  /* 0xc90fdaa207047825 */ /* 0x000fc800078e0004 */
[C---:B------:R-:W-:Y:S02]  /*27250*/  IMAD R7, R14.reuse, -0x36f0255e, RZ ;  /* 0xc90fdaa20e077824 */ /* 0x040fe400078e02ff */
[----:B------:R-:W-:-:S04]  /*27260*/  IMAD.WIDE.U32 R4, P2, R14, 0x2168c235, R4 ;  /* 0x2168c2350e047825 */ /* 0x000fc80007840004 */
[----:B------:R-:W-:Y:S01]  /*27270*/  IMAD.X R6, RZ, RZ, R6, P2 ;  /* 0x000000ffff067224 */ /* 0x000fe200010e0606 */
[----:B------:R-:W-:Y:S02]  /*27280*/  IADD3 R5, P2, PT, R7, R5, RZ ;  /* 0x0000000507057210 */ /* 0x000fe40007f5e0ff */
[----:B------:R-:W-:Y:S02]  /*27290*/  IADD3.X RZ, P1, PT, R4, R4, RZ, P1, !PT ;  /* 0x0000000404ff7210 */ /* 0x000fe40000f3e4ff */
[C---:B------:R-:W-:Y:S01]  /*272a0*/  ISETP.GT.U32.AND P3, PT, R5.reuse, RZ, PT ;  /* 0x000000ff0500720c */ /* 0x040fe20003f64070 */
[----:B------:R-:W-:Y:S01]  /*272b0*/  IMAD.X R6, RZ, RZ, R6, P2 ;  /* 0x000000ffff067224 */ /* 0x000fe200010e0606 */
[----:B------:R-:W-:-:S04]  /*272c0*/  IADD3.X R4, P2, PT, R5, R5, RZ, P1, !PT ;  /* 0x0000000505047210 */ /* 0x000fc80000f5e4ff */
[C---:B------:R-:W-:Y:S01]  /*272d0*/  ISETP.GT.AND.EX P1, PT, R6.reuse, RZ, PT, P3 ;  /* 0x000000ff0600720c */ /* 0x040fe20003f24330 */
[----:B------:R-:W-:-:S03]  /*272e0*/  IMAD.X R7, R6, 0x1, R6, P2 ;  /* 0x0000000106077824 */ /* 0x000fc600010e0606 */
[----:B------:R-:W-:Y:S02]  /*272f0*/  SEL R5, R4, R5, P1 ;  /* 0x0000000504057207 */ /* 0x000fe40000800000 */
[----:B------:R-:W-:Y:S02]  /*27300*/  SEL R6, R7, R6, P1 ;  /* 0x0000000607067207 */ /* 0x000fe40000800000 */
[----:B------:R-:W-:Y:S02]  /*27310*/  IADD3 R5, P2, PT, R5, 0x1, RZ ;  /* 0x0000000105057810 */ /* 0x000fe40007f5e0ff */
[----:B------:R-:W-:Y:S02]  /*27320*/  SEL R7, RZ, 0xffffffff, !P1 ;  /* 0xffffffffff077807 */ /* 0x000fe40004800000 */
[----:B------:R-:W-:Y:S01]  /*27330*/  LOP3.LUT P1, R4, R12, 0x80000000, RZ, 0xc0, !PT ;  /* 0x800000000c047812 */ /* 0x000fe2000782c0ff */
[----:B------:R-:W-:Y:S02]  /*27340*/  IMAD.X R6, RZ, RZ, R6, P2 ;  /* 0x000000ffff067224 */ /* 0x000fe400010e0606 */
[----:B------:R-:W-:Y:S01]  /*27350*/  IMAD.IADD R7, R7, 0x1, -R0 ;  /* 0x0000000107077824 */ /* 0x000fe200078e0a00 */
[----:B------:R-:W-:-:S02]  /*27360*/  @!P0 LOP3.LUT R4, R4, 0x80000000, RZ, 0x3c, !PT ;  /* 0x8000000004048812 */ /* 0x000fc400078e3cff */
[----:B------:R-:W-:-:S04]  /*27370*/  SHF.R.U64 R5, R5, 0xa, R6 ;  /* 0x0000000a05057819 */ /* 0x000fc80000001206 */
[----:B------:R-:W-:-:S04]  /*27380*/  IADD3 R5, P2, PT, R5, 0x1, RZ ;  /* 0x0000000105057810 */ /* 0x000fc80007f5e0ff */
[----:B------:R-:W-:-:S04]  /*27390*/  LEA.HI.X R6, R6, RZ, RZ, 0x16, P2 ;  /* 0x000000ff06067211 */ /* 0x000fc800010fb4ff */
[--C-:B------:R-:W-:Y:S02]  /*273a0*/  SHF.R.U64 R0, R5, 0x1, R6.reuse ;  /* 0x0000000105007819 */ /* 0x100fe40000001206 */
[----:B------:R-:W-:Y:S02]  /*273b0*/  SHF.R.U32.HI R5, RZ, 0x1e, R3 ;  /* 0x0000001eff057819 */ /* 0x000fe40000011603 */
[----:B------:R-:W-:Y:S02]  /*273c0*/  SHF.L.U32 R3, R7, 0x14, RZ ;  /* 0x0000001407037819 */ /* 0x000fe400000006ff */
[----:B------:R-:W-:Y:S02]  /*273d0*/  SHF.R.U32.HI R6, RZ, 0x1, R6 ;  /* 0x00000001ff067819 */ /* 0x000fe40000011606 */
[----:B------:R-:W-:Y:S02]  /*273e0*/  IADD3 R11, P2, P3, RZ, RZ, R0 ;  /* 0x000000ffff0b7210 */ /* 0x000fe40007b5e000 */
[----:B------:R-:W-:-:S02]  /*273f0*/  LEA.HI R2, R2, R5, RZ, 0x1 ;  /* 0x0000000502027211 */ /* 0x000fc400078f08ff */
[----:B------:R-:W-:-:S03]  /*27400*/  IADD3.X R3, PT, PT, R3, 0x3fe00000, R6, P2, P3 ;  /* 0x3fe0000003037810 */ /* 0x000fc600017e6406 */
[----:B------:R-:W-:Y:S01]  /*27410*/  @P1 IMAD.MOV R2, RZ, RZ, -R2 ;  /* 0x000000ffff021224 */ /* 0x000fe200078e0a02 */
[----:B------:R-:W-:-:S07]  /*27420*/  LOP3.LUT R12, R3, R4, RZ, 0xfc, !PT ;  /* 0x00000004030c7212 */ /* 0x000fce00078efcff */
.L_x_6314:
[----:B------:R-:W-:Y:S02]  /*27430*/  IMAD.MOV.U32 R0, RZ, RZ, R2 ;  /* 0x000000ffff007224 */ /* 0x000fe400078e0002 */
[----:B------:R-:W-:Y:S02]  /*27440*/  IMAD.MOV.U32 R2, RZ, RZ, R11 ;  /* 0x000000ffff027224 */ /* 0x000fe400078e000b */
[----:B------:R-:W-:Y:S02]  /*27450*/  IMAD.MOV.U32 R11, RZ, RZ, 0x0 ;  /* 0x00000000ff0b7424 */ /* 0x000fe400078e00ff */
[----:B------:R-:W-:Y:S02]  /*27460*/  IMAD.MOV.U32 R3, RZ, RZ, R12 ;  /* 0x000000ffff037224 */ /* 0x000fe400078e000c */
[----:B------:R-:W-:Y:S05]  /*27470*/  RET.REL.NODEC R10 `(_ZN2at6native18elementwise_kernelILi128ELi4EZNS0_15gpu_kernel_implIZZZNS0_61_GLOBAL__N__132982cb_23_ActivationSiluKernel_cu_1520ed90_293311silu_kernelERNS_18TensorIteratorBaseEENKUlvE_clEvENKUlvE1_clEvEUlN3c107complexIdEEE_EEvS5_RKT_EUliE_EEviT1_) ;  /* 0xfffffd880ae07950 */ /* 0x000fea0003c3ffff */
.L_x_6321:
        /* <DEDUP_REMOVED lines=16> */
.L_x_10130:


//--------------------- .text._ZN2at6native27unrolled_elementwise_kernelIZZZNS0_61_GLOBAL__N__132982cb_23_ActivationSiluKernel_cu_1520ed90_293311silu_kernelERNS_18TensorIteratorBaseEENKUlvE_clEvENKUlvE1_clEvEUlN3c107complexIdEEE_St5arrayIPcLm2EELi4E23TrivialOffsetCalculatorILi1EjESF_NS0_6memory12LoadWithCastILi1EEENSG_13StoreWithCastILi1EEEEEviT_T0_T2_T3_T4_T5_ --------------------------
	.section	.text._ZN2at6native27unrolled_elementwise_kernelIZZZNS0_61_GLOBAL__N__132982cb_23_ActivationSiluKernel_cu_1520ed90_293311silu_kernelERNS_18TensorIteratorBaseEENKUlvE_clEvENKUlvE1_clEvEUlN3c107complexIdEEE_St5arrayIPcLm2EELi4E23TrivialOffsetCalculatorILi1EjESF_NS0_6memory12LoadWithCastILi1EEENSG_13StoreWithCastILi1EEEEEviT_T0_T2_T3_T4_T5_,"ax",@progbits
	.align	128
        .global         _ZN2at6native27unrolled_elementwise_kernelIZZZNS0_61_GLOBAL__N__132982cb_23_ActivationSiluKernel_cu_1520ed90_293311silu_kernelERNS_18TensorIteratorBaseEENKUlvE_clEvENKUlvE1_clEvEUlN3c107complexIdEEE_St5arrayIPcLm2EELi4E23TrivialOffsetCalculatorILi1EjESF_NS0_6memory12LoadWithCastILi1EEENSG_13StoreWithCastILi1EEEEEviT_T0_T2_T3_T4_T5_
        .type           _ZN2at6native27unrolled_elementwise_kernelIZZZNS0_61_GLOBAL__N__132982cb_23_ActivationSiluKernel_cu_1520ed90_293311silu_kernelERNS_18TensorIteratorBaseEENKUlvE_clEvENKUlvE1_clEvEUlN3c107complexIdEEE_St5arrayIPcLm2EELi4E23TrivialOffsetCalculatorILi1EjESF_NS0_6memory12LoadWithCastILi1EEENSG_13StoreWithCastILi1EEEEEviT_T0_T2_T3_T4_T5_,@function
        .size           _ZN2at6native27unrolled_elementwise_kernelIZZZNS0_61_GLOBAL__N__132982cb_23_ActivationSiluKernel_cu_1520ed90_293311silu_kernelERNS_18TensorIteratorBaseEENKUlvE_clEvENKUlvE1_clEvEUlN3c107complexIdEEE_St5arrayIPcLm2EELi4E23TrivialOffsetCalculatorILi1EjESF_NS0_6memory12LoadWithCastILi1EEENSG_13StoreWithCastILi1EEEEEviT_T0_T2_T3_T4_T5_,(.L_x_10133 - _ZN2at6native27unrolled_elementwise_kernelIZZZNS0_61_GLOBAL__N__132982cb_23_ActivationSiluKernel_cu_1520ed90_293311silu_kernelERNS_18TensorIteratorBaseEENKUlvE_clEvENKUlvE1_clEvEUlN3c107complexIdEEE_St5arrayIPcLm2EELi4E23TrivialOffsetCalculatorILi1EjESF_NS0_6memory12LoadWithCastILi1EEENSG_13StoreWithCastILi1EEEEEviT_T0_T2_T3_T4_T5_)
        .other          _ZN2at6native27unrolled_elementwise_kernelIZZZNS0_61_GLOBAL__N__132982cb_23_ActivationSiluKernel_cu_1520ed90_293311silu_kernelERNS_18TensorIteratorBaseEENKUlvE_clEvENKUlvE1_clEvEUlN3c107complexIdEEE_St5arrayIPcLm2EELi4E23TrivialOffsetCalculatorILi1EjESF_NS0_6memory12LoadWithCastILi1EEENSG_13StoreWithCastILi1EEEEEviT_T0_T2_T3_T4_T5_,@"STO_CUDA_ENTRY STV_DEFAULT"
_ZN2at6native27unrolled_elementwise_kernelIZZZNS0_61_GLOBAL__N__132982cb_23_ActivationSiluKernel_cu_1520ed90_293311silu_kernelERNS_18TensorIteratorBaseEENKUlvE_clEvENKUlvE1_clEvEUlN3c107complexIdEEE_St5arrayIPcLm2EELi4E23TrivialOffsetCalculatorILi1EjESF_NS0_6memory12LoadWithCastILi1EEENSG_13StoreWithCastILi1EEEEEviT_T0_T2_T3_T4_T5_:
.text._ZN2at6native27unrolled_elementwise_kernelIZZZNS0_61_GLOBAL__N__132982cb_23_ActivationSiluKernel_cu_1520ed90_293311silu_kernelERNS_18TensorIteratorBaseEENKUlvE_clEvENKUlvE1_clEvEUlN3c107complexIdEEE_St5arrayIPcLm2EELi4E23TrivialOffsetCalculatorILi1EjESF_NS0_6memory12LoadWithCastILi1EEENSG_13StoreWithCastILi1EEEEEviT_T0_T2_T3_T4_T5_:
[----:B------:R-:W0:Y:S01]  /*0000*/  LDC R1, c[0x0][0x37c] ;  /* 0x0000df00ff017b82 */ /* 0x000e220000000800 */
[----:B------:R-:W1:Y:S07]  /*0010*/  S2R R33, SR_CTAID.X ;  /* 0x0000000000217919 */ /* 0x000e6e0000002500 */
[----:B------:R-:W1:Y:S01]  /*0020*/  LDC R32, c[0x0][0x380] ;  /* 0x0000e000ff207b82 */ /* 0x000e620000000800 */
[----:B------:R-:W2:Y:S01]  /*0030*/  LDCU.64 UR36, c[0x0][0x358] ;  /* 0x00006b00ff2477ac */ /* 0x000ea20008000a00 */
[----:B------:R-:W-:Y:S01]  /*0040*/  BSSY.RECONVERGENT B6, `(.L_x_6322) ;  /* 0x000011c000067945 */ /* 0x000fe20003800200 */
[----:B------:R-:W3:Y:S01]  /*0050*/  S2R R35, SR_TID.X ;  /* 0x0000000000237919 */ /* 0x000ee20000002100 */
[----:B0-----:R-:W-:Y:S01]  /*0060*/  VIADD R1, R1, 0xffffffd0 ;  /* 0xffffffd001017836 */ /* 0x001fe20000000000 */
[----:B------:R-:W0:Y:S01]  /*0070*/  LDCU.U8 UR38, c[0x0][0x39c] ;  /* 0x00007380ff2677ac */ /* 0x000e220008000000 */
[----:B------:R-:W-:-:S02]  /*0080*/  CS2R R18, SRZ ;  /* 0x0000000000127805 */ /* 0x000fc4000001ff00 */
[----:B------:R-:W-:Y:S01]  /*0090*/  CS2R R16, SRZ ;  /* 0x0000000000107805 */ /* 0x000fe2000001ff00 */
[----:B-1----:R-:W-:Y:S02]  /*00a0*/  IMAD R32, R33, -0x200, R32 ;  /* 0xfffffe0021207824 */ /* 0x002fe400078e0220 */
[----:B---3--:R-:W-:-:S03]  /*00b0*/  IMAD.MOV.U32 R34, RZ, RZ, R35 ;  /* 0x000000ffff227224 */ /* 0x008fc600078e0023 */
[----:B------:R-:W-:-:S13]  /*00c0*/  ISETP.GE.AND P0, PT, R35, R32, PT ;  /* 0x000000202300720c */ /* 0x000fda0003f06270 */
[----:B0-2---:R-:W-:Y:S05]  /*00d0*/  @P0 BRA `(.L_x_6323) ;  /* 0x0000001000480947 */ /* 0x005fea0003800000 */
        /* <DEDUP_REMOVED lines=20> */
[----:B--2---:R0:W1:Y:S02]  /*0220*/  I2F.F64.S16 R16, R2 ;  /* 0x0000000200107312 */ /* 0x0040640000101c00 */
[----:B01----:R-:W-:Y:S05]  /*0230*/  BRA `(.L_x_6330) ;  /* 0x0000000c00e87947 */ /* 0x003fea0003800000 */
.L_x_6328:
[----:B------:R-:W2:Y:S01]  /*0240*/  LDG.E.U8 R2, desc[UR36][R2.64] ;  /* 0x0000002402027981 */ /* 0x000ea2000c1e1100 */
[----:B------:R-:W-:Y:S01]  /*0250*/  CS2R R18, SRZ ;  /* 0x0000000000127805 */ /* 0x000fe2000001ff00 */
[----:B--2---:R0:W1:Y:S02]  /*0260*/  I2F.F64.U16 R16, R2 ;  /* 0x0000000200107312 */ /* 0x0040640000101800 */
[----:B01----:R-:W-:Y:S05]  /*0270*/  BRA `(.L_x_6330) ;  /* 0x0000000c00d87947 */ /* 0x003fea0003800000 */
.L_x_6327:
        /* <DEDUP_REMOVED lines=8> */
[----:B--2---:R0:W1:Y:S02]  /*0300*/  I2F.F64.S64 R16, R2 ;  /* 0x0000000200107312 */ /* 0x0040640000301c00 */
[----:B01----:R-:W-:Y:S05]  /*0310*/  BRA `(.L_x_6330) ;  /* 0x0000000c00b07947 */ /* 0x003fea0003800000 */
.L_x_6332:
[----:B------:R-:W2:Y:S01]  /*0320*/  LDG.E R2, desc[UR36][R2.64] ;  /* 0x0000002402027981 */ /* 0x000ea2000c1e1900 */
[----:B------:R-:W-:Y:S01]  /*0330*/  CS2R R18, SRZ ;  /* 0x0000000000127805 */ /* 0x000fe2000001ff00 */
[----:B--2---:R0:W1:Y:S02]  /*0340*/  I2F.F64 R16, R2 ;  /* 0x0000000200107312 */ /* 0x0040640000201c00 */
[----:B01----:R-:W-:Y:S05]  /*0350*/  BRA `(.L_x_6330) ;  /* 0x0000000c00a07947 */ /* 0x003fea0003800000 */
.L_x_6331:
[----:B------:R-:W2:Y:S01]  /*0360*/  LDG.E.U16 R2, desc[UR36][R2.64] ;  /* 0x0000002402027981 */ /* 0x000ea2000c1e1500 */
[----:B------:R-:W-:Y:S01]  /*0370*/  CS2R R18, SRZ ;  /* 0x0000000000127805 */ /* 0x000fe2000001ff00 */
[----:B--2---:R0:W1:Y:S02]  /*0380*/  I2F.F64.S16 R16, R2 ;  /* 0x0000000200107312 */ /* 0x0040640000101c00 */
[----:B01----:R-:W-:Y:S05]  /*0390*/  BRA `(.L_x_6330) ;  /* 0x0000000c00907947 */ /* 0x003fea0003800000 */
.L_x_6326:
        /* <DEDUP_REMOVED lines=9> */
[----:B------:R-:W1:Y:S02]  /*0430*/  F2F.F64.F32 R16, R16 ;  /* 0x0000001000107310 */ /* 0x000e640000201800 */
[----:B-1----:R-:W-:Y:S05]  /*0440*/  BRA `(.L_x_6330) ;  /* 0x0000000c00647947 */ /* 0x002fea0003800000 */
.L_x_6334:
[----:B------:R-:W2:Y:S01]  /*0450*/  LDG.E.U16 R0, desc[UR36][R2.64] ;  /* 0x0000002402007981 */ /* 0x000ea2000c1e1500 */
[----:B------:R-:W-:Y:S01]  /*0460*/  CS2R R18, SRZ ;  /* 0x0000000000127805 */ /* 0x000fe2000001ff00 */
[----:B--2---:R-:W-:-:S05]  /*0470*/  HADD2.F32 R0, -RZ, R0.H0_H0 ;  /* 0x20000000ff007230 */ /* 0x004fca0000004100 */
[----:B------:R-:W-:-:S04]  /*0480*/  FMUL.FTZ R0, R0, 1 ;  /* 0x3f80000000007820 */ /* 0x000fc80000410000 */
[----:B------:R1:W2:Y:S02]  /*0490*/  F2F.F64.F32 R16, R0 ;  /* 0x0000000000107310 */ /* 0x0002a40000201800 */
[----:B-12---:R-:W-:Y:S05]  /*04a0*/  BRA `(.L_x_6330) ;  /* 0x0000000c004c7947 */ /* 0x006fea0003800000 */
.L_x_6333:
        /* <DEDUP_REMOVED lines=9> */
[----:B------:R-:W1:-:S15]  /*0540*/  F2F.F64.F32 R16, R16 ;  /* 0x0000001000107310 */ /* 0x000e5e0000201800 */
[----:B------:R-:W-:-:S15]  /*0550*/  NOP ;  /* 0x0000000000007918 */ /* 0x000fde0000000000 */
[----:B------:R-:W-:-:S15]  /*0560*/  NOP ;  /* 0x0000000000007918 */ /* 0x000fde0000000000 */
[----:B------:R-:W-:-:S15]  /*0570*/  NOP ;  /* 0x0000000000007918 */ /* 0x000fde0000000000 */
[----:B------:R-:W-:-:S04]  /*0580*/  NOP ;  /* 0x0000000000007918 */ /* 0x000fc80000000000 */
[----:B------:R-:W2:Y:S02]  /*0590*/  F2F.F64.F32 R18, R18 ;  /* 0x0000001200127310 */ /* 0x000ea40000201800 */
[----:B-12---:R-:W-:Y:S05]  /*05a0*/  BRA `(.L_x_6330) ;  /* 0x0000000c000c7947 */ /* 0x006fea0003800000 */
.L_x_6336:
[----:B------:R-:W2:Y:S02]  /*05b0*/  LDG.E R2, desc[UR36][R2.64] ;  /* 0x0000002402027981 */ /* 0x000ea4000c1e1900 */
[----:B--2---:R-:W-:-:S05]  /*05c0*/  HADD2.F32 R0, -RZ, R2.H0_H0 ;  /* 0x20000002ff007230 */ /* 0x004fca0000004100 */
[----:B------:R-:W-:Y:S01]  /*05d0*/  FMUL.FTZ R16, R0, 1 ;  /* 0x3f80000000107820 */ /* 0x000fe20000410000 */
[----:B------:R-:W-:-:S05]  /*05e0*/  HADD2.F32 R0, -RZ, R2.H1_H1 ;  /* 0x30000002ff007230 */ /* 0x000fca0000004100 */
[----:B------:R-:W-:Y:S01]  /*05f0*/  FMUL.FTZ R0, R0, 1 ;  /* 0x3f80000000007820 */ /* 0x000fe20000410000 */
[----:B------:R-:W1:-:S15]  /*0600*/  F2F.F64.F32 R16, R16 ;  /* 0x0000001000107310 */ /* 0x000e5e0000201800 */
[----:B------:R-:W-:-:S15]  /*0610*/  NOP ;  /* 0x0000000000007918 */ /* 0x000fde0000000000 */
[----:B------:R-:W-:-:S15]  /*0620*/  NOP ;  /* 0x0000000000007918 */ /* 0x000fde0000000000 */
[----:B------:R-:W-:-:S15]  /*0630*/  NOP ;  /* 0x0000000000007918 */ /* 0x000fde0000000000 */
[----:B------:R-:W-:-:S04]  /*0640*/  NOP ;  /* 0x0000000000007918 */ /* 0x000fc80000000000 */
[----:B------:R2:W3:Y:S02]  /*0650*/  F2F.F64.F32 R18, R0 ;  /* 0x0000000000127310 */ /* 0x0004e40000201800 */
[----:B-123--:R-:W-:Y:S05]  /*0660*/  BRA `(.L_x_6330) ;  /* 0x0000000800dc7947 */ /* 0x00efea0003800000 */
.L_x_6335:
[----:B------:R0:W5:Y:S01]  /*0670*/  LDG.E.64 R16, desc[UR36][R2.64] ;  /* 0x0000002402107981 */ /* 0x000162000c1e1b00 */
[----:B------:R-:W-:Y:S01]  /*0680*/  CS2R R18, SRZ ;  /* 0x0000000000127805 */ /* 0x000fe2000001ff00 */
[----:B------:R-:W-:Y:S06]  /*0690*/  BRA `(.L_x_6330) ;  /* 0x0000000800d07947 */ /* 0x000fec0003800000 */
.L_x_6325:
        /* <DEDUP_REMOVED lines=14> */
.L_x_6339:
[----:B------:R1:W5:Y:S01]  /*0780*/  LDG.E.128 R16, desc[UR36][R2.64] ;  /* 0x0000002402107981 */ /* 0x000362000c1e1d00 */
[----:B------:R-:W-:Y:S05]  /*0790*/  BRA `(.L_x_6330) ;  /* 0x0000000800907947 */ /* 0x000fea0003800000 */
.L_x_6338:
        /* <DEDUP_REMOVED lines=28> */
.L_x_6341:
[----:B------:R-:W2:Y:S01]  /*0960*/  LDG.E.U8 R0, desc[UR36][R2.64] ;  /* 0x0000002402007981 */ /* 0x000ea2000c1e1100 */
[----:B------:R-:W-:Y:S01]  /*0970*/  CS2R R18, SRZ ;  /* 0x0000000000127805 */ /* 0x000fe2000001ff00 */
        /* <DEDUP_REMOVED lines=13> */
.L_x_6340:
[----:B------:R-:W2:Y:S01]  /*0a50*/  LDG.E.U16 R0, desc[UR36][R2.64] ;  /* 0x0000002402007981 */ /* 0x000ea2000c1e1500 */
[----:B------:R-:W-:Y:S01]  /*0a60*/  CS2R R18, SRZ ;  /* 0x0000000000127805 */ /* 0x000fe2000001ff00 */
[----:B--2---:R-:W-:-:S04]  /*0a70*/  IMAD.U32 R0, R0, 0x10000, RZ ;  /* 0x0001000000007824 */ /* 0x004fc800078e00ff */
[----:B------:R-:W-:-:S04]  /*0a80*/  FMUL.FTZ R0, R0, 1 ;  /* 0x3f80000000007820 */ /* 0x000fc80000410000 */
[----:B------:R2:W3:Y:S02]  /*0a90*/  F2F.F64.F32 R16, R0 ;  /* 0x0000000000107310 */ /* 0x0004e40000201800 */
[----:B--23--:R-:W-:Y:S05]  /*0aa0*/  BRA `(.L_x_6330) ;  /* 0x0000000400cc7947 */ /* 0x00cfea0003800000 */
.L_x_6337:
        /* <DEDUP_REMOVED lines=10> */
[----:B--2---:R4:W0:Y:S02]  /*0b50*/  I2F.F64.U16 R16, R2 ;  /* 0x0000000200107312 */ /* 0x0048240000101800 */
[----:B0---4-:R-:W-:Y:S05]  /*0b60*/  BRA `(.L_x_6330) ;  /* 0x00000004009c7947 */ /* 0x011fea0003800000 */
.L_x_6344:
        /* <DEDUP_REMOVED lines=22> */
.L_x_6346:
[----:B------:R-:W-:Y:S05]  /*0cd0*/  BSYNC.RECONVERGENT B0 ;  /* 0x0000000000007941 */ /* 0x000fea0003800200 */
.L_x_6345:
[----:B------:R-:W-:Y:S01]  /*0ce0*/  IMAD.SHL.U32 R0, R0, 0x100000, RZ ;  /* 0x0010000000007824 */ /* 0x000fe200078e00ff */
[----:B------:R-:W-:-:S04]  /*0cf0*/  LEA R2, R2, 0x3b800000, 0x17 ;  /* 0x3b80000002027811 */ /* 0x000fc800078eb8ff */
[----:B------:R-:W-:-:S05]  /*0d00*/  LOP3.LUT R0, R2, R0, R7, 0xfe, !PT ;  /* 0x0000000002007212 */ /* 0x000fca00078efe07 */
[----:B------:R-:W-:-:S04]  /*0d10*/  FMUL.FTZ R0, R0, 1 ;  /* 0x3f80000000007820 */ /* 0x000fc80000410000 */
[----:B------:R4:W0:Y:S02]  /*0d20*/  F2F.F64.F32 R16, R0 ;  /* 0x0000000000107310 */ /* 0x0008240000201800 */
[----:B0---4-:R-:W-:Y:S05]  /*0d30*/  BRA `(.L_x_6330) ;  /* 0x0000000400287947 */ /* 0x011fea0003800000 */
.L_x_6343:
        /* <DEDUP_REMOVED lines=22> */
.L_x_6348:
[----:B------:R-:W-:Y:S05]  /*0ea0*/  BSYNC.RECONVERGENT B0 ;  /* 0x0000000000007941 */ /* 0x000fea0003800200 */
.L_x_6347:
[----:B------:R-:W-:Y:S01]  /*0eb0*/  IMAD.SHL.U32 R0, R0, 0x200000, RZ ;  /* 0x0020000000007824 */ /* 0x000fe200078e00ff */
[----:B------:R-:W-:-:S04]  /*0ec0*/  LEA R3, R2, 0x37800000, 0x17 ;  /* 0x3780000002037811 */ /* 0x000fc800078eb8ff */
[----:B------:R-:W-:-:S05]  /*0ed0*/  LOP3.LUT R0, R3, R0, R4, 0xfe, !PT ;  /* 0x0000000003007212 */ /* 0x000fca00078efe04 */
[----:B------:R-:W-:-:S04]  /*0ee0*/  FMUL.FTZ R0, R0, 1 ;  /* 0x3f80000000007820 */ /* 0x000fc80000410000 */
[----:B------:R4:W0:Y:S02]  /*0ef0*/  F2F.F64.F32 R16, R0 ;  /* 0x0000000000107310 */ /* 0x0008240000201800 */
[----:B0---4-:R-:W-:Y:S05]  /*0f00*/  BRA `(.L_x_6330) ;  /* 0x0000000000b47947 */ /* 0x011fea0003800000 */
.L_x_6342:
[----:B------:R-:W-:-:S09]  /*0f10*/  UISETP.NE.AND UP0, UPT, UR4, 0x1c, UPT ;  /* 0x0000001c0400788c */ /* 0x000fd2000bf05270 */
[----:B------:R-:W-:Y:S05]  /*0f20*/  BRA.U !UP0, `(.L_x_6349) ;  /* 0x0000000108a07547 */ /* 0x000fea000b800000 */
[----:B------:R-:W-:-:S09]  /*0f30*/  UISETP.NE.AND UP0, UPT, UR4, 0x1d, UPT ;  /* 0x0000001d0400788c */ /* 0x000fd2000bf05270 */
[----:B------:R-:W-:Y:S05]  /*0f40*/  BRA.U !UP0, `(.L_x_6350) ;  /* 0x0000000108887547 */ /* 0x000fea000b800000 */
[----:B------:R-:W-:-:S09]  /*0f50*/  UISETP.NE.AND UP0, UPT, UR4, 0x2c, UPT ;  /* 0x0000002c0400788c */ /* 0x000fd2000bf05270 */
[----:B------:R-:W-:Y:S05]  /*0f60*/  BRA.U !UP0, `(.L_x_6351) ;  /* 0x00000001084c7547 */ /* 0x000fea000b800000 */
.L_x_6329:
        /* <DEDUP_REMOVED lines=16> */
.L_x_6352:
[----:B------:R-:W-:Y:S02]  /*1070*/  CS2R R16, SRZ ;  /* 0x0000000000107805 */ /* 0x000fe4000001ff00 */
[----:B------:R-:W-:Y:S01]  /*1080*/  CS2R R18, SRZ ;  /* 0x0000000000127805 */ /* 0x000fe2000001ff00 */
[----:B------:R-:W-:Y:S06]  /*1090*/  BRA `(.L_x_6330) ;  /* 0x0000000000507947 */ /* 0x000fec0003800000 */
.L_x_6351:
[----:B------:R-:W2:Y:S01]  /*10a0*/  LDG.E.U8 R2, desc[UR36][R2.64] ;  /* 0x0000002402027981 */ /* 0x000ea2000c1e1100 */
[----:B------:R-:W-:Y:S01]  /*10b0*/  CS2R R18, SRZ ;  /* 0x0000000000127805 */ /* 0x000fe2000001ff00 */
        /* <DEDUP_REMOVED lines=11> */
.L_x_6350:
[----:B------:R-:W2:Y:S01]  /*1170*/  LDG.E.64 R2, desc[UR36][R2.64] ;  /* 0x0000002402027981 */ /* 0x000ea2000c1e1b00 */
[----:B------:R-:W-:Y:S01]  /*1180*/  CS2R R18, SRZ ;  /* 0x0000000000127805 */ /* 0x000fe2000001ff00 */
[----:B--2---:R4:W0:Y:S02]  /*1190*/  I2F.F64.U64 R16, R2 ;  /* 0x0000000200107312 */ /* 0x0048240000301800 */
[----:B0---4-:R-:W-:Y:S05]  /*11a0*/  BRA `(.L_x_6330) ;  /* 0x00000000000c7947 */ /* 0x011fea0003800000 */
.L_x_6349:
[----:B------:R-:W2:Y:S01]  /*11b0*/  LDG.E R2, desc[UR36][R2.64] ;  /* 0x0000002402027981 */ /* 0x000ea2000c1e1900 */
[----:B------:R-:W-:Y:S01]  /*11c0*/  CS2R R18, SRZ ;  /* 0x0000000000127805 */ /* 0x000fe2000001ff00 */
[----:B--2---:R2:W3:Y:S06]  /*11d0*/  I2F.F64.U32 R16, R2 ;  /* 0x0000000200107312 */ /* 0x0044ec0000201800 */
.L_x_6330:
[----:B------:R-:W-:Y:S05]  /*11e0*/  BSYNC.RECONVERGENT B7 ;  /* 0x0000000000077941 */ /* 0x000fea0003800200 */
.L_x_6324:
[----:B------:R-:W-:-:S07]  /*11f0*/  VIADD R34, R35, 0x80 ;  /* 0x0000008023227836 */ /* 0x000fce0000000000 */
.L_x_6323:
[----:B------:R-:W-:Y:S05]  /*1200*/  BSYNC.RECONVERGENT B6 ;  /* 0x0000000000067941 */ /* 0x000fea0003800200 */
.L_x_6322:
[----:B------:R-:W-:Y:S01]  /*1210*/  ISETP.GE.AND P0, PT, R34, R32, PT ;  /* 0x000000202200720c */ /* 0x000fe20003f06270 */
[----:B------:R-:W-:Y:S01]  /*1220*/  BSSY.RECONVERGENT B6, `(.L_x_6353) ;  /* 0x0000116000067945 */ /* 0x000fe20003800200 */
[----:B------:R-:W-:Y:S02]  /*1230*/  CS2R R30, SRZ ;  /* 0x00000000001e7805 */ /* 0x000fe4000001ff00 */
[----:B------:R-:W-:-:S09]  /*1240*/  CS2R R28, SRZ ;  /* 0x00000000001c7805 */ /* 0x000fd2000001ff00 */
[----:B------:R-:W-:Y:S05]  /*1250*/  @P0 BRA `(.L_x_6354) ;  /* 0x0000001000480947 */ /* 0x000fea0003800000 */
[----:B012---:R-:W0:Y:S01]  /*1260*/  LDC.64 R2, c[0x0][0x390] ;  /* 0x0000e400ff027b82 */ /* 0x007e220000000a00 */
        /* <DEDUP_REMOVED lines=20> */
[----:B-12---:R-:W-:Y:S05]  /*13b0*/  BRA `(.L_x_6361) ;  /* 0x0000000c00e87947 */ /* 0x006fea0003800000 */
.L_x_6359:
[----:B------:R-:W2:Y:S01]  /*13c0*/  LDG.E.U8 R2, desc[UR36][R2.64] ;  /* 0x0000002402027981 */ /* 0x000ea2000c1e1100 */
[----:B------:R-:W-:Y:S01]  /*13d0*/  CS2R R30, SRZ ;  /* 0x00000000001e7805 */ /* 0x000fe2000001ff00 */
[----:B--2---:R1:W2:Y:S02]  /*13e0*/  I2F.F64.U16 R28, R2 ;  /* 0x00000002001c7312 */ /* 0x0042a40000101800 */
[----:B-12---:R-:W-:Y:S05]  /*13f0*/  BRA `(.L_x_6361) ;  /* 0x0000000c00d87947 */ /* 0x006fea0003800000 */
.L_x_6358:
        /* <DEDUP_REMOVED lines=8> */
[----:B--2---:R-:W1:Y:S02]  /*1480*/  I2F.F64.S64 R28, R28 ;  /* 0x0000001c001c7312 */ /* 0x004e640000301c00 */
[----:B-1----:R-:W-:Y:S05]  /*1490*/  BRA `(.L_x_6361) ;  /* 0x0000000c00b07947 */ /* 0x002fea0003800000 */
.L_x_6363:
[----:B------:R-:W2:Y:S01]  /*14a0*/  LDG.E R2, desc[UR36][R2.64] ;  /* 0x0000002402027981 */ /* 0x000ea2000c1e1900 */
[----:B------:R-:W-:Y:S01]  /*14b0*/  CS2R R30, SRZ ;  /* 0x00000000001e7805 */ /* 0x000fe2000001ff00 */
[----:B--2---:R1:W2:Y:S02]  /*14c0*/  I2F.F64 R28, R2 ;  /* 0x00000002001c7312 */ /* 0x0042a40000201c00 */
[----:B-12---:R-:W-:Y:S05]  /*14d0*/  BRA `(.L_x_6361) ;  /* 0x0000000c00a07947 */ /* 0x006fea0003800000 */
.L_x_6362:
[----:B------:R-:W2:Y:S01]  /*14e0*/  LDG.E.U16 R2, desc[UR36][R2.64] ;  /* 0x0000002402027981 */ /* 0x000ea2000c1e1500 */
[----:B------:R-:W-:Y:S01]  /*14f0*/  CS2R R30, SRZ ;  /* 0x00000000001e7805 */ /* 0x000fe2000001ff00 */
[----:B--2---:R1:W2:Y:S02]  /*1500*/  I2F.F64.S16 R28, R2 ;  /* 0x00000002001c7312 */ /* 0x0042a40000101c00 */
[----:B-12---:R-:W-:Y:S05]  /*1510*/  BRA `(.L_x_6361) ;  /* 0x0000000c00907947 */ /* 0x006fea0003800000 */
.L_x_6357:
        /* <DEDUP_REMOVED lines=11> */
.L_x_6365:
[----:B------:R-:W2:Y:S01]  /*15d0*/  LDG.E.U16 R0, desc[UR36][R2.64] ;  /* 0x0000002402007981 */ /* 0x000ea2000c1e1500 */
[----:B------:R-:W-:Y:S01]  /*15e0*/  CS2R R30, SRZ ;  /* 0x00000000001e7805 */ /* 0x000fe2000001ff00 */
[----:B--2---:R-:W-:-:S05]  /*15f0*/  HADD2.F32 R0, -RZ, R0.H0_H0 ;  /* 0x20000000ff007230 */ /* 0x004fca0000004100 */
[----:B------:R-:W-:-:S04]  /*1600*/  FMUL.FTZ R0, R0, 1 ;  /* 0x3f80000000007820 */ /* 0x000fc80000410000 */
[----:B------:R0:W1:Y:S02]  /*1610*/  F2F.F64.F32 R28, R0 ;  /* 0x00000000001c7310 */ /* 0x0000640000201800 */
[----:B01----:R-:W-:Y:S05]  /*1620*/  BRA `(.L_x_6361) ;  /* 0x0000000c004c7947 */ /* 0x003fea0003800000 */
.L_x_6364:
        /* <DEDUP_REMOVED lines=14> */
[----:B------:R-:W1:Y:S02]  /*1710*/  F2F.F64.F32 R30, R30 ;  /* 0x0000001e001e7310 */ /* 0x000e640000201800 */
[----:B01----:R-:W-:Y:S05]  /*1720*/  BRA `(.L_x_6361) ;  /* 0x0000000c000c7947 */ /* 0x003fea0003800000 */
.L_x_6367:
        /* <DEDUP_REMOVED lines=10> */
[----:B------:R1:W2:Y:S02]  /*17d0*/  F2F.F64.F32 R30, R0 ;  /* 0x00000000001e7310 */ /* 0x0002a40000201800 */
[----:B012---:R-:W-:Y:S05]  /*17e0*/  BRA `(.L_x_6361) ;  /* 0x0000000800dc7947 */ /* 0x007fea0003800000 */
.L_x_6366:
[----:B------:R0:W5:Y:S01]  /*17f0*/  LDG.E.64 R28, desc[UR36][R2.64] ;  /* 0x00000024021c7981 */ /* 0x000162000c1e1b00 */
[----:B------:R-:W-:Y:S01]  /*1800*/  CS2R R30, SRZ ;  /* 0x00000000001e7805 */ /* 0x000fe2000001ff00 */
[----:B------:R-:W-:Y:S06]  /*1810*/  BRA `(.L_x_6361) ;  /* 0x0000000800d07947 */ /* 0x000fec0003800000 */
.L_x_6356:
        /* <DEDUP_REMOVED lines=14> */
.L_x_6370:
[----:B------:R4:W5:Y:S01]  /*1900*/  LDG.E.128 R28, desc[UR36][R2.64] ;  /* 0x00000024021c7981 */ /* 0x000962000c1e1d00 */
[----:B------:R-:W-:Y:S05]  /*1910*/  BRA `(.L_x_6361) ;  /* 0x0000000800907947 */ /* 0x000fea0003800000 */
.L_x_6369:
        /* <DEDUP_REMOVED lines=28> */
.L_x_6372:
        /* <DEDUP_REMOVED lines=15> */
.L_x_6371:
[----:B------:R-:W2:Y:S01]  /*1bd0*/  LDG.E.U16 R0, desc[UR36][R2.64] ;  /* 0x0000002402007981 */ /* 0x000ea2000c1e1500 */
[----:B------:R-:W-:Y:S01]  /*1be0*/  CS2R R30, SRZ ;  /* 0x00000000001e7805 */ /* 0x000fe2000001ff00 */
[----:B--2---:R-:W-:-:S04]  /*1bf0*/  IMAD.U32 R0, R0, 0x10000, RZ ;  /* 0x0001000000007824 */ /* 0x004fc800078e00ff */
[----:B------:R-:W-:-:S04]  /*1c00*/  FMUL.FTZ R0, R0, 1 ;  /* 0x3f80000000007820 */ /* 0x000fc80000410000 */
[----:B------:R4:W0:Y:S02]  /*1c10*/  F2F.F64.F32 R28, R0 ;  /* 0x00000000001c7310 */ /* 0x0008240000201800 */
[----:B0---4-:R-:W-:Y:S05]  /*1c20*/  BRA `(.L_x_6361) ;  /* 0x0000000400cc7947 */ /* 0x011fea0003800000 */
.L_x_6368:
        /* <DEDUP_REMOVED lines=12> */
.L_x_6375:
        /* <DEDUP_REMOVED lines=22> */
.L_x_6377:
[----:B------:R-:W-:Y:S05]  /*1e50*/  BSYNC.RECONVERGENT B0 ;  /* 0x0000000000007941 */ /* 0x000fea0003800200 */
.L_x_6376:
[----:B------:R-:W-:Y:S01]  /*1e60*/  IMAD.SHL.U32 R0, R0, 0x100000, RZ ;  /* 0x0010000000007824 */ /* 0x000fe200078e00ff */
[----:B------:R-:W-:-:S04]  /*1e70*/  LEA R2, R2, 0x3b800000, 0x17 ;  /* 0x3b80000002027811 */ /* 0x000fc800078eb8ff */
[----:B------:R-:W-:-:S05]  /*1e80*/  LOP3.LUT R0, R2, R0, R7, 0xfe, !PT ;  /* 0x0000000002007212 */ /* 0x000fca00078efe07 */
[----:B------:R-:W-:-:S04]  /*1e90*/  FMUL.FTZ R0, R0, 1 ;  /* 0x3f80000000007820 */ /* 0x000fc80000410000 */
[----:B------:R4:W0:Y:S02]  /*1ea0*/  F2F.F64.F32 R28, R0 ;  /* 0x00000000001c7310 */ /* 0x0008240000201800 */
[----:B0---4-:R-:W-:Y:S05]  /*1eb0*/  BRA `(.L_x_6361) ;  /* 0x0000000400287947 */ /* 0x011fea0003800000 */
.L_x_6374:
        /* <DEDUP_REMOVED lines=22> */
.L_x_6379:
[----:B------:R-:W-:Y:S05]  /*2020*/  BSYNC.RECONVERGENT B0 ;  /* 0x0000000000007941 */ /* 0x000fea0003800200 */
.L_x_6378:
[----:B------:R-:W-:Y:S01]  /*2030*/  IMAD.SHL.U32 R0, R0, 0x200000, RZ ;  /* 0x0020000000007824 */ /* 0x000fe200078e00ff */
[----:B------:R-:W-:-:S04]  /*2040*/  LEA R2, R2, 0x37800000, 0x17 ;  /* 0x3780000002027811 */ /* 0x000fc800078eb8ff */
[----:B------:R-:W-:-:S05]  /*2050*/  LOP3.LUT R0, R2, R0, R7, 0xfe, !PT ;  /* 0x0000000002007212 */ /* 0x000fca00078efe07 */
[----:B------:R-:W-:-:S04]  /*2060*/  FMUL.FTZ R0, R0, 1 ;  /* 0x3f80000000007820 */ /* 0x000fc80000410000 */
[----:B------:R4:W0:Y:S02]  /*2070*/  F2F.F64.F32 R28, R0 ;  /* 0x00000000001c7310 */ /* 0x0008240000201800 */
[----:B0---4-:R-:W-:Y:S05]  /*2080*/  BRA `(.L_x_6361) ;  /* 0x0000000000b47947 */ /* 0x011fea0003800000 */
.L_x_6373:
[----:B------:R-:W-:-:S09]  /*2090*/  UISETP.NE.AND UP0, UPT, UR4, 0x1c, UPT ;  /* 0x0000001c0400788c */ /* 0x000fd2000bf05270 */
[----:B------:R-:W-:Y:S05]  /*20a0*/  BRA.U !UP0, `(.L_x_6380) ;  /* 0x0000000108a07547 */ /* 0x000fea000b800000 */
[----:B------:R-:W-:-:S09]  /*20b0*/  UISETP.NE.AND UP0, UPT, UR4, 0x1d, UPT ;  /* 0x0000001d0400788c */ /* 0x000fd2000bf05270 */
[----:B------:R-:W-:Y:S05]  /*20c0*/  BRA.U !UP0, `(.L_x_6381) ;  /* 0x0000000108887547 */ /* 0x000fea000b800000 */
[----:B------:R-:W-:-:S09]  /*20d0*/  UISETP.NE.AND UP0, UPT, UR4, 0x2c, UPT ;  /* 0x0000002c0400788c */ /* 0x000fd2000bf05270 */
[----:B------:R-:W-:Y:S05]  /*20e0*/  BRA.U UP0, `(.L_x_6360) ;  /* 0x0000000100347547 */ /* 0x000fea000b800000 */
        /* <DEDUP_REMOVED lines=13> */
.L_x_6360:
        /* <DEDUP_REMOVED lines=16> */
.L_x_6382:
[----:B------:R-:W-:Y:S02]  /*22c0*/  CS2R R28, SRZ ;  /* 0x00000000001c7805 */ /* 0x000fe4000001ff00 */
[----:B------:R-:W-:Y:S01]  /*22d0*/  CS2R R30, SRZ ;  /* 0x00000000001e7805 */ /* 0x000fe2000001ff00 */
[----:B------:R-:W-:Y:S06]  /*22e0*/  BRA `(.L_x_6361) ;  /* 0x00000000001c7947 */ /* 0x000fec0003800000 */
.L_x_6381:
[----:B------:R-:W2:Y:S01]  /*22f0*/  LDG.E.64 R28, desc[UR36][R2.64] ;  /* 0x00000024021c7981 */ /* 0x000ea2000c1e1b00 */
[----:B------:R-:W-:Y:S01]  /*2300*/  CS2R R30, SRZ ;  /* 0x00000000001e7805 */ /* 0x000fe2000001ff00 */
[----:B--2---:R-:W1:Y:S02]  /*2310*/  I2F.F64.U64 R28, R28 ;  /* 0x0000001c001c7312 */ /* 0x004e640000301800 */
[----:B-1----:R-:W-:Y:S05]  /*2320*/  BRA `(.L_x_6361) ;  /* 0x00000000000c7947 */ /* 0x002fea0003800000 */
.L_x_6380:
[----:B------:R-:W2:Y:S01]  /*2330*/  LDG.E R2, desc[UR36][R2.64] ;  /* 0x0000002402027981 */ /* 0x000ea2000c1e1900 */
[----:B------:R-:W-:Y:S01]  /*2340*/  CS2R R30, SRZ ;  /* 0x00000000001e7805 */ /* 0x000fe2000001ff00 */
[----:B--2---:R1:W2:Y:S06]  /*2350*/  I2F.F64.U32 R28, R2 ;  /* 0x00000002001c7312 */ /* 0x0042ac0000201800 */
.L_x_6361:
[----:B------:R-:W-:Y:S05]  /*2360*/  BSYNC.RECONVERGENT B7 ;  /* 0x0000000000077941 */ /* 0x000fea0003800200 */
.L_x_6355:
[----:B------:R-:W-:-:S07]  /*2370*/  VIADD R34, R34, 0x80 ;  /* 0x0000008022227836 */ /* 0x000fce0000000000 */
.L_x_6354:
[----:B------:R-:W-:Y:S05]  /*2380*/  BSYNC.RECONVERGENT B6 ;  /* 0x0000000000067941 */ /* 0x000fea0003800200 */
.L_x_6353:
[----:B------:R-:W-:Y:S01]  /*2390*/  ISETP.GE.AND P0, PT, R34, R32, PT ;  /* 0x000000202200720c */ /* 0x000fe20003f06270 */
[----:B------:R-:W-:Y:S01]  /*23a0*/  BSSY.RECONVERGENT B6, `(.L_x_6383) ;  /* 0x0000116000067945 */ /* 0x000fe20003800200 */
[----:B------:R-:W-:Y:S02]  /*23b0*/  CS2R R26, SRZ ;  /* 0x00000000001a7805 */ /* 0x000fe4000001ff00 */
[----:B------:R-:W-:-:S09]  /*23c0*/  CS2R R24, SRZ ;  /* 0x0000000000187805 */ /* 0x000fd2000001ff00 */
[----:B------:R-:W-:Y:S05]  /*23d0*/  @P0 BRA `(.L_x_6384) ;  /* 0x0000001000480947 */ /* 0x000fea0003800000 */
[----:B012-4-:R-:W0:Y:S01]  /*23e0*/  LDC.64 R2, c[0x0][0x390] ;  /* 0x0000e400ff027b82 */ /* 0x017e220000000a00 */
        /* <DEDUP_REMOVED lines=21> */
.L_x_6389:
[----:B------:R-:W2:Y:S01]  /*2540*/  LDG.E.U8 R2, desc[UR36][R2.64] ;  /* 0x0000002402027981 */ /* 0x000ea2000c1e1100 */
[----:B------:R-:W-:Y:S01]  /*2550*/  CS2R R26, SRZ ;  /* 0x00000000001a7805 */ /* 0x000fe2000001ff00 */
[----:B--2---:R0:W1:Y:S02]  /*2560*/  I2F.F64.U16 R24, R2 ;  /* 0x0000000200187312 */ /* 0x0040640000101800 */
[----:B01----:R-:W-:Y:S05]  /*2570*/  BRA `(.L_x_6391) ;  /* 0x0000000c00d87947 */ /* 0x003fea0003800000 */
.L_x_6388:
        /* <DEDUP_REMOVED lines=10> */
.L_x_6393:
[----:B------:R-:W2:Y:S01]  /*2620*/  LDG.E R2, desc[UR36][R2.64] ;  /* 0x0000002402027981 */ /* 0x000ea2000c1e1900 */
[----:B------:R-:W-:Y:S01]  /*2630*/  CS2R R26, SRZ ;  /* 0x00000000001a7805 */ /* 0x000fe2000001ff00 */
[----:B--2---:R0:W1:Y:S02]  /*2640*/  I2F.F64 R24, R2 ;  /* 0x0000000200187312 */ /* 0x0040640000201c00 */
[----:B01----:R-:W-:Y:S05]  /*2650*/  BRA `(.L_x_6391) ;  /* 0x0000000c00a07947 */ /* 0x003fea0003800000 */
.L_x_6392:
[----:B------:R-:W2:Y:S01]  /*2660*/  LDG.E.U16 R2, desc[UR36][R2.64] ;  /* 0x0000002402027981 */ /* 0x000ea2000c1e1500 */
[----:B------:R-:W-:Y:S01]  /*2670*/  CS2R R26, SRZ ;  /* 0x00000000001a7805 */ /* 0x000fe2000001ff00 */
[----:B--2---:R0:W1:Y:S02]  /*2680*/  I2F.F64.S16 R24, R2 ;  /* 0x0000000200187312 */ /* 0x0040640000101c00 */
[----:B01----:R-:W-:Y:S05]  /*2690*/  BRA `(.L_x_6391) ;  /* 0x0000000c00907947 */ /* 0x003fea0003800000 */
.L_x_6387:
        /* <DEDUP_REMOVED lines=11> */
.L_x_6395:
[----:B------:R-:W2:Y:S01]  /*2750*/  LDG.E.U16 R0, desc[UR36][R2.64] ;  /* 0x0000002402007981 */ /* 0x000ea2000c1e1500 */
[----:B------:R-:W-:Y:S01]  /*2760*/  CS2R R26, SRZ ;  /* 0x00000000001a7805 */ /* 0x000fe2000001ff00 */
[----:B--2---:R-:W-:-:S05]  /*2770*/  HADD2.F32 R0, -RZ, R0.H0_H0 ;  /* 0x20000000ff007230 */ /* 0x004fca0000004100 */
[----:B------:R-:W-:-:S04]  /*2780*/  FMUL.FTZ R0, R0, 1 ;  /* 0x3f80000000007820 */ /* 0x000fc80000410000 */
[----:B------:R1:W2:Y:S02]  /*2790*/  F2F.F64.F32 R24, R0 ;  /* 0x0000000000187310 */ /* 0x0002a40000201800 */
[----:B-12---:R-:W-:Y:S05]  /*27a0*/  BRA `(.L_x_6391) ;  /* 0x0000000c004c7947 */ /* 0x006fea0003800000 */
.L_x_6394:
        /* <DEDUP_REMOVED lines=16> */
.L_x_6397:
        /* <DEDUP_REMOVED lines=10> */
[----:B------:R2:W4:Y:S02]  /*2950*/  F2F.F64.F32 R26, R0 ;  /* 0x00000000001a7310 */ /* 0x0005240000201800 */
[----:B-12-4-:R-:W-:Y:S05]  /*2960*/  BRA `(.L_x_6391) ;  /* 0x0000000800dc7947 */ /* 0x016fea0003800000 */
.L_x_6396:
[----:B------:R0:W5:Y:S01]  /*2970*/  LDG.E.64 R24, desc[UR36][R2.64] ;  /* 0x0000002402187981 */ /* 0x000162000c1e1b00 */
[----:B------:R-:W-:Y:S01]  /*2980*/  CS2R R26, SRZ ;  /* 0x00000000001a7805 */ /* 0x000fe2000001ff00 */
[----:B------:R-:W-:Y:S06]  /*2990*/  BRA `(.L_x_6391) ;  /* 0x0000000800d07947 */ /* 0x000fec0003800000 */
.L_x_6386:
        /* <DEDUP_REMOVED lines=14> */
.L_x_6400:
[----:B------:R1:W5:Y:S01]  /*2a80*/  LDG.E.128 R24, desc[UR36][R2.64] ;  /* 0x0000002402187981 */ /* 0x000362000c1e1d00 */
[----:B------:R-:W-:Y:S05]  /*2a90*/  BRA `(.L_x_6391) ;  /* 0x0000000800907947 */ /* 0x000fea0003800000 */
.L_x_6399:
        /* <DEDUP_REMOVED lines=27> */
[----:B--2-4-:R-:W-:Y:S05]  /*2c50*/  BRA `(.L_x_6391) ;  /* 0x0000000800207947 */ /* 0x014fea0003800000 */
.L_x_6402:
        /* <DEDUP_REMOVED lines=14> */
[----:B--2-4-:R-:W-:Y:S05]  /*2d40*/  BRA `(.L_x_6391) ;  /* 0x0000000400e47947 */ /* 0x014fea0003800000 */
.L_x_6401:
[----:B------:R-:W2:Y:S01]  /*2d50*/  LDG.E.U16 R0, desc[UR36][R2.64] ;  /* 0x0000002402007981 */ /* 0x000ea2000c1e1500 */
[----:B------:R-:W-:Y:S01]  /*2d60*/  CS2R R26, SRZ ;  /* 0x00000000001a7805 */ /* 0x000fe2000001ff00 */
[----:B--2---:R-:W-:-:S04]  /*2d70*/  IMAD.U32 R0, R0, 0x10000, RZ ;  /* 0x0001000000007824 */ /* 0x004fc800078e00ff */
[----:B------:R-:W-:-:S04]  /*2d80*/  FMUL.FTZ R0, R0, 1 ;  /* 0x3f80000000007820 */ /* 0x000fc80000410000 */
[----:B------:R2:W4:Y:S02]  /*2d90*/  F2F.F64.F32 R24, R0 ;  /* 0x0000000000187310 */ /* 0x0005240000201800 */
[----:B--2-4-:R-:W-:Y:S05]  /*2da0*/  BRA `(.L_x_6391) ;  /* 0x0000000400cc7947 */ /* 0x014fea0003800000 */
.L_x_6398:
        /* <DEDUP_REMOVED lines=10> */
[----:B--2---:R0:W1:Y:S02]  /*2e50*/  I2F.F64.U16 R24, R2 ;  /* 0x0000000200187312 */ /* 0x0040640000101800 */
[----:B01----:R-:W-:Y:S05]  /*2e60*/  BRA `(.L_x_6391) ;  /* 0x00000004009c7947 */ /* 0x003fea0003800000 */
.L_x_6405:
        /* <DEDUP_REMOVED lines=22> */
.L_x_6407:
[----:B------:R-:W-:Y:S05]  /*2fd0*/  BSYNC.RECONVERGENT B0 ;  /* 0x0000000000007941 */ /* 0x000fea0003800200 */
.L_x_6406:
[----:B------:R-:W-:Y:S01]  /*2fe0*/  IMAD.SHL.U32 R0, R0, 0x100000, RZ ;  /* 0x0010000000007824 */ /* 0x000fe200078e00ff */
[----:B------:R-:W-:-:S04]  /*2ff0*/  LEA R2, R2, 0x3b800000, 0x17 ;  /* 0x3b80000002027811 */ /* 0x000fc800078eb8ff */
[----:B------:R-:W-:-:S05]  /*3000*/  LOP3.LUT R0, R2, R0, R7, 0xfe, !PT ;  /* 0x0000000002007212 */ /* 0x000fca00078efe07 */
[----:B------:R-:W-:-:S04]  /*3010*/  FMUL.FTZ R0, R0, 1 ;  /* 0x3f80000000007820 */ /* 0x000fc80000410000 */
[----:B------:R0:W1:Y:S02]  /*3020*/  F2F.F64.F32 R24, R0 ;  /* 0x0000000000187310 */ /* 0x0000640000201800 */
[----:B01----:R-:W-:Y:S05]  /*3030*/  BRA `(.L_x_6391) ;  /* 0x0000000400287947 */ /* 0x003fea0003800000 */
.L_x_6404:
        /* <DEDUP_REMOVED lines=22> */
.L_x_6409:
[----:B------:R-:W-:Y:S05]  /*31a0*/  BSYNC.RECONVERGENT B0 ;  /* 0x0000000000007941 */ /* 0x000fea0003800200 */
.L_x_6408:
[----:B------:R-:W-:Y:S01]  /*31b0*/  IMAD.SHL.U32 R0, R0, 0x200000, RZ ;  /* 0x0020000000007824 */ /* 0x000fe200078e00ff */
[----:B------:R-:W-:-:S04]  /*31c0*/  LEA R2, R2, 0x37800000, 0x17 ;  /* 0x3780000002027811 */ /* 0x000fc800078eb8ff */
[----:B------:R-:W-:-:S05]  /*31d0*/  LOP3.LUT R0, R2, R0, R7, 0xfe, !PT ;  /* 0x0000000002007212 */ /* 0x000fca00078efe07 */
[----:B------:R-:W-:-:S04]  /*31e0*/  FMUL.FTZ R0, R0, 1 ;  /* 0x3f80000000007820 */ /* 0x000fc80000410000 */
[----:B------:R0:W1:Y:S02]  /*31f0*/  F2F.F64.F32 R24, R0 ;  /* 0x0000000000187310 */ /* 0x0000640000201800 */
[----:B01----:R-:W-:Y:S05]  /*3200*/  BRA `(.L_x_6391) ;  /* 0x0000000000b47947 */ /* 0x003fea0003800000 */
.L_x_6403:
        /* <DEDUP_REMOVED lines=19> */
.L_x_6390:
        /* <DEDUP_REMOVED lines=16> */
.L_x_6412:
[----:B------:R-:W-:Y:S02]  /*3440*/  CS2R R24, SRZ ;  /* 0x0000000000187805 */ /* 0x000fe4000001ff00 */
[----:B------:R-:W-:Y:S01]  /*3450*/  CS2R R26, SRZ ;  /* 0x00000000001a7805 */ /* 0x000fe2000001ff00 */
[----:B------:R-:W-:Y:S06]  /*3460*/  BRA `(.L_x_6391) ;  /* 0x00000000001c7947 */ /* 0x000fec0003800000 */
.L_x_6411:
[----:B------:R-:W2:Y:S01]  /*3470*/  LDG.E.64 R24, desc[UR36][R2.64] ;  /* 0x0000002402187981 */ /* 0x000ea2000c1e1b00 */
[----:B------:R-:W-:Y:S01]  /*3480*/  CS2R R26, SRZ ;  /* 0x00000000001a7805 */ /* 0x000fe2000001ff00 */
[----:B--2---:R-:W0:Y:S02]  /*3490*/  I2F.F64.U64 R24, R24 ;  /* 0x0000001800187312 */ /* 0x004e240000301800 */
[----:B0-----:R-:W-:Y:S05]  /*34a0*/  BRA `(.L_x_6391) ;  /* 0x00000000000c7947 */ /* 0x001fea0003800000 */
.L_x_6410:
[----:B------:R-:W2:Y:S01]  /*34b0*/  LDG.E R2, desc[UR36][R2.64] ;  /* 0x0000002402027981 */ /* 0x000ea2000c1e1900 */
[----:B------:R-:W-:Y:S01]  /*34c0*/  CS2R R26, SRZ ;  /* 0x00000000001a7805 */ /* 0x000fe2000001ff00 */
[----:B--2---:R2:W4:Y:S06]  /*34d0*/  I2F.F64.U32 R24, R2 ;  /* 0x0000000200187312 */ /* 0x00452c0000201800 */
.L_x_6391:
[----:B------:R-:W-:Y:S05]  /*34e0*/  BSYNC.RECONVERGENT B7 ;  /* 0x0000000000077941 */ /* 0x000fea0003800200 */
.L_x_6385:
[----:B------:R-:W-:-:S07]  /*34f0*/  VIADD R34, R34, 0x80 ;  /* 0x0000008022227836 */ /* 0x000fce0000000000 */
.L_x_6384:
[----:B------:R-:W-:Y:S05]  /*3500*/  BSYNC.RECONVERGENT B6 ;  /* 0x0000000000067941 */ /* 0x000fea0003800200 */
.L_x_6383:
        /* <DEDUP_REMOVED lines=25> */
.L_x_6418:
[----:B------:R-:W2:Y:S02]  /*36a0*/  LDG.E.U8 R2, desc[UR36][R2.64] ;  /* 0x0000002402027981 */ /* 0x000ea4000c1e1100 */
[----:B--2---:R0:W1:Y:S02]  /*36b0*/  I2F.F64.U16 R20, R2 ;  /* 0x0000000200147312 */ /* 0x0040640000101800 */
[----:B01----:R-:W-:Y:S05]  /*36c0*/  BRA `(.L_x_6414) ;  /* 0x0000000c00947947 */ /* 0x003fea0003800000 */
.L_x_6417:
        /* <DEDUP_REMOVED lines=9> */
.L_x_6421:
[----:B------:R-:W2:Y:S02]  /*3760*/  LDG.E R2, desc[UR36][R2.64] ;  /* 0x0000002402027981 */ /* 0x000ea4000c1e1900 */
[----:B--2---:R0:W1:Y:S02]  /*3770*/  I2F.F64 R20, R2 ;  /* 0x0000000200147312 */ /* 0x0040640000201c00 */
[----:B01----:R-:W-:Y:S05]  /*3780*/  BRA `(.L_x_6414) ;  /* 0x0000000c00647947 */ /* 0x003fea0003800000 */
.L_x_6420:
[----:B------:R-:W2:Y:S02]  /*3790*/  LDG.E.U16 R2, desc[UR36][R2.64] ;  /* 0x0000002402027981 */ /* 0x000ea4000c1e1500 */
[----:B--2---:R0:W1:Y:S02]  /*37a0*/  I2F.F64.S16 R20, R2 ;  /* 0x0000000200147312 */ /* 0x0040640000101c00 */
[----:B01----:R-:W-:Y:S05]  /*37b0*/  BRA `(.L_x_6414) ;  /* 0x0000000c00587947 */ /* 0x003fea0003800000 */
.L_x_6416:
        /* <DEDUP_REMOVED lines=10> */
.L_x_6423:
[----:B------:R-:W2:Y:S02]  /*3860*/  LDG.E.U16 R0, desc[UR36][R2.64] ;  /* 0x0000002402007981 */ /* 0x000ea4000c1e1500 */
[----:B--2---:R-:W-:-:S05]  /*3870*/  HADD2.F32 R0, -RZ, R0.H0_H0 ;  /* 0x20000000ff007230 */ /* 0x004fca0000004100 */
[----:B------:R-:W-:-:S04]  /*3880*/  FMUL.FTZ R0, R0, 1 ;  /* 0x3f80000000007820 */ /* 0x000fc80000410000 */
[----:B------:R0:W1:Y:S02]  /*3890*/  F2F.F64.F32 R20, R0 ;  /* 0x0000000000147310 */ /* 0x0000640000201800 */
[----:B01----:R-:W-:Y:S05]  /*38a0*/  BRA `(.L_x_6414) ;  /* 0x0000000c001c7947 */ /* 0x003fea0003800000 */
.L_x_6422:
        /* <DEDUP_REMOVED lines=16> */
.L_x_6425:
        /* <DEDUP_REMOVED lines=12> */
.L_x_6424:
[----:B------:R0:W5:Y:S01]  /*3a70*/  LDG.E.64 R20, desc[UR36][R2.64] ;  /* 0x0000002402147981 */ /* 0x000162000c1e1b00 */
[----:B------:R-:W-:Y:S05]  /*3a80*/  BRA `(.L_x_6414) ;  /* 0x0000000800a47947 */ /* 0x000fea0003800000 */
.L_x_6415:
        /* <DEDUP_REMOVED lines=13> */
.L_x_6428:
[----:B------:R0:W5:Y:S01]  /*3b60*/  LDG.E.128 R20, desc[UR36][R2.64] ;  /* 0x0000002402147981 */ /* 0x000162000c1e1d00 */
[----:B------:R-:W-:Y:S05]  /*3b70*/  BRA `(.L_x_6414) ;  /* 0x0000000800687947 */ /* 0x000fea0003800000 */
.L_x_6427:
        /* <DEDUP_REMOVED lines=27> */
.L_x_6430:
        /* <DEDUP_REMOVED lines=14> */
.L_x_6429:
[----:B------:R-:W2:Y:S02]  /*3e10*/  LDG.E.U16 R0, desc[UR36][R2.64] ;  /* 0x0000002402007981 */ /* 0x000ea4000c1e1500 */
[----:B--2---:R-:W-:-:S04]  /*3e20*/  IMAD.U32 R0, R0, 0x10000, RZ ;  /* 0x0001000000007824 */ /* 0x004fc800078e00ff */
[----:B------:R-:W-:-:S04]  /*3e30*/  FMUL.FTZ R0, R0, 1 ;  /* 0x3f80000000007820 */ /* 0x000fc80000410000 */
[----:B------:R0:W1:Y:S02]  /*3e40*/  F2F.F64.F32 R20, R0 ;  /* 0x0000000000147310 */ /* 0x0000640000201800 */
[----:B01----:R-:W-:Y:S05]  /*3e50*/  BRA `(.L_x_6414) ;  /* 0x0000000400b07947 */ /* 0x003fea0003800000 */
.L_x_6426:
        /* <DEDUP_REMOVED lines=11> */
.L_x_6433:
        /* <DEDUP_REMOVED lines=21> */
.L_x_6435:
[----:B------:R-:W-:Y:S05]  /*4060*/  BSYNC.RECONVERGENT B0 ;  /* 0x0000000000007941 */ /* 0x000fea0003800200 */
.L_x_6434:
[----:B------:R-:W-:Y:S01]  /*4070*/  IMAD.SHL.U32 R0, R0, 0x100000, RZ ;  /* 0x0010000000007824 */ /* 0x000fe200078e00ff */
[----:B------:R-:W-:-:S04]  /*4080*/  LEA R2, R2, 0x3b800000, 0x17 ;  /* 0x3b80000002027811 */ /* 0x000fc800078eb8ff */
[----:B------:R-:W-:-:S05]  /*4090*/  LOP3.LUT R0, R2, R0, R7, 0xfe, !PT ;  /* 0x0000000002007212 */ /* 0x000fca00078efe07 */
[----:B------:R-:W-:-:S04]  /*40a0*/  FMUL.FTZ R0, R0, 1 ;  /* 0x3f80000000007820 */ /* 0x000fc80000410000 */
[----:B------:R0:W1:Y:S02]  /*40b0*/  F2F.F64.F32 R20, R0 ;  /* 0x0000000000147310 */ /* 0x0000640000201800 */
[----:B01----:R-:W-:Y:S05]  /*40c0*/  BRA `(.L_x_6414) ;  /* 0x0000000400147947 */ /* 0x003fea0003800000 */
.L_x_6432:
        /* <DEDUP_REMOVED lines=21> */
.L_x_6437:
[----:B------:R-:W-:Y:S05]  /*4220*/  BSYNC.RECONVERGENT B0 ;  /* 0x0000000000007941 */ /* 0x000fea0003800200 */
.L_x_6436:
[----:B------:R-:W-:Y:S01]  /*4230*/  IMAD.SHL.U32 R0, R0, 0x200000, RZ ;  /* 0x0020000000007824 */ /* 0x000fe200078e00ff */
[----:B------:R-:W-:-:S04]  /*4240*/  LEA R2, R2, 0x37800000, 0x17 ;  /* 0x3780000002027811 */ /* 0x000fc800078eb8ff */
[----:B------:R-:W-:-:S05]  /*4250*/  LOP3.LUT R0, R2, R0, R7, 0xfe, !PT ;  /* 0x0000000002007212 */ /* 0x000fca00078efe07 */
[----:B------:R-:W-:-:S04]  /*4260*/  FMUL.FTZ R0, R0, 1 ;  /* 0x3f80000000007820 */ /* 0x000fc80000410000 */
[----:B------:R0:W1:Y:S02]  /*4270*/  F2F.F64.F32 R20, R0 ;  /* 0x0000000000147310 */ /* 0x0000640000201800 */
[----:B01----:R-:W-:Y:S05]  /*4280*/  BRA `(.L_x_6414) ;  /* 0x0000000000a47947 */ /* 0x003fea0003800000 */
.L_x_6431:
        /* <DEDUP_REMOVED lines=18> */
.L_x_6419:
        /* <DEDUP_REMOVED lines=16> */
.L_x_6440:
[----:B------:R-:W-:Y:S01]  /*44b0*/  CS2R R20, SRZ ;  /* 0x0000000000147805 */ /* 0x000fe2000001ff00 */
[----:B------:R-:W-:Y:S06]  /*44c0*/  BRA `(.L_x_6414) ;  /* 0x0000000000147947 */ /* 0x000fec0003800000 */
.L_x_6439:
[----:B------:R-:W2:Y:S02]  /*44d0*/  LDG.E.64 R20, desc[UR36][R2.64] ;  /* 0x0000002402147981 */ /* 0x000ea4000c1e1b00 */
[----:B--2---:R-:W0:Y:S02]  /*44e0*/  I2F.F64.U64 R20, R20 ;  /* 0x0000001400147312 */ /* 0x004e240000301800 */
[----:B0-----:R-:W-:Y:S05]  /*44f0*/  BRA `(.L_x_6414) ;  /* 0x0000000000087947 */ /* 0x001fea0003800000 */
.L_x_6438:
[----:B------:R-:W2:Y:S02]  /*4500*/  LDG.E R2, desc[UR36][R2.64] ;  /* 0x0000002402027981 */ /* 0x000ea4000c1e1900 */
[----:B--2---:R0:W1:Y:S02]  /*4510*/  I2F.F64.U32 R20, R2 ;  /* 0x0000000200147312 */ /* 0x0040640000201800 */
.L_x_6414:
[----:B------:R-:W-:Y:S05]  /*4520*/  BSYNC.RECONVERGENT B6 ;  /* 0x0000000000067941 */ /* 0x000fea0003800200 */
.L_x_6413:
[----:B------:R-:W-:Y:S01]  /*4530*/  ISETP.GE.AND P0, PT, R35, R32, PT ;  /* 0x000000202300720c */ /* 0x000fe20003f06270 */
[----:B------:R-:W-:Y:S01]  /*4540*/  BSSY.RECONVERGENT B2, `(.L_x_6441) ;  /* 0x00005f1000027945 */ /* 0x000fe20003800200 */
[----:B------:R-:W-:Y:S02]  /*4550*/  CS2R R6, SRZ ;  /* 0x0000000000067805 */ /* 0x000fe4000001ff00 */
[----:B------:R-:W-:-:S09]  /*4560*/  CS2R R4, SRZ ;  /* 0x0000000000047805 */ /* 0x000fd2000001ff00 */
[----:B------:R-:W-:Y:S05]  /*4570*/  @P0 BRA `(.L_x_6442) ;  /* 0x0000005c00b40947 */ /* 0x000fea0003800000 */
[----:B-----5:R-:W0:Y:S01]  /*4580*/  DADD R4, -RZ, -R18 ;  /* 0x00000000ff047229 */ /* 0x020e220000000912 */
[----:B------:R-:W-:Y:S01]  /*4590*/  BSSY.RECONVERGENT B3, `(.L_x_6443) ;  /* 0x0000492000037945 */ /* 0x000fe20003800200 */
[----:B0-----:R-:W-:-:S04]  /*45a0*/  LOP3.LUT R7, R5, 0x7fffffff, RZ, 0xc0, !PT ;  /* 0x7fffffff05077812 */ /* 0x001fc800078ec0ff */
[----:B------:R-:W-:-:S15]  /*45b0*/  LOP3.LUT P0, RZ, R7, R4, RZ, 0xfc, !PT ;  /* 0x0000000407ff7212 */ /* 0x000fde000780fcff */
[----:B------:R-:W-:-:S15]  /*45c0*/  NOP ;  /* 0x0000000000007918 */ /* 0x000fde0000000000 */
[----:B------:R-:W-:-:S15]  /*45d0*/  NOP ;  /* 0x0000000000007918 */ /* 0x000fde0000000000 */
[----:B------:R-:W-:-:S13]  /*45e0*/  NOP ;  /* 0x0000000000007918 */ /* 0x000fda0000000000 */
[----:B-1234-:R0:W1:Y:S02]  /*45f0*/  DADD R2, -RZ, -R16 ;  /* 0x00000000ff027229 */ /* 0x01e0640000000910 */
[----:B01----:R-:W-:Y:S05]  /*4600*/  @P0 BRA `(.L_x_6444) ;  /* 0x0000000400dc0947 */ /* 0x003fea0003800000 */
[----:B------:R-:W-:Y:S01]  /*4610*/  IMAD.MOV.U32 R8, RZ, RZ, 0x652b82fe ;  /* 0x652b82feff087424 */ /* 0x000fe200078e00ff */
        /* <DEDUP_REMOVED lines=110> */
[----:B------:R-:W-:-:S03]  /*4d00*/  IMAD.MOV.U32 R6, RZ, RZ, R10 ;  /* 0x000000ffff067224 */ /* 0x000fc600078e000a */
[----:B------:R-:W-:-:S05]  /*4d10*/  SHF.R.S32.HI R7, RZ, 0x1, R0 ;  /* 0x00000001ff077819 */ /* 0x000fca0000011400 */
[----:B------:R-:W-:Y:S02]  /*4d20*/  IMAD.IADD R2, R8, 0x1, -R7 ;  /* 0x0000000108027824 */ /* 0x000fe400078e0a07 */
[----:B------:R-:W-:-:S03]  /*4d30*/  IMAD R7, R7, 0x100000, R11 ;  /* 0x0010000007077824 */ /* 0x000fc600078e020b */
[----:B------:R-:W-:Y:S01]  /*4d40*/  LEA R3, R2, 0x3ff00000, 0x14 ;  /* 0x3ff0000002037811 */ /* 0x000fe200078ea0ff */
[----:B------:R-:W-:-:S06]  /*4d50*/  IMAD.MOV.U32 R2, RZ, RZ, RZ ;  /* 0x000000ffff027224 */ /* 0x000fcc00078e00ff */
[----:B------:R0:W1:Y:S02]  /*4d60*/  DMUL R6, R6, R2 ;  /* 0x0000000206067228 */ /* 0x0000640000000000 */
[----:B01----:R-:W-:Y:S05]  /*4d70*/  BRA `(.L_x_6445) ;  /* 0x00000040004c7947 */ /* 0x003fea0003800000 */
.L_x_6444:
[----:B------:R-:W-:-:S04]  /*4d80*/  LOP3.LUT R9, R3, 0x7fffffff, RZ, 0xc0, !PT ;  /* 0x7fffffff03097812 */ /* 0x000fc800078ec0ff */
[----:B------:R-:W-:-:S13]  /*4d90*/  LOP3.LUT P0, RZ, R9, R2, RZ, 0xfc, !PT ;  /* 0x0000000209ff7212 */ /* 0x000fda000780fcff */
[----:B------:R-:W-:Y:S05]  /*4da0*/  @P0 BRA `(.L_x_6446) ;  /* 0x0000000c00c40947 */ /* 0x000fea0003800000 */
[----:B------:R-:W0:Y:S01]  /*4db0*/  DSETP.NEU.AND P0, PT, |R18|, +INF , PT ;  /* 0x7ff000001200742a */ /* 0x000e220003f0d200 */
[----:B------:R-:W-:Y:S01]  /*4dc0*/  BSSY.RECONVERGENT B4, `(.L_x_6447) ;  /* 0x0000037000047945 */ /* 0x000fe20003800200 */
[----:B0-----:R-:W-:-:S15]  /*4dd0*/  @!P0 IMAD.MOV.U32 R0, RZ, RZ, 0x1 ;  /* 0x00000001ff008424 */ /* 0x001fde00078e00ff */
[----:B------:R-:W-:-:S15]  /*4de0*/  NOP ;  /* 0x0000000000007918 */ /* 0x000fde0000000000 */
[----:B------:R-:W-:-:S15]  /*4df0*/  NOP ;  /* 0x0000000000007918 */ /* 0x000fde0000000000 */
[----:B------:R-:W-:-:S15]  /*4e00*/  NOP ;  /* 0x0000000000007918 */ /* 0x000fde0000000000 */
[----:B------:R-:W-:-:S02]  /*4e10*/  NOP ;  /* 0x0000000000007918 */ /* 0x000fc40000000000 */
[----:B------:R0:W1:Y:S02]  /*4e20*/  @!P0 DMUL R2, RZ, R4 ;  /* 0x00000004ff028228 */ /* 0x0000640000000000 */
        /* <DEDUP_REMOVED lines=45> */
[----:B------:R-:W-:Y:S05]  /*5100*/  CALL.REL.NOINC `($_ZN2at6native27unrolled_elementwise_kernelIZZZNS0_61_GLOBAL__N__132982cb_23_ActivationSiluKernel_cu_1520ed90_293311silu_kernelERNS_18TensorIteratorBaseEENKUlvE_clEvENKUlvE1_clEvEUlN3c107complexIdEEE_St5arrayIPcLm2EELi4E23TrivialOffsetCalculatorILi1EjESF_NS0_6memory12LoadWithCastILi1EEENSG_13StoreWithCastILi1EEEEEviT_T0_T2_T3_T4_T5_$__internal_trig_reduction_slowpathd) ;  /* 0x000001d000a07944 */ /* 0x000fea0003c00000 */
.L_x_6450:
[----:B------:R-:W-:Y:S05]  /*5110*/  BSYNC.RECONVERGENT B5 ;  /* 0x0000000000057941 */ /* 0x000fea0003800200 */
.L_x_6449:
[----:B------:R-:W-:-:S07]  /*5120*/  VIADD R0, R0, 0x1 ;  /* 0x0000000100007836 */ /* 0x000fce0000000000 */
.L_x_6448:
[----:B------:R-:W-:Y:S05]  /*5130*/  BSYNC.RECONVERGENT B4 ;  /* 0x0000000000047941 */ /* 0x000fea0003800200 */
.L_x_6447:
        /* <DEDUP_REMOVED lines=119> */
.L_x_6452:
[----:B------:R-:W-:Y:S05]  /*58b0*/  BSYNC.RECONVERGENT B4 ;  /* 0x0000000000047941 */ /* 0x000fea0003800200 */
.L_x_6451:
        /* <DEDUP_REMOVED lines=64> */
.L_x_6446:
[----:B------:R-:W-:-:S13]  /*5cc0*/  ISETP.GE.U32.AND P0, PT, R7, 0x7ff00000, PT ;  /* 0x7ff000000700780c */ /* 0x000fda0003f06070 */
[----:B------:R-:W-:Y:S05]  /*5cd0*/  @!P0 BRA `(.L_x_6453) ;  /* 0x0000000000348947 */ /* 0x000fea0003800000 */
[----:B------:R-:W-:-:S04]  /*5ce0*/  ISETP.NE.AND P0, PT, R9, 0x7ff00000, PT ;  /* 0x7ff000000900780c */ /* 0x000fc80003f05270 */
[----:B------:R-:W-:-:S13]  /*5cf0*/  ISETP.EQ.AND P0, PT, R2, RZ, !P0 ;  /* 0x000000ff0200720c */ /* 0x000fda0004702270 */
[----:B------:R-:W0:Y:S02]  /*5d00*/  @!P0 DADD R6, R18, -R18 ;  /* 0x0000000012068229 */ /* 0x000e240000000812 */
[----:B0-----:R-:W-:Y:S02]  /*5d10*/  @!P0 IMAD.MOV.U32 R4, RZ, RZ, R6 ;  /* 0x000000ffff048224 */ /* 0x001fe400078e0006 */
[----:B------:R-:W-:Y:S01]  /*5d20*/  @!P0 IMAD.MOV.U32 R5, RZ, RZ, R7 ;  /* 0x000000ffff058224 */ /* 0x000fe200078e0007 */
[----:B------:R-:W-:Y:S06]  /*5d30*/  @!P0 BRA `(.L_x_6445) ;  /* 0x00000030005c8947 */ /* 0x000fec0003800000 */
[C---:B------:R-:W-:Y:S01]  /*5d40*/  ISETP.GT.AND P0, PT, R3.reuse, -0x1, PT ;  /* 0xffffffff0300780c */ /* 0x040fe20003f04270 */
[----:B------:R-:W0:Y:S03]  /*5d50*/  DADD R4, R18, -R18 ;  /* 0x0000000012047229 */ /* 0x000e260000000812 */
[----:B------:R-:W-:Y:S02]  /*5d60*/  FSEL R6, R2, RZ, P0 ;  /* 0x000000ff02067208 */ /* 0x000fe40000000000 */
[----:B------:R-:W-:Y:S02]  /*5d70*/  FSEL R7, R3, RZ, P0 ;  /* 0x000000ff03077208 */ /* 0x000fe40000000000 */
[----:B0-----:R-:W-:Y:S02]  /*5d80*/  FSEL R4, R4, RZ, P0 ;  /* 0x000000ff04047208 */ /* 0x001fe40000000000 */
[----:B------:R-:W-:Y:S01]  /*5d90*/  FSEL R5, R5, RZ, P0 ;  /* 0x000000ff05057208 */ /* 0x000fe20000000000 */
[----:B------:R-:W-:Y:S06]  /*5da0*/  BRA `(.L_x_6445) ;  /* 0x0000003000407947 */ /* 0x000fec0003800000 */
.L_x_6453:
        /* <DEDUP_REMOVED lines=8> */
[----:B------:R-:W0:Y:S01]  /*5e30*/  DADD R2, -R16, -UR4 ;  /* 0x8000000410027e29 */ /* 0x000e220008000100 */
[----:B------:R-:W-:Y:S01]  /*5e40*/  UMOV UR4, 0xfefa39ef ;  /* 0xfefa39ef00047882 */ /* 0x000fe20000000000 */
[----:B------:R-:W-:Y:S01]  /*5e50*/  UMOV UR5, 0x3fe62e42 ;  /* 0x3fe62e4200057882 */ /* 0x000fe20000000000 */
[----:B0-----:R-:W-:-:S15]  /*5e60*/  FSETP.GEU.FTZ.AND P0, PT, |R3|, 4.1917929649353027344, PT ;  /* 0x4086232b0300780b */ /* 0x001fde0003f1e200 */
        /* <DEDUP_REMOVED lines=106> */
[----:B------:R-:W-:-:S15]  /*6510*/  @!P0 LEA.HI R0, R6, R6, RZ, 0x1 ;  /* 0x0000000606008211 */ /* 0x000fde00078f08ff */
[----:B------:R-:W-:-:S15]  /*6520*/  NOP ;  /* 0x0000000000007918 */ /* 0x000fde0000000000 */
[----:B------:R-:W-:-:S15]  /*6530*/  NOP ;  /* 0x0000000000007918 */ /* 0x000fde0000000000 */
[----:B------:R-:W-:-:S07]  /*6540*/  NOP ;  /* 0x0000000000007918 */ /* 0x000fce0000000000 */
[----:B------:R0:W1:Y:S02]  /*6550*/  DADD R8, R2, +INF ;  /* 0x7ff0000002087429 */ /* 0x0000640000000000 */
[----:B0-----:R-:W-:Y:S01]  /*6560*/  @!P0 SHF.R.S32.HI R3, RZ, 0x1, R0 ;  /* 0x00000001ff038819 */ /* 0x001fe20000011400 */
[----:B------:R-:W-:Y:S01]  /*6570*/  @!P0 IMAD.MOV.U32 R2, RZ, RZ, R10 ;  /* 0x000000ffff028224 */ /* 0x000fe200078e000a */
[----:B-1----:R-:W-:Y:S02]  /*6580*/  FSEL R12, R8, RZ, P1 ;  /* 0x000000ff080c7208 */ /* 0x002fe40000800000 */
[----:B------:R-:W-:Y:S01]  /*6590*/  FSEL R13, R9, RZ, P1 ;  /* 0x000000ff090d7208 */ /* 0x000fe20000800000 */
[----:B------:R-:W-:Y:S02]  /*65a0*/  @!P0 IMAD.IADD R6, R6, 0x1, -R3 ;  /* 0x0000000106068824 */ /* 0x000fe400078e0a03 */
[----:B------:R-:W-:-:S03]  /*65b0*/  @!P0 IMAD R3, R3, 0x100000, R11 ;  /* 0x0010000003038824 */ /* 0x000fc600078e020b */
[----:B------:R-:W-:Y:S01]  /*65c0*/  @!P0 LEA R7, R6, 0x3ff00000, 0x14 ;  /* 0x3ff0000006078811 */ /* 0x000fe200078ea0ff */
[----:B------:R-:W-:-:S15]  /*65d0*/  @!P0 IMAD.MOV.U32 R6, RZ, RZ, RZ ;  /* 0x000000ffff068224 */ /* 0x000fde00078e00ff */
[----:B------:R-:W-:-:S15]  /*65e0*/  NOP ;  /* 0x0000000000007918 */ /* 0x000fde0000000000 */
[----:B------:R-:W-:-:S15]  /*65f0*/  NOP ;  /* 0x0000000000007918 */ /* 0x000fde0000000000 */
[----:B------:R-:W-:-:S06]  /*6600*/  NOP ;  /* 0x0000000000007918 */ /* 0x000fcc0000000000 */
[----:B------:R0:W1:Y:S02]  /*6610*/  @!P0 DMUL R12, R2, R6 ;  /* 0x00000006020c8228 */ /* 0x0000640000000000 */
.L_x_6456:
[----:B------:R-:W-:Y:S05]  /*6620*/  BSYNC.RECONVERGENT B0 ;  /* 0x0000000000007941 */ /* 0x000fea0003800200 */
.L_x_6455:
[C---:B-1----:R-:W-:Y:S01]  /*6630*/  LEA.HI R0, R13.reuse, 0xffffff09, RZ, 0xc ;  /* 0xffffff090d007811 */ /* 0x042fe200078f60ff */
[----:B------:R-:W-:Y:S01]  /*6640*/  BSSY.RECONVERGENT B4, `(.L_x_6457) ;  /* 0x000003e000047945 */ /* 0x000fe20003800200 */
[----:B------:R-:W-:Y:S01]  /*6650*/  LOP3.LUT R13, R13, 0xfffff, RZ, 0xc0, !PT ;  /* 0x000fffff0d0d7812 */ /* 0x000fe200078ec0ff */
[----:B0-----:R0:W1:Y:S01]  /*6660*/  @!P4 DMUL R6, RZ, R4 ;  /* 0x00000004ff06c228 */ /* 0x0010620000000000 */
[----:B------:R-:W-:Y:S02]  /*6670*/  LOP3.LUT R3, R0, 0xffff, RZ, 0xc0, !PT ;  /* 0x0000ffff00037812 */ /* 0x000fe400078ec0ff */
[----:B------:R-:W-:Y:S02]  /*6680*/  LOP3.LUT R13, R13, 0x7fe00000, RZ, 0xfc, !PT ;  /* 0x7fe000000d0d7812 */ /* 0x000fe400078efcff */
[----:B------:R-:W-:-:S04]  /*6690*/  LEA.HI R2, R3, R0, RZ, 0x11 ;  /* 0x0000000003027211 */ /* 0x000fc800078f88ff */
[----:B------:R-:W-:-:S04]  /*66a0*/  PRMT R43, R2, 0x9910, RZ ;  /* 0x00009910022b7816 */ /* 0x000fc800000000ff */
[----:B------:R-:W-:-:S04]  /*66b0*/  SHF.R.S32.HI R43, RZ, 0x1, R43 ;  /* 0x00000001ff2b7819 */ /* 0x000fc8000001142b */
[----:B------:R-:W-:-:S05]  /*66c0*/  LOP3.LUT R43, R43, 0xffff, RZ, 0xc0, !PT ;  /* 0x0000ffff2b2b7812 */ /* 0x000fca00078ec0ff */
[----:B------:R-:W-:Y:S02]  /*66d0*/  IMAD.IADD R14, R0, 0x1, -R43 ;  /* 0x00000001000e7824 */ /* 0x000fe400078e0a2b */
[----:B------:R-:W-:-:S03]  /*66e0*/  @!P4 IMAD.MOV.U32 R0, RZ, RZ, 0x1 ;  /* 0x00000001ff00c424 */ /* 0x000fc600078e00ff */
        /* <DEDUP_REMOVED lines=47> */
[----:B------:R-:W-:Y:S02]  /*69e0*/  IMAD.MOV.U32 R6, RZ, RZ, R2 ;  /* 0x000000ffff067224 */ /* 0x000fe400078e0002 */
[----:B------:R-:W-:-:S07]  /*69f0*/  IMAD.MOV.U32 R7, RZ, RZ, R3 ;  /* 0x000000ffff077224 */ /* 0x000fce00078e0003 */
.L_x_6460:
[----:B------:R-:W-:Y:S05]  /*6a00*/  BSYNC.RECONVERGENT B5 ;  /* 0x0000000000057941 */ /* 0x000fea0003800200 */
.L_x_6459:
[----:B------:R-:W-:-:S07]  /*6a10*/  VIADD R0, R0, 0x1 ;  /* 0x0000000100007836 */ /* 0x000fce0000000000 */
.L_x_6458:
[----:B------:R-:W-:Y:S05]  /*6a20*/  BSYNC.RECONVERGENT B4 ;  /* 0x0000000000047941 */ /* 0x000fea0003800200 */
.L_x_6457:
        /* <DEDUP_REMOVED lines=63> */
[----:B0-----:R-:W-:Y:S01]  /*6e20*/  FSEL R6, R8, R6, !P0 ;  /* 0x0000000608067208 */ /* 0x001fe20004000000 */
[----:B------:R-:W-:Y:S01]  /*6e30*/  IMAD.MOV.U32 R8, RZ, RZ, RZ ;  /* 0x000000ffff087224 */ /* 0x000fe200078e00ff */
[----:B------:R-:W-:Y:S02]  /*6e40*/  FSEL R7, R9, R7, !P0 ;  /* 0x0000000709077208 */ /* 0x000fe40004000000 */
[----:B------:R-:W-:-:S15]  /*6e50*/  LEA R9, R43, 0x3ff00000, 0x14 ;  /* 0x3ff000002b097811 */ /* 0x000fde00078ea0ff */
[----:B------:R-:W-:-:S15]  /*6e60*/  NOP ;  /* 0x0000000000007918 */ /* 0x000fde0000000000 */
[----:B------:R-:W-:-:S15]  /*6e70*/  NOP ;  /* 0x0000000000007918 */ /* 0x000fde0000000000 */
[----:B------:R-:W-:-:S13]  /*6e80*/  NOP ;  /* 0x0000000000007918 */ /* 0x000fda0000000000 */
[----:B------:R-:W0:-:S15]  /*6e90*/  DMUL R6, R12, R6 ;  /* 0x000000060c067228 */ /* 0x000e1e0000000000 */
[----:B------:R-:W-:-:S15]  /*6ea0*/  NOP ;  /* 0x0000000000007918 */ /* 0x000fde0000000000 */
[----:B------:R-:W-:-:S15]  /*6eb0*/  NOP ;  /* 0x0000000000007918 */ /* 0x000fde0000000000 */
[----:B------:R-:W-:-:S15]  /*6ec0*/  NOP ;  /* 0x0000000000007918 */ /* 0x000fde0000000000 */
[----:B------:R-:W-:-:S04]  /*6ed0*/  NOP ;  /* 0x0000000000007918 */ /* 0x000fc80000000000 */
[----:B0-----:R-:W0:Y:S02]  /*6ee0*/  DMUL R6, R6, R8 ;  /* 0x0000000806067228 */ /* 0x001e240000000000 */
[----:B0-----:R0:W-:-:S15]  /*6ef0*/  STL.64 [R1+0x28], R6 ;  /* 0x0000280601007387 */ /* 0x0011de0000100a00 */
        /* <DEDUP_REMOVED lines=50> */
.L_x_6462:
[----:B------:R-:W-:Y:S05]  /*7220*/  BSYNC.RECONVERGENT B4 ;  /* 0x0000000000047941 */ /* 0x000fea0003800200 */
.L_x_6461:
[----:B------:R-:W0:Y:S01]  /*7230*/  LDCU.64 UR4, c[0x4][0x160] ;  /* 0x01002c00ff0477ac */ /* 0x000e220008000a00 */
[----:B------:R-:W-:Y:S01]  /*7240*/  IMAD.SHL.U32 R4, R0, 0x40, RZ ;  /* 0x0000004000047824 */ /* 0x000fe200078e00ff */
[----:B------:R-:W2:Y:S04]  /*7250*/  LDL.LU.64 R44, [R1+0x28] ;  /* 0x00002800012c7983 */ /* 0x000ea80000300a00 */
        /* <DEDUP_REMOVED lines=11> */
[----:B------:R-:W-:Y:S02]  /*7310*/  FSEL R38, R38, -8.06006814911005101289e+34, !P0 ;  /* 0xf9785eba26267808 */ /* 0x000fe40004000000 */
[----:B------:R-:W-:Y:S01]  /*7320*/  FSEL R39, -R14, 0.11223486810922622681, !P0 ;  /* 0x3de5db650e277808 */ /* 0x000fe20004000100 */
[----:B------:R-:W-:-:S15]  /*7330*/  IMAD.MOV.U32 R14, RZ, RZ, RZ ;  /* 0x000000ffff0e7224 */ /* 0x000fde00078e00ff */
[----:B------:R-:W-:-:S15]  /*7340*/  NOP ;  /* 0x0000000000007918 */ /* 0x000fde0000000000 */
[----:B------:R-:W-:-:S15]  /*7350*/  NOP ;  /* 0x0000000000007918 */ /* 0x000fde0000000000 */
[----:B------:R-:W-:-:S10]  /*7360*/  NOP ;  /* 0x0000000000007918 */ /* 0x000fd40000000000 */
        /* <DEDUP_REMOVED lines=49> */
[----:B0-----:R-:W-:Y:S01]  /*7680*/  LEA R3, R43, 0x3ff00000, 0x14 ;  /* 0x3ff000002b037811 */ /* 0x001fe200078ea0ff */
[----:B------:R-:W-:-:S15]  /*7690*/  IMAD.MOV.U32 R2, RZ, RZ, RZ ;  /* 0x000000ffff027224 */ /* 0x000fde00078e00ff */
[----:B------:R-:W-:-:S15]  /*76a0*/  NOP ;  /* 0x0000000000007918 */ /* 0x000fde0000000000 */
[----:B------:R-:W-:-:S15]  /*76b0*/  NOP ;  /* 0x0000000000007918 */ /* 0x000fde0000000000 */
[----:B------:R-:W-:-:S15]  /*76c0*/  NOP ;  /* 0x0000000000007918 */ /* 0x000fde0000000000 */
[----:B------:R-:W-:-:S01]  /*76d0*/  NOP ;  /* 0x0000000000007918 */ /* 0x000fc20000000000 */
[----:B-1----:R-:W0:-:S15]  /*76e0*/  DMUL R12, R2, R12 ;  /* 0x0000000c020c7228 */ /* 0x002e1e0000000000 */
[----:B------:R-:W-:-:S15]  /*76f0*/  NOP ;  /* 0x0000000000007918 */ /* 0x000fde0000000000 */
[----:B------:R-:W-:-:S15]  /*7700*/  NOP ;  /* 0x0000000000007918 */ /* 0x000fde0000000000 */
[----:B------:R-:W-:-:S15]  /*7710*/  NOP ;  /* 0x0000000000007918 */ /* 0x000fde0000000000 */
[----:B------:R-:W-:-:S04]  /*7720*/  NOP ;  /* 0x0000000000007918 */ /* 0x000fc80000000000 */
[----:B--2---:R1:W2:-:S15]  /*7730*/  DMUL R6, R44, R14 ;  /* 0x0000000e2c067228 */ /* 0x00429e0000000000 */
[----:B------:R-:W-:-:S15]  /*7740*/  NOP ;  /* 0x0000000000007918 */ /* 0x000fde0000000000 */
[----:B------:R-:W-:-:S15]  /*7750*/  NOP ;  /* 0x0000000000007918 */ /* 0x000fde0000000000 */
[----:B------:R-:W-:-:S15]  /*7760*/  NOP ;  /* 0x0000000000007918 */ /* 0x000fde0000000000 */
[----:B------:R-:W-:-:S04]  /*7770*/  NOP ;  /* 0x0000000000007918 */ /* 0x000fc80000000000 */
[----:B0-----:R1:W0:Y:S02]  /*7780*/  DMUL R4, R14, R12 ;  /* 0x0000000c0e047228 */ /* 0x0012240000000000 */
[----:B012---:R-:W-:Y:S05]  /*7790*/  BRA `(.L_x_6445) ;  /* 0x0000001400c47947 */ /* 0x007fea0003800000 */
.L_x_6454:
[----:B------:R-:W-:Y:S01]  /*77a0*/  IMAD.MOV.U32 R6, RZ, RZ, 0x652b82fe ;  /* 0x652b82feff067424 */ /* 0x000fe200078e00ff */
        /* <DEDUP_REMOVED lines=108> */
[----:B------:R-:W-:-:S03]  /*7e70*/  @!P1 IMAD.MOV.U32 R2, RZ, RZ, R10 ;  /* 0x000000ffff029224 */ /* 0x000fc600078e000a */
        /* <DEDUP_REMOVED lines=14> */
.L_x_6464:
[----:B------:R-:W-:Y:S05]  /*7f60*/  BSYNC.RECONVERGENT B0 ;  /* 0x0000000000007941 */ /* 0x000fea0003800200 */
.L_x_6463:
        /* <DEDUP_REMOVED lines=48> */
[----:B-1----:R-:W-:Y:S05]  /*8270*/  CALL.REL.NOINC `($_ZN2at6native27unrolled_elementwise_kernelIZZZNS0_61_GLOBAL__N__132982cb_23_ActivationSiluKernel_cu_1520ed90_293311silu_kernelERNS_18TensorIteratorBaseEENKUlvE_clEvENKUlvE1_clEvEUlN3c107complexIdEEE_St5arrayIPcLm2EELi4E23TrivialOffsetCalculatorILi1EjESF_NS0_6memory12LoadWithCastILi1EEENSG_13StoreWithCastILi1EEEEEviT_T0_T2_T3_T4_T5_$__internal_trig_reduction_slowpathd) ;  /* 0x000001a000447944 */ /* 0x002fea0003c00000 */
.L_x_6468:
[----:B------:R-:W-:Y:S05]  /*8280*/  BSYNC.RECONVERGENT B5 ;  /* 0x0000000000057941 */ /* 0x000fea0003800200 */
.L_x_6467:
[----:B------:R-:W-:-:S07]  /*8290*/  VIADD R0, R0, 0x1 ;  /* 0x0000000100007836 */ /* 0x000fce0000000000 */
.L_x_6466:
[----:B------:R-:W-:Y:S05]  /*82a0*/  BSYNC.RECONVERGENT B4 ;  /* 0x0000000000047941 */ /* 0x000fea0003800200 */
.L_x_6465:
        /* <DEDUP_REMOVED lines=119> */
.L_x_6470:
[----:B------:R-:W-:Y:S05]  /*8a20*/  BSYNC.RECONVERGENT B4 ;  /* 0x0000000000047941 */ /* 0x000fea0003800200 */
.L_x_6469:
        /* <DEDUP_REMOVED lines=72> */
.L_x_6445:
[----:B------:R-:W-:Y:S05]  /*8eb0*/  BSYNC.RECONVERGENT B3 ;  /* 0x0000000000037941 */ /* 0x000fea0003800200 */
.L_x_6443:
[----:B------:R-:W-:-:S15]  /*8ec0*/  DADD R14, R6, 1 ;  /* 0x3ff00000060e7429 */ /* 0x000fde0000000000 */
[----:B------:R-:W-:-:S15]  /*8ed0*/  NOP ;  /* 0x0000000000007918 */ /* 0x000fde0000000000 */
[----:B------:R-:W-:-:S15]  /*8ee0*/  NOP ;  /* 0x0000000000007918 */ /* 0x000fde0000000000 */
[----:B------:R-:W-:-:S15]  /*8ef0*/  NOP ;  /* 0x0000000000007918 */ /* 0x000fde0000000000 */
[----:B------:R-:W-:-:S04]  /*8f00*/  NOP ;  /* 0x0000000000007918 */ /* 0x000fc80000000000 */
        /* <DEDUP_REMOVED lines=15> */
[----:B------:R-:W-:Y:S01]  /*9000*/  IMAD.MOV.U32 R2, RZ, RZ, 0x1 ;  /* 0x00000001ff027424 */ /* 0x000fe200078e00ff */
[----:B-1----:R-:W1:Y:S01]  /*9010*/  MUFU.RCP64H R3, R11 ;  /* 0x0000000b00037308 */ /* 0x002e620000001800 */
[----:B------:R-:W-:Y:S01]  /*9020*/  FSETP.GEU.AND P1, PT, |R17|, 6.5827683646048100446e-37, PT ;  /* 0x036000001100780b */ /* 0x000fe20003f2e200 */
[----:B------:R-:W-:-:S15]  /*9030*/  BSSY.RECONVERGENT B1, `(.L_x_6473) ;  /* 0x0000033000017945 */ /* 0x000fde0003800200 */
[----:B------:R-:W-:-:S15]  /*9040*/  NOP ;  /* 0x0000000000007918 */ /* 0x000fde0000000000 */
[----:B------:R-:W-:-:S15]  /*9050*/  NOP ;  /* 0x0000000000007918 */ /* 0x000fde0000000000 */
[----:B------:R-:W-:-:S15]  /*9060*/  NOP ;  /* 0x0000000000007918 */ /* 0x000fde0000000000 */
[----:B-1----:R-:W1:-:S15]  /*9070*/  DFMA R4, -|R14|, R2, 1 ;  /* 0x3ff000000e04742b */ /* 0x002e5e0000000302 */
        /* <DEDUP_REMOVED lines=24> */
[----:B-1----:R-:W1:-:S15]  /*9200*/  DMUL R4, R2, R16 ;  /* 0x0000001002047228 */ /* 0x002e5e0000000000 */
[----:B------:R-:W-:-:S15]  /*9210*/  NOP ;  /* 0x0000000000007918 */ /* 0x000fde0000000000 */
[----:B------:R-:W-:-:S15]  /*9220*/  NOP ;  /* 0x0000000000007918 */ /* 0x000fde0000000000 */
[----:B------:R-:W-:-:S15]  /*9230*/  NOP ;  /* 0x0000000000007918 */ /* 0x000fde0000000000 */
[----:B------:R-:W-:-:S04]  /*9240*/  NOP ;  /* 0x0000000000007918 */ /* 0x000fc80000000000 */
[----:B-1----:R-:W1:-:S15]  /*9250*/  DFMA R14, -|R14|, R4, R16 ;  /* 0x000000040e0e722b */ /* 0x002e5e0000000310 */
[----:B------:R-:W-:-:S15]  /*9260*/  NOP ;  /* 0x0000000000007918 */ /* 0x000fde0000000000 */
[----:B------:R-:W-:-:S15]  /*9270*/  NOP ;  /* 0x0000000000007918 */ /* 0x000fde0000000000 */
[----:B------:R-:W-:-:S15]  /*9280*/  NOP ;  /* 0x0000000000007918 */ /* 0x000fde0000000000 */
[----:B------:R-:W-:-:S04]  /*9290*/  NOP ;  /* 0x0000000000007918 */ /* 0x000fc80000000000 */
[----:B-1----:R-:W1:Y:S02]  /*92a0*/  DFMA R4, R2, R14, R4 ;  /* 0x0000000e0204722b */ /* 0x002e640000000004 */
[----:B-1----:R-:W-:-:S05]  /*92b0*/  FFMA R0, RZ, R11, R5 ;  /* 0x0000000bff007223 */ /* 0x002fca0000000005 */
[----:B------:R-:W-:-:S13]  /*92c0*/  FSETP.GT.AND P0, PT, |R0|, 1.469367938527859385e-39, PT ;  /* 0x001000000000780b */ /* 0x000fda0003f04200 */
[----:B------:R-:W-:Y:S05]  /*92d0*/  @P0 BRA P1, `(.L_x_6474) ;  /* 0x0000000000200947 */ /* 0x000fea0000800000 */
[----:B------:R-:W-:Y:S01]  /*92e0*/  IMAD.MOV.U32 R8, RZ, RZ, R16 ;  /* 0x000000ffff087224 */ /* 0x000fe200078e0010 */
[----:B------:R-:W-:Y:S01]  /*92f0*/  MOV R38, 0x9340 ;  /* 0x0000934000267802 */ /* 0x000fe20000000f00 */
[----:B------:R-:W-:Y:S02]  /*9300*/  IMAD.MOV.U32 R3, RZ, RZ, R17 ;  /* 0x000000ffff037224 */ /* 0x000fe400078e0011 */
[----:B------:R-:W-:Y:S02]  /*9310*/  IMAD.MOV.U32 R2, RZ, RZ, R10 ;  /* 0x000000ffff027224 */ /* 0x000fe400078e000a */
[----:B------:R-:W-:-:S07]  /*9320*/  IMAD.MOV.U32 R0, RZ, RZ, R11 ;  /* 0x000000ffff007224 */ /* 0x000fce00078e000b */
[----:B0-----:R-:W-:Y:S05]  /*9330*/  CALL.REL.NOINC `($__internal_9_$__cuda_sm20_div_rn_f64_full) ;  /* 0x0000018400ec7944 */ /* 0x001fea0003c00000 */
[----:B------:R-:W-:Y:S02]  /*9340*/  IMAD.MOV.U32 R4, RZ, RZ, R0 ;  /* 0x000000ffff047224 */ /* 0x000fe400078e0000 */
[----:B------:R-:W-:-:S07]  /*9350*/  IMAD.MOV.U32 R5, RZ, RZ, R3 ;  /* 0x000000ffff057224 */ /* 0x000fce00078e0003 */
.L_x_6474:
[----:B------:R-:W-:Y:S05]  /*9360*/  BSYNC.RECONVERGENT B1 ;  /* 0x0000000000017941 */ /* 0x000fea0003800200 */
.L_x_6473:
        /* <DEDUP_REMOVED lines=55> */
.L_x_6476:
[----:B------:R-:W-:Y:S05]  /*96e0*/  BSYNC.RECONVERGENT B1 ;  /* 0x0000000000017941 */ /* 0x000fea0003800200 */
.L_x_6475:
[----:B------:R-:W-:Y:S05]  /*96f0*/  BRA `(.L_x_6442) ;  /* 0x0000000c00547947 */ /* 0x000fea0003800000 */
.L_x_6472:
[----:B------:R-:W1:Y:S01]  /*9700*/  MUFU.RCP64H R3, R15 ;  /* 0x0000000f00037308 */ /* 0x000e620000001800 */
[----:B------:R-:W-:Y:S01]  /*9710*/  IMAD.MOV.U32 R2, RZ, RZ, 0x1 ;  /* 0x00000001ff027424 */ /* 0x000fe200078e00ff */
[----:B------:R-:W-:Y:S01]  /*9720*/  FSETP.GEU.AND P1, PT, |R7|, 6.5827683646048100446e-37, PT ;  /* 0x036000000700780b */ /* 0x000fe20003f2e200 */
[----:B------:R-:W-:Y:S04]  /*9730*/  BSSY.RECONVERGENT B1, `(.L_x_6477) ;  /* 0x000002f000017945 */ /* 0x000fe80003800200 */
        /* <DEDUP_REMOVED lines=30> */
[----:B-1----:R-:W1:-:S15]  /*9920*/  DFMA R8, -R14, R4, R6 ;  /* 0x000000040e08722b */ /* 0x002e5e0000000106 */
        /* <DEDUP_REMOVED lines=14> */
[----:B------:R-:W-:-:S07]  /*9a10*/  IMAD.MOV.U32 R2, RZ, RZ, R0 ;  /* 0x000000ffff027224 */ /* 0x000fce00078e0000 */
.L_x_6478:
[----:B------:R-:W-:Y:S05]  /*9a20*/  BSYNC.RECONVERGENT B1 ;  /* 0x0000000000017941 */ /* 0x000fea0003800200 */
.L_x_6477:
[----:B------:R-:W1:Y:S01]  /*9a30*/  DFMA R14, R6, R2, R14 ;  /* 0x00000002060e722b */ /* 0x000e62000000000e */
[----:B------:R-:W-:Y:S01]  /*9a40*/  BSSY.RECONVERGENT B1, `(.L_x_6479) ;  /* 0x0000025000017945 */ /* 0x000fe20003800200 */
[----:B-1----:R-:W1:Y:S01]  /*9a50*/  MUFU.RCP64H R5, R15 ;  /* 0x0000000f00057308 */ /* 0x002e620000001800 */
[----:B------:R-:W-:-:S05]  /*9a60*/  VIADD R4, R15, 0x300402 ;  /* 0x003004020f047836 */ /* 0x000fca0000000000 */
[----:B------:R-:W-:-:S15]  /*9a70*/  FSETP.GEU.AND P0, PT, |R4|, 5.8789094863358348022e-39, PT ;  /* 0x004004020400780b */ /* 0x000fde0003f0e200 */
[----:B------:R-:W-:-:S15]  /*9a80*/  NOP ;  /* 0x0000000000007918 */ /* 0x000fde0000000000 */
[----:B------:R-:W-:-:S15]  /*9a90*/  NOP ;  /* 0x0000000000007918 */ /* 0x000fde0000000000 */
[----:B------:R-:W-:-:S11]  /*9aa0*/  NOP ;  /* 0x0000000000007918 */ /* 0x000fd60000000000 */
        /* <DEDUP_REMOVED lines=20> */
[----:B-1----:R1:W2:Y:S02]  /*9bf0*/  DFMA R6, R6, R8, R6 ;  /* 0x000000080606722b */ /* 0x0022a40000000006 */
[----:B-12---:R-:W-:Y:S05]  /*9c00*/  @P0 BRA `(.L_x_6480) ;  /* 0x0000000000200947 */ /* 0x006fea0003800000 */
[----:B0-----:R-:W-:Y:S01]  /*9c10*/  LOP3.LUT R12, R15, 0x7fffffff, RZ, 0xc0, !PT ;  /* 0x7fffffff0f0c7812 */ /* 0x001fe200078ec0ff */
[----:B------:R-:W-:Y:S01]  /*9c20*/  IMAD.MOV.U32 R8, RZ, RZ, R14 ;  /* 0x000000ffff087224 */ /* 0x000fe200078e000e */
[----:B------:R-:W-:Y:S01]  /*9c30*/  MOV R14, 0x9c70 ;  /* 0x00009c70000e7802 */ /* 0x000fe20000000f00 */
[----:B------:R-:W-:Y:S02]  /*9c40*/  IMAD.MOV.U32 R0, RZ, RZ, R15 ;  /* 0x000000ffff007224 */ /* 0x000fe400078e000f */
[----:B------:R-:W-:-:S07]  /*9c50*/  VIADD R12, R12, 0xfff00000 ;  /* 0xfff000000c0c7836 */ /* 0x000fce0000000000 */
[----:B------:R-:W-:Y:S05]  /*9c60*/  CALL.REL.NOINC `($__internal_8_$__cuda_sm20_dblrcp_rn_slowpath_v3) ;  /* 0x00000178001c7944 */ /* 0x000fea0003c00000 */
[----:B------:R-:W-:Y:S02]  /*9c70*/  IMAD.MOV.U32 R6, RZ, RZ, R0 ;  /* 0x000000ffff067224 */ /* 0x000fe400078e0000 */
[----:B------:R-:W-:-:S07]  /*9c80*/  IMAD.MOV.U32 R7, RZ, RZ, R10 ;  /* 0x000000ffff077224 */ /* 0x000fce00078e000a */
.L_x_6480:
[----:B------:R-:W-:Y:S05]  /*9c90*/  BSYNC.RECONVERGENT B1 ;  /* 0x0000000000017941 */ /* 0x000fea0003800200 */
.L_x_6479:
[----:B------:R-:W1:-:S15]  /*9ca0*/  DFMA R4, R2, R18, R16 ;  /* 0x000000120204722b */ /* 0x000e5e0000000010 */
[----:B------:R-:W-:-:S15]  /*9cb0*/  NOP ;  /* 0x0000000000007918 */ /* 0x000fde0000000000 */
[----:B------:R-:W-:-:S15]  /*9cc0*/  NOP ;  /* 0x0000000000007918 */ /* 0x000fde0000000000 */
[----:B------:R-:W-:-:S15]  /*9cd0*/  NOP ;  /* 0x0000000000007918 */ /* 0x000fde0000000000 */
[----:B------:R-:W-:-:S04]  /*9ce0*/  NOP ;  /* 0x0000000000007918 */ /* 0x000fc80000000000 */
[----:B------:R-:W2:-:S15]  /*9cf0*/  DFMA R2, R2, -R16, R18 ;  /* 0x800000100202722b */ /* 0x000e9e0000000012 */
[----:B------:R-:W-:-:S15]  /*9d00*/  NOP ;  /* 0x0000000000007918 */ /* 0x000fde0000000000 */
[----:B------:R-:W-:-:S15]  /*9d10*/  NOP ;  /* 0x0000000000007918 */ /* 0x000fde0000000000 */
[----:B------:R-:W-:-:S15]  /*9d20*/  NOP ;  /* 0x0000000000007918 */ /* 0x000fde0000000000 */
[----:B------:R-:W-:-:S04]  /*9d30*/  NOP ;  /* 0x0000000000007918 */ /* 0x000fc80000000000 */
[----:B-1----:R1:W3:-:S15]  /*9d40*/  DMUL R4, R4, R6 ;  /* 0x0000000604047228 */ /* 0x0022de0000000000 */
[----:B------:R-:W-:-:S15]  /*9d50*/  NOP ;  /* 0x0000000000007918 */ /* 0x000fde0000000000 */
[----:B------:R-:W-:-:S15]  /*9d60*/  NOP ;  /* 0x0000000000007918 */ /* 0x000fde0000000000 */
[----:B------:R-:W-:-:S15]  /*9d70*/  NOP ;  /* 0x0000000000007918 */ /* 0x000fde0000000000 */
[----:B------:R-:W-:-:S04]  /*9d80*/  NOP ;  /* 0x0000000000007918 */ /* 0x000fc80000000000 */
[----:B--2---:R1:W2:Y:S02]  /*9d90*/  DMUL R6, R2, R6 ;  /* 0x0000000602067228 */ /* 0x0042a40000000000 */
[----:B-123--:R-:W-:Y:S05]  /*9da0*/  BRA `(.L_x_6442) ;  /* 0x0000000400a87947 */ /* 0x00efea0003800000 */
.L_x_6471:
        /* <DEDUP_REMOVED lines=50> */
.L_x_6482:
[----:B------:R-:W-:Y:S05]  /*a0d0*/  BSYNC.RECONVERGENT B1 ;  /* 0x0000000000017941 */ /* 0x000fea0003800200 */
.L_x_6481:
        /* <DEDUP_REMOVED lines=38> */
.L_x_6484:
[----:B------:R-:W-:Y:S05]  /*a340*/  BSYNC.RECONVERGENT B1 ;  /* 0x0000000000017941 */ /* 0x000fea0003800200 */
.L_x_6483:
[----:B------:R-:W1:-:S15]  /*a350*/  DFMA R4, R2, R16, R18 ;  /* 0x000000100204722b */ /* 0x000e5e0000000012 */
[----:B------:R-:W-:-:S15]  /*a360*/  NOP ;  /* 0x0000000000007918 */ /* 0x000fde0000000000 */
[----:B------:R-:W-:-:S15]  /*a370*/  NOP ;  /* 0x0000000000007918 */ /* 0x000fde0000000000 */
[----:B------:R-:W-:-:S15]  /*a380*/  NOP ;  /* 0x0000000000007918 */ /* 0x000fde0000000000 */
[----:B------:R-:W-:-:S04]  /*a390*/  NOP ;  /* 0x0000000000007918 */ /* 0x000fc80000000000 */
[----:B------:R-:W2:-:S15]  /*a3a0*/  DFMA R2, R2, R18, -R16 ;  /* 0x000000120202722b */ /* 0x000e9e0000000810 */
        /* <DEDUP_REMOVED lines=9> */
[----:B--23--:R1:W2:Y:S02]  /*a440*/  DMUL R6, R2, R6 ;  /* 0x0000000602067228 */ /* 0x00c2a40000000000 */
.L_x_6442:
[----:B------:R-:W-:Y:S05]  /*a450*/  BSYNC.RECONVERGENT B2 ;  /* 0x0000000000027941 */ /* 0x000fea0003800200 */
.L_x_6441:
[----:B------:R-:W0:Y:S01]  /*a460*/  S2R R0, SR_TID.X ;  /* 0x0000000000007919 */ /* 0x000e220000002100 */
[----:B------:R-:W1:Y:S01]  /*a470*/  S2UR UR4, SR_CTAID.X ;  /* 0x00000000000479c3 */ /* 0x000e620000002500 */
[----:B------:R-:W1:Y:S01]  /*a480*/  LDCU UR5, c[0x0][0x380] ;  /* 0x00007000ff0577ac */ /* 0x000e620008000800 */
[----:B------:R-:W-:Y:S01]  /*a490*/  BSSY.RECONVERGENT B2, `(.L_x_6485) ;  /* 0x00005e1000027945 */ /* 0x000fe20003800200 */
[----:B------:R-:W-:Y:S02]  /*a4a0*/  CS2R R34, SRZ ;  /* 0x0000000000227805 */ /* 0x000fe4000001ff00 */
[----:B------:R-:W-:Y:S01]  /*a4b0*/  CS2R R32, SRZ ;  /* 0x0000000000207805 */ /* 0x000fe2000001ff00 */
[----:B-1----:R-:W-:Y:S01]  /*a4c0*/  UIMAD UR4, UR4, -0x200, UR5 ;  /* 0xfffffe00040478a4 */ /* 0x002fe2000f8e0205 */
[----:B0-----:R-:W-:-:S05]  /*a4d0*/  VIADD R0, R0, 0x80 ;  /* 0x0000008000007836 */ /* 0x001fca0000000000 */
[----:B------:R-:W-:-:S13]  /*a4e0*/  ISETP.GE.AND P0, PT, R0, UR4, PT ;  /* 0x0000000400007c0c */ /* 0x000fda000bf06270 */
        /* <DEDUP_REMOVED lines=8> */
[----:B--2-4-:R0:W1:Y:S02]  /*a570*/  DADD R2, -RZ, -R28 ;  /* 0x00000000ff027229 */ /* 0x014064000000091c */
[----:B01----:R-:W-:Y:S05]  /*a580*/  @!P0 BRA `(.L_x_6488) ;  /* 0x0000004000048947 */ /* 0x003fea0003800000 */
        /* <DEDUP_REMOVED lines=105> */
[----:B0-----:R-:W3:Y:S02]  /*ac20*/  DFMA R14, R10, R14, 1 ;  /* 0x3ff000000a0e742b */ /* 0x001ee4000000000e */
[----:B---3--:R-:W-:Y:S02]  /*ac30*/  IMAD R17, R8, 0x100000, R15 ;  /* 0x0010000008117824 */ /* 0x008fe400078e020f */
        /* <DEDUP_REMOVED lines=20> */
.L_x_6493:
[----:B------:R-:W-:Y:S05]  /*ad80*/  BSYNC.RECONVERGENT B0 ;  /* 0x0000000000007941 */ /* 0x000fea0003800200 */
.L_x_6492:
        /* <DEDUP_REMOVED lines=48> */
.L_x_6497:
[----:B------:R-:W-:Y:S05]  /*b090*/  BSYNC.RECONVERGENT B5 ;  /* 0x0000000000057941 */ /* 0x000fea0003800200 */
.L_x_6496:
[----:B------:R-:W-:Y:S01]  /*b0a0*/  VIADD R0, R0, 0x1 ;  /* 0x0000000100007836 */ /* 0x000fe20000000000 */
[----:B------:R-:W-:Y:S06]  /*b0b0*/  BRA `(.L_x_6498) ;  /* 0x0000000000087947 */ /* 0x000fec0003800000 */
.L_x_6495:
[----:B0-----:R0:W2:Y:S02]  /*b0c0*/  DMUL R2, RZ, R12 ;  /* 0x0000000cff027228 */ /* 0x0010a40000000000 */
[----:B0-2---:R-:W-:-:S07]  /*b0d0*/  IMAD.MOV.U32 R0, RZ, RZ, 0x1 ;  /* 0x00000001ff007424 */ /* 0x005fce00078e00ff */
.L_x_6498:
[----:B------:R-:W-:Y:S05]  /*b0e0*/  BSYNC.RECONVERGENT B4 ;  /* 0x0000000000047941 */ /* 0x000fea0003800200 */
.L_x_6494:
        /* <DEDUP_REMOVED lines=113> */
[----:B------:R-:W-:Y:S05]  /*b800*/  BRA `(.L_x_6501) ;  /* 0x0000000000087947 */ /* 0x000fea0003800000 */
.L_x_6500:
[----:B------:R0:W2:Y:S02]  /*b810*/  DMUL R2, RZ, R12 ;  /* 0x0000000cff027228 */ /* 0x0000a40000000000 */
[----:B0-2---:R-:W-:-:S07]  /*b820*/  IMAD.MOV.U32 R0, RZ, RZ, RZ ;  /* 0x000000ffff007224 */ /* 0x005fce00078e00ff */
.L_x_6501:
[----:B------:R-:W-:Y:S05]  /*b830*/  BSYNC.RECONVERGENT B4 ;  /* 0x0000000000047941 */ /* 0x000fea0003800200 */
.L_x_6499:
        /* <DEDUP_REMOVED lines=71> */
[----:B------:R2:W4:Y:S02]  /*bcb0*/  DMUL R12, R16, R12 ;  /* 0x0000000c100c7228 */ /* 0x0005240000000000 */
[----:B--2-4-:R-:W-:Y:S05]  /*bcc0*/  BRA `(.L_x_6502) ;  /* 0x00000030000c7947 */ /* 0x014fea0003800000 */
.L_x_6491:
        /* <DEDUP_REMOVED lines=127> */
.L_x_6504:
[----:B------:R-:W-:Y:S05]  /*c4c0*/  BSYNC.RECONVERGENT B0 ;  /* 0x0000000000007941 */ /* 0x000fea0003800200 */
.L_x_6503:
[C---:B-1----:R-:W-:Y:S01]  /*c4d0*/  LEA.HI R0, R17.reuse, 0xffffff09, RZ, 0xc ;  /* 0xffffff0911007811 */ /* 0x042fe200078f60ff */
[----:B------:R-:W1:Y:S01]  /*c4e0*/  DSETP.NEU.AND P4, PT, |R30|, +INF , PT ;  /* 0x7ff000001e00742a */ /* 0x000e620003f8d200 */
[----:B------:R-:W-:Y:S01]  /*c4f0*/  LOP3.LUT R17, R17, 0xfffff, RZ, 0xc0, !PT ;  /* 0x000fffff11117812 */ /* 0x000fe200078ec0ff */
[----:B------:R-:W-:Y:S01]  /*c500*/  BSSY.RECONVERGENT B4, `(.L_x_6505) ;  /* 0x000003c000047945 */ /* 0x000fe20003800200 */
[----:B0-----:R-:W-:Y:S02]  /*c510*/  LOP3.LUT R3, R0, 0xffff, RZ, 0xc0, !PT ;  /* 0x0000ffff00037812 */ /* 0x001fe400078ec0ff */
[----:B------:R-:W-:Y:S02]  /*c520*/  LOP3.LUT R17, R17, 0x7fe00000, RZ, 0xfc, !PT ;  /* 0x7fe0000011117812 */ /* 0x000fe400078efcff */
[----:B------:R-:W-:-:S04]  /*c530*/  LEA.HI R2, R3, R0, RZ, 0x11 ;  /* 0x0000000003027211 */ /* 0x000fc800078f88ff */
[----:B------:R-:W-:-:S04]  /*c540*/  PRMT R43, R2, 0x9910, RZ ;  /* 0x00009910022b7816 */ /* 0x000fc800000000ff */
[----:B------:R-:W-:-:S04]  /*c550*/  SHF.R.S32.HI R43, RZ, 0x1, R43 ;  /* 0x00000001ff2b7819 */ /* 0x000fc8000001142b */
[----:B------:R-:W-:-:S05]  /*c560*/  LOP3.LUT R43, R43, 0xffff, RZ, 0xc0, !PT ;  /* 0x0000ffff2b2b7812 */ /* 0x000fca00078ec0ff */
[----:B------:R-:W-:-:S05]  /*c570*/  IMAD.IADD R0, R0, 0x1, -R43 ;  /* 0x0000000100007824 */ /* 0x000fca00078e0a2b */
[----:B------:R-:W-:Y:S01]  /*c580*/  LEA R19, R0, 0x3ff00000, 0x14 ;  /* 0x3ff0000000137811 */ /* 0x000fe200078ea0ff */
[----:B-1----:R-:W-:Y:S06]  /*c590*/  @!P4 BRA `(.L_x_6506) ;  /* 0x0000000000c0c947 */ /* 0x002fec0003800000 */
        /* <DEDUP_REMOVED lines=45> */
.L_x_6508:
[----:B------:R-:W-:Y:S05]  /*c870*/  BSYNC.RECONVERGENT B5 ;  /* 0x0000000000057941 */ /* 0x000fea0003800200 */
.L_x_6507:
[----:B------:R-:W-:Y:S01]  /*c880*/  VIADD R0, R0, 0x1 ;  /* 0x0000000100007836 */ /* 0x000fe20000000000 */
[----:B------:R-:W-:Y:S06]  /*c890*/  BRA `(.L_x_6509) ;  /* 0x0000000000087947 */ /* 0x000fec0003800000 */
.L_x_6506:
[----:B------:R0:W1:Y:S02]  /*c8a0*/  DMUL R2, RZ, R12 ;  /* 0x0000000cff027228 */ /* 0x0000640000000000 */
[----:B01----:R-:W-:-:S07]  /*c8b0*/  IMAD.MOV.U32 R0, RZ, RZ, 0x1 ;  /* 0x00000001ff007424 */ /* 0x003fce00078e00ff */
.L_x_6509:
[----:B------:R-:W-:Y:S05]  /*c8c0*/  BSYNC.RECONVERGENT B4 ;  /* 0x0000000000047941 */ /* 0x000fea0003800200 */
.L_x_6505:
        /* <DEDUP_REMOVED lines=75> */
[----:B0-----:R0:W-:Y:S01]  /*cd80*/  STL.64 [R1+0x28], R2 ;  /* 0x0000280201007387 */ /* 0x0011e20000100a00 */
[----:B------:R-:W-:Y:S05]  /*cd90*/  @!P4 BRA `(.L_x_6511) ;  /* 0x0000000000b4c947 */ /* 0x000fea0003800000 */
[----:B------:R-:W-:Y:S01]  /*cda0*/  UMOV UR4, 0x6dc9c883 ;  /* 0x6dc9c88300047882 */ /* 0x000fe20000000000 */
[----:B------:R-:W-:Y:S01]  /*cdb0*/  UMOV UR5, 0x3fe45f30 ;  /* 0x3fe45f3000057882 */ /* 0x000fe20000000000 */
[----:B------:R-:W-:-:S15]  /*cdc0*/  DSETP.GE.AND P0, PT, |R30|, 2.14748364800000000000e+09, PT ;  /* 0x41e000001e00742a */ /* 0x000fde0003f06200 */
[----:B------:R-:W-:-:S15]  /*cdd0*/  NOP ;  /* 0x0000000000007918 */ /* 0x000fde0000000000 */
[----:B------:R-:W-:-:S15]  /*cde0*/  NOP ;  /* 0x0000000000007918 */ /* 0x000fde0000000000 */
[----:B------:R-:W-:-:S15]  /*cdf0*/  NOP ;  /* 0x0000000000007918 */ /* 0x000fde0000000000 */
[----:B------:R-:W-:-:S04]  /*ce00*/  NOP ;  /* 0x0000000000007918 */ /* 0x000fc80000000000 */
[----:B------:R-:W1:Y:S01]  /*ce10*/  DMUL R8, R30, -UR4 ;  /* 0x800000041e087c28 */ /* 0x000e620008000000 */
[----:B------:R-:W-:-:S15]  /*ce20*/  UMOV UR4, 0x54442d18 ;  /* 0x54442d1800047882 */ /* 0x000fde0000000000 */
[----:B------:R-:W-:-:S15]  /*ce30*/  NOP ;  /* 0x0000000000007918 */ /* 0x000fde0000000000 */
[----:B------:R-:W-:-:S15]  /*ce40*/  NOP ;  /* 0x0000000000007918 */ /* 0x000fde0000000000 */
[----:B------:R-:W-:-:S15]  /*ce50*/  NOP ;  /* 0x0000000000007918 */ /* 0x000fde0000000000 */
[----:B------:R-:W-:-:S03]  /*ce60*/  NOP ;  /* 0x0000000000007918 */ /* 0x000fc60000000000 */
[----:B-1----:R-:W0:Y:S01]  /*ce70*/  F2I.F64 R0, R8 ;  /* 0x0000000800007311 */ /* 0x002e220000301100 */
        /* <DEDUP_REMOVED lines=30> */
[----:B------:R-:W-:Y:S05]  /*d060*/  BRA `(.L_x_6512) ;  /* 0x0000000000087947 */ /* 0x000fea0003800000 */
.L_x_6511:
[----:B0-----:R0:W1:Y:S02]  /*d070*/  DMUL R2, RZ, R12 ;  /* 0x0000000cff027228 */ /* 0x0010640000000000 */
[----:B-1----:R-:W-:-:S07]  /*d080*/  IMAD.MOV.U32 R0, RZ, RZ, RZ ;  /* 0x000000ffff007224 */ /* 0x002fce00078e00ff */
.L_x_6512:
[----:B------:R-:W-:Y:S05]  /*d090*/  BSYNC.RECONVERGENT B4 ;  /* 0x0000000000047941 */ /* 0x000fea0003800200 */
.L_x_6510:
[----:B------:R-:W1:Y:S01]  /*d0a0*/  LDCU.64 UR4, c[0x4][0x160] ;  /* 0x01002c00ff0477ac */ /* 0x000e620008000a00 */
[----:B------:R-:W-:Y:S01]  /*d0b0*/  IMAD.SHL.U32 R8, R0, 0x40, RZ ;  /* 0x0000004000087824 */ /* 0x000fe200078e00ff */
[----:B------:R-:W2:Y:S04]  /*d0c0*/  LDL.LU.64 R44, [R1+0x28] ;  /* 0x00002800012c7983 */ /* 0x000ea80000300a00 */
[----:B------:R-:W-:-:S04]  /*d0d0*/  LOP3.LUT R8, R8, 0x40, RZ, 0xc0, !PT ;  /* 0x0000004008087812 */ /* 0x000fc800078ec0ff */
[----:B-1----:R-:W-:-:S05]  /*d0e0*/  IADD3 R40, P0, PT, R8, UR4, RZ ;  /* 0x0000000408287c10 */ /* 0x002fca000ff1e0ff */
[----:B------:R-:W-:-:S05]  /*d0f0*/  IMAD.X R41, RZ, RZ, UR5, P0 ;  /* 0x00000005ff297e24 */ /* 0x000fca00080e06ff */
[----:B0-----:R-:W3:Y:S04]  /*d100*/  LDG.E.128.CONSTANT R12, desc[UR36][R40.64] ;  /* 0x00000024280c7981 */ /* 0x001ee8000c1e9d00 */
        /* <DEDUP_REMOVED lines=73> */
[----:B--2---:R2:W4:-:S15]  /*d5a0*/  DMUL R14, R44, R18 ;  /* 0x000000122c0e7228 */ /* 0x00451e0000000000 */
[----:B------:R-:W-:-:S15]  /*d5b0*/  NOP ;  /* 0x0000000000007918 */ /* 0x000fde0000000000 */
[----:B------:R-:W-:-:S15]  /*d5c0*/  NOP ;  /* 0x0000000000007918 */ /* 0x000fde0000000000 */
[----:B------:R-:W-:-:S15]  /*d5d0*/  NOP ;  /* 0x0000000000007918 */ /* 0x000fde0000000000 */
[----:B------:R-:W-:-:S04]  /*d5e0*/  NOP ;  /* 0x0000000000007918 */ /* 0x000fc80000000000 */
[----:B0-----:R2:W0:Y:S02]  /*d5f0*/  DMUL R12, R18, R16 ;  /* 0x00000010120c7228 */ /* 0x0014240000000000 */
[----:B0-2-4-:R-:W-:Y:S05]  /*d600*/  BRA `(.L_x_6502) ;  /* 0x0000001400bc7947 */ /* 0x015fea0003800000 */
.L_x_6490:
[----:B------:R-:W-:-:S04]  /*d610*/  ISETP.NE.AND P0, PT, R11, 0x7ff00000, PT ;  /* 0x7ff000000b00780c */ /* 0x000fc80003f05270 */
[----:B------:R-:W-:-:S13]  /*d620*/  ISETP.NE.OR P0, PT, R2, RZ, P0 ;  /* 0x000000ff0200720c */ /* 0x000fda0000705670 */
[----:B------:R-:W-:Y:S05]  /*d630*/  @P0 BRA `(.L_x_6513) ;  /* 0x00000000001c0947 */ /* 0x000fea0003800000 */
[C---:B------:R-:W-:Y:S01]  /*d640*/  ISETP.GT.AND P0, PT, R3.reuse, -0x1, PT ;  /* 0xffffffff0300780c */ /* 0x040fe20003f04270 */
[----:B------:R-:W0:Y:S03]  /*d650*/  DADD R8, R30, -R30 ;  /* 0x000000001e087229 */ /* 0x000e26000000081e */
[----:B------:R-:W-:Y:S02]  /*d660*/  FSEL R14, R2, RZ, P0 ;  /* 0x000000ff020e7208 */ /* 0x000fe40000000000 */
[----:B------:R-:W-:Y:S02]  /*d670*/  FSEL R15, R3, RZ, P0 ;  /* 0x000000ff030f7208 */ /* 0x000fe40000000000 */
[----:B0-----:R-:W-:Y:S02]  /*d680*/  FSEL R12, R8, RZ, P0 ;  /* 0x000000ff080c7208 */ /* 0x001fe40000000000 */
[----:B------:R-:W-:Y:S01]  /*d690*/  FSEL R13, R9, RZ, P0 ;  /* 0x000000ff090d7208 */ /* 0x000fe20000000000 */
[----:B------:R-:W-:Y:S06]  /*d6a0*/  BRA `(.L_x_6502) ;  /* 0x0000001400947947 */ /* 0x000fec0003800000 */
.L_x_6513:
[----:B------:R-:W0:Y:S02]  /*d6b0*/  DADD R14, R30, -R30 ;  /* 0x000000001e0e7229 */ /* 0x000e24000000081e */
[----:B0-----:R-:W-:Y:S02]  /*d6c0*/  IMAD.MOV.U32 R12, RZ, RZ, R14 ;  /* 0x000000ffff0c7224 */ /* 0x001fe400078e000e */
[----:B------:R-:W-:Y:S01]  /*d6d0*/  IMAD.MOV.U32 R13, RZ, RZ, R15 ;  /* 0x000000ffff0d7224 */ /* 0x000fe200078e000f */
[----:B------:R-:W-:Y:S06]  /*d6e0*/  BRA `(.L_x_6502) ;  /* 0x0000001400847947 */ /* 0x000fec0003800000 */
.L_x_6489:
[----:B------:R-:W0:Y:S01]  /*d6f0*/  DSETP.NEU.AND P0, PT, |R30|, +INF , PT ;  /* 0x7ff000001e00742a */ /* 0x000e220003f0d200 */
[----:B------:R-:W-:Y:S04]  /*d700*/  BSSY.RECONVERGENT B4, `(.L_x_6514) ;  /* 0x0000034000047945 */ /* 0x000fe80003800200 */
[----:B0-----:R-:W-:Y:S05]  /*d710*/  @!P0 BRA `(.L_x_6515) ;  /* 0x0000000000c08947 */ /* 0x001fea0003800000 */
        /* <DEDUP_REMOVED lines=44> */
[----:B---3--:R-:W-:Y:S05]  /*d9e0*/  CALL.REL.NOINC `($_ZN2at6native27unrolled_elementwise_kernelIZZZNS0_61_GLOBAL__N__132982cb_23_ActivationSiluKernel_cu_1520ed90_293311silu_kernelERNS_18TensorIteratorBaseEENKUlvE_clEvENKUlvE1_clEvEUlN3c107complexIdEEE_St5arrayIPcLm2EELi4E23TrivialOffsetCalculatorILi1EjESF_NS0_6memory12LoadWithCastILi1EEENSG_13StoreWithCastILi1EEEEEviT_T0_T2_T3_T4_T5_$__internal_trig_reduction_slowpathd) ;  /* 0x0000014800687944 */ /* 0x008fea0003c00000 */
.L_x_6517:
[----:B------:R-:W-:Y:S05]  /*d9f0*/  BSYNC.RECONVERGENT B5 ;  /* 0x0000000000057941 */ /* 0x000fea0003800200 */
.L_x_6516:
[----:B------:R-:W-:Y:S01]  /*da00*/  VIADD R0, R0, 0x1 ;  /* 0x0000000100007836 */ /* 0x000fe20000000000 */
[----:B------:R-:W-:Y:S06]  /*da10*/  BRA `(.L_x_6518) ;  /* 0x0000000000087947 */ /* 0x000fec0003800000 */
.L_x_6515:
[----:B------:R0:W1:Y:S02]  /*da20*/  DMUL R2, RZ, R12 ;  /* 0x0000000cff027228 */ /* 0x0000640000000000 */
[----:B01----:R-:W-:-:S07]  /*da30*/  IMAD.MOV.U32 R0, RZ, RZ, 0x1 ;  /* 0x00000001ff007424 */ /* 0x003fce00078e00ff */
.L_x_6518:
[----:B------:R-:W-:Y:S05]  /*da40*/  BSYNC.RECONVERGENT B4 ;  /* 0x0000000000047941 */ /* 0x000fea0003800200 */
.L_x_6514:
[----:B------:R-:W0:Y:S01]  /*da50*/  LDCU.64 UR4, c[0x4][0x160] ;  /* 0x01002c00ff0477ac */ /* 0x000e220008000a00 */
[----:B------:R-:W-:-:S05]  /*da60*/  IMAD.SHL.U32 R8, R0, 0x40, RZ ;  /* 0x0000004000087824 */ /* 0x000fca00078e00ff */
[----:B------:R-:W-:-:S04]  /*da70*/  LOP3.LUT R8, R8, 0x40, RZ, 0xc0, !PT ;  /* 0x0000004008087812 */ /* 0x000fc800078ec0ff */
[----:B0-----:R-:W-:-:S05]  /*da80*/  IADD3 R36, P0, PT, R8, UR4, RZ ;  /* 0x0000000408247c10 */ /* 0x001fca000ff1e0ff */
[----:B------:R-:W-:-:S05]  /*da90*/  IMAD.X R37, RZ, RZ, UR5, P0 ;  /* 0x00000005ff257e24 */ /* 0x000fca00080e06ff */
[----:B------:R-:W2:Y:S04]  /*daa0*/  LDG.E.128.CONSTANT R8, desc[UR36][R36.64] ;  /* 0x0000002424087981 */ /* 0x000ea8000c1e9d00 */
[----:B---3--:R-:W3:Y:S04]  /*dab0*/  LDG.E.128.CONSTANT R16, desc[UR36][R36.64+0x10] ;  /* 0x0000102424107981 */ /* 0x008ee8000c1e9d00 */
        /* <DEDUP_REMOVED lines=107> */
.L_x_6520:
[----:B------:R0:W1:Y:S02]  /*e170*/  DMUL R2, RZ, R12 ;  /* 0x0000000cff027228 */ /* 0x0000640000000000 */
[----:B01----:R-:W-:-:S07]  /*e180*/  IMAD.MOV.U32 R0, RZ, RZ, RZ ;  /* 0x000000ffff007224 */ /* 0x003fce00078e00ff */
.L_x_6521:
[----:B------:R-:W-:Y:S05]  /*e190*/  BSYNC.RECONVERGENT B4 ;  /* 0x0000000000047941 */ /* 0x000fea0003800200 */
.L_x_6519:
        /* <DEDUP_REMOVED lines=64> */
.L_x_6488:
        /* <DEDUP_REMOVED lines=118> */
.L_x_6502:
[----:B------:R-:W-:Y:S05]  /*ed00*/  BSYNC.RECONVERGENT B3 ;  /* 0x0000000000037941 */ /* 0x000fea0003800200 */
.L_x_6487:
[----:B-1-3--:R-:W-:-:S15]  /*ed10*/  DADD R16, R14, 1 ;  /* 0x3ff000000e107429 */ /* 0x00afde0000000000 */
[----:B------:R-:W-:-:S15]  /*ed20*/  NOP ;  /* 0x0000000000007918 */ /* 0x000fde0000000000 */
[----:B------:R-:W-:-:S15]  /*ed30*/  NOP ;  /* 0x0000000000007918 */ /* 0x000fde0000000000 */
[----:B------:R-:W-:-:S15]  /*ed40*/  NOP ;  /* 0x0000000000007918 */ /* 0x000fde0000000000 */
[----:B------:R-:W-:-:S04]  /*ed50*/  NOP ;  /* 0x0000000000007918 */ /* 0x000fc80000000000 */
[----:B------:R-:W1:-:S15]  /*ed60*/  DADD R14, RZ, R12 ;  /* 0x00000000ff0e7229 */ /* 0x000e5e000000000c */
[----:B------:R-:W-:-:S15]  /*ed70*/  NOP ;  /* 0x0000000000007918 */ /* 0x000fde0000000000 */
[----:B------:R-:W-:-:S15]  /*ed80*/  NOP ;  /* 0x0000000000007918 */ /* 0x000fde0000000000 */
[----:B------:R-:W-:-:S15]  /*ed90*/  NOP ;  /* 0x0000000000007918 */ /* 0x000fde0000000000 */
[----:B------:R-:W-:-:S04]  /*eda0*/  NOP ;  /* 0x0000000000007918 */ /* 0x000fc80000000000 */
[----:B-1----:R-:W1:Y:S02]  /*edb0*/  DSETP.GE.AND P0, PT, |R16|, |R14|, PT ;  /* 0x4000000e1000722a */ /* 0x002e640003f06200 */
[----:B-1----:R-:W-:Y:S05]  /*edc0*/  @!P0 BRA `(.L_x_6522) ;  /* 0x0000000c008c8947 */ /* 0x002fea0003800000 */
[----:B------:R-:W-:-:S15]  /*edd0*/  DSETP.NEU.AND P0, PT, R12, RZ, PT ;  /* 0x000000ff0c00722a */ /* 0x000fde0003f0d000 */
[----:B------:R-:W-:-:S15]  /*ede0*/  NOP ;  /* 0x0000000000007918 */ /* 0x000fde0000000000 */
[----:B------:R-:W-:-:S15]  /*edf0*/  NOP ;  /* 0x0000000000007918 */ /* 0x000fde0000000000 */
[----:B------:R-:W-:-:S15]  /*ee00*/  NOP ;  /* 0x0000000000007918 */ /* 0x000fde0000000000 */
[----:B------:R-:W-:-:S04]  /*ee10*/  NOP ;  /* 0x0000000000007918 */ /* 0x000fc80000000000 */
[----:B------:R-:W1:Y:S02]  /*ee20*/  DSETP.EQ.AND P1, PT, R16, RZ, PT ;  /* 0x000000ff1000722a */ /* 0x000e640003f22000 */
[----:B-1----:R-:W-:Y:S05]  /*ee30*/  @!P0 BRA P1, `(.L_x_6523) ;  /* 0x0000000400ac8947 */ /* 0x002fea0000800000 */
[----:B0-----:R-:W0:Y:S01]  /*ee40*/  MUFU.RCP64H R3, R17 ;  /* 0x0000001100037308 */ /* 0x001e220000001800 */
[----:B------:R-:W-:Y:S01]  /*ee50*/  IMAD.MOV.U32 R2, RZ, RZ, 0x1 ;  /* 0x00000001ff027424 */ /* 0x000fe200078e00ff */
[----:B------:R-:W-:Y:S01]  /*ee60*/  FSETP.GEU.AND P1, PT, |R15|, 6.5827683646048100446e-37, PT ;  /* 0x036000000f00780b */ /* 0x000fe20003f2e200 */
[----:B------:R-:W-:Y:S04]  /*ee70*/  BSSY.RECONVERGENT B1, `(.L_x_6524) ;  /* 0x000002f000017945 */ /* 0x000fe80003800200 */
        /* <DEDUP_REMOVED lines=44> */
[----:B------:R-:W-:Y:S05]  /*f140*/  CALL.REL.NOINC `($__internal_9_$__cuda_sm20_div_rn_f64_full) ;  /* 0x0000012800687944 */ /* 0x000fea0003c00000 */
[----:B------:R-:W-:-:S07]  /*f150*/  IMAD.MOV.U32 R2, RZ, RZ, R0 ;  /* 0x000000ffff027224 */ /* 0x000fce00078e0000 */
.L_x_6525:
[----:B------:R-:W-:Y:S05]  /*f160*/  BSYNC.RECONVERGENT B1 ;  /* 0x0000000000017941 */ /* 0x000fea0003800200 */
.L_x_6524:
        /* <DEDUP_REMOVED lines=35> */
[----:B------:R-:W-:Y:S05]  /*f3a0*/  CALL.REL.NOINC `($__internal_8_$__cuda_sm20_dblrcp_rn_slowpath_v3) ;  /* 0x00000120004c7944 */ /* 0x000fea0003c00000 */
[----:B------:R-:W-:Y:S02]  /*f3b0*/  IMAD.MOV.U32 R11, RZ, RZ, R10 ;  /* 0x000000ffff0b7224 */ /* 0x000fe400078e000a */
[----:B------:R-:W-:-:S07]  /*f3c0*/  IMAD.MOV.U32 R10, RZ, RZ, R0 ;  /* 0x000000ffff0a7224 */ /* 0x000fce00078e0000 */
.L_x_6527:
[----:B------:R-:W-:Y:S05]  /*f3d0*/  BSYNC.RECONVERGENT B1 ;  /* 0x0000000000017941 */ /* 0x000fea0003800200 */
.L_x_6526:
        /* <DEDUP_REMOVED lines=17> */
.L_x_6523:
        /* <DEDUP_REMOVED lines=53> */
[----:B------:R-:W-:Y:S02]  /*f840*/  IMAD.MOV.U32 R32, RZ, RZ, R0 ;  /* 0x000000ffff207224 */ /* 0x000fe400078e0000 */
[----:B------:R-:W-:-:S07]  /*f850*/  IMAD.MOV.U32 R33, RZ, RZ, R3 ;  /* 0x000000ffff217224 */ /* 0x000fce00078e0003 */
.L_x_6529:
[----:B------:R-:W-:Y:S05]  /*f860*/  BSYNC.RECONVERGENT B1 ;  /* 0x0000000000017941 */ /* 0x000fea0003800200 */
.L_x_6528:
        /* <DEDUP_REMOVED lines=55> */
.L_x_6531:
[----:B------:R-:W-:Y:S05]  /*fbe0*/  BSYNC.RECONVERGENT B1 ;  /* 0x0000000000017941 */ /* 0x000fea0003800200 */
.L_x_6530:
[----:B------:R-:W-:Y:S05]  /*fbf0*/  BRA `(.L_x_6486) ;  /* 0x0000000400a87947 */ /* 0x000fea0003800000 */
.L_x_6522:
        /* <DEDUP_REMOVED lines=50> */
.L_x_6533:
[----:B------:R-:W-:Y:S05]  /*ff20*/  BSYNC.RECONVERGENT B1 ;  /* 0x0000000000017941 */ /* 0x000fea0003800200 */
.L_x_6532:
        /* <DEDUP_REMOVED lines=38> */
.L_x_6535:
[----:B------:R-:W-:Y:S05]  /*10190*/  BSYNC.RECONVERGENT B1 ;  /* 0x0000000000017941 */ /* 0x000fea0003800200 */
.L_x_6534:
        /* <DEDUP_REMOVED lines=16> */
.L_x_6486:
[----:B------:R-:W-:Y:S05]  /*102a0*/  BSYNC.RECONVERGENT B2 ;  /* 0x0000000000027941 */ /* 0x000fea0003800200 */
.L_x_6485:
[----:B------:R-:W0:Y:S01]  /*102b0*/  S2R R0, SR_TID.X ;  /* 0x0000000000007919 */ /* 0x000e220000002100 */
[----:B------:R-:W1:Y:S01]  /*102c0*/  S2UR UR4, SR_CTAID.X ;  /* 0x00000000000479c3 */ /* 0x000e620000002500 */
[----:B------:R-:W1:Y:S01]  /*102d0*/  LDCU UR5, c[0x0][0x380] ;  /* 0x00007000ff0577ac */ /* 0x000e620008000800 */
[----:B------:R-:W-:Y:S01]  /*102e0*/  BSSY.RECONVERGENT B2, `(.L_x_6536) ;  /* 0x00005e1000027945 */ /* 0x000fe20003800200 */
[----:B-----5:R-:W-:Y:S02]  /*102f0*/  CS2R R30, SRZ ;  /* 0x00000000001e7805 */ /* 0x020fe4000001ff00 */
[----:B--2---:R-:W-:Y:S01]  /*10300*/  CS2R R28, SRZ ;  /* 0x00000000001c7805 */ /* 0x004fe2000001ff00 */
[----:B-1----:R-:W-:Y:S01]  /*10310*/  UIMAD UR4, UR4, -0x200, UR5 ;  /* 0xfffffe00040478a4 */ /* 0x002fe2000f8e0205 */
[----:B0-----:R-:W-:-:S05]  /*10320*/  VIADD R0, R0, 0x100 ;  /* 0x0000010000007836 */ /* 0x001fca0000000000 */
[----:B------:R-:W-:-:S13]  /*10330*/  ISETP.GE.AND P0, PT, R0, UR4, PT ;  /* 0x0000000400007c0c */ /* 0x000fda000bf06270 */
[----:B------:R-:W-:Y:S05]  /*10340*/  @P0 BRA `(.L_x_6537) ;  /* 0x0000005c00680947 */ /* 0x000fea0003800000 */
[----:B------:R-:W0:Y:S01]  /*10350*/  DADD R12, -RZ, -R26 ;  /* 0x00000000ff0c7229 */ /* 0x000e22000000091a */
[----:B------:R-:W-:Y:S01]  /*10360*/  BSSY.RECONVERGENT B3, `(.L_x_6538) ;  /* 0x000047f000037945 */ /* 0x000fe20003800200 */
[----:B0-----:R-:W-:-:S04]  /*10370*/  LOP3.LUT R9, R13, 0x7fffffff, RZ, 0xc0, !PT ;  /* 0x7fffffff0d097812 */ /* 0x001fc800078ec0ff */
[----:B------:R-:W-:-:S15]  /*10380*/  LOP3.LUT P0, RZ, R9, R12, RZ, 0xfc, !PT ;  /* 0x0000000c09ff7212 */ /* 0x000fde000780fcff */
[----:B------:R-:W-:-:S15]  /*10390*/  NOP ;  /* 0x0000000000007918 */ /* 0x000fde0000000000 */
[----:B------:R-:W-:-:S15]  /*103a0*/  NOP ;  /* 0x0000000000007918 */ /* 0x000fde0000000000 */
[----:B------:R-:W-:-:S13]  /*103b0*/  NOP ;  /* 0x0000000000007918 */ /* 0x000fda0000000000 */
[----:B----4-:R0:W1:Y:S02]  /*103c0*/  DADD R2, -RZ, -R24 ;  /* 0x00000000ff027229 */ /* 0x0100640000000918 */
        /* <DEDUP_REMOVED lines=128> */
.L_x_6544:
[----:B------:R-:W-:Y:S05]  /*10bd0*/  BSYNC.RECONVERGENT B0 ;  /* 0x0000000000007941 */ /* 0x000fea0003800200 */
.L_x_6543:
        /* <DEDUP_REMOVED lines=48> */
.L_x_6548:
[----:B------:R-:W-:Y:S05]  /*10ee0*/  BSYNC.RECONVERGENT B5 ;  /* 0x0000000000057941 */ /* 0x000fea0003800200 */
.L_x_6547:
[----:B------:R-:W-:Y:S01]  /*10ef0*/  VIADD R0, R0, 0x1 ;  /* 0x0000000100007836 */ /* 0x000fe20000000000 */
[----:B------:R-:W-:Y:S06]  /*10f00*/  BRA `(.L_x_6549) ;  /* 0x0000000000087947 */ /* 0x000fec0003800000 */
.L_x_6546:
[----:B0-----:R0:W2:Y:S02]  /*10f10*/  DMUL R2, RZ, R12 ;  /* 0x0000000cff027228 */ /* 0x0010a40000000000 */
[----:B0-2---:R-:W-:-:S07]  /*10f20*/  IMAD.MOV.U32 R0, RZ, RZ, 0x1 ;  /* 0x00000001ff007424 */ /* 0x005fce00078e00ff */
.L_x_6549:
[----:B------:R-:W-:Y:S05]  /*10f30*/  BSYNC.RECONVERGENT B4 ;  /* 0x0000000000047941 */ /* 0x000fea0003800200 */
.L_x_6545:
        /* <DEDUP_REMOVED lines=114> */
.L_x_6551:
[----:B------:R0:W2:Y:S02]  /*11660*/  DMUL R2, RZ, R12 ;  /* 0x0000000cff027228 */ /* 0x0000a40000000000 */
[----:B0-2---:R-:W-:-:S07]  /*11670*/  IMAD.MOV.U32 R0, RZ, RZ, RZ ;  /* 0x000000ffff007224 */ /* 0x005fce00078e00ff */
.L_x_6552:
[----:B------:R-:W-:Y:S05]  /*11680*/  BSYNC.RECONVERGENT B4 ;  /* 0x0000000000047941 */ /* 0x000fea0003800200 */
.L_x_6550:
        /* <DEDUP_REMOVED lines=73> */
.L_x_6542:
        /* <DEDUP_REMOVED lines=127> */
.L_x_6555:
[----:B------:R-:W-:Y:S05]  /*12310*/  BSYNC.RECONVERGENT B0 ;  /* 0x0000000000007941 */ /* 0x000fea0003800200 */
.L_x_6554:
        /* <DEDUP_REMOVED lines=58> */
.L_x_6559:
[----:B------:R-:W-:Y:S05]  /*126c0*/  BSYNC.RECONVERGENT B5 ;  /* 0x0000000000057941 */ /* 0x000fea0003800200 */
.L_x_6558:
[----:B------:R-:W-:Y:S01]  /*126d0*/  VIADD R0, R0, 0x1 ;  /* 0x0000000100007836 */ /* 0x000fe20000000000 */
[----:B------:R-:W-:Y:S06]  /*126e0*/  BRA `(.L_x_6560) ;  /* 0x0000000000087947 */ /* 0x000fec0003800000 */
.L_x_6557:
[----:B------:R0:W1:Y:S02]  /*126f0*/  DMUL R2, RZ, R12 ;  /* 0x0000000cff027228 */ /* 0x0000640000000000 */
[----:B01----:R-:W-:-:S07]  /*12700*/  IMAD.MOV.U32 R0, RZ, RZ, 0x1 ;  /* 0x00000001ff007424 */ /* 0x003fce00078e00ff */
.L_x_6560:
[----:B------:R-:W-:Y:S05]  /*12710*/  BSYNC.RECONVERGENT B4 ;  /* 0x0000000000047941 */ /* 0x000fea0003800200 */
.L_x_6556:
        /* <DEDUP_REMOVED lines=122> */
.L_x_6562:
[----:B0-----:R0:W1:Y:S02]  /*12ec0*/  DMUL R2, RZ, R12 ;  /* 0x0000000cff027228 */ /* 0x0010640000000000 */
[----:B-1----:R-:W-:-:S07]  /*12ed0*/  IMAD.MOV.U32 R0, RZ, RZ, RZ ;  /* 0x000000ffff007224 */ /* 0x002fce00078e00ff */
.L_x_6563:
[----:B------:R-:W-:Y:S05]  /*12ee0*/  BSYNC.RECONVERGENT B4 ;  /* 0x0000000000047941 */ /* 0x000fea0003800200 */
.L_x_6561:
        /* <DEDUP_REMOVED lines=87> */
.L_x_6541:
        /* <DEDUP_REMOVED lines=10> */
.L_x_6564:
[----:B------:R-:W0:Y:S02]  /*13500*/  DADD R14, R26, -R26 ;  /* 0x000000001a0e7229 */ /* 0x000e24000000081a */
[----:B0-----:R-:W-:Y:S02]  /*13510*/  IMAD.MOV.U32 R12, RZ, RZ, R14 ;  /* 0x000000ffff0c7224 */ /* 0x001fe400078e000e */
[----:B------:R-:W-:Y:S01]  /*13520*/  IMAD.MOV.U32 R13, RZ, RZ, R15 ;  /* 0x000000ffff0d7224 */ /* 0x000fe200078e000f */
[----:B------:R-:W-:Y:S06]  /*13530*/  BRA `(.L_x_6553) ;  /* 0x0000001400847947 */ /* 0x000fec0003800000 */
.L_x_6540:
        /* <DEDUP_REMOVED lines=48> */
.L_x_6568:
[----:B------:R-:W-:Y:S05]  /*13840*/  BSYNC.RECONVERGENT B5 ;  /* 0x0000000000057941 */ /* 0x000fea0003800200 */
.L_x_6567:
[----:B------:R-:W-:Y:S01]  /*13850*/  VIADD R0, R0, 0x1 ;  /* 0x0000000100007836 */ /* 0x000fe20000000000 */
[----:B------:R-:W-:Y:S06]  /*13860*/  BRA `(.L_x_6569) ;  /* 0x0000000000087947 */ /* 0x000fec0003800000 */
.L_x_6566:
[----:B------:R0:W1:Y:S02]  /*13870*/  DMUL R2, RZ, R12 ;  /* 0x0000000cff027228 */ /* 0x0000640000000000 */
[----:B01----:R-:W-:-:S07]  /*13880*/  IMAD.MOV.U32 R0, RZ, RZ, 0x1 ;  /* 0x00000001ff007424 */ /* 0x003fce00078e00ff */
.L_x_6569:
[----:B------:R-:W-:Y:S05]  /*13890*/  BSYNC.RECONVERGENT B4 ;  /* 0x0000000000047941 */ /* 0x000fea0003800200 */
.L_x_6565:
        /* <DEDUP_REMOVED lines=114> */
.L_x_6571:
[----:B------:R0:W1:Y:S02]  /*13fc0*/  DMUL R2, RZ, R12 ;  /* 0x0000000cff027228 */ /* 0x0000640000000000 */
[----:B01----:R-:W-:-:S07]  /*13fd0*/  IMAD.MOV.U32 R0, RZ, RZ, RZ ;  /* 0x000000ffff007224 */ /* 0x003fce00078e00ff */
.L_x_6572:
[----:B------:R-:W-:Y:S05]  /*13fe0*/  BSYNC.RECONVERGENT B4 ;  /* 0x0000000000047941 */ /* 0x000fea0003800200 */
.L_x_6570:
        /* <DEDUP_REMOVED lines=64> */
.L_x_6539:
        /* <DEDUP_REMOVED lines=118> */
.L_x_6553:
[----:B------:R-:W-:Y:S05]  /*14b50*/  BSYNC.RECONVERGENT B3 ;  /* 0x0000000000037941 */ /* 0x000fea0003800200 */
.L_x_6538:
        /* <DEDUP_REMOVED lines=69> */
.L_x_6576:
[----:B------:R-:W-:Y:S05]  /*14fb0*/  BSYNC.RECONVERGENT B1 ;  /* 0x0000000000017941 */ /* 0x000fea0003800200 */
.L_x_6575:
        /* <DEDUP_REMOVED lines=38> */
.L_x_6578:
[----:B------:R-:W-:Y:S05]  /*15220*/  BSYNC.RECONVERGENT B1 ;  /* 0x0000000000017941 */ /* 0x000fea0003800200 */
.L_x_6577:
        /* <DEDUP_REMOVED lines=17> */
.L_x_6574:
        /* <DEDUP_REMOVED lines=55> */
.L_x_6580:
[----:B------:R-:W-:Y:S05]  /*156b0*/  BSYNC.RECONVERGENT B1 ;  /* 0x0000000000017941 */ /* 0x000fea0003800200 */
.L_x_6579:
        /* <DEDUP_REMOVED lines=55> */
.L_x_6582:
[----:B------:R-:W-:Y:S05]  /*15a30*/  BSYNC.RECONVERGENT B1 ;  /* 0x0000000000017941 */ /* 0x000fea0003800200 */
.L_x_6581:
[----:B------:R-:W-:Y:S05]  /*15a40*/  BRA `(.L_x_6537) ;  /* 0x0000000400a87947 */ /* 0x000fea0003800000 */
.L_x_6573:
        /* <DEDUP_REMOVED lines=50> */
.L_x_6584:
[----:B------:R-:W-:Y:S05]  /*15d70*/  BSYNC.RECONVERGENT B1 ;  /* 0x0000000000017941 */ /* 0x000fea0003800200 */
.L_x_6583:
        /* <DEDUP_REMOVED lines=38> */
.L_x_6586:
[----:B------:R-:W-:Y:S05]  /*15fe0*/  BSYNC.RECONVERGENT B1 ;  /* 0x0000000000017941 */ /* 0x000fea0003800200 */
.L_x_6585:
        /* <DEDUP_REMOVED lines=16> */
.L_x_6537:
[----:B------:R-:W-:Y:S05]  /*160f0*/  BSYNC.RECONVERGENT B2 ;  /* 0x0000000000027941 */ /* 0x000fea0003800200 */
.L_x_6536:
[----:B------:R-:W2:Y:S01]  /*16100*/  S2R R0, SR_TID.X ;  /* 0x0000000000007919 */ /* 0x000ea20000002100 */
[----:B------:R-:W5:Y:S01]  /*16110*/  S2UR UR4, SR_CTAID.X ;  /* 0x00000000000479c3 */ /* 0x000f620000002500 */
[----:B------:R-:W5:Y:S01]  /*16120*/  LDCU UR5, c[0x0][0x380] ;  /* 0x00007000ff0577ac */ /* 0x000f620008000800 */
[----:B------:R-:W-:Y:S01]  /*16130*/  BSSY.RECONVERGENT B2, `(.L_x_6587) ;  /* 0x00005e1000027945 */ /* 0x000fe20003800200 */
[----:B------:R-:W-:Y:S02]  /*16140*/  CS2R R18, SRZ ;  /* 0x0000000000127805 */ /* 0x000fe4000001ff00 */
[----:B---3--:R-:W-:Y:S01]  /*16150*/  CS2R R16, SRZ ;  /* 0x0000000000107805 */ /* 0x008fe2000001ff00 */
[----:B-----5:R-:W-:Y:S01]  /*16160*/  UIMAD UR4, UR4, -0x200, UR5 ;  /* 0xfffffe00040478a4 */ /* 0x020fe2000f8e0205 */
[----:B--2---:R-:W-:-:S05]  /*16170*/  VIADD R0, R0, 0x180 ;  /* 0x0000018000007836 */ /* 0x004fca0000000000 */
[----:B------:R-:W-:-:S13]  /*16180*/  ISETP.GE.AND P0, PT, R0, UR4, PT ;  /* 0x0000000400007c0c */ /* 0x000fda000bf06270 */
[----:B------:R-:W-:Y:S05]  /*16190*/  @P0 BRA `(.L_x_6588) ;  /* 0x0000005c00680947 */ /* 0x000fea0003800000 */
[----:B------:R-:W2:Y:S01]  /*161a0*/  DADD R12, -RZ, -R22 ;  /* 0x00000000ff0c7229 */ /* 0x000ea20000000916 */
[----:B------:R-:W-:Y:S01]  /*161b0*/  BSSY.RECONVERGENT B3, `(.L_x_6589) ;  /* 0x000047f000037945 */ /* 0x000fe20003800200 */
[----:B--2---:R-:W-:-:S04]  /*161c0*/  LOP3.LUT R9, R13, 0x7fffffff, RZ, 0xc0, !PT ;  /* 0x7fffffff0d097812 */ /* 0x004fc800078ec0ff */
[----:B------:R-:W-:-:S15]  /*161d0*/  LOP3.LUT P0, RZ, R9, R12, RZ, 0xfc, !PT ;  /* 0x0000000c09ff7212 */ /* 0x000fde000780fcff */
[----:B------:R-:W-:-:S15]  /*161e0*/  NOP ;  /* 0x0000000000007918 */ /* 0x000fde0000000000 */
[----:B------:R-:W-:-:S15]  /*161f0*/  NOP ;  /* 0x0000000000007918 */ /* 0x000fde0000000000 */
[----:B------:R-:W-:-:S13]  /*16200*/  NOP ;  /* 0x0000000000007918 */ /* 0x000fda0000000000 */
[----:B0---4-:R0:W2:Y:S02]  /*16210*/  DADD R2, -RZ, -R20 ;  /* 0x00000000ff027229 */ /* 0x0110a40000000914 */
[----:B0-2---:R-:W-:Y:S05]  /*16220*/  @!P0 BRA `(.L_x_6590) ;  /* 0x0000004000048947 */ /* 0x005fea0003800000 */
        /* <DEDUP_REMOVED lines=127> */
.L_x_6595:
[----:B------:R-:W-:Y:S05]  /*16a20*/  BSYNC.RECONVERGENT B0 ;  /* 0x0000000000007941 */ /* 0x000fea0003800200 */
.L_x_6594:
        /* <DEDUP_REMOVED lines=45> */
[----:B------:R-:W-:Y:S01]  /*16d00*/  MOV R39, 0x16d30 ;  /* 0x00016d3000277802 */ /* 0x000fe20000000f00 */
[----:B------:R-:W-:-:S07]  /*16d10*/  IMAD.MOV.U32 R0, RZ, RZ, R13 ;  /* 0x000000ffff007224 */ /* 0x000fce00078e000d */
[----:B-12---:R-:W-:Y:S05]  /*16d20*/  CALL.REL.NOINC `($_ZN2at6native27unrolled_elementwise_kernelIZZZNS0_61_GLOBAL__N__132982cb_23_ActivationSiluKernel_cu_1520ed90_293311silu_kernelERNS_18TensorIteratorBaseEENKUlvE_clEvENKUlvE1_clEvEUlN3c107complexIdEEE_St5arrayIPcLm2EELi4E23TrivialOffsetCalculatorILi1EjESF_NS0_6memory12LoadWithCastILi1EEENSG_13StoreWithCastILi1EEEEEviT_T0_T2_T3_T4_T5_$__internal_trig_reduction_slowpathd) ;  /* 0x000000b400987944 */ /* 0x006fea0003c00000 */
.L_x_6599:
[----:B------:R-:W-:Y:S05]  /*16d30*/  BSYNC.RECONVERGENT B5 ;  /* 0x0000000000057941 */ /* 0x000fea0003800200 */
.L_x_6598:
[----:B------:R-:W-:Y:S01]  /*16d40*/  VIADD R0, R0, 0x1 ;  /* 0x0000000100007836 */ /* 0x000fe20000000000 */
[----:B------:R-:W-:Y:S06]  /*16d50*/  BRA `(.L_x_6600) ;  /* 0x0000000000087947 */ /* 0x000fec0003800000 */
.L_x_6597:
[----:B0-----:R0:W3:Y:S02]  /*16d60*/  DMUL R2, RZ, R12 ;  /* 0x0000000cff027228 */ /* 0x0010e40000000000 */
[----:B0--3--:R-:W-:-:S07]  /*16d70*/  IMAD.MOV.U32 R0, RZ, RZ, 0x1 ;  /* 0x00000001ff007424 */ /* 0x009fce00078e00ff */
.L_x_6600:
[----:B------:R-:W-:Y:S05]  /*16d80*/  BSYNC.RECONVERGENT B4 ;  /* 0x0000000000047941 */ /* 0x000fea0003800200 */
.L_x_6596:
        /* <DEDUP_REMOVED lines=113> */
[----:B------:R-:W-:Y:S05]  /*174a0*/  BRA `(.L_x_6603) ;  /* 0x0000000000087947 */ /* 0x000fea0003800000 */
.L_x_6602:
[----:B------:R0:W3:Y:S02]  /*174b0*/  DMUL R2, RZ, R12 ;  /* 0x0000000cff027228 */ /* 0x0000e40000000000 */
[----:B0--3--:R-:W-:-:S07]  /*174c0*/  IMAD.MOV.U32 R0, RZ, RZ, RZ ;  /* 0x000000ffff007224 */ /* 0x009fce00078e00ff */
.L_x_6603:
[----:B------:R-:W-:Y:S05]  /*174d0*/  BSYNC.RECONVERGENT B4 ;  /* 0x0000000000047941 */ /* 0x000fea0003800200 */
.L_x_6601:
        /* <DEDUP_REMOVED lines=71> */
[----:B------:R0:W2:Y:S02]  /*17950*/  DMUL R12, R16, R12 ;  /* 0x0000000c100c7228 */ /* 0x0000a40000000000 */
[----:B0-2---:R-:W-:Y:S05]  /*17960*/  BRA `(.L_x_6604) ;  /* 0x00000030000c7947 */ /* 0x005fea0003800000 */
.L_x_6593:
        /* <DEDUP_REMOVED lines=114> */
[----:B------:R0:W2:Y:S02]  /*18090*/  DADD R10, R2, +INF ;  /* 0x7ff00000020a7429 */ /* 0x0000a40000000000 */
[----:B0-----:R-:W-:Y:S01]  /*180a0*/  @!P0 SHF.R.S32.HI R3, RZ, 0x1, R0 ;  /* 0x00000001ff038819 */ /* 0x001fe20000011400 */
[----:B------:R-:W-:Y:S01]  /*180b0*/  @!P0 IMAD.MOV.U32 R2, RZ, RZ, R14 ;  /* 0x000000ffff028224 */ /* 0x000fe200078e000e */
[----:B--2---:R-:W-:Y:S02]  /*180c0*/  FSEL R16, R10, RZ, P1 ;  /* 0x000000ff0a107208 */ /* 0x004fe40000800000 */
        /* <DEDUP_REMOVED lines=8> */
[----:B------:R0:W2:Y:S02]  /*18150*/  @!P0 DMUL R16, R2, R8 ;  /* 0x0000000802108228 */ /* 0x0000a40000000000 */
.L_x_6606:
[----:B------:R-:W-:Y:S05]  /*18160*/  BSYNC.RECONVERGENT B0 ;  /* 0x0000000000007941 */ /* 0x000fea0003800200 */
.L_x_6605:
[C---:B--2---:R-:W-:Y:S01]  /*18170*/  LEA.HI R0, R17.reuse, 0xffffff09, RZ, 0xc ;  /* 0xffffff0911007811 */ /* 0x044fe200078f60ff */
[----:B------:R-:W2:Y:S01]  /*18180*/  DSETP.NEU.AND P4, PT, |R22|, +INF , PT ;  /* 0x7ff000001600742a */ /* 0x000ea20003f8d200 */
        /* <DEDUP_REMOVED lines=56> */
.L_x_6610:
[----:B------:R-:W-:Y:S05]  /*18510*/  BSYNC.RECONVERGENT B5 ;  /* 0x0000000000057941 */ /* 0x000fea0003800200 */
.L_x_6609:
[----:B------:R-:W-:Y:S01]  /*18520*/  VIADD R0, R0, 0x1 ;  /* 0x0000000100007836 */ /* 0x000fe20000000000 */
[----:B------:R-:W-:Y:S06]  /*18530*/  BRA `(.L_x_6611) ;  /* 0x0000000000087947 */ /* 0x000fec0003800000 */
.L_x_6608:
[----:B------:R0:W2:Y:S02]  /*18540*/  DMUL R2, RZ, R12 ;  /* 0x0000000cff027228 */ /* 0x0000a40000000000 */
[----:B0-2---:R-:W-:-:S07]  /*18550*/  IMAD.MOV.U32 R0, RZ, RZ, 0x1 ;  /* 0x00000001ff007424 */ /* 0x005fce00078e00ff */
.L_x_6611:
[----:B------:R-:W-:Y:S05]  /*18560*/  BSYNC.RECONVERGENT B4 ;  /* 0x0000000000047941 */ /* 0x000fea0003800200 */
.L_x_6607:
        /* <DEDUP_REMOVED lines=116> */
[----:B--23--:R-:W-:Y:S05]  /*18cb0*/  @!P0 BRA `(.L_x_6614) ;  /* 0x00000000001c8947 */ /* 0x00cfea0003800000 */
[----:B------:R-:W-:Y:S01]  /*18cc0*/  IMAD.MOV.U32 R2, RZ, RZ, R12 ;  /* 0x000000ffff027224 */ /* 0x000fe200078e000c */
[----:B------:R-:W-:Y:S01]  /*18cd0*/  MOV R39, 0x18d00 ;  /* 0x00018d0000277802 */ /* 0x000fe20000000f00 */
[----:B------:R-:W-:-:S07]  /*18ce0*/  IMAD.MOV.U32 R0, RZ, RZ, R13 ;  /* 0x000000ffff007224 */ /* 0x000fce00078e000d */
[----:B-1----:R-:W-:Y:S05]  /*18cf0*/  CALL.REL.NOINC `($_ZN2at6native27unrolled_elementwise_kernelIZZZNS0_61_GLOBAL__N__132982cb_23_ActivationSiluKernel_cu_1520ed90_293311silu_kernelERNS_18TensorIteratorBaseEENKUlvE_clEvENKUlvE1_clEvEUlN3c107complexIdEEE_St5arrayIPcLm2EELi4E23TrivialOffsetCalculatorILi1EjESF_NS0_6memory12LoadWithCastILi1EEENSG_13StoreWithCastILi1EEEEEviT_T0_T2_T3_T4_T5_$__internal_trig_reduction_slowpathd) ;  /* 0x0000009400a47944 */ /* 0x002fea0003c00000 */
[----:B------:R-:W-:Y:S05]  /*18d00*/  BRA `(.L_x_6614) ;  /* 0x0000000000087947 */ /* 0x000fea0003800000 */
.L_x_6613:
[----:B0-----:R0:W2:Y:S02]  /*18d10*/  DMUL R2, RZ, R12 ;  /* 0x0000000cff027228 */ /* 0x0010a40000000000 */
[----:B--2---:R-:W-:-:S07]  /*18d20*/  IMAD.MOV.U32 R0, RZ, RZ, RZ ;  /* 0x000000ffff007224 */ /* 0x004fce00078e00ff */
.L_x_6614:
[----:B------:R-:W-:Y:S05]  /*18d30*/  BSYNC.RECONVERGENT B4 ;  /* 0x0000000000047941 */ /* 0x000fea0003800200 */
.L_x_6612:
[----:B------:R-:W2:Y:S01]  /*18d40*/  LDCU.64 UR4, c[0x4][0x160] ;  /* 0x01002c00ff0477ac */ /* 0x000ea20008000a00 */
[----:B------:R-:W-:Y:S01]  /*18d50*/  IMAD.SHL.U32 R8, R0, 0x40, RZ ;  /* 0x0000004000087824 */ /* 0x000fe200078e00ff */
[----:B------:R-:W3:Y:S04]  /*18d60*/  LDL.LU.64 R44, [R1+0x28] ;  /* 0x00002800012c7983 */ /* 0x000ee80000300a00 */
[----:B------:R-:W-:-:S04]  /*18d70*/  LOP3.LUT R8, R8, 0x40, RZ, 0xc0, !PT ;  /* 0x0000004008087812 */ /* 0x000fc800078ec0ff */
[----:B--2---:R-:W-:-:S05]  /*18d80*/  IADD3 R40, P0, PT, R8, UR4, RZ ;  /* 0x0000000408287c10 */ /* 0x004fca000ff1e0ff */
[----:B------:R-:W-:-:S05]  /*18d90*/  IMAD.X R41, RZ, RZ, UR5, P0 ;  /* 0x00000005ff297e24 */ /* 0x000fca00080e06ff */
[----:B0-----:R-:W2:Y:S04]  /*18da0*/  LDG.E.128.CONSTANT R12, desc[UR36][R40.64] ;  /* 0x00000024280c7981 */ /* 0x001ea8000c1e9d00 */
[----:B------:R-:W4:Y:S04]  /*18db0*/  LDG.E.128.CONSTANT R8, desc[UR36][R40.64+0x10] ;  /* 0x0000102428087981 */ /* 0x000f28000c1e9d00 */
[----:B------:R-:W5:Y:S01]  /*18dc0*/  LDG.E.128.CONSTANT R24, desc[UR36][R40.64+0x20] ;  /* 0x0000202428187981 */ /* 0x000f62000c1e9d00 */
[----:B------:R-:W-:Y:S01]  /*18dd0*/  LOP3.LUT R18, R0, 0x1, RZ, 0xc0, !PT ;  /* 0x0000000100127812 */ /* 0x000fe200078ec0ff */
[----:B------:R-:W-:Y:S01]  /*18de0*/  IMAD.MOV.U32 R38, RZ, RZ, 0x20fd8164 ;  /* 0x20fd8164ff267424 */ /* 0x000fe200078e00ff */
[----:B------:R-:W2:Y:S02]  /*18df0*/  DMUL R36, R2, R2 ;  /* 0x0000000202247228 */ /* 0x000ea40000000000 */
        /* <DEDUP_REMOVED lines=57> */
[----:B0-----:R-:W-:Y:S01]  /*19190*/  LEA R3, R43, 0x3ff00000, 0x14 ;  /* 0x3ff000002b037811 */ /* 0x001fe200078ea0ff */
[----:B------:R-:W-:-:S15]  /*191a0*/  IMAD.MOV.U32 R2, RZ, RZ, RZ ;  /* 0x000000ffff027224 */ /* 0x000fde00078e00ff */
[----:B------:R-:W-:-:S15]  /*191b0*/  NOP ;  /* 0x0000000000007918 */ /* 0x000fde0000000000 */
[----:B------:R-:W-:-:S15]  /*191c0*/  NOP ;  /* 0x0000000000007918 */ /* 0x000fde0000000000 */
[----:B------:R-:W-:-:S15]  /*191d0*/  NOP ;  /* 0x0000000000007918 */ /* 0x000fde0000000000 */
[----:B------:R-:W-:-:S01]  /*191e0*/  NOP ;  /* 0x0000000000007918 */ /* 0x000fc20000000000 */
[----:B--2---:R-:W0:-:S15]  /*191f0*/  DMUL R16, R2, R16 ;  /* 0x0000001002107228 */ /* 0x004e1e0000000000 */
[----:B------:R-:W-:-:S15]  /*19200*/  NOP ;  /* 0x0000000000007918 */ /* 0x000fde0000000000 */
[----:B------:R-:W-:-:S15]  /*19210*/  NOP ;  /* 0x0000000000007918 */ /* 0x000fde0000000000 */
[----:B------:R-:W-:-:S15]  /*19220*/  NOP ;  /* 0x0000000000007918 */ /* 0x000fde0000000000 */
[----:B------:R-:W-:-:S04]  /*19230*/  NOP ;  /* 0x0000000000007918 */ /* 0x000fc80000000000 */
[----:B---3--:R2:W3:-:S15]  /*19240*/  DMUL R14, R44, R18 ;  /* 0x000000122c0e7228 */ /* 0x0084de0000000000 */
[----:B------:R-:W-:-:S15]  /*19250*/  NOP ;  /* 0x0000000000007918 */ /* 0x000fde0000000000 */
[----:B------:R-:W-:-:S15]  /*19260*/  NOP ;  /* 0x0000000000007918 */ /* 0x000fde0000000000 */
[----:B------:R-:W-:-:S15]  /*19270*/  NOP ;  /* 0x0000000000007918 */ /* 0x000fde0000000000 */
[----:B------:R-:W-:-:S04]  /*19280*/  NOP ;  /* 0x0000000000007918 */ /* 0x000fc80000000000 */
[----:B0-----:R2:W0:Y:S02]  /*19290*/  DMUL R12, R18, R16 ;  /* 0x00000010120c7228 */ /* 0x0014240000000000 */
[----:B0-23--:R-:W-:Y:S05]  /*192a0*/  BRA `(.L_x_6604) ;  /* 0x0000001400bc7947 */ /* 0x00dfea0003800000 */
.L_x_6592:
        /* <DEDUP_REMOVED lines=10> */
.L_x_6615:
[----:B------:R-:W0:Y:S02]  /*19350*/  DADD R14, R22, -R22 ;  /* 0x00000000160e7229 */ /* 0x000e240000000816 */
[----:B0-----:R-:W-:Y:S02]  /*19360*/  IMAD.MOV.U32 R12, RZ, RZ, R14 ;  /* 0x000000ffff0c7224 */ /* 0x001fe400078e000e */
[----:B------:R-:W-:Y:S01]  /*19370*/  IMAD.MOV.U32 R13, RZ, RZ, R15 ;  /* 0x000000ffff0d7224 */ /* 0x000fe200078e000f */
[----:B------:R-:W-:Y:S06]  /*19380*/  BRA `(.L_x_6604) ;  /* 0x0000001400847947 */ /* 0x000fec0003800000 */
.L_x_6591:
        /* <DEDUP_REMOVED lines=48> */
.L_x_6619:
[----:B------:R-:W-:Y:S05]  /*19690*/  BSYNC.RECONVERGENT B5 ;  /* 0x0000000000057941 */ /* 0x000fea0003800200 */
.L_x_6618:
[----:B------:R-:W-:Y:S01]  /*196a0*/  VIADD R0, R0, 0x1 ;  /* 0x0000000100007836 */ /* 0x000fe20000000000 */
[----:B------:R-:W-:Y:S06]  /*196b0*/  BRA `(.L_x_6620) ;  /* 0x0000000000087947 */ /* 0x000fec0003800000 */
.L_x_6617:
[----:B------:R0:W2:Y:S02]  /*196c0*/  DMUL R2, RZ, R12 ;  /* 0x0000000cff027228 */ /* 0x0000a40000000000 */
[----:B0-2---:R-:W-:-:S07]  /*196d0*/  IMAD.MOV.U32 R0, RZ, RZ, 0x1 ;  /* 0x00000001ff007424 */ /* 0x005fce00078e00ff */
.L_x_6620:
[----:B------:R-:W-:Y:S05]  /*196e0*/  BSYNC.RECONVERGENT B4 ;  /* 0x0000000000047941 */ /* 0x000fea0003800200 */
.L_x_6616:
        /* <DEDUP_REMOVED lines=114> */
.L_x_6622:
[----:B------:R0:W2:Y:S02]  /*19e10*/  DMUL R2, RZ, R12 ;  /* 0x0000000cff027228 */ /* 0x0000a40000000000 */
[----:B0-2---:R-:W-:-:S07]  /*19e20*/  IMAD.MOV.U32 R0, RZ, RZ, RZ ;  /* 0x000000ffff007224 */ /* 0x005fce00078e00ff */
.L_x_6623:
[----:B------:R-:W-:Y:S05]  /*19e30*/  BSYNC.RECONVERGENT B4 ;  /* 0x0000000000047941 */ /* 0x000fea0003800200 */
.L_x_6621:
        /* <DEDUP_REMOVED lines=64> */
.L_x_6590:
        /* <DEDUP_REMOVED lines=118> */
.L_x_6604:
[----:B------:R-:W-:Y:S05]  /*1a9a0*/  BSYNC.RECONVERGENT B3 ;  /* 0x0000000000037941 */ /* 0x000fea0003800200 */
.L_x_6589:
[----:B--2---:R-:W-:-:S15]  /*1a9b0*/  DADD R16, R14, 1 ;  /* 0x3ff000000e107429 */ /* 0x004fde0000000000 */
[----:B------:R-:W-:-:S15]  /*1a9c0*/  NOP ;  /* 0x0000000000007918 */ /* 0x000fde0000000000 */
[----:B------:R-:W-:-:S15]  /*1a9d0*/  NOP ;  /* 0x0000000000007918 */ /* 0x000fde0000000000 */
[----:B------:R-:W-:-:S15]  /*1a9e0*/  NOP ;  /* 0x0000000000007918 */ /* 0x000fde0000000000 */
[----:B------:R-:W-:-:S04]  /*1a9f0*/  NOP ;  /* 0x0000000000007918 */ /* 0x000fc80000000000 */
[----:B------:R-:W2:-:S15]  /*1aa00*/  DADD R14, RZ, R12 ;  /* 0x00000000ff0e7229 */ /* 0x000e9e000000000c */
        /* <DEDUP_REMOVED lines=61> */
[----:B-1----:R-:W-:Y:S05]  /*1ade0*/  CALL.REL.NOINC `($__internal_9_$__cuda_sm20_div_rn_f64_full) ;  /* 0x0000006c00407944 */ /* 0x002fea0003c00000 */
[----:B------:R-:W-:-:S07]  /*1adf0*/  IMAD.MOV.U32 R2, RZ, RZ, R0 ;  /* 0x000000ffff027224 */ /* 0x000fce00078e0000 */
.L_x_6627:
[----:B------:R-:W-:Y:S05]  /*1ae00*/  BSYNC.RECONVERGENT B1 ;  /* 0x0000000000017941 */ /* 0x000fea0003800200 */
.L_x_6626:
        /* <DEDUP_REMOVED lines=33> */
[----:B------:R-:W-:Y:S02]  /*1b020*/  IMAD.MOV.U32 R0, RZ, RZ, R15 ;  /* 0x000000ffff007224 */ /* 0x000fe400078e000f */
[----:B------:R-:W-:-:S07]  /*1b030*/  VIADD R12, R12, 0xfff00000 ;  /* 0xfff000000c0c7836 */ /* 0x000fce0000000000 */
[----:B-1----:R-:W-:Y:S05]  /*1b040*/  CALL.REL.NOINC `($__internal_8_$__cuda_sm20_dblrcp_rn_slowpath_v3) ;  /* 0x0000006400247944 */ /* 0x002fea0003c00000 */
[----:B------:R-:W-:Y:S02]  /*1b050*/  IMAD.MOV.U32 R11, RZ, RZ, R10 ;  /* 0x000000ffff0b7224 */ /* 0x000fe400078e000a */
[----:B------:R-:W-:-:S07]  /*1b060*/  IMAD.MOV.U32 R10, RZ, RZ, R0 ;  /* 0x000000ffff0a7224 */ /* 0x000fce00078e0000 */
.L_x_6629:
[----:B------:R-:W-:Y:S05]  /*1b070*/  BSYNC.RECONVERGENT B1 ;  /* 0x0000000000017941 */ /* 0x000fea0003800200 */
.L_x_6628:
[----:B------:R-:W0:-:S15]  /*1b080*/  DFMA R16, R2, R22, R20 ;  /* 0x000000160210722b */ /* 0x000e1e0000000014 */
        /* <DEDUP_REMOVED lines=9> */
[----:B0-----:R3:W0:-:S15]  /*1b120*/  DMUL R16, R16, R10 ;  /* 0x0000000a10107228 */ /* 0x00161e0000000000 */
[----:B------:R-:W-:-:S15]  /*1b130*/  NOP ;  /* 0x0000000000007918 */ /* 0x000fde0000000000 */
[----:B------:R-:W-:-:S15]  /*1b140*/  NOP ;  /* 0x0000000000007918 */ /* 0x000fde0000000000 */
[----:B------:R-:W-:-:S15]  /*1b150*/  NOP ;  /* 0x0000000000007918 */ /* 0x000fde0000000000 */
[----:B------:R-:W-:-:S04]  /*1b160*/  NOP ;  /* 0x0000000000007918 */ /* 0x000fc80000000000 */
[----:B--2---:R3:W2:Y:S02]  /*1b170*/  DMUL R18, R2, R10 ;  /* 0x0000000a02127228 */ /* 0x0046a40000000000 */
[----:B0-23--:R-:W-:Y:S05]  /*1b180*/  BRA `(.L_x_6588) ;  /* 0x0000000c006c7947 */ /* 0x00dfea0003800000 */
.L_x_6625:
[----:B------:R-:W2:Y:S01]  /*1b190*/  DADD R10, -RZ, |R16| ;  /* 0x00000000ff0a7229 */ /* 0x000ea20000000510 */
[----:B0-----:R-:W-:Y:S01]  /*1b1a0*/  IMAD.MOV.U32 R2, RZ, RZ, 0x1 ;  /* 0x00000001ff027424 */ /* 0x001fe200078e00ff */
[----:B--2---:R-:W0:Y:S01]  /*1b1b0*/  MUFU.RCP64H R3, R11 ;  /* 0x0000000b00037308 */ /* 0x004e220000001800 */
        /* <DEDUP_REMOVED lines=50> */
[----:B------:R-:W-:Y:S02]  /*1b4e0*/  IMAD.MOV.U32 R16, RZ, RZ, R0 ;  /* 0x000000ffff107224 */ /* 0x000fe400078e0000 */
[----:B------:R-:W-:-:S07]  /*1b4f0*/  IMAD.MOV.U32 R17, RZ, RZ, R3 ;  /* 0x000000ffff117224 */ /* 0x000fce00078e0003 */
.L_x_6631:
[----:B------:R-:W-:Y:S05]  /*1b500*/  BSYNC.RECONVERGENT B1 ;  /* 0x0000000000017941 */ /* 0x000fea0003800200 */
.L_x_6630:
        /* <DEDUP_REMOVED lines=55> */
.L_x_6633:
[----:B------:R-:W-:Y:S05]  /*1b880*/  BSYNC.RECONVERGENT B1 ;  /* 0x0000000000017941 */ /* 0x000fea0003800200 */
.L_x_6632:
[----:B------:R-:W-:Y:S05]  /*1b890*/  BRA `(.L_x_6588) ;  /* 0x0000000400a87947 */ /* 0x000fea0003800000 */
.L_x_6624:
        /* <DEDUP_REMOVED lines=50> */
.L_x_6635:
[----:B------:R-:W-:Y:S05]  /*1bbc0*/  BSYNC.RECONVERGENT B1 ;  /* 0x0000000000017941 */ /* 0x000fea0003800200 */
.L_x_6634:
        /* <DEDUP_REMOVED lines=38> */
.L_x_6637:
[----:B------:R-:W-:Y:S05]  /*1be30*/  BSYNC.RECONVERGENT B1 ;  /* 0x0000000000017941 */ /* 0x000fea0003800200 */
.L_x_6636:
[----:B------:R-:W0:-:S15]  /*1be40*/  DFMA R16, R2, R20, R22 ;  /* 0x000000140210722b */ /* 0x000e1e0000000016 */
        /* <DEDUP_REMOVED lines=14> */
[----:B0-2---:R3:W2:Y:S02]  /*1bf30*/  DMUL R18, R2, R10 ;  /* 0x0000000a02127228 */ /* 0x0056a40000000000 */
.L_x_6588:
[----:B------:R-:W-:Y:S05]  /*1bf40*/  BSYNC.RECONVERGENT B2 ;  /* 0x0000000000027941 */ /* 0x000fea0003800200 */
.L_x_6587:
[----:B----4-:R-:W4:Y:S01]  /*1bf50*/  S2R R25, SR_CTAID.X ;  /* 0x0000000000197919 */ /* 0x010f220000002500 */
[----:B------:R-:W4:Y:S01]  /*1bf60*/  LDC R0, c[0x0][0x380] ;  /* 0x0000e000ff007b82 */ /* 0x000f220000000800 */
[----:B------:R-:W-:Y:S01]  /*1bf70*/  BSSY.RECONVERGENT B6, `(.L_x_6638) ;  /* 0x0000159000067945 */ /* 0x000fe20003800200 */
[----:B------:R-:W5:Y:S06]  /*1bf80*/  S2R R22, SR_TID.X ;  /* 0x0000000000167919 */ /* 0x000f6c0000002100 */
[----:B------:R-:W0:Y:S01]  /*1bf90*/  LDC.U8 R24, c[0x0][0x3a4] ;  /* 0x0000e900ff187b82 */ /* 0x000e220000000000 */
[----:B----4-:R-:W-:-:S05]  /*1bfa0*/  IMAD R23, R25, -0x200, R0 ;  /* 0xfffffe0019177824 */ /* 0x010fca00078e0200 */
[----:B-----5:R-:W-:-:S13]  /*1bfb0*/  ISETP.GE.AND P0, PT, R22, R23, PT ;  /* 0x000000171600720c */ /* 0x020fda0003f06270 */
[----:B0-----:R-:W-:Y:S05]  /*1bfc0*/  @P0 BRA `(.L_x_6639) ;  /* 0x00000014004c0947 */ /* 0x001fea0003800000 */
[----:B------:R-:W0:Y:S01]  /*1bfd0*/  LDCU UR4, c[0x0][0x3a8] ;  /* 0x00007500ff0477ac */ /* 0x000e220008000800 */
[----:B---3--:R-:W3:Y:S01]  /*1bfe0*/  LDC.64 R2, c[0x0][0x388] ;  /* 0x0000e200ff027b82 */ /* 0x008ee20000000a00 */
[----:B------:R-:W-:Y:S01]  /*1bff0*/  IMAD R0, R25, 0x200, R22 ;  /* 0x0000020019007824 */ /* 0x000fe200078e0216 */
[----:B------:R-:W-:Y:S01]  /*1c000*/  PRMT R8, R24, 0x9910, RZ ;  /* 0x0000991018087816 */ /* 0x000fe200000000ff */
[----:B------:R-:W-:Y:S02]  /*1c010*/  VIADD R22, R22, 0x80 ;  /* 0x0000008016167836 */ /* 0x000fe40000000000 */
[----:B0-----:R-:W-:Y:S02]  /*1c020*/  IMAD R9, R0, UR4, RZ ;  /* 0x0000000400097c24 */ /* 0x001fe4000f8e02ff */
        /* <DEDUP_REMOVED lines=16> */
.L_x_6643:
[----:B------:R-:W0:Y:S02]  /*1c130*/  F2I.S64.F64.TRUNC R4, R4 ;  /* 0x0000000400047311 */ /* 0x000e24000030d900 */
[----:B0-----:R-:W-:-:S05]  /*1c140*/  IMAD.MOV.U32 R7, RZ, RZ, R4 ;  /* 0x000000ffff077224 */ /* 0x001fca00078e0004 */
[----:B------:R0:W-:Y:S01]  /*1c150*/  STG.E.U8 desc[UR36][R2.64], R7 ;  /* 0x0000000702007986 */ /* 0x0001e2000c101124 */
[----:B------:R-:W-:Y:S05]  /*1c160*/  BRA `(.L_x_6639) ;  /* 0x0000001000e47947 */ /* 0x000fea0003800000 */
.L_x_6642:
        /* <DEDUP_REMOVED lines=9> */
.L_x_6646:
[----:B------:R-:W0:Y:S02]  /*1c200*/  F2I.F64.TRUNC R5, R4 ;  /* 0x0000000400057311 */ /* 0x000e24000030d100 */
[----:B0-----:R0:W-:Y:S01]  /*1c210*/  STG.E desc[UR36][R2.64], R5 ;  /* 0x0000000502007986 */ /* 0x0011e2000c101924 */
[----:B------:R-:W-:Y:S05]  /*1c220*/  BRA `(.L_x_6639) ;  /* 0x0000001000b47947 */ /* 0x000fea0003800000 */
.L_x_6645:
[----:B------:R-:W0:Y:S02]  /*1c230*/  F2I.F64.TRUNC R5, R4 ;  /* 0x0000000400057311 */ /* 0x000e24000030d100 */
[----:B0-----:R0:W-:Y:S01]  /*1c240*/  STG.E.U16 desc[UR36][R2.64], R5 ;  /* 0x0000000502007986 */ /* 0x0011e2000c101524 */
[----:B------:R-:W-:Y:S05]  /*1c250*/  BRA `(.L_x_6639) ;  /* 0x0000001000a87947 */ /* 0x000fea0003800000 */
.L_x_6641:
        /* <DEDUP_REMOVED lines=17> */
.L_x_6648:
        /* <DEDUP_REMOVED lines=12> */
.L_x_6647:
        /* <DEDUP_REMOVED lines=19> */
[----:B------:R-:W0:-:S15]  /*1c560*/  F2F.F32.F64 R9, R6 ;  /* 0x0000000600097310 */ /* 0x000e1e0000301000 */
        /* <DEDUP_REMOVED lines=8> */
.L_x_6650:
        /* <DEDUP_REMOVED lines=23> */
.L_x_6649:
[----:B------:R0:W-:Y:S01]  /*1c760*/  STG.E.64 desc[UR36][R2.64], R4 ;  /* 0x0000000402007986 */ /* 0x0001e2000c101b24 */
[----:B------:R-:W-:Y:S05]  /*1c770*/  BRA `(.L_x_6639) ;  /* 0x0000000c00607947 */ /* 0x000fea0003800000 */
.L_x_6640:
        /* <DEDUP_REMOVED lines=8> */
[----:B------:R-:W0:-:S15]  /*1c800*/  DSETP.NEU.AND P0, PT, R6, RZ, PT ;  /* 0x000000ff0600722a */ /* 0x000e1e0003f0d000 */
        /* <DEDUP_REMOVED lines=8> */
.L_x_6653:
[----:B------:R0:W-:Y:S01]  /*1c890*/  STG.E.128 desc[UR36][R2.64], R4 ;  /* 0x0000000402007986 */ /* 0x0001e2000c101d24 */
[----:B------:R-:W-:Y:S05]  /*1c8a0*/  BRA `(.L_x_6639) ;  /* 0x0000000c00147947 */ /* 0x000fea0003800000 */
.L_x_6652:
        /* <DEDUP_REMOVED lines=27> */
.L_x_6657:
[----:B------:R-:W-:Y:S05]  /*1ca60*/  BSYNC.RECONVERGENT B0 ;  /* 0x0000000000007941 */ /* 0x000fea0003800200 */
.L_x_6656:
[----:B------:R-:W-:-:S05]  /*1ca70*/  LOP3.LUT R7, R0, 0x80, R7, 0xf8, !PT ;  /* 0x0000008000077812 */ /* 0x000fca00078ef807 */
[----:B------:R0:W-:Y:S01]  /*1ca80*/  STG.E.U8 desc[UR36][R2.64], R7 ;  /* 0x0000000702007986 */ /* 0x0001e2000c101124 */
[----:B------:R-:W-:Y:S05]  /*1ca90*/  BRA `(.L_x_6639) ;  /* 0x0000000800987947 */ /* 0x000fea0003800000 */
.L_x_6655:
        /* <DEDUP_REMOVED lines=23> */
.L_x_6659:
[----:B------:R-:W-:Y:S05]  /*1cc10*/  BSYNC.RECONVERGENT B0 ;  /* 0x0000000000007941 */ /* 0x000fea0003800200 */
.L_x_6658:
[----:B------:R-:W-:-:S05]  /*1cc20*/  LOP3.LUT R7, R0, 0x80, R7, 0xf8, !PT ;  /* 0x0000008000077812 */ /* 0x000fca00078ef807 */
[----:B------:R0:W-:Y:S01]  /*1cc30*/  STG.E.U8 desc[UR36][R2.64], R7 ;  /* 0x0000000702007986 */ /* 0x0001e2000c101124 */
[----:B------:R-:W-:Y:S05]  /*1cc40*/  BRA `(.L_x_6639) ;  /* 0x00000008002c7947 */ /* 0x000fea0003800000 */
.L_x_6654:
        /* <DEDUP_REMOVED lines=12> */
.L_x_6651:
        /* <DEDUP_REMOVED lines=11> */
.L_x_6662:
        /* <DEDUP_REMOVED lines=21> */
.L_x_6665:
[----:B------:R-:W-:-:S04]  /*1cf10*/  SHF.R.U32.HI R0, RZ, 0x14, R7 ;  /* 0x00000014ff007819 */ /* 0x000fc80000011607 */
[----:B------:R-:W-:-:S04]  /*1cf20*/  LOP3.LUT R0, R0, 0x1, RZ, 0xc0, !PT ;  /* 0x0000000100007812 */ /* 0x000fc800078ec0ff */
[----:B------:R-:W-:-:S04]  /*1cf30*/  IADD3 R0, PT, PT, R7, 0x487ffff, R0 ;  /* 0x0487ffff07007810 */ /* 0x000fc80007ffe000 */
[----:B------:R-:W-:-:S04]  /*1cf40*/  SHF.R.U32.HI R0, RZ, 0x14, R0 ;  /* 0x00000014ff007819 */ /* 0x000fc80000011600 */
[----:B------:R-:W-:-:S07]  /*1cf50*/  LOP3.LUT R4, R0, 0xff, RZ, 0xc0, !PT ;  /* 0x000000ff00047812 */ /* 0x000fce00078ec0ff */
.L_x_6666:
[----:B------:R-:W-:-:S04]  /*1cf60*/  SHF.R.U32.HI R5, RZ, 0x18, R7 ;  /* 0x00000018ff057819 */ /* 0x000fc80000011607 */
[----:B------:R-:W-:-:S04]  /*1cf70*/  LOP3.LUT R4, R4, 0x80, R5, 0xf8, !PT ;  /* 0x0000008004047812 */ /* 0x000fc800078ef805 */
[----:B------:R-:W-:-:S07]  /*1cf80*/  PRMT R0, R4, 0x7610, R0 ;  /* 0x0000761004007816 */ /* 0x000fce0000000000 */
.L_x_6664:
[----:B------:R-:W-:Y:S05]  /*1cf90*/  BSYNC.RECONVERGENT B0 ;  /* 0x0000000000007941 */ /* 0x000fea0003800200 */
.L_x_6663:
[----:B------:R0:W-:Y:S01]  /*1cfa0*/  STG.E.U8 desc[UR36][R2.64], R0 ;  /* 0x0000000002007986 */ /* 0x0001e2000c101124 */
[----:B------:R-:W-:Y:S05]  /*1cfb0*/  BRA `(.L_x_6639) ;  /* 0x0000000400507947 */ /* 0x000fea0003800000 */
.L_x_6661:
        /* <DEDUP_REMOVED lines=21> */
.L_x_6669:
[----:B------:R-:W-:-:S04]  /*1d110*/  SHF.R.U32.HI R0, RZ, 0x15, R7 ;  /* 0x00000015ff007819 */ /* 0x000fc80000011607 */
[----:B------:R-:W-:-:S04]  /*1d120*/  LOP3.LUT R0, R0, 0x1, RZ, 0xc0, !PT ;  /* 0x0000000100007812 */ /* 0x000fc800078ec0ff */
[----:B------:R-:W-:-:S04]  /*1d130*/  IADD3 R0, PT, PT, R7, 0x88fffff, R0 ;  /* 0x088fffff07007810 */ /* 0x000fc80007ffe000 */
[----:B------:R-:W-:-:S04]  /*1d140*/  SHF.R.U32.HI R0, RZ, 0x15, R0 ;  /* 0x00000015ff007819 */ /* 0x000fc80000011600 */
[----:B------:R-:W-:-:S07]  /*1d150*/  LOP3.LUT R4, R0, 0xff, RZ, 0xc0, !PT ;  /* 0x000000ff00047812 */ /* 0x000fce00078ec0ff */
.L_x_6670:
[----:B------:R-:W-:-:S04]  /*1d160*/  SHF.R.U32.HI R5, RZ, 0x18, R7 ;  /* 0x00000018ff057819 */ /* 0x000fc80000011607 */
[----:B------:R-:W-:-:S04]  /*1d170*/  LOP3.LUT R4, R4, 0x80, R5, 0xf8, !PT ;  /* 0x0000008004047812 */ /* 0x000fc800078ef805 */
[----:B------:R-:W-:-:S07]  /*1d180*/  PRMT R0, R4, 0x7610, R0 ;  /* 0x0000761004007816 */ /* 0x000fce0000000000 */
.L_x_6668:
[----:B------:R-:W-:Y:S05]  /*1d190*/  BSYNC.RECONVERGENT B0 ;  /* 0x0000000000007941 */ /* 0x000fea0003800200 */
.L_x_6667:
[----:B------:R0:W-:Y:S01]  /*1d1a0*/  STG.E.U8 desc[UR36][R2.64], R0 ;  /* 0x0000000002007986 */ /* 0x0001e2000c101124 */
[----:B------:R-:W-:Y:S05]  /*1d1b0*/  BRA `(.L_x_6639) ;  /* 0x0000000000d07947 */ /* 0x000fea0003800000 */
.L_x_6660:
[----:B------:R-:W-:-:S13]  /*1d1c0*/  ISETP.NE.AND P0, PT, R0, 0x1c, PT ;  /* 0x0000001c0000780c */ /* 0x000fda0003f05270 */
[----:B------:R-:W-:Y:S05]  /*1d1d0*/  @!P0 BRA `(.L_x_6671) ;  /* 0x0000000000c08947 */ /* 0x000fea0003800000 */
[----:B------:R-:W-:-:S13]  /*1d1e0*/  ISETP.NE.AND P0, PT, R0, 0x1d, PT ;  /* 0x0000001d0000780c */ /* 0x000fda0003f05270 */
[----:B------:R-:W-:Y:S05]  /*1d1f0*/  @!P0 BRA `(.L_x_6672) ;  /* 0x0000000000ac8947 */ /* 0x000fea0003800000 */
[----:B------:R-:W-:-:S13]  /*1d200*/  ISETP.NE.AND P0, PT, R0, 0x2c, PT ;  /* 0x0000002c0000780c */ /* 0x000fda0003f05270 */
[----:B------:R-:W-:Y:S05]  /*1d210*/  @!P0 BRA `(.L_x_6673) ;  /* 0x0000000000448947 */ /* 0x000fea0003800000 */
.L_x_6644:
[----:B------:R-:W-:Y:S01]  /*1d220*/  MOV R2, 0x0 ;  /* 0x0000000000027802 */ /* 0x000fe20000000f00 */
[----:B------:R-:W0:Y:S01]  /*1d230*/  LDCU.64 UR6, c[0x4][0x148] ;  /* 0x01002900ff0677ac */ /* 0x000e220008000a00 */
[----:B------:R-:W-:Y:S02]  /*1d240*/  IMAD.MOV.U32 R8, RZ, RZ, 0x65 ;  /* 0x00000065ff087424 */ /* 0x000fe400078e00ff */
[----:B------:R-:W-:Y:S01]  /*1d250*/  IMAD.MOV.U32 R12, RZ, RZ, 0x1 ;  /* 0x00000001ff0c7424 */ /* 0x000fe200078e00ff */
[----:B------:R-:W3:Y:S01]  /*1d260*/  LDCU.64 UR8, c[0x4][0x150] ;  /* 0x01002a00ff0877ac */ /* 0x000ee20008000a00 */
[----:B------:R-:W4:Y:S01]  /*1d270*/  LDC.64 R2, c[0x4][R2] ;  /* 0x0100000002027b82 */ /* 0x000f220000000a00 */
[----:B------:R-:W-:Y:S01]  /*1d280*/  IMAD.MOV.U32 R13, RZ, RZ, RZ ;  /* 0x000000ffff0d7224 */ /* 0x000fe200078e00ff */
[----:B------:R-:W5:Y:S01]  /*1d290*/  LDCU.64 UR4, c[0x4][0x30] ;  /* 0x01000600ff0477ac */ /* 0x000f620008000a00 */
[----:B0-----:R-:W-:Y:S02]  /*1d2a0*/  IMAD.U32 R4, RZ, RZ, UR6 ;  /* 0x00000006ff047e24 */ /* 0x001fe4000f8e00ff */
[----:B------:R-:W-:-:S02]  /*1d2b0*/  IMAD.U32 R5, RZ, RZ, UR7 ;  /* 0x00000007ff057e24 */ /* 0x000fc4000f8e00ff */
[----:B---3--:R-:W-:Y:S02]  /*1d2c0*/  IMAD.U32 R6, RZ, RZ, UR8 ;  /* 0x00000008ff067e24 */ /* 0x008fe4000f8e00ff */
[----:B------:R-:W-:Y:S02]  /*1d2d0*/  IMAD.U32 R7, RZ, RZ, UR9 ;  /* 0x00000009ff077e24 */ /* 0x000fe4000f8e00ff */
[----:B-----5:R-:W-:Y:S02]  /*1d2e0*/  IMAD.U32 R10, RZ, RZ, UR4 ;  /* 0x00000004ff0a7e24 */ /* 0x020fe4000f8e00ff */
[----:B------:R-:W-:-:S07]  /*1d2f0*/  IMAD.U32 R11, RZ, RZ, UR5 ;  /* 0x00000005ff0b7e24 */ /* 0x000fce000f8e00ff */
[----:B------:R-:W-:-:S07]  /*1d300*/  LEPC R20, `(.L_x_6674) ;  /* 0x000000001014794e */ /* 0x000fce0000000000 */
[----:B-12-4-:R-:W-:Y:S05]  /*1d310*/  CALL.ABS.NOINC R2 ;  /* 0x0000000002007343 */ /* 0x016fea0003c00000 */
.L_x_6674:
[----:B------:R-:W-:Y:S05]  /*1d320*/  BRA `(.L_x_6639) ;  /* 0x0000000000747947 */ /* 0x000fea0003800000 */
.L_x_6673:
        /* <DEDUP_REMOVED lines=8> */
[----:B0-----:R-:W-:Y:S01]  /*1d3b0*/  @!P0 FMUL R8, R8, 1.175494350822287508e-38 ;  /* 0x0080000008088820 */ /* 0x001fe20000400000 */
[----:B------:R-:W-:-:S04]  /*1d3c0*/  IMAD.MOV.U32 R5, RZ, RZ, 0xff ;  /* 0x000000ffff057424 */ /* 0x000fc800078e00ff */
        /* <DEDUP_REMOVED lines=14> */
.L_x_6672:
[----:B------:R-:W0:Y:S02]  /*1d4b0*/  F2I.U64.F64.TRUNC R4, R4 ;  /* 0x0000000400047311 */ /* 0x000e24000030d800 */
[----:B0-----:R0:W-:Y:S01]  /*1d4c0*/  STG.E.64 desc[UR36][R2.64], R4 ;  /* 0x0000000402007986 */ /* 0x0011e2000c101b24 */
[----:B------:R-:W-:Y:S05]  /*1d4d0*/  BRA `(.L_x_6639) ;  /* 0x0000000000087947 */ /* 0x000fea0003800000 */
.L_x_6671:
[----:B------:R-:W0:Y:S02]  /*1d4e0*/  F2I.U32.F64.TRUNC R5, R4 ;  /* 0x0000000400057311 */ /* 0x000e24000030d000 */
[----:B0-----:R0:W-:Y:S02]  /*1d4f0*/  STG.E desc[UR36][R2.64], R5 ;  /* 0x0000000502007986 */ /* 0x0011e4000c101924 */
.L_x_6639:
[----:B------:R-:W-:Y:S05]  /*1d500*/  BSYNC.RECONVERGENT B6 ;  /* 0x0000000000067941 */ /* 0x000fea0003800200 */
.L_x_6638:
[----:B------:R-:W-:Y:S01]  /*1d510*/  ISETP.GE.AND P0, PT, R22, R23, PT ;  /* 0x000000171600720c */ /* 0x000fe20003f06270 */
[----:B------:R-:W-:-:S12]  /*1d520*/  BSSY.RECONVERGENT B6, `(.L_x_6675) ;  /* 0x00002a8000067945 */ /* 0x000fd80003800200 */
        /* <DEDUP_REMOVED lines=22> */
.L_x_6680:
[----:B------:R-:W0:Y:S02]  /*1d690*/  F2I.S64.F64.TRUNC R32, R32 ;  /* 0x0000002000207311 */ /* 0x000e24000030d900 */
[----:B0-----:R-:W-:-:S05]  /*1d6a0*/  IMAD.MOV.U32 R5, RZ, RZ, R32 ;  /* 0x000000ffff057224 */ /* 0x001fca00078e0020 */
[----:B------:R0:W-:Y:S01]  /*1d6b0*/  STG.E.U8 desc[UR36][R2.64], R5 ;  /* 0x0000000502007986 */ /* 0x0001e2000c101124 */
[----:B------:R-:W-:Y:S05]  /*1d6c0*/  BRA `(.L_x_6682) ;  /* 0x0000001000e07947 */ /* 0x000fea0003800000 */
.L_x_6679:
        /* <DEDUP_REMOVED lines=9> */
.L_x_6684:
[----:B------:R-:W0:Y:S02]  /*1d760*/  F2I.F64.TRUNC R33, R32 ;  /* 0x0000002000217311 */ /* 0x000e24000030d100 */
[----:B0-----:R4:W-:Y:S01]  /*1d770*/  STG.E desc[UR36][R2.64], R33 ;  /* 0x0000002102007986 */ /* 0x0019e2000c101924 */
[----:B------:R-:W-:Y:S05]  /*1d780*/  BRA `(.L_x_6682) ;  /* 0x0000001000b07947 */ /* 0x000fea0003800000 */
.L_x_6683:
[----:B------:R-:W0:Y:S02]  /*1d790*/  F2I.F64.TRUNC R33, R32 ;  /* 0x0000002000217311 */ /* 0x000e24000030d100 */
[----:B0-----:R0:W-:Y:S01]  /*1d7a0*/  STG.E.U16 desc[UR36][R2.64], R33 ;  /* 0x0000002102007986 */ /* 0x0011e2000c101524 */
[----:B------:R-:W-:Y:S05]  /*1d7b0*/  BRA `(.L_x_6682) ;  /* 0x0000001000a47947 */ /* 0x000fea0003800000 */
.L_x_6678:
        /* <DEDUP_REMOVED lines=17> */
.L_x_6686:
        /* <DEDUP_REMOVED lines=12> */
.L_x_6685:
        /* <DEDUP_REMOVED lines=28> */
.L_x_6688:
        /* <DEDUP_REMOVED lines=23> */
.L_x_6687:
[----:B------:R0:W-:Y:S01]  /*1dcc0*/  STG.E.64 desc[UR36][R2.64], R32 ;  /* 0x0000002002007986 */ /* 0x0001e2000c101b24 */
[----:B------:R-:W-:Y:S05]  /*1dcd0*/  BRA `(.L_x_6682) ;  /* 0x0000000c005c7947 */ /* 0x000fea0003800000 */
.L_x_6677:
        /* <DEDUP_REMOVED lines=13> */
.L_x_6692:
        /* <DEDUP_REMOVED lines=26> */
.L_x_6695:
[----:B------:R-:W-:-:S04]  /*1df50*/  SHF.R.U32.HI R5, RZ, 0x18, R5 ;  /* 0x00000018ff057819 */ /* 0x000fc80000011605 */
[----:B------:R-:W-:-:S07]  /*1df60*/  LOP3.LUT R0, R0, 0x80, R5, 0xf8, !PT ;  /* 0x0000008000007812 */ /* 0x000fce00078ef805 */
.L_x_6694:
[----:B------:R-:W-:Y:S05]  /*1df70*/  BSYNC.RECONVERGENT B0 ;  /* 0x0000000000007941 */ /* 0x000fea0003800200 */
.L_x_6693:
[----:B------:R0:W-:Y:S01]  /*1df80*/  STG.E.U8 desc[UR36][R2.64], R0 ;  /* 0x0000000002007986 */ /* 0x0001e2000c101124 */
[----:B------:R-:W-:Y:S05]  /*1df90*/  BRA `(.L_x_6682) ;  /* 0x0000000800ac7947 */ /* 0x000fea0003800000 */
.L_x_6691:
        /* <DEDUP_REMOVED lines=26> */
.L_x_6698:
[----:B------:R-:W-:-:S04]  /*1e140*/  SHF.R.U32.HI R5, RZ, 0x18, R5 ;  /* 0x00000018ff057819 */ /* 0x000fc80000011605 */
[----:B------:R-:W-:-:S07]  /*1e150*/  LOP3.LUT R0, R0, 0x80, R5, 0xf8, !PT ;  /* 0x0000008000007812 */ /* 0x000fce00078ef805 */
.L_x_6697:
[----:B------:R-:W-:Y:S05]  /*1e160*/  BSYNC.RECONVERGENT B0 ;  /* 0x0000000000007941 */ /* 0x000fea0003800200 */
.L_x_6696:
[----:B------:R0:W-:Y:S01]  /*1e170*/  STG.E.U8 desc[UR36][R2.64], R0 ;  /* 0x0000000002007986 */ /* 0x0001e2000c101124 */
[----:B------:R-:W-:Y:S05]  /*1e180*/  BRA `(.L_x_6682) ;  /* 0x0000000800307947 */ /* 0x000fea0003800000 */
.L_x_6690:
        /* <DEDUP_REMOVED lines=30> */
.L_x_6700:
[----:B------:R-:W0:Y:S02]  /*1e370*/  F2I.U64.F64.TRUNC R32, R32 ;  /* 0x0000002000207311 */ /* 0x000e24000030d800 */
[----:B0-----:R0:W-:Y:S01]  /*1e380*/  STG.E.64 desc[UR36][R2.64], R32 ;  /* 0x0000002002007986 */ /* 0x0011e2000c101b24 */
[----:B------:R-:W-:Y:S05]  /*1e390*/  BRA `(.L_x_6682) ;  /* 0x0000000400ac7947 */ /* 0x000fea0003800000 */
.L_x_6699:
[----:B------:R-:W0:Y:S02]  /*1e3a0*/  F2I.U32.F64.TRUNC R33, R32 ;  /* 0x0000002000217311 */ /* 0x000e24000030d000 */
[----:B0-----:R0:W-:Y:S01]  /*1e3b0*/  STG.E desc[UR36][R2.64], R33 ;  /* 0x0000002102007986 */ /* 0x0011e2000c101924 */
[----:B------:R-:W-:Y:S05]  /*1e3c0*/  BRA `(.L_x_6682) ;  /* 0x0000000400a07947 */ /* 0x000fea0003800000 */
.L_x_6689:
        /* <DEDUP_REMOVED lines=15> */
.L_x_6702:
[----:B------:R0:W-:Y:S01]  /*1e4c0*/  STG.E.128 desc[UR36][R2.64], R32 ;  /* 0x0000002002007986 */ /* 0x0001e2000c101d24 */
[----:B------:R-:W-:Y:S05]  /*1e4d0*/  BRA `(.L_x_6682) ;  /* 0x00000004005c7947 */ /* 0x000fea0003800000 */
.L_x_6701:
[----:B------:R-:W-:-:S13]  /*1e4e0*/  ISETP.NE.AND P0, PT, R0, 0xf, PT ;  /* 0x0000000f0000780c */ /* 0x000fda0003f05270 */
[----:B------:R-:W-:Y:S05]  /*1e4f0*/  @!P0 BRA `(.L_x_6703) ;  /* 0x0000000400288947 */ /* 0x000fea0003800000 */
[----:B------:R-:W-:-:S13]  /*1e500*/  ISETP.NE.AND P0, PT, R0, 0x17, PT ;  /* 0x000000170000780c */ /* 0x000fda0003f05270 */
[----:B------:R-:W-:Y:S05]  /*1e510*/  @!P0 BRA `(.L_x_6704) ;  /* 0x0000000000b08947 */ /* 0x000fea0003800000 */
[----:B------:R-:W-:-:S13]  /*1e520*/  ISETP.NE.AND P0, PT, R0, 0x18, PT ;  /* 0x000000180000780c */ /* 0x000fda0003f05270 */
[----:B------:R-:W-:Y:S05]  /*1e530*/  @!P0 BRA `(.L_x_6705) ;  /* 0x0000000000448947 */ /* 0x000fea0003800000 */
.L_x_6681:
[----:B------:R-:W-:Y:S01]  /*1e540*/  MOV R0, 0x0 ;  /* 0x0000000000007802 */ /* 0x000fe20000000f00 */
[----:B------:R-:W0:Y:S01]  /*1e550*/  LDCU.64 UR4, c[0x4][0x148] ;  /* 0x01002900ff0477ac */ /* 0x000e220008000a00 */
[----:B------:R-:W-:Y:S02]  /*1e560*/  IMAD.MOV.U32 R8, RZ, RZ, 0x65 ;  /* 0x00000065ff087424 */ /* 0x000fe400078e00ff */
[----:B------:R3:W4:Y:S01]  /*1e570*/  LDC.64 R2, c[0x4][R0] ;  /* 0x0100000000027b82 */ /* 0x0007220000000a00 */
[----:B------:R-:W5:Y:S01]  /*1e580*/  LDCU.64 UR6, c[0x4][0x150] ;  /* 0x01002a00ff0677ac */ /* 0x000f620008000a00 */
[----:B------:R-:W-:Y:S02]  /*1e590*/  IMAD.MOV.U32 R12, RZ, RZ, 0x1 ;  /* 0x00000001ff0c7424 */ /* 0x000fe400078e00ff */
[----:B------:R-:W-:Y:S01]  /*1e5a0*/  IMAD.MOV.U32 R13, RZ, RZ, RZ ;  /* 0x000000ffff0d7224 */ /* 0x000fe200078e00ff */
[----:B------:R-:W1:Y:S01]  /*1e5b0*/  LDCU.64 UR8, c[0x4][0x30] ;  /* 0x01000600ff0877ac */ /* 0x000e620008000a00 */
[----:B0-----:R-:W-:-:S02]  /*1e5c0*/  IMAD.U32 R4, RZ, RZ, UR4 ;  /* 0x00000004ff047e24 */ /* 0x001fc4000f8e00ff */
[----:B------:R-:W-:Y:S02]  /*1e5d0*/  IMAD.U32 R5, RZ, RZ, UR5 ;  /* 0x00000005ff057e24 */ /* 0x000fe4000f8e00ff */
[----:B-----5:R-:W-:Y:S02]  /*1e5e0*/  IMAD.U32 R6, RZ, RZ, UR6 ;  /* 0x00000006ff067e24 */ /* 0x020fe4000f8e00ff */
[----:B------:R-:W-:Y:S02]  /*1e5f0*/  IMAD.U32 R7, RZ, RZ, UR7 ;  /* 0x00000007ff077e24 */ /* 0x000fe4000f8e00ff */
[----:B-1----:R-:W-:Y:S02]  /*1e600*/  IMAD.U32 R10, RZ, RZ, UR8 ;  /* 0x00000008ff0a7e24 */ /* 0x002fe4000f8e00ff */
[----:B---3--:R-:W-:-:S07]  /*1e610*/  IMAD.U32 R11, RZ, RZ, UR9 ;  /* 0x00000009ff0b7e24 */ /* 0x008fce000f8e00ff */
[----:B------:R-:W-:-:S07]  /*1e620*/  LEPC R20, `(.L_x_6706) ;  /* 0x000000001014794e */ /* 0x000fce0000000000 */
[----:B--2-4-:R-:W-:Y:S05]  /*1e630*/  CALL.ABS.NOINC R2 ;  /* 0x0000000002007343 */ /* 0x014fea0003c00000 */
.L_x_6706:
[----:B------:R-:W-:Y:S05]  /*1e640*/  BRA `(.L_x_6682) ;  /* 0x0000000400007947 */ /* 0x000fea0003800000 */
.L_x_6705:
        /* <DEDUP_REMOVED lines=21> */
.L_x_6708:
[----:B------:R-:W-:Y:S05]  /*1e7a0*/  BSYNC.RECONVERGENT B0 ;  /* 0x0000000000007941 */ /* 0x000fea0003800200 */
.L_x_6707:
[----:B------:R-:W-:-:S05]  /*1e7b0*/  LOP3.LUT R5, R0, 0x80, R5, 0xf8, !PT ;  /* 0x0000008000057812 */ /* 0x000fca00078ef805 */
[----:B------:R0:W-:Y:S01]  /*1e7c0*/  STG.E.U8 desc[UR36][R2.64], R5 ;  /* 0x0000000502007986 */ /* 0x0001e2000c101124 */
[----:B------:R-:W-:Y:S05]  /*1e7d0*/  BRA `(.L_x_6682) ;  /* 0x00000000009c7947 */ /* 0x000fea0003800000 */
.L_x_6704:
        /* <DEDUP_REMOVED lines=20> */
.L_x_6710:
[----:B------:R-:W-:Y:S01]  /*1e920*/  IMAD.MOV.U32 R0, RZ, RZ, 0x7f ;  /* 0x0000007fff007424 */ /* 0x000fe200078e00ff */
[----:B------:R-:W-:-:S04]  /*1e930*/  ISETP.GT.U32.AND P0, PT, R4, 0x7f800000, PT ;  /* 0x7f8000000400780c */ /* 0x000fc80003f04070 */
[----:B------:R-:W-:-:S09]  /*1e940*/  SEL R0, R0, 0x7c, P0 ;  /* 0x0000007c00007807 */ /* 0x000fd20000000000 */
.L_x_6711:
[----:B------:R-:W-:Y:S05]  /*1e950*/  BSYNC.RECONVERGENT B0 ;  /* 0x0000000000007941 */ /* 0x000fea0003800200 */
.L_x_6709:
[----:B------:R-:W-:-:S04]  /*1e960*/  SHF.R.U32.HI R5, RZ, 0x18, R5 ;  /* 0x00000018ff057819 */ /* 0x000fc80000011605 */
[----:B------:R-:W-:-:S05]  /*1e970*/  LOP3.LUT R5, R0, 0x80, R5, 0xf8, !PT ;  /* 0x0000008000057812 */ /* 0x000fca00078ef805 */
[----:B------:R0:W-:Y:S01]  /*1e980*/  STG.E.U8 desc[UR36][R2.64], R5 ;  /* 0x0000000502007986 */ /* 0x0001e2000c101124 */
[----:B------:R-:W-:Y:S05]  /*1e990*/  BRA `(.L_x_6682) ;  /* 0x00000000002c7947 */ /* 0x000fea0003800000 */
.L_x_6703:
        /* <DEDUP_REMOVED lines=11> */
.L_x_6682:
[----:B------:R-:W-:-:S05]  /*1ea50*/  VIADD R22, R22, 0x80 ;  /* 0x0000008016167836 */ /* 0x000fca0000000000 */
[----:B------:R-:W-:-:S13]  /*1ea60*/  ISETP.GE.AND P0, PT, R22, R23, PT ;  /* 0x000000171600720c */ /* 0x000fda0003f06270 */
        /* <DEDUP_REMOVED lines=22> */
.L_x_6715:
[----:B------:R-:W0:Y:S02]  /*1ebd0*/  F2I.S64.F64.TRUNC R28, R28 ;  /* 0x0000001c001c7311 */ /* 0x000e24000030d900 */
[----:B0-----:R-:W-:-:S05]  /*1ebe0*/  IMAD.MOV.U32 R5, RZ, RZ, R28 ;  /* 0x000000ffff057224 */ /* 0x001fca00078e001c */
[----:B------:R0:W-:Y:S01]  /*1ebf0*/  STG.E.U8 desc[UR36][R2.64], R5 ;  /* 0x0000000502007986 */ /* 0x0001e2000c101124 */
[----:B------:R-:W-:Y:S05]  /*1ec00*/  BRA `(.L_x_6717) ;  /* 0x0000001000e07947 */ /* 0x000fea0003800000 */
.L_x_6714:
        /* <DEDUP_REMOVED lines=9> */
.L_x_6719:
[----:B------:R-:W0:Y:S02]  /*1eca0*/  F2I.F64.TRUNC R29, R28 ;  /* 0x0000001c001d7311 */ /* 0x000e24000030d100 */
[----:B0-----:R0:W-:Y:S01]  /*1ecb0*/  STG.E desc[UR36][R2.64], R29 ;  /* 0x0000001d02007986 */ /* 0x0011e2000c101924 */
[----:B------:R-:W-:Y:S05]  /*1ecc0*/  BRA `(.L_x_6717) ;  /* 0x0000001000b07947 */ /* 0x000fea0003800000 */
.L_x_6718:
[----:B------:R-:W0:Y:S02]  /*1ecd0*/  F2I.F64.TRUNC R29, R28 ;  /* 0x0000001c001d7311 */ /* 0x000e24000030d100 */
[----:B0-----:R0:W-:Y:S01]  /*1ece0*/  STG.E.U16 desc[UR36][R2.64], R29 ;  /* 0x0000001d02007986 */ /* 0x0011e2000c101524 */
[----:B------:R-:W-:Y:S05]  /*1ecf0*/  BRA `(.L_x_6717) ;  /* 0x0000001000a47947 */ /* 0x000fea0003800000 */
.L_x_6713:
        /* <DEDUP_REMOVED lines=17> */
.L_x_6721:
        /* <DEDUP_REMOVED lines=12> */
.L_x_6720:
        /* <DEDUP_REMOVED lines=28> */
.L_x_6723:
        /* <DEDUP_REMOVED lines=23> */
.L_x_6722:
[----:B------:R0:W-:Y:S01]  /*1f200*/  STG.E.64 desc[UR36][R2.64], R28 ;  /* 0x0000001c02007986 */ /* 0x0001e2000c101b24 */
[----:B------:R-:W-:Y:S05]  /*1f210*/  BRA `(.L_x_6717) ;  /* 0x0000000c005c7947 */ /* 0x000fea0003800000 */
.L_x_6712:
        /* <DEDUP_REMOVED lines=13> */
.L_x_6727:
        /* <DEDUP_REMOVED lines=26> */
.L_x_6730:
[----:B------:R-:W-:-:S04]  /*1f490*/  SHF.R.U32.HI R5, RZ, 0x18, R5 ;  /* 0x00000018ff057819 */ /* 0x000fc80000011605 */
[----:B------:R-:W-:-:S07]  /*1f4a0*/  LOP3.LUT R0, R0, 0x80, R5, 0xf8, !PT ;  /* 0x0000008000007812 */ /* 0x000fce00078ef805 */
.L_x_6729:
[----:B------:R-:W-:Y:S05]  /*1f4b0*/  BSYNC.RECONVERGENT B0 ;  /* 0x0000000000007941 */ /* 0x000fea0003800200 */
.L_x_6728:
[----:B------:R0:W-:Y:S01]  /*1f4c0*/  STG.E.U8 desc[UR36][R2.64], R0 ;  /* 0x0000000002007986 */ /* 0x0001e2000c101124 */
[----:B------:R-:W-:Y:S05]  /*1f4d0*/  BRA `(.L_x_6717) ;  /* 0x0000000800ac7947 */ /* 0x000fea0003800000 */
.L_x_6726:
        /* <DEDUP_REMOVED lines=26> */
.L_x_6733:
[----:B------:R-:W-:-:S04]  /*1f680*/  SHF.R.U32.HI R5, RZ, 0x18, R5 ;  /* 0x00000018ff057819 */ /* 0x000fc80000011605 */
[----:B------:R-:W-:-:S07]  /*1f690*/  LOP3.LUT R0, R0, 0x80, R5, 0xf8, !PT ;  /* 0x0000008000007812 */ /* 0x000fce00078ef805 */
.L_x_6732:
[----:B------:R-:W-:Y:S05]  /*1f6a0*/  BSYNC.RECONVERGENT B0 ;  /* 0x0000000000007941 */ /* 0x000fea0003800200 */
.L_x_6731:
[----:B------:R0:W-:Y:S01]  /*1f6b0*/  STG.E.U8 desc[UR36][R2.64], R0 ;  /* 0x0000000002007986 */ /* 0x0001e2000c101124 */
[----:B------:R-:W-:Y:S05]  /*1f6c0*/  BRA `(.L_x_6717) ;  /* 0x0000000800307947 */ /* 0x000fea0003800000 */
.L_x_6725:
        /* <DEDUP_REMOVED lines=30> */
.L_x_6735:
[----:B------:R-:W0:Y:S02]  /*1f8b0*/  F2I.U64.F64.TRUNC R28, R28 ;  /* 0x0000001c001c7311 */ /* 0x000e24000030d800 */
[----:B0-----:R0:W-:Y:S01]  /*1f8c0*/  STG.E.64 desc[UR36][R2.64], R28 ;  /* 0x0000001c02007986 */ /* 0x0011e2000c101b24 */
[----:B------:R-:W-:Y:S05]  /*1f8d0*/  BRA `(.L_x_6717) ;  /* 0x0000000400ac7947 */ /* 0x000fea0003800000 */
.L_x_6734:
[----:B------:R-:W0:Y:S02]  /*1f8e0*/  F2I.U32.F64.TRUNC R29, R28 ;  /* 0x0000001c001d7311 */ /* 0x000e24000030d000 */
[----:B0-----:R0:W-:Y:S01]  /*1f8f0*/  STG.E desc[UR36][R2.64], R29 ;  /* 0x0000001d02007986 */ /* 0x0011e2000c101924 */
[----:B------:R-:W-:Y:S05]  /*1f900*/  BRA `(.L_x_6717) ;  /* 0x0000000400a07947 */ /* 0x000fea0003800000 */
.L_x_6724:
[----:B------:R-:W-:-:S13]  /*1f910*/  ISETP.GT.AND P0, PT, R0, 0xe, PT ;  /* 0x0000000e0000780c */ /* 0x000fda0003f04270 */
[----:B------:R-:W-:Y:S05]  /*1f920*/  @P0 BRA `(.L_x_6736) ;  /* 0x00000000003c0947 */ /* 0x000fea0003800000 */
[----:B------:R-:W-:-:S13]  /*1f930*/  ISETP.NE.AND P0, PT, R0, 0xa, PT ;  /* 0x0000000a0000780c */ /* 0x000fda0003f05270 */
[----:B------:R-:W-:Y:S05]  /*1f940*/  @!P0 BRA `(.L_x_6737) ;  /* 0x00000000002c8947 */ /* 0x000fea0003800000 */
[----:B------:R-:W-:-:S13]  /*1f950*/  ISETP.NE.AND P0, PT, R0, 0xb, PT ;  /* 0x0000000b0000780c */ /* 0x000fda0003f05270 */
[----:B------:R-:W-:Y:S05]  /*1f960*/  @P0 BRA `(.L_x_6716) ;  /* 0x0000000000440947 */ /* 0x000fea0003800000 */
        /* <DEDUP_REMOVED lines=9> */
.L_x_6737:
[----:B-1----:R0:W-:Y:S01]  /*1fa00*/  STG.E.128 desc[UR36][R2.64], R28 ;  /* 0x0000001c02007986 */ /* 0x0021e2000c101d24 */
[----:B------:R-:W-:Y:S05]  /*1fa10*/  BRA `(.L_x_6717) ;  /* 0x00000004005c7947 */ /* 0x000fea0003800000 */
.L_x_6736:
[----:B------:R-:W-:-:S13]  /*1fa20*/  ISETP.NE.AND P0, PT, R0, 0xf, PT ;  /* 0x0000000f0000780c */ /* 0x000fda0003f05270 */
[----:B------:R-:W-:Y:S05]  /*1fa30*/  @!P0 BRA `(.L_x_6738) ;  /* 0x0000000400288947 */ /* 0x000fea0003800000 */
[----:B------:R-:W-:-:S13]  /*1fa40*/  ISETP.NE.AND P0, PT, R0, 0x17, PT ;  /* 0x000000170000780c */ /* 0x000fda0003f05270 */
[----:B------:R-:W-:Y:S05]  /*1fa50*/  @!P0 BRA `(.L_x_6739) ;  /* 0x0000000000b08947 */ /* 0x000fea0003800000 */
[----:B------:R-:W-:-:S13]  /*1fa60*/  ISETP.NE.AND P0, PT, R0, 0x18, PT ;  /* 0x000000180000780c */ /* 0x000fda0003f05270 */
[----:B------:R-:W-:Y:S05]  /*1fa70*/  @!P0 BRA `(.L_x_6740) ;  /* 0x0000000000448947 */ /* 0x000fea0003800000 */
.L_x_6716:
        /* <DEDUP_REMOVED lines=16> */
.L_x_6741:
[----:B------:R-:W-:Y:S05]  /*1fb80*/  BRA `(.L_x_6717) ;  /* 0x0000000400007947 */ /* 0x000fea0003800000 */
.L_x_6740:
        /* <DEDUP_REMOVED lines=21> */
.L_x_6743:
[----:B------:R-:W-:Y:S05]  /*1fce0*/  BSYNC.RECONVERGENT B0 ;  /* 0x0000000000007941 */ /* 0x000fea0003800200 */
.L_x_6742:
[----:B------:R-:W-:-:S05]  /*1fcf0*/  LOP3.LUT R5, R0, 0x80, R5, 0xf8, !PT ;  /* 0x0000008000057812 */ /* 0x000fca00078ef805 */
[----:B------:R3:W-:Y:S01]  /*1fd00*/  STG.E.U8 desc[UR36][R2.64], R5 ;  /* 0x0000000502007986 */ /* 0x0007e2000c101124 */
[----:B------:R-:W-:Y:S05]  /*1fd10*/  BRA `(.L_x_6717) ;  /* 0x00000000009c7947 */ /* 0x000fea0003800000 */
.L_x_6739:
        /* <DEDUP_REMOVED lines=20> */
.L_x_6745:
[----:B------:R-:W-:Y:S01]  /*1fe60*/  IMAD.MOV.U32 R0, RZ, RZ, 0x7f ;  /* 0x0000007fff007424 */ /* 0x000fe200078e00ff */
[----:B------:R-:W-:-:S04]  /*1fe70*/  ISETP.GT.U32.AND P0, PT, R4, 0x7f800000, PT ;  /* 0x7f8000000400780c */ /* 0x000fc80003f04070 */
[----:B------:R-:W-:-:S09]  /*1fe80*/  SEL R0, R0, 0x7c, P0 ;  /* 0x0000007c00007807 */ /* 0x000fd20000000000 */
.L_x_6746:
[----:B------:R-:W-:Y:S05]  /*1fe90*/  BSYNC.RECONVERGENT B0 ;  /* 0x0000000000007941 */ /* 0x000fea0003800200 */
.L_x_6744:
[----:B------:R-:W-:-:S04]  /*1fea0*/  SHF.R.U32.HI R5, RZ, 0x18, R5 ;  /* 0x00000018ff057819 */ /* 0x000fc80000011605 */
[----:B------:R-:W-:-:S05]  /*1feb0*/  LOP3.LUT R5, R0, 0x80, R5, 0xf8, !PT ;  /* 0x0000008000057812 */ /* 0x000fca00078ef805 */
[----:B------:R0:W-:Y:S01]  /*1fec0*/  STG.E.U8 desc[UR36][R2.64], R5 ;  /* 0x0000000502007986 */ /* 0x0001e2000c101124 */
[----:B------:R-:W-:Y:S05]  /*1fed0*/  BRA `(.L_x_6717) ;  /* 0x00000000002c7947 */ /* 0x000fea0003800000 */
.L_x_6738:
        /* <DEDUP_REMOVED lines=11> */
.L_x_6717:
[----:B------:R-:W-:-:S07]  /*1ff90*/  VIADD R22, R22, 0x80 ;  /* 0x0000008016167836 */ /* 0x000fce0000000000 */
.L_x_6676:
[----:B------:R-:W-:Y:S05]  /*1ffa0*/  BSYNC.RECONVERGENT B6 ;  /* 0x0000000000067941 */ /* 0x000fea0003800200 */
.L_x_6675:
[----:B------:R-:W-:-:S13]  /*1ffb0*/  ISETP.GE.AND P0, PT, R22, R23, PT ;  /* 0x000000171600720c */ /* 0x000fda0003f06270 */
[----:B------:R-:W-:Y:S05]  /*1ffc0*/  @P0 EXIT ;  /* 0x000000000000094d */ /* 0x000fea0003800000 */
[----:B0--34-:R-:W0:Y:S01]  /*1ffd0*/  LDC.64 R2, c[0x0][0x388] ;  /* 0x0000e200ff027b82 */ /* 0x019e220000000a00 */
[----:B------:R-:W3:Y:S01]  /*1ffe0*/  LDCU UR4, c[0x0][0x3a8] ;  /* 0x00007500ff0477ac */ /* 0x000ee20008000800 */
[----:B------:R-:W-:Y:S01]  /*1fff0*/  PRMT R0, R24, 0x9910, RZ ;  /* 0x0000991018007816 */ /* 0x000fe200000000ff */
[----:B------:R-:W-:-:S03]  /*20000*/  IMAD R22, R25, 0x200, R22 ;  /* 0x0000020019167824 */ /* 0x000fc600078e0216 */
[----:B------:R-:W-:Y:S01]  /*20010*/  ISETP.GT.AND P1, PT, R0, 0x9, PT ;  /* 0x000000090000780c */ /* 0x000fe20003f24270 */
[----:B---3--:R-:W-:-:S05]  /*20020*/  IMAD R5, R22, UR4, RZ ;  /* 0x0000000416057c24 */ /* 0x008fca000f8e02ff */
        /* <DEDUP_REMOVED lines=14> */
.L_x_6750:
[----:B------:R-:W0:Y:S02]  /*20110*/  F2I.S64.F64.TRUNC R16, R16 ;  /* 0x0000001000107311 */ /* 0x000e24000030d900 */
[----:B0-----:R-:W-:-:S05]  /*20120*/  IMAD.MOV.U32 R5, RZ, RZ, R16 ;  /* 0x000000ffff057224 */ /* 0x001fca00078e0010 */
[----:B------:R-:W-:Y:S01]  /*20130*/  STG.E.U8 desc[UR36][R2.64], R5 ;  /* 0x0000000502007986 */ /* 0x000fe2000c101124 */
[----:B------:R-:W-:Y:S05]  /*20140*/  EXIT ;  /* 0x000000000000794d */ /* 0x000fea0003800000 */
.L_x_6749:
        /* <DEDUP_REMOVED lines=9> */
.L_x_6753:
[----:B------:R-:W0:Y:S02]  /*201e0*/  F2I.F64.TRUNC R17, R16 ;  /* 0x0000001000117311 */ /* 0x000e24000030d100 */
[----:B0-----:R-:W-:Y:S01]  /*201f0*/  STG.E desc[UR36][R2.64], R17 ;  /* 0x0000001102007986 */ /* 0x001fe2000c101924 */
[----:B------:R-:W-:Y:S05]  /*20200*/  EXIT ;  /* 0x000000000000794d */ /* 0x000fea0003800000 */
.L_x_6752:
[----:B------:R-:W0:Y:S02]  /*20210*/  F2I.F64.TRUNC R17, R16 ;  /* 0x0000001000117311 */ /* 0x000e24000030d100 */
[----:B0-----:R-:W-:Y:S01]  /*20220*/  STG.E.U16 desc[UR36][R2.64], R17 ;  /* 0x0000001102007986 */ /* 0x001fe2000c101524 */
[----:B------:R-:W-:Y:S05]  /*20230*/  EXIT ;  /* 0x000000000000794d */ /* 0x000fea0003800000 */
.L_x_6748:
        /* <DEDUP_REMOVED lines=17> */
.L_x_6755:
        /* <DEDUP_REMOVED lines=12> */
.L_x_6754:
        /* <DEDUP_REMOVED lines=19> */
[----:B--2---:R-:W0:-:S15]  /*20540*/  F2F.F32.F64 R5, R18 ;  /* 0x0000001200057310 */ /* 0x004e1e0000301000 */
        /* <DEDUP_REMOVED lines=8> */
.L_x_6757:
        /* <DEDUP_REMOVED lines=23> */
.L_x_6756:
[----:B------:R-:W-:Y:S01]  /*20740*/  STG.E.64 desc[UR36][R2.64], R16 ;  /* 0x0000001002007986 */ /* 0x000fe2000c101b24 */
[----:B------:R-:W-:Y:S05]  /*20750*/  EXIT ;  /* 0x000000000000794d */ /* 0x000fea0003800000 */
.L_x_6747:
        /* <DEDUP_REMOVED lines=13> */
.L_x_6761:
        /* <DEDUP_REMOVED lines=26> */
.L_x_6764:
[----:B------:R-:W-:-:S04]  /*209d0*/  SHF.R.U32.HI R5, RZ, 0x18, R5 ;  /* 0x00000018ff057819 */ /* 0x000fc80000011605 */
[----:B------:R-:W-:-:S07]  /*209e0*/  LOP3.LUT R0, R0, 0x80, R5, 0xf8, !PT ;  /* 0x0000008000007812 */ /* 0x000fce00078ef805 */
.L_x_6763:
[----:B------:R-:W-:Y:S05]  /*209f0*/  BSYNC.RECONVERGENT B0 ;  /* 0x0000000000007941 */ /* 0x000fea0003800200 */
.L_x_6762:
[----:B------:R-:W-:Y:S01]  /*20a00*/  STG.E.U8 desc[UR36][R2.64], R0 ;  /* 0x0000000002007986 */ /* 0x000fe2000c101124 */
[----:B------:R-:W-:Y:S05]  /*20a10*/  EXIT ;  /* 0x000000000000794d */ /* 0x000fea0003800000 */
.L_x_6760:
        /* <DEDUP_REMOVED lines=26> */
.L_x_6767:
[----:B------:R-:W-:-:S04]  /*20bc0*/  SHF.R.U32.HI R5, RZ, 0x18, R5 ;  /* 0x00000018ff057819 */ /* 0x000fc80000011605 */
[----:B------:R-:W-:-:S07]  /*20bd0*/  LOP3.LUT R0, R0, 0x80, R5, 0xf8, !PT ;  /* 0x0000008000007812 */ /* 0x000fce00078ef805 */
.L_x_6766:
[----:B------:R-:W-:Y:S05]  /*20be0*/  BSYNC.RECONVERGENT B0 ;  /* 0x0000000000007941 */ /* 0x000fea0003800200 */
.L_x_6765:
[----:B------:R-:W-:Y:S01]  /*20bf0*/  STG.E.U8 desc[UR36][R2.64], R0 ;  /* 0x0000000002007986 */ /* 0x000fe2000c101124 */
[----:B------:R-:W-:Y:S05]  /*20c00*/  EXIT ;  /* 0x000000000000794d */ /* 0x000fea0003800000 */
.L_x_6759:
        /* <DEDUP_REMOVED lines=30> */
.L_x_6769:
[----:B------:R-:W0:Y:S02]  /*20df0*/  F2I.U64.F64.TRUNC R16, R16 ;  /* 0x0000001000107311 */ /* 0x000e24000030d800 */
[----:B0-----:R-:W-:Y:S01]  /*20e00*/  STG.E.64 desc[UR36][R2.64], R16 ;  /* 0x0000001002007986 */ /* 0x001fe2000c101b24 */
[----:B------:R-:W-:Y:S05]  /*20e10*/  EXIT ;  /* 0x000000000000794d */ /* 0x000fea0003800000 */
.L_x_6768:
[----:B------:R-:W0:Y:S02]  /*20e20*/  F2I.U32.F64.TRUNC R17, R16 ;  /* 0x0000001000117311 */ /* 0x000e24000030d000 */
[----:B0-----:R-:W-:Y:S01]  /*20e30*/  STG.E desc[UR36][R2.64], R17 ;  /* 0x0000001102007986 */ /* 0x001fe2000c101924 */
[----:B------:R-:W-:Y:S05]  /*20e40*/  EXIT ;  /* 0x000000000000794d */ /* 0x000fea0003800000 */
.L_x_6758:
[----:B------:R-:W-:-:S13]  /*20e50*/  ISETP.GT.AND P0, PT, R0, 0xe, PT ;  /* 0x0000000e0000780c */ /* 0x000fda0003f04270 */
[----:B------:R-:W-:Y:S05]  /*20e60*/  @P0 BRA `(.L_x_6770) ;  /* 0x00000000003c0947 */ /* 0x000fea0003800000 */
[----:B------:R-:W-:-:S13]  /*20e70*/  ISETP.NE.AND P0, PT, R0, 0xa, PT ;  /* 0x0000000a0000780c */ /* 0x000fda0003f05270 */
[----:B------:R-:W-:Y:S05]  /*20e80*/  @!P0 BRA `(.L_x_6771) ;  /* 0x00000000002c8947 */ /* 0x000fea0003800000 */
[----:B------:R-:W-:-:S13]  /*20e90*/  ISETP.NE.AND P0, PT, R0, 0xb, PT ;  /* 0x0000000b0000780c */ /* 0x000fda0003f05270 */
[----:B------:R-:W-:Y:S05]  /*20ea0*/  @P0 BRA `(.L_x_6751) ;  /* 0x0000000000440947 */ /* 0x000fea0003800000 */
[----:B--2---:R-:W0:-:S15]  /*20eb0*/  DSETP.NEU.AND P0, PT, R18, RZ, PT ;  /* 0x000000ff1200722a */ /* 0x004e1e0003f0d000 */
[----:B------:R-:W-:-:S15]  /*20ec0*/  NOP ;  /* 0x0000000000007918 */ /* 0x000fde0000000000 */
[----:B------:R-:W-:-:S15]  /*20ed0*/  NOP ;  /* 0x0000000000007918 */ /* 0x000fde0000000000 */
[----:B------:R-:W-:-:S15]  /*20ee0*/  NOP ;  /* 0x0000000000007918 */ /* 0x000fde0000000000 */
[----:B------:R-:W-:-:S04]  /*20ef0*/  NOP ;  /* 0x0000000000007918 */ /* 0x000fc80000000000 */
[----:B0-----:R-:W0:Y:S02]  /*20f00*/  DSETP.NEU.OR P0, PT, R16, RZ, P0 ;  /* 0x000000ff1000722a */ /* 0x001e24000070d400 */
[----:B0-----:R-:W-:-:S05]  /*20f10*/  SEL R5, RZ, 0x1, !P0 ;  /* 0x00000001ff057807 */ /* 0x001fca0004000000 */
[----:B------:R-:W-:Y:S01]  /*20f20*/  STG.E.U8 desc[UR36][R2.64], R5 ;  /* 0x0000000502007986 */ /* 0x000fe2000c101124 */
[----:B------:R-:W-:Y:S05]  /*20f30*/  EXIT ;  /* 0x000000000000794d */ /* 0x000fea0003800000 */
.L_x_6771:
[----:B--2---:R-:W-:Y:S01]  /*20f40*/  STG.E.128 desc[UR36][R2.64], R16 ;  /* 0x0000001002007986 */ /* 0x004fe2000c101d24 */
[----:B------:R-:W-:Y:S05]  /*20f50*/  EXIT ;  /* 0x000000000000794d */ /* 0x000fea0003800000 */
.L_x_6770:
[----:B------:R-:W-:-:S13]  /*20f60*/  ISETP.NE.AND P0, PT, R0, 0xf, PT ;  /* 0x0000000f0000780c */ /* 0x000fda0003f05270 */
[----:B------:R-:W-:Y:S05]  /*20f70*/  @!P0 BRA `(.L_x_6772) ;  /* 0x0000000400288947 */ /* 0x000fea0003800000 */
[----:B------:R-:W-:-:S13]  /*20f80*/  ISETP.NE.AND P0, PT, R0, 0x17, PT ;  /* 0x000000170000780c */ /* 0x000fda0003f05270 */
[----:B------:R-:W-:Y:S05]  /*20f90*/  @!P0 BRA `(.L_x_6773) ;  /* 0x0000000000b08947 */ /* 0x000fea0003800000 */
[----:B------:R-:W-:-:S13]  /*20fa0*/  ISETP.NE.AND P0, PT, R0, 0x18, PT ;  /* 0x000000180000780c */ /* 0x000fda0003f05270 */
[----:B------:R-:W-:Y:S05]  /*20fb0*/  @!P0 BRA `(.L_x_6774) ;  /* 0x0000000000448947 */ /* 0x000fea0003800000 */
.L_x_6751:
        /* <DEDUP_REMOVED lines=16> */
.L_x_6775:
[----:B------:R-:W-:Y:S05]  /*210c0*/  EXIT ;  /* 0x000000000000794d */ /* 0x000fea0003800000 */
.L_x_6774:
        /* <DEDUP_REMOVED lines=21> */
.L_x_6777:
[----:B------:R-:W-:Y:S05]  /*21220*/  BSYNC.RECONVERGENT B0 ;  /* 0x0000000000007941 */ /* 0x000fea0003800200 */
.L_x_6776:
[----:B------:R-:W-:-:S05]  /*21230*/  LOP3.LUT R5, R0, 0x80, R5, 0xf8, !PT ;  /* 0x0000008000057812 */ /* 0x000fca00078ef805 */
[----:B------:R-:W-:Y:S01]  /*21240*/  STG.E.U8 desc[UR36][R2.64], R5 ;  /* 0x0000000502007986 */ /* 0x000fe2000c101124 */
[----:B------:R-:W-:Y:S05]  /*21250*/  EXIT ;  /* 0x000000000000794d */ /* 0x000fea0003800000 */
.L_x_6773:
        /* <DEDUP_REMOVED lines=20> */
.L_x_6779:
[----:B------:R-:W-:Y:S01]  /*213a0*/  IMAD.MOV.U32 R0, RZ, RZ, 0x7f ;  /* 0x0000007fff007424 */ /* 0x000fe200078e00ff */
[----:B------:R-:W-:-:S04]  /*213b0*/  ISETP.GT.U32.AND P0, PT, R4, 0x7f800000, PT ;  /* 0x7f8000000400780c */ /* 0x000fc80003f04070 */
[----:B------:R-:W-:-:S09]  /*213c0*/  SEL R0, R0, 0x7c, P0 ;  /* 0x0000007c00007807 */ /* 0x000fd20000000000 */
.L_x_6780:
[----:B------:R-:W-:Y:S05]  /*213d0*/  BSYNC.RECONVERGENT B0 ;  /* 0x0000000000007941 */ /* 0x000fea0003800200 */
.L_x_6778:
[----:B------:R-:W-:-:S04]  /*213e0*/  SHF.R.U32.HI R5, RZ, 0x18, R5 ;  /* 0x00000018ff057819 */ /* 0x000fc80000011605 */
[----:B------:R-:W-:-:S05]  /*213f0*/  LOP3.LUT R5, R0, 0x80, R5, 0xf8, !PT ;  /* 0x0000008000057812 */ /* 0x000fca00078ef805 */
[----:B------:R-:W-:Y:S01]  /*21400*/  STG.E.U8 desc[UR36][R2.64], R5 ;  /* 0x0000000502007986 */ /* 0x000fe2000c101124 */
[----:B------:R-:W-:Y:S05]  /*21410*/  EXIT ;  /* 0x000000000000794d */ /* 0x000fea0003800000 */
.L_x_6772:
        /* <DEDUP_REMOVED lines=12> */
        .weak           $__internal_8_$__cuda_sm20_dblrcp_rn_slowpath_v3
        .type           $__internal_8_$__cuda_sm20_dblrcp_rn_slowpath_v3,@function
        .size           $__internal_8_$__cuda_sm20_dblrcp_rn_slowpath_v3,($__internal_9_$__cuda_sm20_div_rn_f64_full - $__internal_8_$__cuda_sm20_dblrcp_rn_slowpath_v3)
$__internal_8_$__cuda_sm20_dblrcp_rn_slowpath_v3:
[----:B------:R-:W-:Y:S01]  /*214e0*/  IMAD.MOV.U32 R9, RZ, RZ, R0 ;  /* 0x000000ffff097224 */ /* 0x000fe200078e0000 */
        /* <DEDUP_REMOVED lines=56> */
.L_x_6784:
        /* <DEDUP_REMOVED lines=33> */
.L_x_6782:
[----:B------:R-:W-:Y:S01]  /*21a80*/  LOP3.LUT R11, R9, 0x80000, RZ, 0xfc, !PT ;  /* 0x00080000090b7812 */ /* 0x000fe200078efcff */
[----:B------:R-:W-:-:S07]  /*21a90*/  IMAD.MOV.U32 R10, RZ, RZ, R8 ;  /* 0x000000ffff0a7224 */ /* 0x000fce00078e0008 */
.L_x_6783:
[----:B------:R-:W-:Y:S05]  /*21aa0*/  BSYNC.RECONVERGENT B0 ;  /* 0x0000000000007941 */ /* 0x000fea0003800200 */
.L_x_6781:
[----:B------:R-:W-:Y:S02]  /*21ab0*/  IMAD.MOV.U32 R15, RZ, RZ, 0x0 ;  /* 0x00000000ff0f7424 */ /* 0x000fe400078e00ff */
[----:B------:R-:W-:Y:S02]  /*21ac0*/  IMAD.MOV.U32 R0, RZ, RZ, R10 ;  /* 0x000000ffff007224 */ /* 0x000fe400078e000a */
[----:B------:R-:W-:Y:S01]  /*21ad0*/  IMAD.MOV.U32 R10, RZ, RZ, R11 ;  /* 0x000000ffff0a7224 */ /* 0x000fe200078e000b */
[----:B------:R-:W-:Y:S06]  /*21ae0*/  RET.REL.NODEC R14 `(_ZN2at6native27unrolled_elementwise_kernelIZZZNS0_61_GLOBAL__N__132982cb_23_ActivationSiluKernel_cu_1520ed90_293311silu_kernelERNS_18TensorIteratorBaseEENKUlvE_clEvENKUlvE1_clEvEUlN3c107complexIdEEE_St5arrayIPcLm2EELi4E23TrivialOffsetCalculatorILi1EjESF_NS0_6memory12LoadWithCastILi1EEENSG_13StoreWithCastILi1EEEEEviT_T0_T2_T3_T4_T5_) ;  /* 0xfffffde40e447950 */ /* 0x000fec0003c3ffff */
        .weak           $__internal_9_$__cuda_sm20_div_rn_f64_full
        .type           $__internal_9_$__cuda_sm20_div_rn_f64_full,@function
        .size           $__internal_9_$__cuda_sm20_div_rn_f64_full,($_ZN2at6native27unrolled_elementwise_kernelIZZZNS0_61_GLOBAL__N__132982cb_23_ActivationSiluKernel_cu_1520ed90_293311silu_kernelERNS_18TensorIteratorBaseEENKUlvE_clEvENKUlvE1_clEvEUlN3c107complexIdEEE_St5arrayIPcLm2EELi4E23TrivialOffsetCalculatorILi1EjESF_NS0_6memory12LoadWithCastILi1EEENSG_13StoreWithCastILi1EEEEEviT_T0_T2_T3_T4_T5_$__internal_trig_reduction_slowpathd - $__internal_9_$__cuda_sm20_div_rn_f64_full)
$__internal_9_$__cuda_sm20_div_rn_f64_full:
[C---:B------:R-:W-:Y:S01]  /*21af0*/  FSETP.GEU.AND P0, PT, |R0|.reuse, 1.469367938527859385e-39, PT ;  /* 0x001000000000780b */ /* 0x040fe20003f0e200 */
[----:B------:R-:W-:Y:S01]  /*21b00*/  IMAD.MOV.U32 R36, RZ, RZ, R2 ;  /* 0x000000ffff247224 */ /* 0x000fe200078e0002 */
[----:B------:R-:W-:Y:S01]  /*21b10*/  LOP3.LUT R10, R0, 0x800fffff, RZ, 0xc0, !PT ;  /* 0x800fffff000a7812 */ /* 0x000fe200078ec0ff */
[----:B------:R-:W-:Y:S01]  /*21b20*/  IMAD.MOV.U32 R37, RZ, RZ, R0 ;  /* 0x000000ffff257224 */ /* 0x000fe200078e0000 */
[C---:B------:R-:W-:Y:S01]  /*21b30*/  FSETP.GEU.AND P2, PT, |R3|.reuse, 1.469367938527859385e-39, PT ;  /* 0x001000000300780b */ /* 0x040fe20003f4e200 */
[----:B------:R-:W-:Y:S01]  /*21b40*/  IMAD.MOV.U32 R40, RZ, RZ, 0x1 ;  /* 0x00000001ff287424 */ /* 0x000fe200078e00ff */
[----:B------:R-:W-:Y:S01]  /*21b50*/  LOP3.LUT R11, R10, 0x3ff00000, RZ, 0xfc, !PT ;  /* 0x3ff000000a0b7812 */ /* 0x000fe200078efcff */
[----:B------:R-:W-:Y:S01]  /*21b60*/  IMAD.MOV.U32 R10, RZ, RZ, R2 ;  /* 0x000000ffff0a7224 */ /* 0x000fe200078e0002 */
[----:B------:R-:W-:Y:S01]  /*21b70*/  LOP3.LUT R45, R3, 0x7ff00000, RZ, 0xc0, !PT ;  /* 0x7ff00000032d7812 */ /* 0x000fe200078ec0ff */
[----:B------:R-:W-:Y:S01]  /*21b80*/  IMAD.MOV.U32 R2, RZ, RZ, R8 ;  /* 0x000000ffff027224 */ /* 0x000fe200078e0008 */
[----:B------:R-:W-:Y:S01]  /*21b90*/  LOP3.LUT R39, R0, 0x7ff00000, RZ, 0xc0, !PT ;  /* 0x7ff0000000277812 */ /* 0x000fe200078ec0ff */
[----:B------:R-:W-:Y:S01]  /*21ba0*/  IMAD.MOV.U32 R9, RZ, RZ, 0x1ca00000 ;  /* 0x1ca00000ff097424 */ /* 0x000fe200078e00ff */
[----:B------:R-:W-:Y:S01]  /*21bb0*/  BSSY.RECONVERGENT B0, `(.L_x_6785) ;  /* 0x0000079000007945 */ /* 0x000fe20003800200 */
[----:B------:R-:W0:Y:S01]  /*21bc0*/  @!P0 DMUL R10, R36, 8.98846567431157953865e+307 ;  /* 0x7fe00000240a8828 */ /* 0x000e220000000000 */
[----:B------:R-:W-:Y:S01]  /*21bd0*/  ISETP.GE.U32.AND P1, PT, R45, R39, PT ;  /* 0x000000272d00720c */ /* 0x000fe20003f26070 */
[----:B0-----:R-:W0:Y:S01]  /*21be0*/  MUFU.RCP64H R41, R11 ;  /* 0x0000000b00297308 */ /* 0x001e220000001800 */
[----:B------:R-:W-:-:S02]  /*21bf0*/  @!P0 LOP3.LUT R39, R11, 0x7ff00000, RZ, 0xc0, !PT ;  /* 0x7ff000000b278812 */ /* 0x000fc400078ec0ff */
[----:B------:R-:W-:-:S04]  /*21c00*/  @!P2 LOP3.LUT R8, R37, 0x7ff00000, RZ, 0xc0, !PT ;  /* 0x7ff000002508a812 */ /* 0x000fc800078ec0ff */
[----:B------:R-:W-:Y:S01]  /*21c10*/  @!P2 ISETP.GE.U32.AND P3, PT, R45, R8, PT ;  /* 0x000000082d00a20c */ /* 0x000fe20003f66070 */
[----:B------:R-:W-:-:S03]  /*21c20*/  @!P2 IMAD.MOV.U32 R8, RZ, RZ, RZ ;  /* 0x000000ffff08a224 */ /* 0x000fc600078e00ff */
[----:B------:R-:W-:-:S04]  /*21c30*/  @!P2 SEL R0, R9, 0x63400000, !P3 ;  /* 0x634000000900a807 */ /* 0x000fc80005800000 */
[----:B------:R-:W-:-:S15]  /*21c40*/  @!P2 LOP3.LUT R0, R0, 0x80000000, R3, 0xf8, !PT ;  /* 0x800000000000a812 */ /* 0x000fde00078ef803 */
[----:B------:R-:W-:-:S15]  /*21c50*/  NOP ;  /* 0x0000000000007918 */ /* 0x000fde0000000000 */
[----:B------:R-:W-:-:S15]  /*21c60*/  NOP ;  /* 0x0000000000007918 */ /* 0x000fde0000000000 */
[----:B------:R-:W-:-:S02]  /*21c70*/  NOP ;  /* 0x0000000000007918 */ /* 0x000fc40000000000 */
[----:B0-----:R-:W0:-:S15]  /*21c80*/  DFMA R12, R40, -R10, 1 ;  /* 0x3ff00000280c742b */ /* 0x001e1e000000080a */
[----:B------:R-:W-:-:S15]  /*21c90*/  NOP ;  /* 0x0000000000007918 */ /* 0x000fde0000000000 */
[----:B------:R-:W-:-:S15]  /*21ca0*/  NOP ;  /* 0x0000000000007918 */ /* 0x000fde0000000000 */
[----:B------:R-:W-:-:S15]  /*21cb0*/  NOP ;  /* 0x0000000000007918 */ /* 0x000fde0000000000 */
[----:B------:R-:W-:-:S04]  /*21cc0*/  NOP ;  /* 0x0000000000007918 */ /* 0x000fc80000000000 */
[----:B0-----:R0:W-:Y:S02]  /*21cd0*/  DFMA R42, R12, R12, R12 ;  /* 0x0000000c0c2a722b */ /* 0x0011e4000000000c */
[----:B0-----:R-:W-:Y:S02]  /*21ce0*/  SEL R12, R9, 0x63400000, !P1 ;  /* 0x63400000090c7807 */ /* 0x001fe40004800000 */
[----:B------:R-:W-:Y:S01]  /*21cf0*/  @!P2 LOP3.LUT R9, R0, 0x100000, RZ, 0xfc, !PT ;  /* 0x001000000009a812 */ /* 0x000fe200078efcff */
[----:B------:R-:W-:Y:S01]  /*21d00*/  IMAD.MOV.U32 R0, RZ, RZ, R45 ;  /* 0x000000ffff007224 */ /* 0x000fe200078e002d */
[----:B------:R-:W-:Y:S01]  /*21d10*/  LOP3.LUT R13, R12, 0x800fffff, R3, 0xf8, !PT ;  /* 0x800fffff0c0d7812 */ /* 0x000fe200078ef803 */
[----:B------:R-:W-:-:S15]  /*21d20*/  IMAD.MOV.U32 R12, RZ, RZ, R2 ;  /* 0x000000ffff0c7224 */ /* 0x000fde00078e0002 */
[----:B------:R-:W-:-:S15]  /*21d30*/  NOP ;  /* 0x0000000000007918 */ /* 0x000fde0000000000 */
[----:B------:R-:W-:-:S15]  /*21d40*/  NOP ;  /* 0x0000000000007918 */ /* 0x000fde0000000000 */
[----:B------:R-:W-:-:S12]  /*21d50*/  NOP ;  /* 0x0000000000007918 */ /* 0x000fd80000000000 */
[----:B------:R-:W0:Y:S02]  /*21d60*/  @!P2 DFMA R12, R12, 2, -R8 ;  /* 0x400000000c0ca82b */ /* 0x000e240000000808 */
[----:B0-----:R-:W-:-:S05]  /*21d70*/  @!P2 LOP3.LUT R0, R13, 0x7ff00000, RZ, 0xc0, !PT ;  /* 0x7ff000000d00a812 */ /* 0x001fca00078ec0ff */
[----:B------:R-:W-:-:S05]  /*21d80*/  VIADD R44, R0, 0xffffffff ;  /* 0xffffffff002c7836 */ /* 0x000fca0000000000 */
[----:B------:R-:W-:Y:S01]  /*21d90*/  ISETP.GT.U32.AND P0, PT, R44, 0x7feffffe, PT ;  /* 0x7feffffe2c00780c */ /* 0x000fe20003f04070 */
[----:B------:R-:W-:-:S05]  /*21da0*/  VIADD R44, R39, 0xffffffff ;  /* 0xffffffff272c7836 */ /* 0x000fca0000000000 */
[----:B------:R-:W-:-:S15]  /*21db0*/  ISETP.GT.U32.OR P0, PT, R44, 0x7feffffe, P0 ;  /* 0x7feffffe2c00780c */ /* 0x000fde0000704470 */
[----:B------:R-:W-:-:S15]  /*21dc0*/  NOP ;  /* 0x0000000000007918 */ /* 0x000fde0000000000 */
[----:B------:R-:W-:-:S15]  /*21dd0*/  NOP ;  /* 0x0000000000007918 */ /* 0x000fde0000000000 */
[----:B------:R-:W-:-:S01]  /*21de0*/  NOP ;  /* 0x0000000000007918 */ /* 0x000fc20000000000 */
        /* <DEDUP_REMOVED lines=28> */
[----:B------:R-:W-:-:S03]  /*21fb0*/  IMAD.MOV.U32 R44, RZ, RZ, 0x1ca00000 ;  /* 0x1ca00000ff2c7424 */ /* 0x000fc600078e00ff */
[CC--:B------:R-:W-:Y:S02]  /*21fc0*/  VIADDMNMX R2, R45.reuse, -R0.reuse, 0xb9600000, !PT ;  /* 0xb96000002d027446 */ /* 0x0c0fe40007800900 */
[----:B------:R-:W-:Y:S02]  /*21fd0*/  ISETP.GE.U32.AND P0, PT, R45, R0, PT ;  /* 0x000000002d00720c */ /* 0x000fe40003f06070 */
[----:B------:R-:W-:Y:S02]  /*21fe0*/  VIMNMX R2, PT, PT, R2, 0x46a00000, PT ;  /* 0x46a0000002027848 */ /* 0x000fe40003fe0100 */
[----:B------:R-:W-:-:S05]  /*21ff0*/  SEL R0, R44, 0x63400000, !P0 ;  /* 0x634000002c007807 */ /* 0x000fca0004000000 */
[----:B------:R-:W-:Y:S02]  /*22000*/  IMAD.IADD R0, R2, 0x1, -R0 ;  /* 0x0000000102007824 */ /* 0x000fe400078e0a00 */
[----:B------:R-:W-:Y:S02]  /*22010*/  IMAD.MOV.U32 R2, RZ, RZ, RZ ;  /* 0x000000ffff027224 */ /* 0x000fe400078e00ff */
[----:B------:R-:W-:-:S06]  /*22020*/  VIADD R3, R0, 0x7fe00000 ;  /* 0x7fe0000000037836 */ /* 0x000fcc0000000000 */
[----:B------:R-:W0:Y:S02]  /*22030*/  DMUL R8, R40, R2 ;  /* 0x0000000228087228 */ /* 0x000e240000000000 */
[----:B0-----:R-:W-:-:S13]  /*22040*/  FSETP.GTU.AND P0, PT, |R9|, 1.469367938527859385e-39, PT ;  /* 0x001000000900780b */ /* 0x001fda0003f0c200 */
[----:B------:R-:W-:Y:S05]  /*22050*/  @P0 BRA `(.L_x_6787) ;  /* 0x0000000000b80947 */ /* 0x000fea0003800000 */
[----:B------:R-:W0:Y:S02]  /*22060*/  DFMA R10, R40, -R10, R12 ;  /* 0x8000000a280a722b */ /* 0x000e24000000000c */
[C---:B0-----:R-:W-:Y:S01]  /*22070*/  FSETP.NEU.AND P0, PT, R11.reuse, RZ, PT ;  /* 0x000000ff0b00720b */ /* 0x041fe20003f0d000 */
[----:B------:R-:W-:Y:S01]  /*22080*/  IMAD.MOV.U32 R10, RZ, RZ, RZ ;  /* 0x000000ffff0a7224 */ /* 0x000fe200078e00ff */
[----:B------:R-:W-:-:S04]  /*22090*/  LOP3.LUT R36, R11, 0x80000000, R37, 0x48, !PT ;  /* 0x800000000b247812 */ /* 0x000fc800078e4825 */
[----:B------:R-:W-:-:S07]  /*220a0*/  LOP3.LUT R11, R36, R3, RZ, 0xfc, !PT ;  /* 0x00000003240b7212 */ /* 0x000fce00078efcff */
[----:B------:R-:W-:Y:S05]  /*220b0*/  @!P0 BRA `(.L_x_6787) ;  /* 0x0000000000a08947 */ /* 0x000fea0003800000 */
[----:B------:R-:W-:Y:S01]  /*220c0*/  IMAD.MOV R3, RZ, RZ, -R0 ;  /* 0x000000ffff037224 */ /* 0x000fe200078e0a00 */
[----:B------:R-:W-:Y:S01]  /*220d0*/  IADD3 R0, PT, PT, -R0, -0x43300000, RZ ;  /* 0xbcd0000000007810 */ /* 0x000fe20007ffe1ff */
[----:B------:R-:W-:Y:S01]  /*220e0*/  IMAD.MOV.U32 R2, RZ, RZ, RZ ;  /* 0x000000ffff027224 */ /* 0x000fe200078e00ff */
[----:B------:R-:W0:Y:S02]  /*220f0*/  DMUL.RP R10, R40, R10 ;  /* 0x0000000a280a7228 */ /* 0x000e240000008000 */
[----:B0-----:R-:W-:-:S15]  /*22100*/  LOP3.LUT R36, R11, R36, RZ, 0x3c, !PT ;  /* 0x000000240b247212 */ /* 0x001fde00078e3cff */
[----:B------:R-:W-:-:S15]  /*22110*/  NOP ;  /* 0x0000000000007918 */ /* 0x000fde0000000000 */
[----:B------:R-:W-:-:S15]  /*22120*/  NOP ;  /* 0x0000000000007918 */ /* 0x000fde0000000000 */
[----:B------:R-:W-:-:S15]  /*22130*/  NOP ;  /* 0x0000000000007918 */ /* 0x000fde0000000000 */
[----:B------:R-:W-:-:S02]  /*22140*/  NOP ;  /* 0x0000000000007918 */ /* 0x000fc40000000000 */
[----:B------:R-:W0:Y:S02]  /*22150*/  DFMA R2, R8, -R2, R40 ;  /* 0x800000020802722b */ /* 0x000e240000000028 */
[----:B0-----:R-:W-:-:S04]  /*22160*/  FSETP.NEU.AND P0, PT, |R3|, R0, PT ;  /* 0x000000000300720b */ /* 0x001fc80003f0d200 */
[----:B------:R-:W-:Y:S02]  /*22170*/  FSEL R10, R10, R8, !P0 ;  /* 0x000000080a0a7208 */ /* 0x000fe40004000000 */
[----:B------:R-:W-:-:S05]  /*22180*/  FSEL R8, R36, R9, !P0 ;  /* 0x0000000924087208 */ /* 0x000fca0004000000 */
[----:B------:R-:W-:Y:S02]  /*22190*/  IMAD.MOV.U32 R9, RZ, RZ, R8 ;  /* 0x000000ffff097224 */ /* 0x000fe400078e0008 */
[----:B------:R-:W-:Y:S01]  /*221a0*/  IMAD.MOV.U32 R8, RZ, RZ, R10 ;  /* 0x000000ffff087224 */ /* 0x000fe200078e000a */
[----:B------:R-:W-:Y:S06]  /*221b0*/  BRA `(.L_x_6787) ;  /* 0x0000000000607947 */ /* 0x000fec0003800000 */
.L_x_6786:
        /* <DEDUP_REMOVED lines=11> */
[----:B------:R-:W-:Y:S01]  /*22270*/  @P0 LOP3.LUT R0, R2, 0x7ff00000, RZ, 0xfc, !PT ;  /* 0x7ff0000002000812 */ /* 0x000fe200078efcff */
[----:B------:R-:W-:Y:S02]  /*22280*/  @!P0 IMAD.MOV.U32 R8, RZ, RZ, RZ ;  /* 0x000000ffff088224 */ /* 0x000fe400078e00ff */
[----:B------:R-:W-:Y:S02]  /*22290*/  @!P0 IMAD.MOV.U32 R9, RZ, RZ, R2 ;  /* 0x000000ffff098224 */ /* 0x000fe400078e0002 */
[----:B------:R-:W-:Y:S02]  /*222a0*/  @P0 IMAD.MOV.U32 R8, RZ, RZ, RZ ;  /* 0x000000ffff080224 */ /* 0x000fe400078e00ff */
[----:B------:R-:W-:Y:S01]  /*222b0*/  @P0 IMAD.MOV.U32 R9, RZ, RZ, R0 ;  /* 0x000000ffff090224 */ /* 0x000fe200078e0000 */
[----:B------:R-:W-:Y:S06]  /*222c0*/  BRA `(.L_x_6787) ;  /* 0x00000000001c7947 */ /* 0x000fec0003800000 */
.L_x_6789:
[----:B------:R-:W-:-:S05]  /*222d0*/  LOP3.LUT R8, R37, 0x80000, RZ, 0xfc, !PT ;  /* 0x0008000025087812 */ /* 0x000fca00078efcff */
[----:B------:R-:W-:Y:S02]  /*222e0*/  IMAD.MOV.U32 R9, RZ, RZ, R8 ;  /* 0x000000ffff097224 */ /* 0x000fe400078e0008 */
[----:B------:R-:W-:Y:S01]  /*222f0*/  IMAD.MOV.U32 R8, RZ, RZ, R36 ;  /* 0x000000ffff087224 */ /* 0x000fe200078e0024 */
[----:B------:R-:W-:Y:S06]  /*22300*/  BRA `(.L_x_6787) ;  /* 0x00000000000c7947 */ /* 0x000fec0003800000 */
.L_x_6788:
[----:B------:R-:W-:-:S05]  /*22310*/  LOP3.LUT R8, R3, 0x80000, RZ, 0xfc, !PT ;  /* 0x0008000003087812 */ /* 0x000fca00078efcff */
[----:B------:R-:W-:Y:S02]  /*22320*/  IMAD.MOV.U32 R9, RZ, RZ, R8 ;  /* 0x000000ffff097224 */ /* 0x000fe400078e0008 */
[----:B------:R-:W-:-:S07]  /*22330*/  IMAD.MOV.U32 R8, RZ, RZ, R2 ;  /* 0x000000ffff087224 */ /* 0x000fce00078e0002 */
.L_x_6787:
[----:B------:R-:W-:Y:S05]  /*22340*/  BSYNC.RECONVERGENT B0 ;  /* 0x0000000000007941 */ /* 0x000fea0003800200 */
.L_x_6785:
[----:B------:R-:W-:Y:S02]  /*22350*/  IMAD.MOV.U32 R39, RZ, RZ, 0x0 ;  /* 0x00000000ff277424 */ /* 0x000fe400078e00ff */
[----:B------:R-:W-:Y:S02]  /*22360*/  IMAD.MOV.U32 R0, RZ, RZ, R8 ;  /* 0x000000ffff007224 */ /* 0x000fe400078e0008 */
[----:B------:R-:W-:Y:S01]  /*22370*/  IMAD.MOV.U32 R3, RZ, RZ, R9 ;  /* 0x000000ffff037224 */ /* 0x000fe200078e0009 */
[----:B------:R-:W-:Y:S06]  /*22380*/  RET.REL.NODEC R38 `(_ZN2at6native27unrolled_elementwise_kernelIZZZNS0_61_GLOBAL__N__132982cb_23_ActivationSiluKernel_cu_1520ed90_293311silu_kernelERNS_18TensorIteratorBaseEENKUlvE_clEvENKUlvE1_clEvEUlN3c107complexIdEEE_St5arrayIPcLm2EELi4E23TrivialOffsetCalculatorILi1EjESF_NS0_6memory12LoadWithCastILi1EEENSG_13StoreWithCastILi1EEEEEviT_T0_T2_T3_T4_T5_) ;  /* 0xfffffddc261c7950 */ /* 0x000fec0003c3ffff */
        .type           $_ZN2at6native27unrolled_elementwise_kernelIZZZNS0_61_GLOBAL__N__132982cb_23_ActivationSiluKernel_cu_1520ed90_293311silu_kernelERNS_18TensorIteratorBaseEENKUlvE_clEvENKUlvE1_clEvEUlN3c107complexIdEEE_St5arrayIPcLm2EELi4E23TrivialOffsetCalculatorILi1EjESF_NS0_6memory12LoadWithCastILi1EEENSG_13StoreWithCastILi1EEEEEviT_T0_T2_T3_T4_T5_$__internal_trig_reduction_slowpathd,@function
        .size           $_ZN2at6native27unrolled_elementwise_kernelIZZZNS0_61_GLOBAL__N__132982cb_23_ActivationSiluKernel_cu_1520ed90_293311silu_kernelERNS_18TensorIteratorBaseEENKUlvE_clEvENKUlvE1_clEvEUlN3c107complexIdEEE_St5arrayIPcLm2EELi4E23TrivialOffsetCalculatorILi1EjESF_NS0_6memory12LoadWithCastILi1EEENSG_13StoreWithCastILi1EEEEEviT_T0_T2_T3_T4_T5_$__internal_trig_reduction_slowpathd,(.L_x_10133 - $_ZN2at6native27unrolled_elementwise_kernelIZZZNS0_61_GLOBAL__N__132982cb_23_ActivationSiluKernel_cu_1520ed90_293311silu_kernelERNS_18TensorIteratorBaseEENKUlvE_clEvENKUlvE1_clEvEUlN3c107complexIdEEE_St5arrayIPcLm2EELi4E23TrivialOffsetCalculatorILi1EjESF_NS0_6memory12LoadWithCastILi1EEENSG_13StoreWithCastILi1EEEEEviT_T0_T2_T3_T4_T5_$__internal_trig_reduction_slowpathd)
$_ZN2at6native27unrolled_elementwise_kernelIZZZNS0_61_GLOBAL__N__132982cb_23_ActivationSiluKernel_cu_1520ed90_293311silu_kernelERNS_18TensorIteratorBaseEENKUlvE_clEvENKUlvE1_clEvEUlN3c107complexIdEEE_St5arrayIPcLm2EELi4E23TrivialOffsetCalculatorILi1EjESF_NS0_6memory12LoadWithCastILi1EEENSG_13StoreWithCastILi1EEEEEviT_T0_T2_T3_T4_T5_$__internal_trig_reduction_slowpathd:
[----:B------:R-:W-:Y:S01]  /*22390*/  SHF.R.U32.HI R42, RZ, 0x14, R0 ;  /* 0x00000014ff2a7819 */ /* 0x000fe20000011600 */
[----:B------:R-:W-:Y:S02]  /*223a0*/  IMAD.MOV.U32 R3, RZ, RZ, R2 ;  /* 0x000000ffff037224 */ /* 0x000fe400078e0002 */
[----:B------:R-:W-:Y:S01]  /*223b0*/  IMAD.MOV.U32 R8, RZ, RZ, R0 ;  /* 0x000000ffff087224 */ /* 0x000fe200078e0000 */
[----:B------:R-:W-:Y:S01]  /*223c0*/  LOP3.LUT R9, R42, 0x7ff, RZ, 0xc0, !PT ;  /* 0x000007ff2a097812 */ /* 0x000fe200078ec0ff */
[----:B------:R-:W-:-:S03]  /*223d0*/  IMAD.MOV.U32 R2, RZ, RZ, RZ ;  /* 0x000000ffff027224 */ /* 0x000fc600078e00ff */
        /* <DEDUP_REMOVED lines=13> */
[----:B------:R-:W-:Y:S01]  /*224b0*/  IADD3 R36, PT, PT, RZ, -R36, -R2 ;  /* 0x80000024ff247210 */ /* 0x000fe20007ffe802 */
[----:B------:R-:W-:Y:S01]  /*224c0*/  BSSY.RECONVERGENT B1, `(.L_x_6793) ;  /* 0x0000022000017945 */ /* 0x000fe20003800200 */
[C---:B------:R-:W-:Y:S01]  /*224d0*/  SHF.L.U64.HI R2, R3.reuse, 0xb, R8 ;  /* 0x0000000b03027819 */ /* 0x040fe20000010208 */
[----:B------:R-:W-:Y:S01]  /*224e0*/  IMAD.SHL.U32 R3, R3, 0x800, RZ ;  /* 0x0000080003037824 */ /* 0x000fe200078e00ff */
[----:B------:R-:W-:Y:S01]  /*224f0*/  CS2R R10, SRZ ;  /* 0x00000000000a7805 */ /* 0x000fe2000001ff00 */
[----:B------:R-:W-:Y:S01]  /*22500*/  IMAD.MOV.U32 R38, RZ, RZ, RZ ;  /* 0x000000ffff267224 */ /* 0x000fe200078e00ff */
[----:B------:R-:W-:-:S07]  /*22510*/  LOP3.LUT R2, R2, 0x80000000, RZ, 0xfc, !PT ;  /* 0x8000000002027812 */ /* 0x000fce00078efcff */
.L_x_6794:
[----:B------:R-:W1:Y:S01]  /*22520*/  LDC.64 R8, c[0x4][0x158] ;  /* 0x01005600ff087b82 */ /* 0x000e620000000a00 */
[----:B0-----:R-:W-:Y:S02]  /*22530*/  R2UR UR4, R44 ;  /* 0x000000002c0472ca */ /* 0x001fe400000e0000 */
[----:B------:R-:W-:Y:S01]  /*22540*/  R2UR UR5, R45 ;  /* 0x000000002d0572ca */ /* 0x000fe200000e0000 */
[----:B-1----:R-:W-:-:S12]  /*22550*/  IMAD.WIDE R8, R37, 0x8, R8 ;  /* 0x0000000825087825 */ /* 0x002fd800078e0208 */
[----:B------:R-:W2:Y:S01]  /*22560*/  LDG.E.64.CONSTANT R8, desc[UR4][R8.64] ;  /* 0x0000000408087981 */ /* 0x000ea2000c1e9b00 */
[----:B------:R-:W-:Y:S02]  /*22570*/  VIADD R36, R36, 0x1 ;  /* 0x0000000124247836 */ /* 0x000fe40000000000 */
[----:B------:R-:W-:Y:S02]  /*22580*/  VIADD R37, R37, 0x1 ;  /* 0x0000000125257836 */ /* 0x000fe40000000000 */
[----:B--2---:R-:W-:-:S04]  /*22590*/  IMAD.WIDE.U32 R10, P2, R8, R3, R10 ;  /* 0x00000003080a7225 */ /* 0x004fc8000784000a */
[CC--:B------:R-:W-:Y:S02]  /*225a0*/  IMAD R40, R8.reuse, R2.reuse, RZ ;  /* 0x0000000208287224 */ /* 0x0c0fe400078e02ff */
[----:B------:R-:W-:Y:S02]  /*225b0*/  IMAD R41, R9, R3, RZ ;  /* 0x0000000309297224 */ /* 0x000fe400078e02ff */
[----:B------:R-:W-:Y:S01]  /*225c0*/  IMAD.HI.U32 R8, R8, R2, RZ ;  /* 0x0000000208087227 */ /* 0x000fe200078e00ff */
[----:B------:R-:W-:-:S04]  /*225d0*/  IADD3 R40, P1, PT, R40, R11, RZ ;  /* 0x0000000b28287210 */ /* 0x000fc80007f3e0ff */
[----:B------:R-:W-:Y:S01]  /*225e0*/  IADD3 R11, P0, PT, R41, R40, RZ ;  /* 0x00000028290b7210 */ /* 0x000fe20007f1e0ff */
[C---:B------:R-:W-:Y:S02]  /*225f0*/  IMAD R40, R38.reuse, 0x8, R1 ;  /* 0x0000000826287824 */ /* 0x040fe400078e0201 */
[----:B------:R-:W-:-:S03]  /*22600*/  VIADD R38, R38, 0x1 ;  /* 0x0000000126267836 */ /* 0x000fc60000000000 */
[----:B------:R0:W-:Y:S02]  /*22610*/  STL.64 [R40], R10 ;  /* 0x0000000a28007387 */ /* 0x0001e40000100a00 */
[----:B0-----:R-:W-:-:S04]  /*22620*/  IMAD.HI.U32 R10, R9, R3, RZ ;  /* 0x00000003090a7227 */ /* 0x001fc800078e00ff */
[----:B------:R-:W-:Y:S02]  /*22630*/  IMAD.X R11, RZ, RZ, R8, P2 ;  /* 0x000000ffff0b7224 */ /* 0x000fe400010e0608 */
[----:B------:R-:W-:-:S04]  /*22640*/  IMAD.HI.U32 R40, R9, R2, RZ ;  /* 0x0000000209287227 */ /* 0x000fc800078e00ff */
[----:B------:R-:W-:Y:S01]  /*22650*/  IMAD R8, R9, R2, RZ ;  /* 0x0000000209087224 */ /* 0x000fe200078e02ff */
[----:B------:R-:W-:-:S04]  /*22660*/  IADD3.X R9, P1, PT, R10, R11, RZ, P1, !PT ;  /* 0x0000000b0a097210 */ /* 0x000fc80000f3e4ff */
[----:B------:R-:W-:Y:S01]  /*22670*/  IADD3.X R8, P0, PT, R8, R9, RZ, P0, !PT ;  /* 0x0000000908087210 */ /* 0x000fe2000071e4ff */
[----:B------:R-:W-:Y:S01]  /*22680*/  IMAD.X R10, RZ, RZ, R40, P1 ;  /* 0x000000ffff0a7224 */ /* 0x000fe200008e0628 */
[----:B------:R-:W-:-:S03]  /*22690*/  ISETP.NE.AND P1, PT, R36, -0xf, PT ;  /* 0xfffffff12400780c */ /* 0x000fc60003f25270 */
[----:B------:R-:W-:-:S04]  /*226a0*/  IMAD.X R10, RZ, RZ, R10, P0 ;  /* 0x000000ffff0a7224 */ /* 0x000fc800000e060a */
[----:B------:R-:W-:Y:S02]  /*226b0*/  IMAD.MOV.U32 R11, RZ, RZ, R10 ;  /* 0x000000ffff0b7224 */ /* 0x000fe400078e000a */
[----:B------:R-:W-:-:S04]  /*226c0*/  IMAD.MOV.U32 R10, RZ, RZ, R8 ;  /* 0x000000ffff0a7224 */ /* 0x000fc800078e0008 */
[----:B------:R-:W-:Y:S05]  /*226d0*/  @P1 BRA `(.L_x_6794) ;  /* 0xfffffffc00901947 */ /* 0x000fea000383ffff */
[----:B------:R-:W-:Y:S05]  /*226e0*/  BSYNC.RECONVERGENT B1 ;  /* 0x0000000000017941 */ /* 0x000fea0003800200 */
.L_x_6793:
[----:B------:R-:W-:-:S05]  /*226f0*/  LOP3.LUT R2, R42, 0x7ff, RZ, 0xc0, !PT ;  /* 0x000007ff2a027812 */ /* 0x000fca00078ec0ff */
[----:B------:R-:W-:-:S05]  /*22700*/  VIADD R2, R2, 0xfffffc00 ;  /* 0xfffffc0002027836 */ /* 0x000fca0000000000 */
[----:B------:R-:W-:Y:S02]  /*22710*/  SHF.R.U32.HI R37, RZ, 0x6, R2 ;  /* 0x00000006ff257819 */ /* 0x000fe40000011602 */
[----:B------:R-:W-:Y:S02]  /*22720*/  ISETP.GE.U32.AND P0, PT, R2, 0x80, PT ;  /* 0x000000800200780c */ /* 0x000fe40003f06070 */
[----:B------:R-:W-:-:S04]  /*22730*/  IADD3 R37, PT, PT, -R37, 0x13, RZ ;  /* 0x0000001325257810 */ /* 0x000fc80007ffe1ff */
[----:B------:R-:W-:-:S07]  /*22740*/  SEL R37, R37, 0x12, P0 ;  /* 0x0000001225257807 */ /* 0x000fce0000000000 */
.L_x_6792:
[----:B------:R-:W-:Y:S05]  /*22750*/  BSYNC.RECONVERGENT B0 ;  /* 0x0000000000007941 */ /* 0x000fea0003800200 */
.L_x_6791:
[C---:B------:R-:W-:Y:S02]  /*22760*/  LOP3.LUT R2, R42.reuse, 0x7ff, RZ, 0xc0, !PT ;  /* 0x000007ff2a027812 */ /* 0x040fe400078ec0ff */
[----:B------:R-:W-:-:S03]  /*22770*/  LOP3.LUT P0, R36, R42, 0x3f, RZ, 0xc0, !PT ;  /* 0x0000003f2a247812 */ /* 0x000fc6000780c0ff */
[----:B------:R-:W-:-:S05]  /*22780*/  VIADD R2, R2, 0xfffffc00 ;  /* 0xfffffc0002027836 */ /* 0x000fca0000000000 */
[----:B------:R-:W-:-:S05]  /*22790*/  SHF.R.U32.HI R2, RZ, 0x6, R2 ;  /* 0x00000006ff027819 */ /* 0x000fca0000011602 */
[----:B------:R-:W-:-:S04]  /*227a0*/  IMAD.IADD R37, R2, 0x1, R37 ;  /* 0x0000000102257824 */ /* 0x000fc800078e0225 */
[----:B------:R-:W-:-:S05]  /*227b0*/  IMAD.U32 R37, R37, 0x8, R1 ;  /* 0x0000000825257824 */ /* 0x000fca00078e0001 */
[----:B------:R0:W-:Y:S04]  /*227c0*/  STL.64 [R37+-0x78], R10 ;  /* 0xffff880a25007387 */ /* 0x0001e80000100a00 */
[----:B------:R-:W2:Y:S04]  /*227d0*/  LDL.64 R2, [R1+0x10] ;  /* 0x0000100001027983 */ /* 0x000ea80000100a00 */
[----:B------:R-:W3:Y:S04]  /*227e0*/  LDL.64 R8, [R1+0x18] ;  /* 0x0000180001087983 */ /* 0x000ee80000100a00 */
[----:B0-----:R-:W4:Y:S01]  /*227f0*/  @P0 LDL.64 R10, [R1+0x8] ;  /* 0x00000800010a0983 */ /* 0x001f220000100a00 */
[----:B------:R-:W-:Y:S01]  /*22800*/  @P0 LOP3.LUT R42, R36, 0x3f, RZ, 0x3c, !PT ;  /* 0x0000003f242a0812 */ /* 0x000fe200078e3cff */
[----:B------:R-:W-:Y:S01]  /*22810*/  BSSY.RECONVERGENT B0, `(.L_x_6795) ;  /* 0x0000034000007945 */ /* 0x000fe20003800200 */
[----:B--2---:R-:W-:-:S02]  /*22820*/  @P0 SHF.L.U32 R38, R2, R36, RZ ;  /* 0x0000002402260219 */ /* 0x004fc400000006ff */
[----:B------:R-:W-:Y:S02]  /*22830*/  @P0 SHF.L.U64.HI R37, R2, R36, R3 ;  /* 0x0000002402250219 */ /* 0x000fe40000010203 */
[--C-:B----4-:R-:W-:Y:S02]  /*22840*/  @P0 SHF.R.U64 R41, R10, 0x1, R11.reuse ;  /* 0x000000010a290819 */ /* 0x110fe4000000120b */
[----:B------:R-:W-:Y:S02]  /*22850*/  @P0 SHF.R.U32.HI R44, RZ, 0x1, R11 ;  /* 0x00000001ff2c0819 */ /* 0x000fe4000001160b */
[--C-:B------:R-:W-:Y:S02]  /*22860*/  @P0 SHF.R.U32.HI R10, RZ, 0x1, R3.reuse ;  /* 0x00000001ff0a0819 */ /* 0x100fe40000011603 */
[----:B------:R-:W-:Y:S02]  /*22870*/  @P0 SHF.R.U64 R41, R41, R42, R44 ;  /* 0x0000002a29290219 */ /* 0x000fe4000000122c */
[----:B------:R-:W-:-:S02]  /*22880*/  @P0 SHF.R.U64 R11, R2, 0x1, R3 ;  /* 0x00000001020b0819 */ /* 0x000fc40000001203 */
[----:B------:R-:W-:Y:S02]  /*22890*/  @P0 SHF.R.U32.HI R44, RZ, R42, R44 ;  /* 0x0000002aff2c0219 */ /* 0x000fe4000001162c */
[----:B------:R-:W-:Y:S02]  /*228a0*/  @P0 LOP3.LUT R2, R38, R41, RZ, 0xfc, !PT ;  /* 0x0000002926020212 */ /* 0x000fe400078efcff */
[C---:B---3--:R-:W-:Y:S02]  /*228b0*/  @P0 SHF.L.U32 R40, R8.reuse, R36, RZ ;  /* 0x0000002408280219 */ /* 0x048fe400000006ff */
[----:B------:R-:W-:Y:S02]  /*228c0*/  @P0 SHF.R.U64 R11, R11, R42, R10 ;  /* 0x0000002a0b0b0219 */ /* 0x000fe4000000120a */
[----:B------:R-:W-:Y:S02]  /*228d0*/  @P0 LOP3.LUT R3, R37, R44, RZ, 0xfc, !PT ;  /* 0x0000002c25030212 */ /* 0x000fe400078efcff */
[----:B------:R-:W-:-:S02]  /*228e0*/  @P0 SHF.L.U64.HI R37, R8, R36, R9 ;  /* 0x0000002408250219 */ /* 0x000fc40000010209 */
[----:B------:R-:W-:Y:S01]  /*228f0*/  @P0 SHF.R.U32.HI R36, RZ, R42, R10 ;  /* 0x0000002aff240219 */ /* 0x000fe2000001160a */
[----:B------:R-:W-:Y:S01]  /*22900*/  IMAD.SHL.U32 R10, R2, 0x4, RZ ;  /* 0x00000004020a7824 */ /* 0x000fe200078e00ff */
[----:B------:R-:W-:Y:S02]  /*22910*/  @P0 LOP3.LUT R8, R40, R11, RZ, 0xfc, !PT ;  /* 0x0000000b28080212 */ /* 0x000fe400078efcff */
        /* <DEDUP_REMOVED lines=15> */
[----:B------:R-:W-:-:S04]  /*22a10*/  ISETP.NE.U32.AND P1, PT, R2, RZ, PT ;  /* 0x000000ff0200720c */ /* 0x000fc80003f25070 */
[----:B------:R-:W-:-:S06]  /*22a20*/  SEL R8, R3, R2, !P1 ;  /* 0x0000000203087207 */ /* 0x000fcc0004800000 */
[----:B------:R-:W0:Y:S02]  /*22a30*/  FLO.U32 R8, R8 ;  /* 0x0000000800087300 */ /* 0x000e2400000e0000 */
[C---:B0-----:R-:W-:Y:S02]  /*22a40*/  IADD3 R37, PT, PT, -R8.reuse, 0x1f, RZ ;  /* 0x0000001f08257810 */ /* 0x041fe40007ffe1ff */
[----:B------:R-:W-:-:S03]  /*22a50*/  IADD3 R8, PT, PT, -R8, 0x3f, RZ ;  /* 0x0000003f08087810 */ /* 0x000fc60007ffe1ff */
[----:B------:R-:W-:-:S05]  /*22a60*/  @P1 IMAD.MOV R8, RZ, RZ, R37 ;  /* 0x000000ffff081224 */ /* 0x000fca00078e0225 */
[----:B------:R-:W-:Y:S01]  /*22a70*/  ISETP.NE.AND P1, PT, R8, RZ, PT ;  /* 0x000000ff0800720c */ /* 0x000fe20003f25270 */
[----:B------:R-:W-:Y:S01]  /*22a80*/  @!P0 IMAD.MOV R10, RZ, RZ, -R10 ;  /* 0x000000ffff0a8224 */ /* 0x000fe200078e0a0a */
[----:B------:R-:W-:-:S11]  /*22a90*/  SEL R11, R11, R38, P0 ;  /* 0x000000260b0b7207 */ /* 0x000fd60000000000 */
[----:B------:R-:W-:Y:S05]  /*22aa0*/  @!P1 BRA `(.L_x_6796) ;  /* 0x0000000000289947 */ /* 0x000fea0003800000 */
[----:B------:R-:W-:Y:S02]  /*22ab0*/  LOP3.LUT R37, R8, 0x3f, RZ, 0xc0, !PT ;  /* 0x0000003f08257812 */ /* 0x000fe400078ec0ff */
[--C-:B------:R-:W-:Y:S02]  /*22ac0*/  SHF.R.U64 R10, R10, 0x1, R11.reuse ;  /* 0x000000010a0a7819 */ /* 0x100fe4000000120b */
[CC--:B------:R-:W-:Y:S02]  /*22ad0*/  SHF.L.U64.HI R38, R3.reuse, R37.reuse, R2 ;  /* 0x0000002503267219 */ /* 0x0c0fe40000010202 */
[----:B------:R-:W-:Y:S02]  /*22ae0*/  SHF.L.U32 R37, R3, R37, RZ ;  /* 0x0000002503257219 */ /* 0x000fe400000006ff */
[----:B------:R-:W-:Y:S02]  /*22af0*/  SHF.R.U32.HI R2, RZ, 0x1, R11 ;  /* 0x00000001ff027819 */ /* 0x000fe4000001160b */
[----:B------:R-:W-:-:S04]  /*22b00*/  LOP3.LUT R3, R8, 0x3f, RZ, 0xc, !PT ;  /* 0x0000003f08037812 */ /* 0x000fc800078e0cff */
[-CC-:B------:R-:W-:Y:S02]  /*22b10*/  SHF.R.U64 R10, R10, R3.reuse, R2.reuse ;  /* 0x000000030a0a7219 */ /* 0x180fe40000001202 */
[----:B------:R-:W-:Y:S02]  /*22b20*/  SHF.R.U32.HI R2, RZ, R3, R2 ;  /* 0x00000003ff027219 */ /* 0x000fe40000011602 */
[----:B------:R-:W-:Y:S02]  /*22b30*/  LOP3.LUT R3, R37, R10, RZ, 0xfc, !PT ;  /* 0x0000000a25037212 */ /* 0x000fe400078efcff */
[----:B------:R-:W-:-:S07]  /*22b40*/  LOP3.LUT R2, R38, R2, RZ, 0xfc, !PT ;  /* 0x0000000226027212 */ /* 0x000fce00078efcff */
.L_x_6796:
[----:B------:R-:W-:Y:S05]  /*22b50*/  BSYNC.RECONVERGENT B0 ;  /* 0x0000000000007941 */ /* 0x000fea0003800200 */
.L_x_6795:
[----:B------:R-:W-:Y:S01]  /*22b60*/  IMAD.WIDE.U32 R40, R3, 0x2168c235, RZ ;  /* 0x2168c23503287825 */ /* 0x000fe200078e00ff */
[----:B------:R-:W-:-:S03]  /*22b70*/  SHF.R.U32.HI R9, RZ, 0x1e, R9 ;  /* 0x0000001eff097819 */ /* 0x000fc60000011609 */
[----:B------:R-:W-:Y:S01]  /*22b80*/  IMAD.MOV.U32 R10, RZ, RZ, R41 ;  /* 0x000000ffff0a7224 */ /* 0x000fe200078e0029 */
[----:B------:R-:W-:Y:S01]  /*22b90*/  IADD3 RZ, P2, PT, R40, R40, RZ ;  /* 0x0000002828ff7210 */ /* 0x000fe20007f5e0ff */
[----:B------:R-:W-:Y:S02]  /*22ba0*/  IMAD.MOV.U32 R11, RZ, RZ, RZ ;  /* 0x000000ffff0b7224 */ /* 0x000fe400078e00ff */
[----:B------:R-:W-:-:S04]  /*22bb0*/  IMAD.WIDE.U32 R10, R3, -0x36f0255e, R10 ;  /* 0xc90fdaa2030a7825 */ /* 0x000fc800078e000a */
[----:B------:R-:W-:-:S04]  /*22bc0*/  IMAD.HI.U32 R3, R2, -0x36f0255e, RZ ;  /* 0xc90fdaa202037827 */ /* 0x000fc800078e00ff */
[----:B------:R-:W-:-:S04]  /*22bd0*/  IMAD.WIDE.U32 R10, P1, R2, 0x2168c235, R10 ;  /* 0x2168c235020a7825 */ /* 0x000fc8000782000a */
[----:B------:R-:W-:Y:S01]  /*22be0*/  IMAD R2, R2, -0x36f0255e, RZ ;  /* 0xc90fdaa202027824 */ /* 0x000fe200078e02ff */
[----:B------:R-:W-:Y:S01]  /*22bf0*/  IADD3.X RZ, P2, PT, R10, R10, RZ, P2, !PT ;  /* 0x0000000a0aff7210 */ /* 0x000fe2000175e4ff */
[----:B------:R-:W-:-:S03]  /*22c00*/  IMAD.X R3, RZ, RZ, R3, P1 ;  /* 0x000000ffff037224 */ /* 0x000fc600008e0603 */
[----:B------:R-:W-:-:S05]  /*22c10*/  IADD3 R2, P1, PT, R2, R11, RZ ;  /* 0x0000000b02027210 */ /* 0x000fca0007f3e0ff */
[----:B------:R-:W-:Y:S01]  /*22c20*/  IMAD.X R10, RZ, RZ, R3, P1 ;  /* 0x000000ffff0a7224 */ /* 0x000fe200008e0603 */
[C---:B------:R-:W-:Y:S02]  /*22c30*/  ISETP.GT.U32.AND P1, PT, R2.reuse, RZ, PT ;  /* 0x000000ff0200720c */ /* 0x040fe40003f24070 */
[----:B------:R-:W-:Y:S02]  /*22c40*/  IADD3.X R3, P2, PT, R2, R2, RZ, P2, !PT ;  /* 0x0000000202037210 */ /* 0x000fe4000175e4ff */
[----:B------:R-:W-:-:S03]  /*22c50*/  ISETP.GT.AND.EX P1, PT, R10, RZ, PT, P1 ;  /* 0x000000ff0a00720c */ /* 0x000fc60003f24310 */
[----:B------:R-:W-:Y:S01]  /*22c60*/  IMAD.X R11, R10, 0x1, R10, P2 ;  /* 0x000000010a0b7824 */ /* 0x000fe200010e060a */
[----:B------:R-:W-:-:S04]  /*22c70*/  SEL R3, R3, R2, P1 ;  /* 0x0000000203037207 */ /* 0x000fc80000800000 */
[----:B------:R-:W-:Y:S02]  /*22c80*/  SEL R2, R11, R10, P1 ;  /* 0x0000000a0b027207 */ /* 0x000fe40000800000 */
[----:B------:R-:W-:Y:S02]  /*22c90*/  IADD3 R3, P2, PT, R3, 0x1, RZ ;  /* 0x0000000103037810 */ /* 0x000fe40007f5e0ff */
[----:B------:R-:W-:Y:S02]  /*22ca0*/  SEL R10, RZ, 0xffffffff, !P1 ;  /* 0xffffffffff0a7807 */ /* 0x000fe40004800000 */
[----:B------:R-:W-:Y:S01]  /*22cb0*/  LOP3.LUT P1, R0, R0, 0x80000000, RZ, 0xc0, !PT ;  /* 0x8000000000007812 */ /* 0x000fe2000782c0ff */
[----:B------:R-:W-:Y:S02]  /*22cc0*/  IMAD.X R2, RZ, RZ, R2, P2 ;  /* 0x000000ffff027224 */ /* 0x000fe400010e0602 */
[----:B------:R-:W-:Y:S01]  /*22cd0*/  IMAD.IADD R8, R10, 0x1, -R8 ;  /* 0x000000010a087824 */ /* 0x000fe200078e0a08 */
[----:B------:R-:W-:-:S02]  /*22ce0*/  @!P0 LOP3.LUT R0, R0, 0x80000000, RZ, 0x3c, !PT ;  /* 0x8000000000008812 */ /* 0x000fc400078e3cff */
[----:B------:R-:W-:Y:S01]  /*22cf0*/  SHF.R.U64 R3, R3, 0xa, R2 ;  /* 0x0000000a03037819 */ /* 0x000fe20000001202 */
[----:B------:R-:W-:-:S03]  /*22d00*/  IMAD.SHL.U32 R10, R8, 0x100000, RZ ;  /* 0x00100000080a7824 */ /* 0x000fc600078e00ff */
[----:B------:R-:W-:-:S04]  /*22d10*/  IADD3 R3, P2, PT, R3, 0x1, RZ ;  /* 0x0000000103037810 */ /* 0x000fc80007f5e0ff */
[----:B------:R-:W-:-:S04]  /*22d20*/  LEA.HI.X R2, R2, RZ, RZ, 0x16, P2 ;  /* 0x000000ff02027211 */ /* 0x000fc800010fb4ff */
[--C-:B------:R-:W-:Y:S02]  /*22d30*/  SHF.R.U64 R3, R3, 0x1, R2.reuse ;  /* 0x0000000103037819 */ /* 0x100fe40000001202 */
[----:B------:R-:W-:Y:S02]  /*22d40*/  SHF.R.U32.HI R8, RZ, 0x1, R2 ;  /* 0x00000001ff087819 */ /* 0x000fe40000011602 */
[----:B------:R-:W-:Y:S02]  /*22d50*/  IADD3 R3, P2, P3, RZ, RZ, R3 ;  /* 0x000000ffff037210 */ /* 0x000fe40007b5e003 */
[----:B------:R-:W-:Y:S02]  /*22d60*/  LEA.HI R2, R36, R9, RZ, 0x1 ;  /* 0x0000000924027211 */ /* 0x000fe400078f08ff */
[----:B------:R-:W-:-:S03]  /*22d70*/  IADD3.X R8, PT, PT, R10, 0x3fe00000, R8, P2, P3 ;  /* 0x3fe000000a087810 */ /* 0x000fc600017e6408 */
[----:B------:R-:W-:Y:S01]  /*22d80*/  @P1 IMAD.MOV R2, RZ, RZ, -R2 ;  /* 0x000000ffff021224 */ /* 0x000fe200078e0a02 */
[----:B------:R-:W-:-:S07]  /*22d90*/  LOP3.LUT R8, R8, R0, RZ, 0xfc, !PT ;  /* 0x0000000008087212 */ /* 0x000fce00078efcff */
.L_x_6790:
[----:B------:R-:W-:Y:S02]  /*22da0*/  IMAD.MOV.U32 R0, RZ, RZ, R2 ;  /* 0x000000ffff007224 */ /* 0x000fe400078e0002 */
[----:B------:R-:W-:Y:S02]  /*22db0*/  IMAD.MOV.U32 R2, RZ, RZ, R3 ;  /* 0x000000ffff027224 */ /* 0x000fe400078e0003 */
[----:B------:R-:W-:Y:S02]  /*22dc0*/  IMAD.MOV.U32 R3, RZ, RZ, R8 ;  /* 0x000000ffff037224 */ /* 0x000fe400078e0008 */
[----:B------:R-:W-:Y:S02]  /*22dd0*/  IMAD.MOV.U32 R8, RZ, RZ, R39 ;  /* 0x000000ffff087224 */ /* 0x000fe400078e0027 */
[----:B------:R-:W-:-:S04]  /*22de0*/  IMAD.MOV.U32 R9, RZ, RZ, 0x0 ;  /* 0x00000000ff097424 */ /* 0x000fc800078e00ff */
[----:B------:R-:W-:Y:S05]  /*22df0*/  RET.REL.NODEC R8 `(_ZN2at6native27unrolled_elementwise_kernelIZZZNS0_61_GLOBAL__N__132982cb_23_ActivationSiluKernel_cu_1520ed90_293311silu_kernelERNS_18TensorIteratorBaseEENKUlvE_clEvENKUlvE1_clEvEUlN3c107complexIdEEE_St5arrayIPcLm2EELi4E23TrivialOffsetCalculatorILi1EjESF_NS0_6memory12LoadWithCastILi1EEENSG_13StoreWithCastILi1EEEEEviT_T0_T2_T3_T4_T5_) ;  /* 0xfffffdd008807950 */ /* 0x000fea0003c3ffff */
.L_x_6797:
        /* <DEDUP_REMOVED lines=16> */
.L_x_10133:


//--------------------- .text._ZN2at6native18elementwise_kernelILi128ELi2EZNS0_22gpu_kernel_impl_nocastIZZZNS0_61_GLOBAL__N__132982cb_23_ActivationSiluKernel_cu_1520ed90_293311silu_kernelERNS_18TensorIteratorBaseEENKUlvE_clEvENKUlvE1_clEvEUlN3c107complexIdEEE_EEvS5_RKT_EUliE_EEviT1_ --------------------------
	.section	.text._ZN2at6native18elementwise_kernelILi128ELi2EZNS0_22gpu_kernel_impl_nocastIZZZNS0_61_GLOBAL__N__132982cb_23_ActivationSiluKernel_cu_1520ed90_293311silu_kernelERNS_18TensorIteratorBaseEENKUlvE_clEvENKUlvE1_clEvEUlN3c107complexIdEEE_EEvS5_RKT_EUliE_EEviT1_,"ax",@progbits
	.align	128
        .global         _ZN2at6native18elementwise_kernelILi128ELi2EZNS0_22gpu_kernel_impl_nocastIZZZNS0_61_GLOBAL__N__132982cb_23_ActivationSiluKernel_cu_1520ed90_293311silu_kernelERNS_18TensorIteratorBaseEENKUlvE_clEvENKUlvE1_clEvEUlN3c107complexIdEEE_EEvS5_RKT_EUliE_EEviT1_
        .type           _ZN2at6native18elementwise_kernelILi128ELi2EZNS0_22gpu_kernel_impl_nocastIZZZNS0_61_GLOBAL__N__132982cb_23_ActivationSiluKernel_cu_1520ed90_293311silu_kernelERNS_18TensorIteratorBaseEENKUlvE_clEvENKUlvE1_clEvEUlN3c107complexIdEEE_EEvS5_RKT_EUliE_EEviT1_,@function
        .size           _ZN2at6native18elementwise_kernelILi128ELi2EZNS0_22gpu_kernel_impl_nocastIZZZNS0_61_GLOBAL__N__132982cb_23_ActivationSiluKernel_cu_1520ed90_293311silu_kernelERNS_18TensorIteratorBaseEENKUlvE_clEvENKUlvE1_clEvEUlN3c107complexIdEEE_EEvS5_RKT_EUliE_EEviT1_,(.L_x_10136 - _ZN2at6native18elementwise_kernelILi128ELi2EZNS0_22gpu_kernel_impl_nocastIZZZNS0_61_GLOBAL__N__132982cb_23_ActivationSiluKernel_cu_1520ed90_293311silu_kernelERNS_18TensorIteratorBaseEENKUlvE_clEvENKUlvE1_clEvEUlN3c107complexIdEEE_EEvS5_RKT_EUliE_EEviT1_)
        .other          _ZN2at6native18elementwise_kernelILi128ELi2EZNS0_22gpu_kernel_impl_nocastIZZZNS0_61_GLOBAL__N__132982cb_23_ActivationSiluKernel_cu_1520ed90_293311silu_kernelERNS_18TensorIteratorBaseEENKUlvE_clEvENKUlvE1_clEvEUlN3c107complexIdEEE_EEvS5_RKT_EUliE_EEviT1_,@"STO_CUDA_ENTRY STV_DEFAULT"
_ZN2at6native18elementwise_kernelILi128ELi2EZNS0_22gpu_kernel_impl_nocastIZZZNS0_61_GLOBAL__N__132982cb_23_ActivationSiluKernel_cu_1520ed90_293311silu_kernelERNS_18TensorIteratorBaseEENKUlvE_clEvENKUlvE1_clEvEUlN3c107complexIdEEE_EEvS5_RKT_EUliE_EEviT1_:
.text._ZN2at6native18elementwise_kernelILi128ELi2EZNS0_22gpu_kernel_impl_nocastIZZZNS0_61_GLOBAL__N__132982cb_23_ActivationSiluKernel_cu_1520ed90_293311silu_kernelERNS_18TensorIteratorBaseEENKUlvE_clEvENKUlvE1_clEvEUlN3c107complexIdEEE_EEvS5_RKT_EUliE_EEviT1_:
[----:B------:R-:W0:Y:S01]  /*0000*/  LDC R1, c[0x0][0x37c] ;  /* 0x0000df00ff017b82 */ /* 0x000e220000000800 */
[----:B------:R-:W1:Y:S07]  /*0010*/  S2R R0, SR_TID.X ;  /* 0x0000000000007919 */ /* 0x000e6e0000002100 */
[----:B------:R-:W2:Y:S01]  /*0020*/  S2UR UR4, SR_CTAID.X ;  /* 0x00000000000479c3 */ /* 0x000ea20000002500 */
[----:B------:R-:W3:Y:S01]  /*0030*/  LDCU UR5, c[0x0][0x380] ;  /* 0x00007000ff0577ac */ /* 0x000ee20008000800 */
[----:B------:R-:W-:Y:S01]  /*0040*/  BSSY.RECONVERGENT B1, `(.L_x_6798) ;  /* 0x0000743000017945 */ /* 0x000fe20003800200 */
[----:B0-----:R-:W-:Y:S01]  /*0050*/  VIADD R1, R1, 0xffffffd8 ;  /* 0xffffffd801017836 */ /* 0x001fe20000000000 */
[----:B------:R-:W0:Y:S04]  /*0060*/  LDCU.64 UR6, c[0x0][0x358] ;  /* 0x00006b00ff0677ac */ /* 0x000e280008000a00 */
[----:B------:R-:W4:Y:S01]  /*0070*/  LDC R4, c[0x0][0x388] ;  /* 0x0000e200ff047b82 */ /* 0x000f220000000800 */
[----:B--2---:R-:W-:-:S06]  /*0080*/  USHF.L.U32 UR4, UR4, 0x8, URZ ;  /* 0x0000000804047899 */ /* 0x004fcc00080006ff */
[----:B-1----:R-:W-:Y:S01]  /*0090*/  LOP3.LUT R0, R0, UR4, RZ, 0xfc, !PT ;  /* 0x0000000400007c12 */ /* 0x002fe2000f8efcff */
[----:B----4-:R-:W-:-:S03]  /*00a0*/  VIADD R2, R4, 0xffffffff ;  /* 0xffffffff04027836 */ /* 0x010fc60000000000 */
[----:B---3--:R-:W-:Y:S02]  /*00b0*/  ISETP.GE.AND P0, PT, R0, UR5, PT ;  /* 0x0000000500007c0c */ /* 0x008fe4000bf06270 */
[----:B------:R-:W-:-:S05]  /*00c0*/  VIMNMX.U32 R3, PT, PT, R2, 0x18, PT ;  /* 0x0000001802037848 */ /* 0x000fca0003fe0000 */
[----:B------:R-:W-:-:S06]  /*00d0*/  VIADD R3, R3, 0x1 ;  /* 0x0000000103037836 */ /* 0x000fcc0000000000 */
[----:B0-----:R-:W-:Y:S05]  /*00e0*/  @P0 BRA `(.L_x_6799) ;  /* 0x0000007000e00947 */ /* 0x001fea0003800000 */
[----:B------:R-:W-:Y:S01]  /*00f0*/  ISETP.NE.AND P0, PT, R4, RZ, PT ;  /* 0x000000ff0400720c */ /* 0x000fe20003f05270 */
[----:B------:R-:W-:Y:S02]  /*0100*/  IMAD.MOV.U32 R6, RZ, RZ, RZ ;  /* 0x000000ffff067224 */ /* 0x000fe400078e00ff */
[----:B------:R-:W-:-:S10]  /*0110*/  IMAD.MOV.U32 R4, RZ, RZ, RZ ;  /* 0x000000ffff047224 */ /* 0x000fd400078e00ff */
[----:B------:R-:W-:Y:S05]  /*0120*/  @!P0 BRA `(.L_x_6800) ;  /* 0x0000001000a88947 */ /* 0x000fea0003800000 */
[----:B------:R-:W0:Y:S01]  /*0130*/  LDCU.64 UR4, c[0x0][0x390] ;  /* 0x00007200ff0477ac */ /* 0x000e220008000a00 */
[----:B------:R-:W-:Y:S02]  /*0140*/  HFMA2 R4, -RZ, RZ, 0, 0 ;  /* 0x00000000ff047431 */ /* 0x000fe400000001ff */
[----:B------:R-:W-:Y:S01]  /*0150*/  IMAD.MOV.U32 R5, RZ, RZ, R0 ;  /* 0x000000ffff057224 */ /* 0x000fe200078e0000 */
[----:B------:R-:W-:Y:S01]  /*0160*/  ISETP.NE.AND P0, PT, R2, RZ, PT ;  /* 0x000000ff0200720c */ /* 0x000fe20003f05270 */
[----:B------:R-:W1:Y:S01]  /*0170*/  LDCU UR8, c[0x0][0x38c] ;  /* 0x00007180ff0877ac */ /* 0x000e620008000800 */
[----:B------:R-:W2:Y:S01]  /*0180*/  LDCU.64 UR10, c[0x0][0x4b8] ;  /* 0x00009700ff0a77ac */ /* 0x000ea20008000a00 */
[----:B0-----:R-:W-:-:S05]  /*0190*/  IMAD.HI.U32 R8, R0, UR4, R4 ;  /* 0x0000000400087c27 */ /* 0x001fca000f8e0004 */
[----:B------:R-:W-:-:S05]  /*01a0*/  SHF.R.U32.HI R9, RZ, UR5, R8 ;  /* 0x00000005ff097c19 */ /* 0x000fca0008011608 */
[----:B------:R-:W-:-:S04]  /*01b0*/  IMAD.MOV R5, RZ, RZ, -R9 ;  /* 0x000000ffff057224 */ /* 0x000fc800078e0a09 */
[----:B-1----:R-:W-:-:S04]  /*01c0*/  IMAD R6, R5, UR8, R0 ;  /* 0x0000000805067c24 */ /* 0x002fc8000f8e0200 */
[C---:B--2---:R-:W-:Y:S02]  /*01d0*/  IMAD R4, R6.reuse, UR10, RZ ;  /* 0x0000000a06047c24 */ /* 0x044fe4000f8e02ff */
        /* <DEDUP_REMOVED lines=266> */
[----:B------:R-:W-:Y:S01]  /*1280*/  ISETP.NE.AND P0, PT, R3, 0x18, PT ;  /* 0x000000180300780c */ /* 0x000fe20003f05270 */
[----:B------:R-:W0:Y:S01]  /*1290*/  LDCU.64 UR8, c[0x0][0x4a0] ;  /* 0x00009400ff0877ac */ /* 0x000e220008000a00 */
[----:B------:R-:W-:Y:S01]  /*12a0*/  IMAD.MOV.U32 R8, RZ, RZ, RZ ;  /* 0x000000ffff087224 */ /* 0x000fe200078e00ff */
[----:B------:R-:W1:Y:S10]  /*12b0*/  LDCU UR4, c[0x0][0x4a8] ;  /* 0x00009500ff0477ac */ /* 0x000e740008000800 */
[----:B------:R-:W2:Y:S01]  /*12c0*/  @P0 LDC.64 R12, c[0x0][0x4b0] ;  /* 0x00012c00ff0c0b82 */ /* 0x000ea20000000a00 */
[----:B0-----:R-:W-:-:S07]  /*12d0*/  IMAD.HI.U32 R10, R9, UR9, R8 ;  /* 0x00000009090a7c27 */ /* 0x001fce000f8e0008 */
[----:B------:R-:W0:Y:S01]  /*12e0*/  @P0 LDC R7, c[0x0][0x4ac] ;  /* 0x00012b00ff070b82 */ /* 0x000e220000000800 */
[----:B-1----:R-:W-:Y:S01]  /*12f0*/  SHF.R.U32.HI R11, RZ, UR4, R10 ;  /* 0x00000004ff0b7c19 */ /* 0x002fe2000801160a */
[----:B------:R-:W1:Y:S01]  /*1300*/  LDCU.64 UR4, c[0x0][0x570] ;  /* 0x0000ae00ff0477ac */ /* 0x000e620008000a00 */
[----:B------:R-:W-:-:S05]  /*1310*/  @P0 MOV R10, RZ ;  /* 0x000000ff000a0202 */ /* 0x000fca0000000f00 */
[----:B------:R-:W3:Y:S01]  /*1320*/  @P0 LDC.64 R14, c[0x0][0x578] ;  /* 0x00015e00ff0e0b82 */ /* 0x000ee20000000a00 */
[----:B------:R-:W-:-:S04]  /*1330*/  IMAD.MOV R5, RZ, RZ, -R11 ;  /* 0x000000ffff057224 */ /* 0x000fc800078e0a0b */
[----:B------:R-:W-:Y:S02]  /*1340*/  IMAD R9, R5, UR8, R9 ;  /* 0x0000000805097c24 */ /* 0x000fe4000f8e0209 */
[----:B--2---:R-:W-:-:S05]  /*1350*/  @P0 IMAD.HI.U32 R8, R11, R12, R10 ;  /* 0x0000000c0b080227 */ /* 0x004fca00078e000a */
[----:B------:R-:W-:Y:S01]  /*1360*/  @P0 SHF.R.U32.HI R8, RZ, R13, R8 ;  /* 0x0000000dff080219 */ /* 0x000fe20000011608 */
[C---:B-1----:R-:W-:Y:S02]  /*1370*/  IMAD R4, R9.reuse, UR4, R4 ;  /* 0x0000000409047c24 */ /* 0x042fe4000f8e0204 */
[----:B------:R-:W-:Y:S02]  /*1380*/  IMAD R6, R9, UR5, R6 ;  /* 0x0000000509067c24 */ /* 0x000fe4000f8e0206 */
[----:B------:R-:W-:-:S04]  /*1390*/  @P0 IMAD.MOV R5, RZ, RZ, -R8 ;  /* 0x000000ffff050224 */ /* 0x000fc800078e0a08 */
[----:B0-----:R-:W-:-:S04]  /*13a0*/  @P0 IMAD R11, R5, R7, R11 ;  /* 0x00000007050b0224 */ /* 0x001fc800078e020b */
[C---:B---3--:R-:W-:Y:S02]  /*13b0*/  @P0 IMAD R4, R11.reuse, R14, R4 ;  /* 0x0000000e0b040224 */ /* 0x048fe400078e0204 */
[----:B------:R-:W-:-:S07]  /*13c0*/  @P0 IMAD R6, R11, R15, R6 ;  /* 0x0000000f0b060224 */ /* 0x000fce00078e0206 */
.L_x_6800:
[----:B------:R-:W0:Y:S02]  /*13d0*/  LDCU.64 UR4, c[0x0][0x588] ;  /* 0x0000b100ff0477ac */ /* 0x000e240008000a00 */
[----:B0-----:R-:W-:-:S05]  /*13e0*/  IADD3 R8, P0, PT, R6, UR4, RZ ;  /* 0x0000000406087c10 */ /* 0x001fca000ff1e0ff */
[----:B------:R-:W-:-:S06]  /*13f0*/  IMAD.X R9, RZ, RZ, UR5, P0 ;  /* 0x00000005ff097e24 */ /* 0x000fcc00080e06ff */
[----:B------:R-:W2:Y:S01]  /*1400*/  LDG.E.128 R8, desc[UR6][R8.64] ;  /* 0x0000000608087981 */ /* 0x000ea2000c1e1d00 */
[----:B------:R-:W-:Y:S01]  /*1410*/  BSSY.RECONVERGENT B0, `(.L_x_6801) ;  /* 0x00004a3000007945 */ /* 0x000fe20003800200 */
[----:B--2---:R-:W0:Y:S02]  /*1420*/  DADD R6, -RZ, -R10 ;  /* 0x00000000ff067229 */ /* 0x004e24000000090a */
[----:B0-----:R-:W-:-:S04]  /*1430*/  LOP3.LUT R5, R7, 0x7fffffff, RZ, 0xc0, !PT ;  /* 0x7fffffff07057812 */ /* 0x001fc800078ec0ff */
[----:B------:R-:W-:-:S15]  /*1440*/  LOP3.LUT P0, RZ, R5, R6, RZ, 0xfc, !PT ;  /* 0x0000000605ff7212 */ /* 0x000fde000780fcff */
[----:B------:R-:W-:-:S15]  /*1450*/  NOP ;  /* 0x0000000000007918 */ /* 0x000fde0000000000 */
[----:B------:R-:W-:-:S15]  /*1460*/  NOP ;  /* 0x0000000000007918 */ /* 0x000fde0000000000 */
[----:B------:R-:W-:-:S13]  /*1470*/  NOP ;  /* 0x0000000000007918 */ /* 0x000fda0000000000 */
[----:B------:R0:W1:Y:S02]  /*1480*/  DADD R12, -RZ, -R8 ;  /* 0x00000000ff0c7229 */ /* 0x0000640000000908 */
        /* <DEDUP_REMOVED lines=112> */
[----:B------:R-:W-:Y:S02]  /*1b90*/  MOV R30, R18 ;  /* 0x00000012001e7202 */ /* 0x000fe40000000f00 */
[----:B------:R-:W-:-:S05]  /*1ba0*/  SHF.R.S32.HI R5, RZ, 0x1, R5 ;  /* 0x00000001ff057819 */ /* 0x000fca0000011405 */
[----:B------:R-:W-:Y:S02]  /*1bb0*/  IMAD.IADD R12, R14, 0x1, -R5 ;  /* 0x000000010e0c7824 */ /* 0x000fe400078e0a05 */
[----:B------:R-:W-:-:S03]  /*1bc0*/  IMAD R31, R5, 0x100000, R19 ;  /* 0x00100000051f7824 */ /* 0x000fc600078e0213 */
[----:B------:R-:W-:Y:S01]  /*1bd0*/  LEA R13, R12, 0x3ff00000, 0x14 ;  /* 0x3ff000000c0d7811 */ /* 0x000fe200078ea0ff */
[----:B------:R-:W-:-:S06]  /*1be0*/  IMAD.MOV.U32 R12, RZ, RZ, RZ ;  /* 0x000000ffff0c7224 */ /* 0x000fcc00078e00ff */
[----:B------:R0:W1:Y:S02]  /*1bf0*/  DMUL R30, R30, R12 ;  /* 0x0000000c1e1e7228 */ /* 0x0000640000000000 */
[----:B01----:R-:W-:Y:S05]  /*1c00*/  BRA `(.L_x_6803) ;  /* 0x00000040008c7947 */ /* 0x003fea0003800000 */
.L_x_6802:
        /* <DEDUP_REMOVED lines=56> */
[----:B------:R-:W-:Y:S05]  /*1f90*/  CALL.REL.NOINC `($_ZN2at6native18elementwise_kernelILi128ELi2EZNS0_22gpu_kernel_impl_nocastIZZZNS0_61_GLOBAL__N__132982cb_23_ActivationSiluKernel_cu_1520ed90_293311silu_kernelERNS_18TensorIteratorBaseEENKUlvE_clEvENKUlvE1_clEvEUlN3c107complexIdEEE_EEvS5_RKT_EUliE_EEviT1_$__internal_trig_reduction_slowpathd) ;  /* 0x000000d400607944 */ /* 0x000fea0003c00000 */
[----:B------:R-:W-:Y:S01]  /*1fa0*/  IMAD.MOV.U32 R5, RZ, RZ, R15 ;  /* 0x000000ffff057224 */ /* 0x000fe200078e000f */
[----:B------:R-:W-:Y:S01]  /*1fb0*/  MOV R24, R12 ;  /* 0x0000000c00187202 */ /* 0x000fe20000000f00 */
[----:B------:R-:W-:-:S07]  /*1fc0*/  IMAD.MOV.U32 R25, RZ, RZ, R13 ;  /* 0x000000ffff197224 */ /* 0x000fce00078e000d */
.L_x_6808:
[----:B------:R-:W-:Y:S05]  /*1fd0*/  BSYNC.RECONVERGENT B5 ;  /* 0x0000000000057941 */ /* 0x000fea0003800200 */
.L_x_6807:
[----:B------:R-:W-:-:S07]  /*1fe0*/  VIADD R5, R5, 0x1 ;  /* 0x0000000105057836 */ /* 0x000fce0000000000 */
.L_x_6806:
[----:B------:R-:W-:Y:S05]  /*1ff0*/  BSYNC.RECONVERGENT B4 ;  /* 0x0000000000047941 */ /* 0x000fea0003800200 */
.L_x_6805:
        /* <DEDUP_REMOVED lines=10> */
[----:B------:R-:W-:Y:S01]  /*20a0*/  MOV R31, 0x3da8ff83 ;  /* 0x3da8ff83001f7802 */ /* 0x000fe20000000f00 */
[----:B------:R-:W-:Y:S01]  /*20b0*/  BSSY.RECONVERGENT B4, `(.L_x_6809) ;  /* 0x000006f000047945 */ /* 0x000fe20003800200 */
[----:B------:R-:W-:Y:S01]  /*20c0*/  ISETP.NE.U32.AND P0, PT, R30, 0x1, PT ;  /* 0x000000011e00780c */ /* 0x000fe20003f05070 */
[----:B------:R-:W-:-:S03]  /*20d0*/  IMAD.MOV.U32 R30, RZ, RZ, 0x20fd8164 ;  /* 0x20fd8164ff1e7424 */ /* 0x000fc600078e00ff */
[----:B------:R-:W-:Y:S02]  /*20e0*/  FSEL R31, -R31, 0.11223486810922622681, !P0 ;  /* 0x3de5db651f1f7808 */ /* 0x000fe40004000100 */
[----:B------:R-:W-:-:S15]  /*20f0*/  FSEL R30, R30, -8.06006814911005101289e+34, !P0 ;  /* 0xf9785eba1e1e7808 */ /* 0x000fde0004000000 */
[----:B------:R-:W-:-:S15]  /*2100*/  NOP ;  /* 0x0000000000007918 */ /* 0x000fde0000000000 */
[----:B------:R-:W-:-:S15]  /*2110*/  NOP ;  /* 0x0000000000007918 */ /* 0x000fde0000000000 */
[----:B------:R-:W-:-:S10]  /*2120*/  NOP ;  /* 0x0000000000007918 */ /* 0x000fd40000000000 */
        /* <DEDUP_REMOVED lines=103> */
.L_x_6810:
[----:B------:R-:W-:Y:S05]  /*27a0*/  BSYNC.RECONVERGENT B4 ;  /* 0x0000000000047941 */ /* 0x000fea0003800200 */
.L_x_6809:
        /* <DEDUP_REMOVED lines=64> */
.L_x_6804:
[----:B------:R-:W-:-:S13]  /*2bb0*/  ISETP.GE.U32.AND P0, PT, R5, 0x7ff00000, PT ;  /* 0x7ff000000500780c */ /* 0x000fda0003f06070 */
[----:B------:R-:W-:Y:S05]  /*2bc0*/  @!P0 BRA `(.L_x_6811) ;  /* 0x0000000000348947 */ /* 0x000fea0003800000 */
[----:B------:R-:W-:-:S04]  /*2bd0*/  ISETP.NE.AND P0, PT, R15, 0x7ff00000, PT ;  /* 0x7ff000000f00780c */ /* 0x000fc80003f05270 */
[----:B------:R-:W-:-:S13]  /*2be0*/  ISETP.EQ.AND P0, PT, R12, RZ, !P0 ;  /* 0x000000ff0c00720c */ /* 0x000fda0004702270 */
[----:B------:R-:W0:Y:S02]  /*2bf0*/  @!P0 DADD R30, R10, -R10 ;  /* 0x000000000a1e8229 */ /* 0x000e24000000080a */
[----:B0-----:R-:W-:Y:S01]  /*2c00*/  @!P0 IMAD.MOV.U32 R6, RZ, RZ, R30 ;  /* 0x000000ffff068224 */ /* 0x001fe200078e001e */
[----:B------:R-:W-:Y:S01]  /*2c10*/  @!P0 MOV R7, R31 ;  /* 0x0000001f00078202 */ /* 0x000fe20000000f00 */
        /* <DEDUP_REMOVED lines=8> */
.L_x_6811:
        /* <DEDUP_REMOVED lines=120> */
[----:B------:R-:W-:-:S05]  /*3420*/  @!P0 IMAD.IADD R14, R14, 0x1, -R5 ;  /* 0x000000010e0e8824 */ /* 0x000fca00078e0a05 */
[----:B------:R-:W-:Y:S01]  /*3430*/  @!P0 LEA R15, R14, 0x3ff00000, 0x14 ;  /* 0x3ff000000e0f8811 */ /* 0x000fe200078ea0ff */
[----:B------:R-:W-:-:S15]  /*3440*/  @!P0 IMAD.MOV.U32 R14, RZ, RZ, RZ ;  /* 0x000000ffff0e8224 */ /* 0x000fde00078e00ff */
[----:B------:R-:W-:-:S15]  /*3450*/  NOP ;  /* 0x0000000000007918 */ /* 0x000fde0000000000 */
[----:B------:R-:W-:-:S07]  /*3460*/  NOP ;  /* 0x0000000000007918 */ /* 0x000fce0000000000 */
[----:B------:R-:W0:Y:S02]  /*3470*/  DADD R16, R12, +INF ;  /* 0x7ff000000c107429 */ /* 0x000e240000000000 */
[----:B0-----:R-:W-:Y:S01]  /*3480*/  FSEL R26, R16, RZ, P1 ;  /* 0x000000ff101a7208 */ /* 0x001fe20000800000 */
[----:B------:R-:W-:Y:S01]  /*3490*/  @!P0 IMAD R13, R5, 0x100000, R19 ;  /* 0x00100000050d8824 */ /* 0x000fe200078e0213 */
[----:B------:R-:W-:Y:S01]  /*34a0*/  FSEL R27, R17, RZ, P1 ;  /* 0x000000ff111b7208 */ /* 0x000fe20000800000 */
[----:B------:R-:W-:-:S15]  /*34b0*/  @!P0 IMAD.MOV.U32 R12, RZ, RZ, R18 ;  /* 0x000000ffff0c8224 */ /* 0x000fde00078e0012 */
[----:B------:R-:W-:-:S15]  /*34c0*/  NOP ;  /* 0x0000000000007918 */ /* 0x000fde0000000000 */
[----:B------:R-:W-:-:S15]  /*34d0*/  NOP ;  /* 0x0000000000007918 */ /* 0x000fde0000000000 */
[----:B------:R-:W-:-:S14]  /*34e0*/  NOP ;  /* 0x0000000000007918 */ /* 0x000fdc0000000000 */
[----:B------:R0:W1:Y:S02]  /*34f0*/  @!P0 DMUL R26, R12, R14 ;  /* 0x0000000e0c1a8228 */ /* 0x0000640000000000 */
.L_x_6814:
[----:B------:R-:W-:Y:S05]  /*3500*/  BSYNC.RECONVERGENT B2 ;  /* 0x0000000000027941 */ /* 0x000fea0003800200 */
.L_x_6813:
[C---:B-1----:R-:W-:Y:S01]  /*3510*/  LEA.HI R5, R27.reuse, 0xffffff09, RZ, 0xc ;  /* 0xffffff091b057811 */ /* 0x042fe200078f60ff */
[----:B------:R-:W-:Y:S01]  /*3520*/  BSSY.RECONVERGENT B4, `(.L_x_6815) ;  /* 0x0000041000047945 */ /* 0x000fe20003800200 */
[----:B------:R-:W-:Y:S01]  /*3530*/  LOP3.LUT R27, R27, 0xfffff, RZ, 0xc0, !PT ;  /* 0x000fffff1b1b7812 */ /* 0x000fe200078ec0ff */
[----:B------:R1:W2:Y:S01]  /*3540*/  @!P2 DMUL R34, RZ, R6 ;  /* 0x00000006ff22a228 */ /* 0x0002a20000000000 */
[----:B0-----:R-:W-:Y:S02]  /*3550*/  LOP3.LUT R12, R5, 0xffff, RZ, 0xc0, !PT ;  /* 0x0000ffff050c7812 */ /* 0x001fe400078ec0ff */
[----:B------:R-:W-:Y:S02]  /*3560*/  LOP3.LUT R27, R27, 0x7fe00000, RZ, 0xfc, !PT ;  /* 0x7fe000001b1b7812 */ /* 0x000fe400078efcff */
[----:B------:R-:W-:-:S04]  /*3570*/  LEA.HI R12, R12, R5, RZ, 0x11 ;  /* 0x000000050c0c7211 */ /* 0x000fc800078f88ff */
[----:B------:R-:W-:-:S04]  /*3580*/  PRMT R12, R12, 0x9910, RZ ;  /* 0x000099100c0c7816 */ /* 0x000fc800000000ff */
[----:B------:R-:W-:-:S04]  /*3590*/  SHF.R.S32.HI R12, RZ, 0x1, R12 ;  /* 0x00000001ff0c7819 */ /* 0x000fc8000001140c */
[----:B------:R-:W-:-:S04]  /*35a0*/  PRMT R24, R12, 0x9910, RZ ;  /* 0x000099100c187816 */ /* 0x000fc800000000ff */
[----:B------:R-:W-:Y:S01]  /*35b0*/  IADD3 R28, PT, PT, R5, -R24, RZ ;  /* 0x80000018051c7210 */ /* 0x000fe20007ffe0ff */
[----:B------:R-:W-:Y:S01]  /*35c0*/  @!P2 IMAD.MOV.U32 R5, RZ, RZ, 0x1 ;  /* 0x00000001ff05a424 */ /* 0x000fe200078e00ff */
[----:B------:R-:W-:Y:S01]  /*35d0*/  LEA R25, R24, 0x3ff00000, 0x14 ;  /* 0x3ff0000018197811 */ /* 0x000fe200078ea0ff */
[----:B------:R-:W-:Y:S01]  /*35e0*/  IMAD.MOV.U32 R24, RZ, RZ, RZ ;  /* 0x000000ffff187224 */ /* 0x000fe200078e00ff */
[----:B------:R-:W-:Y:S01]  /*35f0*/  LEA R29, R28, 0x3ff00000, 0x14 ;  /* 0x3ff000001c1d7811 */ /* 0x000fe200078ea0ff */
[----:B-12---:R-:W-:Y:S06]  /*3600*/  @!P2 BRA `(.L_x_6816) ;  /* 0x0000000000c8a947 */ /* 0x006fec0003800000 */
        /* <DEDUP_REMOVED lines=48> */
.L_x_6818:
[----:B------:R-:W-:Y:S05]  /*3910*/  BSYNC.RECONVERGENT B5 ;  /* 0x0000000000057941 */ /* 0x000fea0003800200 */
.L_x_6817:
[----:B------:R-:W-:-:S07]  /*3920*/  VIADD R5, R5, 0x1 ;  /* 0x0000000105057836 */ /* 0x000fce0000000000 */
.L_x_6816:
[----:B------:R-:W-:Y:S05]  /*3930*/  BSYNC.RECONVERGENT B4 ;  /* 0x0000000000047941 */ /* 0x000fea0003800200 */
.L_x_6815:
        /* <DEDUP_REMOVED lines=78> */
[----:B------:R1:W2:-:S15]  /*3e20*/  @!P1 DMUL R32, RZ, R6 ;  /* 0x00000006ff209228 */ /* 0x00029e0000000000 */
[----:B------:R-:W-:-:S15]  /*3e30*/  NOP ;  /* 0x0000000000007918 */ /* 0x000fde0000000000 */
[----:B------:R-:W-:-:S15]  /*3e40*/  NOP ;  /* 0x0000000000007918 */ /* 0x000fde0000000000 */
[----:B------:R-:W-:-:S15]  /*3e50*/  NOP ;  /* 0x0000000000007918 */ /* 0x000fde0000000000 */
[----:B------:R-:W-:-:S04]  /*3e60*/  NOP ;  /* 0x0000000000007918 */ /* 0x000fc80000000000 */
[----:B0-----:R1:W0:Y:S02]  /*3e70*/  DMUL R30, R24, R30 ;  /* 0x0000001e181e7228 */ /* 0x0012240000000000 */
[----:B012---:R-:W-:Y:S05]  /*3e80*/  @!P1 BRA `(.L_x_6820) ;  /* 0x0000000000bc9947 */ /* 0x007fea0003800000 */
        /* <DEDUP_REMOVED lines=47> */
.L_x_6820:
[----:B------:R-:W-:Y:S05]  /*4180*/  BSYNC.RECONVERGENT B4 ;  /* 0x0000000000047941 */ /* 0x000fea0003800200 */
.L_x_6819:
        /* <DEDUP_REMOVED lines=84> */
.L_x_6812:
[----:B------:R-:W-:Y:S01]  /*46d0*/  MOV R14, 0x652b82fe ;  /* 0x652b82fe000e7802 */ /* 0x000fe20000000f00 */
[----:B------:R-:W-:Y:S01]  /*46e0*/  IMAD.MOV.U32 R15, RZ, RZ, 0x3ff71547 ;  /* 0x3ff71547ff0f7424 */ /* 0x000fe200078e00ff */
[----:B------:R-:W-:Y:S01]  /*46f0*/  UMOV UR4, 0xfefa39ef ;  /* 0xfefa39ef00047882 */ /* 0x000fe20000000000 */
        /* <DEDUP_REMOVED lines=121> */
.L_x_6822:
[----:B------:R-:W-:Y:S05]  /*4e90*/  BSYNC.RECONVERGENT B2 ;  /* 0x0000000000027941 */ /* 0x000fea0003800200 */
.L_x_6821:
[----:B------:R-:W-:Y:S01]  /*4ea0*/  BSSY.RECONVERGENT B4, `(.L_x_6823) ;  /* 0x0000036000047945 */ /* 0x000fe20003800200 */
[----:B------:R2:W3:Y:S01]  /*4eb0*/  @!P2 DMUL R26, RZ, R6 ;  /* 0x00000006ff1aa228 */ /* 0x0004e20000000000 */
[----:B------:R-:W-:Y:S02]  /*4ec0*/  @!P2 IMAD.MOV.U32 R5, RZ, RZ, 0x1 ;  /* 0x00000001ff05a424 */ /* 0x000fe400078e00ff */
[----:B--23--:R-:W-:Y:S05]  /*4ed0*/  @!P2 BRA `(.L_x_6824) ;  /* 0x0000000000c8a947 */ /* 0x00cfea0003800000 */
        /* <DEDUP_REMOVED lines=42> */
[----:B------:R-:W-:Y:S02]  /*5180*/  MOV R32, R7 ;  /* 0x0000000700207202 */ /* 0x000fe40000000f00 */
[----:B------:R-:W-:-:S07]  /*5190*/  MOV R23, 0x51b0 ;  /* 0x000051b000177802 */ /* 0x000fce0000000f00 */
[----:B-1----:R-:W-:Y:S05]  /*51a0*/  CALL.REL.NOINC `($_ZN2at6native18elementwise_kernelILi128ELi2EZNS0_22gpu_kernel_impl_nocastIZZZNS0_61_GLOBAL__N__132982cb_23_ActivationSiluKernel_cu_1520ed90_293311silu_kernelERNS_18TensorIteratorBaseEENKUlvE_clEvENKUlvE1_clEvEUlN3c107complexIdEEE_EEvS5_RKT_EUliE_EEviT1_$__internal_trig_reduction_slowpathd) ;  /* 0x000000a000dc7944 */ /* 0x002fea0003c00000 */
[----:B------:R-:W-:Y:S02]  /*51b0*/  IMAD.MOV.U32 R5, RZ, RZ, R15 ;  /* 0x000000ffff057224 */ /* 0x000fe400078e000f */
[----:B------:R-:W-:Y:S02]  /*51c0*/  IMAD.MOV.U32 R26, RZ, RZ, R12 ;  /* 0x000000ffff1a7224 */ /* 0x000fe400078e000c */
[----:B------:R-:W-:-:S07]  /*51d0*/  IMAD.MOV.U32 R27, RZ, RZ, R13 ;  /* 0x000000ffff1b7224 */ /* 0x000fce00078e000d */
.L_x_6826:
[----:B------:R-:W-:Y:S05]  /*51e0*/  BSYNC.RECONVERGENT B5 ;  /* 0x0000000000057941 */ /* 0x000fea0003800200 */
.L_x_6825:
[----:B------:R-:W-:-:S07]  /*51f0*/  VIADD R5, R5, 0x1 ;  /* 0x0000000105057836 */ /* 0x000fce0000000000 */
.L_x_6824:
[----:B------:R-:W-:Y:S05]  /*5200*/  BSYNC.RECONVERGENT B4 ;  /* 0x0000000000047941 */ /* 0x000fea0003800200 */
.L_x_6823:
[----:B------:R-:W2:Y:S01]  /*5210*/  LDCU.64 UR4, c[0x4][0x160] ;  /* 0x01002c00ff0477ac */ /* 0x000ea20008000a00 */
[----:B0-----:R-:W-:-:S05]  /*5220*/  IMAD.SHL.U32 R12, R5, 0x40, RZ ;  /* 0x00000040050c7824 */ /* 0x001fca00078e00ff */
[----:B------:R-:W-:-:S04]  /*5230*/  LOP3.LUT R12, R12, 0x40, RZ, 0xc0, !PT ;  /* 0x000000400c0c7812 */ /* 0x000fc800078ec0ff */
[----:B--2---:R-:W-:-:S04]  /*5240*/  IADD3 R32, P0, PT, R12, UR4, RZ ;  /* 0x000000040c207c10 */ /* 0x004fc8000ff1e0ff */
[----:B------:R-:W-:-:S05]  /*5250*/  IADD3.X R33, PT, PT, RZ, UR5, RZ, P0, !PT ;  /* 0x00000005ff217c10 */ /* 0x000fca00087fe4ff */
        /* <DEDUP_REMOVED lines=113> */
[----:B-1----:R-:W-:Y:S05]  /*5970*/  CALL.REL.NOINC `($_ZN2at6native18elementwise_kernelILi128ELi2EZNS0_22gpu_kernel_impl_nocastIZZZNS0_61_GLOBAL__N__132982cb_23_ActivationSiluKernel_cu_1520ed90_293311silu_kernelERNS_18TensorIteratorBaseEENKUlvE_clEvENKUlvE1_clEvEUlN3c107complexIdEEE_EEvS5_RKT_EUliE_EEviT1_$__internal_trig_reduction_slowpathd) ;  /* 0x0000009800e87944 */ /* 0x002fea0003c00000 */
[----:B------:R-:W-:Y:S01]  /*5980*/  MOV R5, R15 ;  /* 0x0000000f00057202 */ /* 0x000fe20000000f00 */
[----:B------:R-:W-:Y:S02]  /*5990*/  IMAD.MOV.U32 R26, RZ, RZ, R12 ;  /* 0x000000ffff1a7224 */ /* 0x000fe400078e000c */
[----:B------:R-:W-:-:S07]  /*59a0*/  IMAD.MOV.U32 R27, RZ, RZ, R13 ;  /* 0x000000ffff1b7224 */ /* 0x000fce00078e000d */
.L_x_6828:
[----:B------:R-:W-:Y:S05]  /*59b0*/  BSYNC.RECONVERGENT B4 ;  /* 0x0000000000047941 */ /* 0x000fea0003800200 */
.L_x_6827:
        /* <DEDUP_REMOVED lines=72> */
.L_x_6803:
[----:B------:R-:W-:Y:S05]  /*5e40*/  BSYNC.RECONVERGENT B0 ;  /* 0x0000000000007941 */ /* 0x000fea0003800200 */
.L_x_6801:
        /* <DEDUP_REMOVED lines=69> */
[----:B------:R-:W-:-:S07]  /*62a0*/  IMAD.MOV.U32 R6, RZ, RZ, R9 ;  /* 0x000000ffff067224 */ /* 0x000fce00078e0009 */
[----:B0-----:R-:W-:Y:S05]  /*62b0*/  CALL.REL.NOINC `($__internal_11_$__cuda_sm20_div_rn_f64_full) ;  /* 0x0000008800887944 */ /* 0x001fea0003c00000 */
[----:B------:R-:W-:Y:S02]  /*62c0*/  IMAD.MOV.U32 R6, RZ, RZ, R12 ;  /* 0x000000ffff067224 */ /* 0x000fe400078e000c */
[----:B------:R-:W-:-:S07]  /*62d0*/  IMAD.MOV.U32 R7, RZ, RZ, R13 ;  /* 0x000000ffff077224 */ /* 0x000fce00078e000d */
.L_x_6833:
[----:B------:R-:W-:Y:S05]  /*62e0*/  BSYNC.RECONVERGENT B2 ;  /* 0x0000000000027941 */ /* 0x000fea0003800200 */
.L_x_6832:
[----:B------:R-:W1:Y:S01]  /*62f0*/  DADD R14, -RZ, |R26| ;  /* 0x00000000ff0e7229 */ /* 0x000e62000000051a */
[----:B------:R-:W-:Y:S01]  /*6300*/  MOV R8, 0x1 ;  /* 0x0000000100087802 */ /* 0x000fe20000000f00 */
        /* <DEDUP_REMOVED lines=42> */
[----:B-1----:R-:W-:Y:S01]  /*65b0*/  FFMA R5, RZ, R15, R13 ;  /* 0x0000000fff057223 */ /* 0x002fe2000000000d */
        /* <DEDUP_REMOVED lines=9> */
[----:B0-----:R-:W-:Y:S05]  /*6650*/  CALL.REL.NOINC `($__internal_11_$__cuda_sm20_div_rn_f64_full) ;  /* 0x0000008400a07944 */ /* 0x001fea0003c00000 */
.L_x_6835:
[----:B------:R-:W-:Y:S05]  /*6660*/  BSYNC.RECONVERGENT B2 ;  /* 0x0000000000027941 */ /* 0x000fea0003800200 */
.L_x_6834:
[----:B------:R-:W-:Y:S02]  /*6670*/  IMAD.MOV.U32 R10, RZ, RZ, R12 ;  /* 0x000000ffff0a7224 */ /* 0x000fe400078e000c */
[----:B------:R-:W-:Y:S01]  /*6680*/  IMAD.MOV.U32 R11, RZ, RZ, R13 ;  /* 0x000000ffff0b7224 */ /* 0x000fe200078e000d */
[----:B------:R-:W-:Y:S06]  /*6690*/  BRA `(.L_x_6836) ;  /* 0x0000000c005c7947 */ /* 0x000fec0003800000 */
.L_x_6831:
        /* <DEDUP_REMOVED lines=49> */
[----:B------:R-:W-:Y:S02]  /*69b0*/  IMAD.MOV.U32 R6, RZ, RZ, R12 ;  /* 0x000000ffff067224 */ /* 0x000fe400078e000c */
[----:B------:R-:W-:-:S07]  /*69c0*/  IMAD.MOV.U32 R7, RZ, RZ, R13 ;  /* 0x000000ffff077224 */ /* 0x000fce00078e000d */
.L_x_6838:
[----:B------:R-:W-:Y:S05]  /*69d0*/  BSYNC.RECONVERGENT B2 ;  /* 0x0000000000027941 */ /* 0x000fea0003800200 */
.L_x_6837:
        /* <DEDUP_REMOVED lines=30> */
[----:B------:R-:W-:Y:S01]  /*6bc0*/  LOP3.LUT R18, R27, 0x7fffffff, RZ, 0xc0, !PT ;  /* 0x7fffffff1b127812 */ /* 0x000fe200078ec0ff */
[----:B------:R-:W-:Y:S01]  /*6bd0*/  IMAD.MOV.U32 R12, RZ, RZ, R26 ;  /* 0x000000ffff0c7224 */ /* 0x000fe200078e001a */
[----:B------:R-:W-:Y:S02]  /*6be0*/  MOV R29, R27 ;  /* 0x0000001b001d7202 */ /* 0x000fe40000000f00 */
[----:B------:R-:W-:Y:S01]  /*6bf0*/  MOV R14, 0x6c20 ;  /* 0x00006c20000e7802 */ /* 0x000fe20000000f00 */
[----:B------:R-:W-:-:S07]  /*6c00*/  VIADD R18, R18, 0xfff00000 ;  /* 0xfff0000012127836 */ /* 0x000fce0000000000 */
[----:B0-----:R-:W-:Y:S05]  /*6c10*/  CALL.REL.NOINC `($__internal_10_$__cuda_sm20_dblrcp_rn_slowpath_v3) ;  /* 0x0000007800b07944 */ /* 0x001fea0003c00000 */
[----:B------:R-:W-:Y:S02]  /*6c20*/  IMAD.MOV.U32 R14, RZ, RZ, R16 ;  /* 0x000000ffff0e7224 */ /* 0x000fe400078e0010 */
[----:B------:R-:W-:-:S07]  /*6c30*/  IMAD.MOV.U32 R15, RZ, RZ, R17 ;  /* 0x000000ffff0f7224 */ /* 0x000fce00078e0011 */
.L_x_6840:
[----:B------:R-:W-:Y:S05]  /*6c40*/  BSYNC.RECONVERGENT B2 ;  /* 0x0000000000027941 */ /* 0x000fea0003800200 */
.L_x_6839:
[----:B------:R-:W1:-:S15]  /*6c50*/  DFMA R12, R10, R6, R8 ;  /* 0x000000060a0c722b */ /* 0x000e5e0000000008 */
[----:B------:R-:W-:-:S15]  /*6c60*/  NOP ;  /* 0x0000000000007918 */ /* 0x000fde0000000000 */
[----:B------:R-:W-:-:S15]  /*6c70*/  NOP ;  /* 0x0000000000007918 */ /* 0x000fde0000000000 */
[----:B------:R-:W-:-:S15]  /*6c80*/  NOP ;  /* 0x0000000000007918 */ /* 0x000fde0000000000 */
[----:B------:R-:W-:-:S04]  /*6c90*/  NOP ;  /* 0x0000000000007918 */ /* 0x000fc80000000000 */
[----:B------:R-:W2:-:S15]  /*6ca0*/  DFMA R10, -R8, R6, R10 ;  /* 0x00000006080a722b */ /* 0x000e9e000000010a */
        /* <DEDUP_REMOVED lines=11> */
.L_x_6830:
        /* <DEDUP_REMOVED lines=51> */
.L_x_6842:
[----:B------:R-:W-:Y:S05]  /*7090*/  BSYNC.RECONVERGENT B2 ;  /* 0x0000000000027941 */ /* 0x000fea0003800200 */
.L_x_6841:
        /* <DEDUP_REMOVED lines=38> */
.L_x_6844:
[----:B------:R-:W-:Y:S05]  /*7300*/  BSYNC.RECONVERGENT B2 ;  /* 0x0000000000027941 */ /* 0x000fea0003800200 */
.L_x_6843:
        /* <DEDUP_REMOVED lines=16> */
.L_x_6836:
[----:B------:R-:W-:Y:S05]  /*7410*/  BSYNC.RECONVERGENT B0 ;  /* 0x0000000000007941 */ /* 0x000fea0003800200 */
.L_x_6829:
[----:B------:R-:W3:Y:S01]  /*7420*/  LDCU.64 UR4, c[0x0][0x580] ;  /* 0x0000b000ff0477ac */ /* 0x000ee20008000a00 */
[----:B------:R-:W-:Y:S02]  /*7430*/  IADD3 R0, PT, PT, R0, 0x80, RZ ;  /* 0x0000008000007810 */ /* 0x000fe40007ffe0ff */
[----:B---3--:R-:W-:-:S05]  /*7440*/  IADD3 R4, P0, PT, R4, UR4, RZ ;  /* 0x0000000404047c10 */ /* 0x008fca000ff1e0ff */
[----:B------:R-:W-:-:S05]  /*7450*/  IMAD.X R5, RZ, RZ, UR5, P0 ;  /* 0x00000005ff057e24 */ /* 0x000fca00080e06ff */
[----:B--2---:R2:W-:Y:S03]  /*7460*/  STG.E.128 desc[UR6][R4.64], R8 ;  /* 0x0000000804007986 */ /* 0x0045e6000c101d06 */
.L_x_6799:
[----:B------:R-:W-:Y:S05]  /*7470*/  BSYNC.RECONVERGENT B1 ;  /* 0x0000000000017941 */ /* 0x000fea0003800200 */
.L_x_6798:
[----:B------:R-:W3:Y:S02]  /*7480*/  LDCU UR4, c[0x0][0x380] ;  /* 0x00007000ff0477ac */ /* 0x000ee40008000800 */
[----:B---3--:R-:W-:-:S13]  /*7490*/  ISETP.GE.AND P0, PT, R0, UR4, PT ;  /* 0x0000000400007c0c */ /* 0x008fda000bf06270 */
[----:B------:R-:W-:Y:S05]  /*74a0*/  @P0 EXIT ;  /* 0x000000000000094d */ /* 0x000fea0003800000 */
[----:B------:R-:W3:Y:S01]  /*74b0*/  LDCU UR4, c[0x0][0x388] ;  /* 0x00007100ff0477ac */ /* 0x000ee20008000800 */
[----:B--2---:R-:W-:Y:S02]  /*74c0*/  IMAD.MOV.U32 R4, RZ, RZ, RZ ;  /* 0x000000ffff047224 */ /* 0x004fe400078e00ff */
[----:B------:R-:W-:Y:S01]  /*74d0*/  IMAD.MOV.U32 R27, RZ, RZ, RZ ;  /* 0x000000ffff1b7224 */ /* 0x000fe200078e00ff */
[----:B---3--:R-:W-:-:S09]  /*74e0*/  UISETP.NE.AND UP0, UPT, UR4, URZ, UPT ;  /* 0x000000ff0400728c */ /* 0x008fd2000bf05270 */
[----:B------:R-:W-:Y:S05]  /*74f0*/  BRA.U !UP0, `(.L_x_6845) ;  /* 0x0000001108a87547 */ /* 0x000fea000b800000 */
[----:B------:R-:W2:Y:S01]  /*7500*/  LDCU.64 UR4, c[0x0][0x390] ;  /* 0x00007200ff0477ac */ /* 0x000ea20008000a00 */
[----:B------:R-:W-:Y:S01]  /*7510*/  IMAD.MOV.U32 R4, RZ, RZ, RZ ;  /* 0x000000ffff047224 */ /* 0x000fe200078e00ff */
[----:B------:R-:W-:Y:S01]  /*7520*/  ISETP.NE.AND P0, PT, R2, RZ, PT ;  /* 0x000000ff0200720c */ /* 0x000fe20003f05270 */
[----:B------:R-:W-:Y:S01]  /*7530*/  IMAD.MOV.U32 R5, RZ, RZ, R0 ;  /* 0x000000ffff057224 */ /* 0x000fe200078e0000 */
[----:B------:R-:W3:Y:S01]  /*7540*/  LDCU UR8, c[0x0][0x38c] ;  /* 0x00007180ff0877ac */ /* 0x000ee20008000800 */
[----:B------:R-:W4:Y:S01]  /*7550*/  LDCU.64 UR10, c[0x0][0x4b8] ;  /* 0x00009700ff0a77ac */ /* 0x000f220008000a00 */
[----:B--2---:R-:W-:-:S05]  /*7560*/  IMAD.HI.U32 R6, R0, UR4, R4 ;  /* 0x0000000400067c27 */ /* 0x004fca000f8e0004 */
[----:B------:R-:W-:-:S05]  /*7570*/  SHF.R.U32.HI R7, RZ, UR5, R6 ;  /* 0x00000005ff077c19 */ /* 0x000fca0008011606 */
[----:B------:R-:W-:-:S04]  /*7580*/  IMAD.MOV R5, RZ, RZ, -R7 ;  /* 0x000000ffff057224 */ /* 0x000fc800078e0a07 */
[----:B---3--:R-:W-:-:S04]  /*7590*/  IMAD R0, R5, UR8, R0 ;  /* 0x0000000805007c24 */ /* 0x008fc8000f8e0200 */
[C---:B----4-:R-:W-:Y:S02]  /*75a0*/  IMAD R27, R0.reuse, UR10, RZ ;  /* 0x0000000a001b7c24 */ /* 0x050fe4000f8e02ff */
[----:B------:R-:W-:Y:S01]  /*75b0*/  IMAD R4, R0, UR11, RZ ;  /* 0x0000000b00047c24 */ /* 0x000fe2000f8e02ff */
[----:B------:R-:W-:Y:S06]  /*75c0*/  @!P0 BRA `(.L_x_6845) ;  /* 0x0000001000748947 */ /* 0x000fec0003800000 */
[----:B------:R-:W2:Y:S01]  /*75d0*/  LDCU.64 UR8, c[0x0][0x398] ;  /* 0x00007300ff0877ac */ /* 0x000ea20008000a00 */
[----:B------:R-:W-:Y:S02]  /*75e0*/  MOV R6, RZ ;  /* 0x000000ff00067202 */ /* 0x000fe40000000f00 */
[----:B------:R-:W-:Y:S01]  /*75f0*/  ISETP.NE.AND P0, PT, R3, 0x2, PT ;  /* 0x000000020300780c */ /* 0x000fe20003f05270 */
[----:B------:R-:W3:Y:S01]  /*7600*/  LDCU UR4, c[0x0][0x3a0] ;  /* 0x00007400ff0477ac */ /* 0x000ee20008000800 */
[----:B------:R-:W4:Y:S01]  /*7610*/  LDCU.64 UR10, c[0x0][0x4c0] ;  /* 0x00009800ff0a77ac */ /* 0x000f220008000a00 */
[----:B--2---:R-:W-:-:S05]  /*7620*/  IMAD.HI.U32 R8, R7, UR9, R6 ;  /* 0x0000000907087c27 */ /* 0x004fca000f8e0006 */
[----:B---3--:R-:W-:-:S05]  /*7630*/  SHF.R.U32.HI R9, RZ, UR4, R8 ;  /* 0x00000004ff097c19 */ /* 0x008fca0008011608 */
[----:B------:R-:W-:-:S04]  /*7640*/  IMAD.MOV R6, RZ, RZ, -R9 ;  /* 0x000000ffff067224 */ /* 0x000fc800078e0a09 */
[----:B------:R-:W-:-:S04]  /*7650*/  IMAD R6, R6, UR8, R7 ;  /* 0x0000000806067c24 */ /* 0x000fc8000f8e0207 */
[C---:B----4-:R-:W-:Y:S02]  /*7660*/  IMAD R27, R6.reuse, UR10, R27 ;  /* 0x0000000a061b7c24 */ /* 0x050fe4000f8e021b */
[----:B------:R-:W-:Y:S01]  /*7670*/  IMAD R4, R6, UR11, R4 ;  /* 0x0000000b06047c24 */ /* 0x000fe2000f8e0204 */
[----:B------:R-:W-:Y:S06]  /*7680*/  @!P0 BRA `(.L_x_6845) ;  /* 0x0000001000448947 */ /* 0x000fec0003800000 */
[----:B------:R-:W2:Y:S01]  /*7690*/  LDCU.64 UR4, c[0x0][0x3a8] ;  /* 0x00007500ff0477ac */ /* 0x000ea20008000a00 */
[----:B------:R-:W-:Y:S01]  /*76a0*/  IMAD.MOV.U32 R8, RZ, RZ, RZ ;  /* 0x000000ffff087224 */ /* 0x000fe200078e00ff */
[----:B------:R-:W-:Y:S01]  /*76b0*/  ISETP.NE.AND P0, PT, R3, 0x3, PT ;  /* 0x000000030300780c */ /* 0x000fe20003f05270 */
[----:B------:R-:W3:Y:S01]  /*76c0*/  LDCU UR8, c[0x0][0x3a4] ;  /* 0x00007480ff0877ac */ /* 0x000ee20008000800 */
[----:B------:R-:W4:Y:S01]  /*76d0*/  LDCU.64 UR10, c[0x0][0x4c8] ;  /* 0x00009900ff0a77ac */ /* 0x000f220008000a00 */
[----:B--2---:R-:W-:-:S05]  /*76e0*/  IMAD.HI.U32 R6, R9, UR4, R8 ;  /* 0x0000000409067c27 */ /* 0x004fca000f8e0008 */
[----:B------:R-:W-:-:S05]  /*76f0*/  SHF.R.U32.HI R7, RZ, UR5, R6 ;  /* 0x00000005ff077c19 */ /* 0x000fca0008011606 */
[----:B------:R-:W-:-:S04]  /*7700*/  IMAD.MOV R8, RZ, RZ, -R7 ;  /* 0x000000ffff087224 */ /* 0x000fc800078e0a07 */
[----:B---3--:R-:W-:-:S04]  /*7710*/  IMAD R8, R8, UR8, R9 ;  /* 0x0000000808087c24 */ /* 0x008fc8000f8e0209 */
        /* <DEDUP_REMOVED lines=9> */
[----:B---3--:R-:W-:-:S04]  /*77b0*/  SHF.R.U32.HI R9, RZ, UR4, R8 ;  /* 0x00000004ff097c19 */ /* 0x008fc80008011608 */
[----:B------:R-:W-:-:S05]  /*77c0*/  IADD3 R6, PT, PT, -R9, RZ, RZ ;  /* 0x000000ff09067210 */ /* 0x000fca0007ffe1ff */
        /* <DEDUP_REMOVED lines=29> */
[----:B------:R-:W-:Y:S01]  /*79a0*/  HFMA2 R8, -RZ, RZ, 0, 0 ;  /* 0x00000000ff087431 */ /* 0x000fe200000001ff */
[----:B------:R-:W-:Y:S01]  /*79b0*/  ISETP.NE.AND P0, PT, R3, 0x7, PT ;  /* 0x000000070300780c */ /* 0x000fe20003f05270 */
[----:B------:R-:W3:Y:S01]  /*79c0*/  LDCU UR8, c[0x0][0x3d4] ;  /* 0x00007a80ff0877ac */ /* 0x000ee20008000800 */
[----:B------:R-:W4:Y:S02]  /*79d0*/  LDCU.64 UR10, c[0x0][0x4e8] ;  /* 0x00009d00ff0a77ac */ /* 0x000f240008000a00 */
        /* <DEDUP_REMOVED lines=25> */
[----:B------:R-:W-:-:S04]  /*7b70*/  SHF.R.U32.HI R7, RZ, UR5, R6 ;  /* 0x00000005ff077c19 */ /* 0x000fc80008011606 */
[----:B------:R-:W-:-:S05]  /*7b80*/  IADD3 R8, PT, PT, -R7, RZ, RZ ;  /* 0x000000ff07087210 */ /* 0x000fca0007ffe1ff */
        /* <DEDUP_REMOVED lines=172> */
[----:B------:R-:W-:Y:S01]  /*8650*/  ISETP.NE.AND P0, PT, R3, 0x18, PT ;  /* 0x000000180300780c */ /* 0x000fe20003f05270 */
[----:B------:R-:W2:Y:S01]  /*8660*/  LDCU.64 UR8, c[0x0][0x4a0] ;  /* 0x00009400ff0877ac */ /* 0x000ea20008000a00 */
[----:B------:R-:W-:Y:S01]  /*8670*/  IMAD.MOV.U32 R6, RZ, RZ, RZ ;  /* 0x000000ffff067224 */ /* 0x000fe200078e00ff */
[----:B------:R-:W3:Y:S10]  /*8680*/  LDCU UR4, c[0x0][0x4a8] ;  /* 0x00009500ff0477ac */ /* 0x000ef40008000800 */
[----:B------:R-:W4:Y:S01]  /*8690*/  @P0 LDC.64 R8, c[0x0][0x4b0] ;  /* 0x00012c00ff080b82 */ /* 0x000f220000000a00 */
[----:B--2---:R-:W-:-:S07]  /*86a0*/  IMAD.HI.U32 R2, R7, UR9, R6 ;  /* 0x0000000907027c27 */ /* 0x004fce000f8e0006 */
[----:B------:R-:W2:Y:S01]  /*86b0*/  @P0 LDC R5, c[0x0][0x4ac] ;  /* 0x00012b00ff050b82 */ /* 0x000ea20000000800 */
[----:B---3--:R-:W-:Y:S01]  /*86c0*/  SHF.R.U32.HI R3, RZ, UR4, R2 ;  /* 0x00000004ff037c19 */ /* 0x008fe20008011602 */
[----:B------:R-:W3:Y:S01]  /*86d0*/  LDCU.64 UR4, c[0x0][0x570] ;  /* 0x0000ae00ff0477ac */ /* 0x000ee20008000a00 */
[----:B------:R-:W-:-:S05]  /*86e0*/  @P0 MOV R2, RZ ;  /* 0x000000ff00020202 */ /* 0x000fca0000000f00 */
[----:B------:R-:W5:Y:S01]  /*86f0*/  @P0 LDC.64 R10, c[0x0][0x578] ;  /* 0x00015e00ff0a0b82 */ /* 0x000f620000000a00 */
[----:B------:R-:W-:-:S04]  /*8700*/  IMAD.MOV R6, RZ, RZ, -R3 ;  /* 0x000000ffff067224 */ /* 0x000fc800078e0a03 */
[----:B------:R-:W-:Y:S02]  /*8710*/  IMAD R6, R6, UR8, R7 ;  /* 0x0000000806067c24 */ /* 0x000fe4000f8e0207 */
[----:B----4-:R-:W-:-:S05]  /*8720*/  @P0 IMAD.HI.U32 R0, R3, R8, R2 ;  /* 0x0000000803000227 */ /* 0x010fca00078e0002 */
[----:B------:R-:W-:Y:S01]  /*8730*/  @P0 SHF.R.U32.HI R0, RZ, R9, R0 ;  /* 0x00000009ff000219 */ /* 0x000fe20000011600 */
[C---:B---3--:R-:W-:Y:S02]  /*8740*/  IMAD R27, R6.reuse, UR4, R27 ;  /* 0x00000004061b7c24 */ /* 0x048fe4000f8e021b */
[----:B------:R-:W-:Y:S02]  /*8750*/  IMAD R4, R6, UR5, R4 ;  /* 0x0000000506047c24 */ /* 0x000fe4000f8e0204 */
[----:B------:R-:W-:-:S04]  /*8760*/  @P0 IMAD.MOV R2, RZ, RZ, -R0 ;  /* 0x000000ffff020224 */ /* 0x000fc800078e0a00 */
[----:B--2---:R-:W-:-:S04]  /*8770*/  @P0 IMAD R2, R5, R2, R3 ;  /* 0x0000000205020224 */ /* 0x004fc800078e0203 */
[C---:B-----5:R-:W-:Y:S02]  /*8780*/  @P0 IMAD R27, R2.reuse, R10, R27 ;  /* 0x0000000a021b0224 */ /* 0x060fe400078e021b */
[----:B------:R-:W-:-:S07]  /*8790*/  @P0 IMAD R4, R2, R11, R4 ;  /* 0x0000000b02040224 */ /* 0x000fce00078e0204 */
.L_x_6845:
[----:B------:R-:W2:Y:S02]  /*87a0*/  LDCU.128 UR8, c[0x0][0x580] ;  /* 0x0000b000ff0877ac */ /* 0x000ea40008000c00 */
[----:B--2---:R-:W-:-:S05]  /*87b0*/  IADD3 R8, P0, PT, R4, UR10, RZ ;  /* 0x0000000a04087c10 */ /* 0x004fca000ff1e0ff */
[----:B------:R-:W-:-:S06]  /*87c0*/  IMAD.X R9, RZ, RZ, UR11, P0 ;  /* 0x0000000bff097e24 */ /* 0x000fcc00080e06ff */
[----:B------:R-:W2:Y:S01]  /*87d0*/  LDG.E.128 R8, desc[UR6][R8.64] ;  /* 0x0000000608087981 */ /* 0x000ea2000c1e1d00 */
[----:B------:R-:W-:Y:S01]  /*87e0*/  IADD3 R26, P1, PT, R27, UR8, RZ ;  /* 0x000000081b1a7c10 */ /* 0x000fe2000ff3e0ff */
[----:B------:R-:W-:Y:S04]  /*87f0*/  BSSY.RECONVERGENT B0, `(.L_x_6846) ;  /* 0x0000491000007945 */ /* 0x000fe80003800200 */
[----:B------:R-:W-:Y:S01]  /*8800*/  IMAD.X R27, RZ, RZ, UR9, P1 ;  /* 0x00000009ff1b7e24 */ /* 0x000fe200088e06ff */
[----:B--2---:R-:W2:Y:S02]  /*8810*/  DADD R30, -RZ, -R10 ;  /* 0x00000000ff1e7229 */ /* 0x004ea4000000090a */
[----:B--2---:R-:W-:-:S04]  /*8820*/  LOP3.LUT R3, R31, 0x7fffffff, RZ, 0xc0, !PT ;  /* 0x7fffffff1f037812 */ /* 0x004fc800078ec0ff */
[----:B------:R-:W-:-:S15]  /*8830*/  LOP3.LUT P0, RZ, R3, R30, RZ, 0xfc, !PT ;  /* 0x0000001e03ff7212 */ /* 0x000fde000780fcff */
[----:B------:R-:W-:-:S15]  /*8840*/  NOP ;  /* 0x0000000000007918 */ /* 0x000fde0000000000 */
[----:B------:R-:W-:-:S15]  /*8850*/  NOP ;  /* 0x0000000000007918 */ /* 0x000fde0000000000 */
[----:B------:R-:W-:-:S13]  /*8860*/  NOP ;  /* 0x0000000000007918 */ /* 0x000fda0000000000 */
[----:B------:R2:W3:Y:S02]  /*8870*/  DADD R4, -RZ, -R8 ;  /* 0x00000000ff047229 */ /* 0x0004e40000000908 */
        /* <DEDUP_REMOVED lines=15> */
[----:B------:R-:W2:-:S15]  /*8970*/  DFMA R2, -R8, R2, 6.75539944105574400000e+15 ;  /* 0x433800000802742b */ /* 0x000e9e0000000102 */
[----:B------:R-:W-:-:S15]  /*8980*/  NOP ;  /* 0x0000000000007918 */ /* 0x000fde0000000000 */
[----:B------:R-:W-:-:S15]  /*8990*/  NOP ;  /* 0x0000000000007918 */ /* 0x000fde0000000000 */
[----:B------:R-:W-:-:S15]  /*89a0*/  NOP ;  /* 0x0000000000007918 */ /* 0x000fde0000000000 */
[----:B------:R-:W-:-:S04]  /*89b0*/  NOP ;  /* 0x0000000000007918 */ /* 0x000fc80000000000 */
[----:B--2---:R-:W1:-:S15]  /*89c0*/  DADD R6, R2, -6.75539944105574400000e+15 ;  /* 0xc338000002067429 */ /* 0x004e5e0000000000 */
        /* <DEDUP_REMOVED lines=11> */
[----:B-1----:R1:W2:Y:S01]  /*8a80*/  DFMA R12, R6, -UR4, R12 ;  /* 0x80000004060c7c2b */ /* 0x0022a2000800000c */
[----:B------:R-:W-:Y:S01]  /*8a90*/  UMOV UR4, 0x69ce2bdf ;  /* 0x69ce2bdf00047882 */ /* 0x000fe20000000000 */
[----:B-1----:R-:W-:Y:S01]  /*8aa0*/  IMAD.MOV.U32 R6, RZ, RZ, -0x35dec16 ;  /* 0xfca213eaff067424 */ /* 0x002fe200078e00ff */
[----:B------:R-:W-:Y:S01]  /*8ab0*/  UMOV UR5, 0x3e5ade15 ;  /* 0x3e5ade1500057882 */ /* 0x000fe20000000000 */
[----:B------:R-:W-:-:S15]  /*8ac0*/  IMAD.MOV.U32 R7, RZ, RZ, 0x3e928af3 ;  /* 0x3e928af3ff077424 */ /* 0x000fde00078e00ff */
[----:B------:R-:W-:-:S15]  /*8ad0*/  NOP ;  /* 0x0000000000007918 */ /* 0x000fde0000000000 */
[----:B------:R-:W-:-:S15]  /*8ae0*/  NOP ;  /* 0x0000000000007918 */ /* 0x000fde0000000000 */
[----:B------:R-:W-:-:S15]  /*8af0*/  NOP ;  /* 0x0000000000007918 */ /* 0x000fde0000000000 */
[----:B--2---:R-:W1:Y:S01]  /*8b00*/  DFMA R6, R12, UR4, R6 ;  /* 0x000000040c067c2b */ /* 0x004e620008000006 */
        /* <DEDUP_REMOVED lines=66> */
[----:B-1----:R-:W-:Y:S01]  /*8f30*/  LEA R7, R2, R13, 0x14 ;  /* 0x0000000d02077211 */ /* 0x002fe200078ea0ff */
[----:B------:R-:W-:Y:S01]  /*8f40*/  IMAD.MOV.U32 R6, RZ, RZ, R12 ;  /* 0x000000ffff067224 */ /* 0x000fe200078e000c */
[----:B------:R-:W-:Y:S06]  /*8f50*/  @!P0 BRA `(.L_x_6852) ;  /* 0x0000000000488947 */ /* 0x000fec0003800000 */
[----:B------:R-:W-:Y:S01]  /*8f60*/  FSETP.GEU.FTZ.AND P1, PT, |R5|, 4.2275390625, PT ;  /* 0x408748000500780b */ /* 0x000fe20003f3e200 */
[----:B------:R-:W-:-:S12]  /*8f70*/  DSETP.GT.AND P0, PT, R8, RZ, PT ;  /* 0x000000ff0800722a */ /* 0x000fd80003f04000 */
[----:B------:R-:W-:Y:S02]  /*8f80*/  @!P1 LEA.HI R0, R2, R2, RZ, 0x1 ;  /* 0x0000000202009211 */ /* 0x000fe400078f08ff */
[----:B------:R-:W-:Y:S02]  /*8f90*/  @!P1 MOV R4, RZ ;  /* 0x000000ff00049202 */ /* 0x000fe40000000f00 */
[----:B------:R-:W-:-:S05]  /*8fa0*/  @!P1 SHF.R.S32.HI R3, RZ, 0x1, R0 ;  /* 0x00000001ff039819 */ /* 0x000fca0000011400 */
[----:B------:R-:W-:Y:S02]  /*8fb0*/  @!P1 IMAD.IADD R2, R2, 0x1, -R3 ;  /* 0x0000000102029824 */ /* 0x000fe400078e0a03 */
[----:B------:R-:W-:-:S03]  /*8fc0*/  @!P1 IMAD R3, R3, 0x100000, R13 ;  /* 0x0010000003039824 */ /* 0x000fc600078e020d */
        /* <DEDUP_REMOVED lines=10> */
[----:B------:R1:W2:Y:S02]  /*9070*/  @!P1 DMUL R6, R2, R4 ;  /* 0x0000000402069228 */ /* 0x0002a40000000000 */
.L_x_6852:
[----:B------:R-:W-:Y:S05]  /*9080*/  BSYNC.RECONVERGENT B1 ;  /* 0x0000000000017941 */ /* 0x000fea0003800200 */
.L_x_6851:
        /* <DEDUP_REMOVED lines=11> */
[----:B-1----:R-:W1:Y:S01]  /*9140*/  DMUL R4, R10, -UR4 ;  /* 0x800000040a047c28 */ /* 0x002e620008000000 */
[----:B------:R-:W-:-:S15]  /*9150*/  UMOV UR4, 0x54442d18 ;  /* 0x54442d1800047882 */ /* 0x000fde0000000000 */
[----:B------:R-:W-:-:S15]  /*9160*/  NOP ;  /* 0x0000000000007918 */ /* 0x000fde0000000000 */
[----:B------:R-:W-:-:S15]  /*9170*/  NOP ;  /* 0x0000000000007918 */ /* 0x000fde0000000000 */
[----:B------:R-:W-:-:S15]  /*9180*/  NOP ;  /* 0x0000000000007918 */ /* 0x000fde0000000000 */
[----:B------:R-:W-:-:S03]  /*9190*/  NOP ;  /* 0x0000000000007918 */ /* 0x000fc60000000000 */
[----:B-1----:R-:W1:Y:S01]  /*91a0*/  F2I.F64 R15, R4 ;  /* 0x00000004000f7311 */ /* 0x002e620000301100 */
[----:B------:R-:W-:-:S15]  /*91b0*/  UMOV UR5, 0x3ff921fb ;  /* 0x3ff921fb00057882 */ /* 0x000fde0000000000 */
[----:B------:R-:W-:-:S15]  /*91c0*/  NOP ;  /* 0x0000000000007918 */ /* 0x000fde0000000000 */
[----:B------:R-:W-:-:S15]  /*91d0*/  NOP ;  /* 0x0000000000007918 */ /* 0x000fde0000000000 */
[----:B------:R-:W-:-:S15]  /*91e0*/  NOP ;  /* 0x0000000000007918 */ /* 0x000fde0000000000 */
[----:B------:R-:W-:-:S03]  /*91f0*/  NOP ;  /* 0x0000000000007918 */ /* 0x000fc60000000000 */
[----:B-1----:R-:W1:-:S15]  /*9200*/  I2F.F64 R2, R15 ;  /* 0x0000000f00027312 */ /* 0x002e5e0000201c00 */
[----:B------:R-:W-:-:S15]  /*9210*/  NOP ;  /* 0x0000000000007918 */ /* 0x000fde0000000000 */
[----:B------:R-:W-:-:S15]  /*9220*/  NOP ;  /* 0x0000000000007918 */ /* 0x000fde0000000000 */
[----:B------:R-:W-:-:S15]  /*9230*/  NOP ;  /* 0x0000000000007918 */ /* 0x000fde0000000000 */
[----:B------:R-:W-:-:S04]  /*9240*/  NOP ;  /* 0x0000000000007918 */ /* 0x000fc80000000000 */
[----:B-1----:R-:W1:Y:S01]  /*9250*/  DFMA R12, R2, -UR4, R30 ;  /* 0x80000004020c7c2b */ /* 0x002e62000800001e */
[----:B------:R-:W-:Y:S01]  /*9260*/  UMOV UR4, 0x33145c00 ;  /* 0x33145c0000047882 */ /* 0x000fe20000000000 */
[----:B------:R-:W-:-:S15]  /*9270*/  UMOV UR5, 0x3c91a626 ;  /* 0x3c91a62600057882 */ /* 0x000fde0000000000 */
[----:B------:R-:W-:-:S15]  /*9280*/  NOP ;  /* 0x0000000000007918 */ /* 0x000fde0000000000 */
[----:B------:R-:W-:-:S15]  /*9290*/  NOP ;  /* 0x0000000000007918 */ /* 0x000fde0000000000 */
[----:B------:R-:W-:-:S15]  /*92a0*/  NOP ;  /* 0x0000000000007918 */ /* 0x000fde0000000000 */
[----:B------:R-:W-:-:S02]  /*92b0*/  NOP ;  /* 0x0000000000007918 */ /* 0x000fc40000000000 */
[----:B-1----:R-:W1:Y:S01]  /*92c0*/  DFMA R12, R2, -UR4, R12 ;  /* 0x80000004020c7c2b */ /* 0x002e62000800000c */
[----:B------:R-:W-:Y:S01]  /*92d0*/  UMOV UR4, 0x252049c0 ;  /* 0x252049c000047882 */ /* 0x000fe20000000000 */
[----:B------:R-:W-:-:S15]  /*92e0*/  UMOV UR5, 0x397b839a ;  /* 0x397b839a00057882 */ /* 0x000fde0000000000 */
[----:B------:R-:W-:-:S15]  /*92f0*/  NOP ;  /* 0x0000000000007918 */ /* 0x000fde0000000000 */
[----:B------:R-:W-:-:S15]  /*9300*/  NOP ;  /* 0x0000000000007918 */ /* 0x000fde0000000000 */
[----:B------:R-:W-:-:S15]  /*9310*/  NOP ;  /* 0x0000000000007918 */ /* 0x000fde0000000000 */
[----:B------:R-:W-:-:S02]  /*9320*/  NOP ;  /* 0x0000000000007918 */ /* 0x000fc40000000000 */
[----:B-1----:R1:W3:Y:S02]  /*9330*/  DFMA R2, R2, -UR4, R12 ;  /* 0x8000000402027c2b */ /* 0x0022e4000800000c */
[----:B-1-3--:R-:W-:Y:S05]  /*9340*/  @!P0 BRA `(.L_x_6856) ;  /* 0x0000000000188947 */ /* 0x00afea0003800000 */
[----:B------:R-:W-:Y:S01]  /*9350*/  IMAD.MOV.U32 R13, RZ, RZ, R30 ;  /* 0x000000ffff0d7224 */ /* 0x000fe200078e001e */
[----:B------:R-:W-:Y:S01]  /*9360*/  MOV R23, 0x9390 ;  /* 0x0000939000177802 */ /* 0x000fe20000000f00 */
[----:B------:R-:W-:-:S07]  /*9370*/  IMAD.MOV.U32 R32, RZ, RZ, R31 ;  /* 0x000000ffff207224 */ /* 0x000fce00078e001f */
[----:B0-2---:R-:W-:Y:S05]  /*9380*/  CALL.REL.NOINC `($_ZN2at6native18elementwise_kernelILi128ELi2EZNS0_22gpu_kernel_impl_nocastIZZZNS0_61_GLOBAL__N__132982cb_23_ActivationSiluKernel_cu_1520ed90_293311silu_kernelERNS_18TensorIteratorBaseEENKUlvE_clEvENKUlvE1_clEvEUlN3c107complexIdEEE_EEvS5_RKT_EUliE_EEviT1_$__internal_trig_reduction_slowpathd) ;  /* 0x0000006000647944 */ /* 0x005fea0003c00000 */
[----:B------:R-:W-:Y:S02]  /*9390*/  IMAD.MOV.U32 R2, RZ, RZ, R12 ;  /* 0x000000ffff027224 */ /* 0x000fe400078e000c */
[----:B------:R-:W-:-:S07]  /*93a0*/  IMAD.MOV.U32 R3, RZ, RZ, R13 ;  /* 0x000000ffff037224 */ /* 0x000fce00078e000d */
.L_x_6856:
[----:B------:R-:W-:Y:S05]  /*93b0*/  BSYNC.RECONVERGENT B4 ;  /* 0x0000000000047941 */ /* 0x000fea0003800200 */
.L_x_6855:
[----:B------:R-:W-:Y:S01]  /*93c0*/  IADD3 R0, PT, PT, R15, 0x1, RZ ;  /* 0x000000010f007810 */ /* 0x000fe20007ffe0ff */
[----:B------:R-:W-:Y:S06]  /*93d0*/  BRA `(.L_x_6857) ;  /* 0x0000000000087947 */ /* 0x000fec0003800000 */
.L_x_6854:
[----:B-1----:R1:W3:Y:S02]  /*93e0*/  DMUL R2, RZ, R30 ;  /* 0x0000001eff027228 */ /* 0x0022e40000000000 */
[----:B-1-3--:R-:W-:-:S07]  /*93f0*/  IMAD.MOV.U32 R0, RZ, RZ, 0x1 ;  /* 0x00000001ff007424 */ /* 0x00afce00078e00ff */
.L_x_6857:
[----:B------:R-:W-:Y:S05]  /*9400*/  BSYNC.RECONVERGENT B1 ;  /* 0x0000000000017941 */ /* 0x000fea0003800200 */
.L_x_6853:
        /* <DEDUP_REMOVED lines=9> */
[----:B------:R-:W3:Y:S01]  /*94a0*/  DMUL R4, R2, R2 ;  /* 0x0000000202047228 */ /* 0x000ee20000000000 */
        /* <DEDUP_REMOVED lines=102> */
[----:B--2---:R-:W-:Y:S05]  /*9b10*/  CALL.REL.NOINC `($_ZN2at6native18elementwise_kernelILi128ELi2EZNS0_22gpu_kernel_impl_nocastIZZZNS0_61_GLOBAL__N__132982cb_23_ActivationSiluKernel_cu_1520ed90_293311silu_kernelERNS_18TensorIteratorBaseEENKUlvE_clEvENKUlvE1_clEvEUlN3c107complexIdEEE_EEvS5_RKT_EUliE_EEviT1_$__internal_trig_reduction_slowpathd) ;  /* 0x0000005800807944 */ /* 0x004fea0003c00000 */
[----:B------:R-:W-:Y:S01]  /*9b20*/  IMAD.MOV.U32 R0, RZ, RZ, R15 ;  /* 0x000000ffff007224 */ /* 0x000fe200078e000f */
[----:B------:R-:W-:Y:S01]  /*9b30*/  MOV R5, R13 ;  /* 0x0000000d00057202 */ /* 0x000fe20000000f00 */
[----:B------:R-:W-:Y:S01]  /*9b40*/  IMAD.MOV.U32 R4, RZ, RZ, R12 ;  /* 0x000000ffff047224 */ /* 0x000fe200078e000c */
[----:B------:R-:W-:Y:S06]  /*9b50*/  BRA `(.L_x_6860) ;  /* 0x0000000000087947 */ /* 0x000fec0003800000 */
.L_x_6859:
[----:B------:R0:W1:Y:S02]  /*9b60*/  DMUL R4, RZ, R30 ;  /* 0x0000001eff047228 */ /* 0x0000640000000000 */
[----:B01----:R-:W-:-:S07]  /*9b70*/  IMAD.MOV.U32 R0, RZ, RZ, RZ ;  /* 0x000000ffff007224 */ /* 0x003fce00078e00ff */
.L_x_6860:
[----:B------:R-:W-:Y:S05]  /*9b80*/  BSYNC.RECONVERGENT B1 ;  /* 0x0000000000017941 */ /* 0x000fea0003800200 */
.L_x_6858:
        /* <DEDUP_REMOVED lines=72> */
[----:B---34-:R-:W-:Y:S05]  /*a010*/  BRA `(.L_x_6861) ;  /* 0x0000003000387947 */ /* 0x018fea0003800000 */
.L_x_6850:
        /* <DEDUP_REMOVED lines=13> */
[----:B------:R-:W2:-:S15]  /*a0f0*/  DFMA R4, R2, R4, 6.75539944105574400000e+15 ;  /* 0x433800000204742b */ /* 0x000e9e0000000004 */
        /* <DEDUP_REMOVED lines=90> */
[----:B-1----:R-:W0:Y:S02]  /*a6a0*/  DFMA R6, R12, R6, 1 ;  /* 0x3ff000000c06742b */ /* 0x002e240000000006 */
[----:B0-----:R-:W-:Y:S01]  /*a6b0*/  LEA R25, R4, R7, 0x14 ;  /* 0x0000000704197211 */ /* 0x001fe200078ea0ff */
        /* <DEDUP_REMOVED lines=15> */
[----:B------:R-:W-:Y:S02]  /*a7b0*/  @!P0 LEA R5, R4, 0x3ff00000, 0x14 ;  /* 0x3ff0000004058811 */ /* 0x000fe400078ea0ff */
[----:B------:R-:W-:-:S15]  /*a7c0*/  @!P0 MOV R4, RZ ;  /* 0x000000ff00048202 */ /* 0x000fde0000000f00 */
[----:B------:R-:W-:-:S15]  /*a7d0*/  NOP ;  /* 0x0000000000007918 */ /* 0x000fde0000000000 */
[----:B------:R-:W-:-:S15]  /*a7e0*/  NOP ;  /* 0x0000000000007918 */ /* 0x000fde0000000000 */
[----:B------:R-:W-:-:S05]  /*a7f0*/  NOP ;  /* 0x0000000000007918 */ /* 0x000fca0000000000 */
[----:B------:R0:W1:Y:S02]  /*a800*/  @!P0 DMUL R24, R2, R4 ;  /* 0x0000000402188228 */ /* 0x0000640000000000 */
.L_x_6863:
[----:B------:R-:W-:Y:S05]  /*a810*/  BSYNC.RECONVERGENT B1 ;  /* 0x0000000000017941 */ /* 0x000fea0003800200 */
.L_x_6862:
[C---:B-1----:R-:W-:Y:S01]  /*a820*/  LEA.HI R0, R25.reuse, 0xffffff09, RZ, 0xc ;  /* 0xffffff0919007811 */ /* 0x042fe200078f60ff */
[----:B------:R-:W1:Y:S01]  /*a830*/  DSETP.NEU.AND P0, PT, |R10|, +INF , PT ;  /* 0x7ff000000a00742a */ /* 0x000e620003f0d200 */
        /* <DEDUP_REMOVED lines=58> */
[----:B------:R-:W-:Y:S01]  /*abe0*/  MOV R2, R12 ;  /* 0x0000000c00027202 */ /* 0x000fe20000000f00 */
[----:B------:R-:W-:-:S07]  /*abf0*/  IMAD.MOV.U32 R3, RZ, RZ, R13 ;  /* 0x000000ffff037224 */ /* 0x000fce00078e000d */
.L_x_6867:
[----:B------:R-:W-:Y:S05]  /*ac00*/  BSYNC.RECONVERGENT B4 ;  /* 0x0000000000047941 */ /* 0x000fea0003800200 */
.L_x_6866:
[----:B------:R-:W-:Y:S01]  /*ac10*/  VIADD R0, R15, 0x1 ;  /* 0x000000010f007836 */ /* 0x000fe20000000000 */
[----:B------:R-:W-:Y:S06]  /*ac20*/  BRA `(.L_x_6868) ;  /* 0x0000000000087947 */ /* 0x000fec0003800000 */
.L_x_6865:
[----:B------:R0:W1:Y:S02]  /*ac30*/  DMUL R2, RZ, R30 ;  /* 0x0000001eff027228 */ /* 0x0000640000000000 */
[----:B01----:R-:W-:-:S07]  /*ac40*/  IMAD.MOV.U32 R0, RZ, RZ, 0x1 ;  /* 0x00000001ff007424 */ /* 0x003fce00078e00ff */
.L_x_6868:
[----:B------:R-:W-:Y:S05]  /*ac50*/  BSYNC.RECONVERGENT B1 ;  /* 0x0000000000017941 */ /* 0x000fea0003800200 */
.L_x_6864:
        /* <DEDUP_REMOVED lines=124> */
[----:B------:R-:W-:Y:S02]  /*b420*/  IMAD.MOV.U32 R4, RZ, RZ, R12 ;  /* 0x000000ffff047224 */ /* 0x000fe400078e000c */
[----:B------:R-:W-:Y:S01]  /*b430*/  IMAD.MOV.U32 R5, RZ, RZ, R13 ;  /* 0x000000ffff057224 */ /* 0x000fe200078e000d */
[----:B------:R-:W-:Y:S06]  /*b440*/  BRA `(.L_x_6871) ;  /* 0x0000000000087947 */ /* 0x000fec0003800000 */
.L_x_6870:
[----:B------:R0:W1:Y:S02]  /*b450*/  DMUL R4, RZ, R30 ;  /* 0x0000001eff047228 */ /* 0x0000640000000000 */
[----:B01----:R-:W-:-:S07]  /*b460*/  IMAD.MOV.U32 R0, RZ, RZ, RZ ;  /* 0x000000ffff007224 */ /* 0x003fce00078e00ff */
.L_x_6871:
[----:B------:R-:W-:Y:S05]  /*b470*/  BSYNC.RECONVERGENT B1 ;  /* 0x0000000000017941 */ /* 0x000fea0003800200 */
.L_x_6869:
        /* <DEDUP_REMOVED lines=82> */
[----:B0-----:R3:W4:Y:S02]  /*b9a0*/  DMUL R30, R28, R24 ;  /* 0x000000181c1e7228 */ /* 0x0017240000000000 */
[----:B---34-:R-:W-:Y:S05]  /*b9b0*/  BRA `(.L_x_6861) ;  /* 0x0000001400d07947 */ /* 0x018fea0003800000 */
.L_x_6849:
[----:B------:R-:W-:-:S04]  /*b9c0*/  ISETP.NE.AND P0, PT, R7, 0x7ff00000, PT ;  /* 0x7ff000000700780c */ /* 0x000fc80003f05270 */
[----:B------:R-:W-:-:S13]  /*b9d0*/  ISETP.NE.OR P0, PT, R4, RZ, P0 ;  /* 0x000000ff0400720c */ /* 0x000fda0000705670 */
[----:B------:R-:W-:Y:S05]  /*b9e0*/  @P0 BRA `(.L_x_6872) ;  /* 0x00000000001c0947 */ /* 0x000fea0003800000 */
[C---:B------:R-:W-:Y:S01]  /*b9f0*/  ISETP.GT.AND P0, PT, R5.reuse, -0x1, PT ;  /* 0xffffffff0500780c */ /* 0x040fe20003f04270 */
[----:B------:R-:W2:Y:S03]  /*ba00*/  DADD R6, R10, -R10 ;  /* 0x000000000a067229 */ /* 0x000ea6000000080a */
[----:B------:R-:W-:Y:S02]  /*ba10*/  FSEL R2, R4, RZ, P0 ;  /* 0x000000ff04027208 */ /* 0x000fe40000000000 */
[----:B------:R-:W-:Y:S02]  /*ba20*/  FSEL R3, R5, RZ, P0 ;  /* 0x000000ff05037208 */ /* 0x000fe40000000000 */
[----:B--2---:R-:W-:Y:S02]  /*ba30*/  FSEL R30, R6, RZ, P0 ;  /* 0x000000ff061e7208 */ /* 0x004fe40000000000 */
[----:B------:R-:W-:Y:S01]  /*ba40*/  FSEL R31, R7, RZ, P0 ;  /* 0x000000ff071f7208 */ /* 0x000fe20000000000 */
[----:B------:R-:W-:Y:S06]  /*ba50*/  BRA `(.L_x_6861) ;  /* 0x0000001400a87947 */ /* 0x000fec0003800000 */
.L_x_6872:
[----:B------:R-:W2:Y:S02]  /*ba60*/  DADD R2, R10, -R10 ;  /* 0x000000000a027229 */ /* 0x000ea4000000080a */
[----:B--2---:R-:W-:Y:S01]  /*ba70*/  IMAD.MOV.U32 R30, RZ, RZ, R2 ;  /* 0x000000ffff1e7224 */ /* 0x004fe200078e0002 */
[----:B------:R-:W-:Y:S01]  /*ba80*/  MOV R31, R3 ;  /* 0x00000003001f7202 */ /* 0x000fe20000000f00 */
[----:B------:R-:W-:Y:S06]  /*ba90*/  BRA `(.L_x_6861) ;  /* 0x0000001400987947 */ /* 0x000fec0003800000 */
.L_x_6848:
        /* <DEDUP_REMOVED lines=11> */
[----:B------:R-:W1:Y:S01]  /*bb50*/  DMUL R4, R10, -UR4 ;  /* 0x800000040a047c28 */ /* 0x000e620008000000 */
        /* <DEDUP_REMOVED lines=30> */
[----:B-1----:R1:W2:Y:S02]  /*bd40*/  DFMA R2, R2, -UR4, R6 ;  /* 0x8000000402027c2b */ /* 0x0022a40008000006 */
[----:B-12---:R-:W-:Y:S05]  /*bd50*/  @!P0 BRA `(.L_x_6876) ;  /* 0x0000000000188947 */ /* 0x006fea0003800000 */
[----:B------:R-:W-:Y:S01]  /*bd60*/  IMAD.MOV.U32 R13, RZ, RZ, R30 ;  /* 0x000000ffff0d7224 */ /* 0x000fe200078e001e */
[----:B------:R-:W-:Y:S01]  /*bd70*/  MOV R23, 0xbda0 ;  /* 0x0000bda000177802 */ /* 0x000fe20000000f00 */
[----:B------:R-:W-:-:S07]  /*bd80*/  IMAD.MOV.U32 R32, RZ, RZ, R31 ;  /* 0x000000ffff207224 */ /* 0x000fce00078e001f */
[----:B0-----:R-:W-:Y:S05]  /*bd90*/  CALL.REL.NOINC `($_ZN2at6native18elementwise_kernelILi128ELi2EZNS0_22gpu_kernel_impl_nocastIZZZNS0_61_GLOBAL__N__132982cb_23_ActivationSiluKernel_cu_1520ed90_293311silu_kernelERNS_18TensorIteratorBaseEENKUlvE_clEvENKUlvE1_clEvEUlN3c107complexIdEEE_EEvS5_RKT_EUliE_EEviT1_$__internal_trig_reduction_slowpathd) ;  /* 0x0000003400e07944 */ /* 0x001fea0003c00000 */
[----:B------:R-:W-:Y:S02]  /*bda0*/  IMAD.MOV.U32 R2, RZ, RZ, R12 ;  /* 0x000000ffff027224 */ /* 0x000fe400078e000c */
[----:B------:R-:W-:-:S07]  /*bdb0*/  IMAD.MOV.U32 R3, RZ, RZ, R13 ;  /* 0x000000ffff037224 */ /* 0x000fce00078e000d */
.L_x_6876:
[----:B------:R-:W-:Y:S05]  /*bdc0*/  BSYNC.RECONVERGENT B4 ;  /* 0x0000000000047941 */ /* 0x000fea0003800200 */
.L_x_6875:
[----:B------:R-:W-:Y:S01]  /*bdd0*/  IADD3 R0, PT, PT, R15, 0x1, RZ ;  /* 0x000000010f007810 */ /* 0x000fe20007ffe0ff */
[----:B------:R-:W-:Y:S06]  /*bde0*/  BRA `(.L_x_6877) ;  /* 0x0000000000087947 */ /* 0x000fec0003800000 */
.L_x_6874:
[----:B------:R2:W3:Y:S02]  /*bdf0*/  DMUL R2, RZ, R30 ;  /* 0x0000001eff027228 */ /* 0x0004e40000000000 */
[----:B--23--:R-:W-:-:S07]  /*be00*/  IMAD.MOV.U32 R0, RZ, RZ, 0x1 ;  /* 0x00000001ff007424 */ /* 0x00cfce00078e00ff */
.L_x_6877:
[----:B------:R-:W-:Y:S05]  /*be10*/  BSYNC.RECONVERGENT B1 ;  /* 0x0000000000017941 */ /* 0x000fea0003800200 */
.L_x_6873:
[----:B------:R-:W2:Y:S01]  /*be20*/  LDCU.64 UR4, c[0x4][0x160] ;  /* 0x01002c00ff0477ac */ /* 0x000ea20008000a00 */
[----:B------:R-:W-:-:S05]  /*be30*/  IMAD.SHL.U32 R4, R0, 0x40, RZ ;  /* 0x0000004000047824 */ /* 0x000fca00078e00ff */
[----:B------:R-:W-:-:S04]  /*be40*/  LOP3.LUT R4, R4, 0x40, RZ, 0xc0, !PT ;  /* 0x0000004004047812 */ /* 0x000fc800078ec0ff */
[----:B--2---:R-:W-:-:S05]  /*be50*/  IADD3 R22, P0, PT, R4, UR4, RZ ;  /* 0x0000000404167c10 */ /* 0x004fca000ff1e0ff */
[----:B------:R-:W-:-:S05]  /*be60*/  IMAD.X R23, RZ, RZ, UR5, P0 ;  /* 0x00000005ff177e24 */ /* 0x000fca00080e06ff */
[----:B------:R-:W2:Y:S04]  /*be70*/  LDG.E.128.CONSTANT R16, desc[UR6][R22.64] ;  /* 0x0000000616107981 */ /* 0x000ea8000c1e9d00 */
[----:B-1----:R-:W3:Y:S04]  /*be80*/  LDG.E.128.CONSTANT R12, desc[UR6][R22.64+0x10] ;  /* 0x00001006160c7981 */ /* 0x002ee8000c1e9d00 */
[----:B------:R-:W4:Y:S01]  /*be90*/  LDG.E.128.CONSTANT R4, desc[UR6][R22.64+0x20] ;  /* 0x0000200616047981 */ /* 0x000f22000c1e9d00 */
[----:B0-----:R-:W-:Y:S01]  /*bea0*/  LOP3.LUT R24, R0, 0x1, RZ, 0xc0, !PT ;  /* 0x0000000100187812 */ /* 0x001fe200078ec0ff */
        /* <DEDUP_REMOVED lines=106> */
[----:B------:R-:W-:Y:S01]  /*c550*/  IMAD.MOV.U32 R20, RZ, RZ, R12 ;  /* 0x000000ffff147224 */ /* 0x000fe200078e000c */
[----:B------:R-:W-:Y:S06]  /*c560*/  BRA `(.L_x_6880) ;  /* 0x0000000000087947 */ /* 0x000fec0003800000 */
.L_x_6879:
[----:B------:R0:W1:Y:S02]  /*c570*/  DMUL R20, RZ, R30 ;  /* 0x0000001eff147228 */ /* 0x0000640000000000 */
[----:B01----:R-:W-:-:S07]  /*c580*/  IMAD.MOV.U32 R0, RZ, RZ, RZ ;  /* 0x000000ffff007224 */ /* 0x003fce00078e00ff */
.L_x_6880:
[----:B------:R-:W-:Y:S05]  /*c590*/  BSYNC.RECONVERGENT B1 ;  /* 0x0000000000017941 */ /* 0x000fea0003800200 */
.L_x_6878:
        /* <DEDUP_REMOVED lines=64> */
.L_x_6847:
[----:B------:R-:W-:Y:S01]  /*c9a0*/  IMAD.MOV.U32 R6, RZ, RZ, 0x652b82fe ;  /* 0x652b82feff067424 */ /* 0x000fe200078e00ff */
[----:B------:R-:W-:Y:S01]  /*c9b0*/  UMOV UR4, 0xfefa39ef ;  /* 0xfefa39ef00047882 */ /* 0x000fe20000000000 */
[----:B------:R-:W-:Y:S01]  /*c9c0*/  IMAD.MOV.U32 R7, RZ, RZ, 0x3ff71547 ;  /* 0x3ff71547ff077424 */ /* 0x000fe200078e00ff */
[----:B------:R-:W-:Y:S01]  /*c9d0*/  UMOV UR5, 0x3fe62e42 ;  /* 0x3fe62e4200057882 */ /* 0x000fe20000000000 */
[----:B------:R-:W-:-:S04]  /*c9e0*/  FSETP.GEU.FTZ.AND P0, PT, |R5|, 4.1917929649353027344, PT ;  /* 0x4086232b0500780b */ /* 0x000fc80003f1e200 */
        /* <DEDUP_REMOVED lines=102> */
[----:B------:R-:W-:Y:S02]  /*d050*/  @!P1 LEA R7, R6, 0x3ff00000, 0x14 ;  /* 0x3ff0000006079811 */ /* 0x000fe400078ea0ff */
[----:B------:R-:W-:-:S15]  /*d060*/  @!P1 MOV R6, RZ ;  /* 0x000000ff00069202 */ /* 0x000fde0000000f00 */
[----:B------:R-:W-:-:S15]  /*d070*/  NOP ;  /* 0x0000000000007918 */ /* 0x000fde0000000000 */
[----:B------:R-:W-:-:S06]  /*d080*/  NOP ;  /* 0x0000000000007918 */ /* 0x000fcc0000000000 */
[----:B------:R-:W1:Y:S02]  /*d090*/  DADD R2, -R8, +INF ;  /* 0x7ff0000008027429 */ /* 0x000e640000000100 */
[----:B-1----:R-:W-:Y:S02]  /*d0a0*/  FSEL R2, R2, RZ, !P0 ;  /* 0x000000ff02027208 */ /* 0x002fe40004000000 */
[----:B------:R-:W-:-:S15]  /*d0b0*/  FSEL R3, R3, RZ, !P0 ;  /* 0x000000ff03037208 */ /* 0x000fde0004000000 */
[----:B------:R-:W-:-:S15]  /*d0c0*/  NOP ;  /* 0x0000000000007918 */ /* 0x000fde0000000000 */
[----:B------:R-:W-:-:S15]  /*d0d0*/  NOP ;  /* 0x0000000000007918 */ /* 0x000fde0000000000 */
[----:B------:R-:W-:-:S15]  /*d0e0*/  NOP ;  /* 0x0000000000007918 */ /* 0x000fde0000000000 */
[----:B------:R1:W2:Y:S02]  /*d0f0*/  @!P1 DMUL R2, R4, R6 ;  /* 0x0000000604029228 */ /* 0x0002a40000000000 */
.L_x_6861:
[----:B------:R-:W-:Y:S05]  /*d100*/  BSYNC.RECONVERGENT B0 ;  /* 0x0000000000007941 */ /* 0x000fea0003800200 */
.L_x_6846:
[----:B--2---:R-:W-:Y:S01]  /*d110*/  DADD R28, R2, 1 ;  /* 0x3ff00000021c7429 */ /* 0x004fe20000000000 */
[----:B------:R-:W-:-:S15]  /*d120*/  BSSY.RECONVERGENT B0, `(.L_x_6881) ;  /* 0x0000159000007945 */ /* 0x000fde0003800200 */
[----:B------:R-:W-:-:S15]  /*d130*/  NOP ;  /* 0x0000000000007918 */ /* 0x000fde0000000000 */
[----:B------:R-:W-:-:S15]  /*d140*/  NOP ;  /* 0x0000000000007918 */ /* 0x000fde0000000000 */
[----:B------:R-:W-:-:S15]  /*d150*/  NOP ;  /* 0x0000000000007918 */ /* 0x000fde0000000000 */
[----:B------:R-:W-:-:S03]  /*d160*/  NOP ;  /* 0x0000000000007918 */ /* 0x000fc60000000000 */
        /* <DEDUP_REMOVED lines=14> */
[----:B-1----:R-:W1:Y:S01]  /*d250*/  MUFU.RCP64H R5, R29 ;  /* 0x0000001d00057308 */ /* 0x002e620000001800 */
        /* <DEDUP_REMOVED lines=50> */
.L_x_6885:
[----:B------:R-:W-:Y:S05]  /*d580*/  BSYNC.RECONVERGENT B1 ;  /* 0x0000000000017941 */ /* 0x000fea0003800200 */
.L_x_6884:
        /* <DEDUP_REMOVED lines=32> */
[----:B------:R-:W-:Y:S02]  /*d790*/  MOV R14, 0xd7c0 ;  /* 0x0000d7c0000e7802 */ /* 0x000fe40000000f00 */
[----:B------:R-:W-:-:S07]  /*d7a0*/  IADD3 R18, PT, PT, R18, -0x100000, RZ ;  /* 0xfff0000012127810 */ /* 0x000fce0007ffe0ff */
[----:B0-----:R-:W-:Y:S05]  /*d7b0*/  CALL.REL.NOINC `($__internal_10_$__cuda_sm20_dblrcp_rn_slowpath_v3) ;  /* 0x0000000c00c87944 */ /* 0x001fea0003c00000 */
[----:B------:R-:W-:Y:S02]  /*d7c0*/  IMAD.MOV.U32 R6, RZ, RZ, R16 ;  /* 0x000000ffff067224 */ /* 0x000fe400078e0010 */
[----:B------:R-:W-:-:S07]  /*d7d0*/  IMAD.MOV.U32 R7, RZ, RZ, R17 ;  /* 0x000000ffff077224 */ /* 0x000fce00078e0011 */
.L_x_6887:
[----:B------:R-:W-:Y:S05]  /*d7e0*/  BSYNC.RECONVERGENT B1 ;  /* 0x0000000000017941 */ /* 0x000fea0003800200 */
.L_x_6886:
        /* <DEDUP_REMOVED lines=17> */
.L_x_6883:
[----:B-1----:R-:W1:Y:S01]  /*d900*/  DADD R12, -RZ, |R28| ;  /* 0x00000000ff0c7229 */ /* 0x002e62000000051c */
        /* <DEDUP_REMOVED lines=47> */
[----:B------:R-:W-:Y:S02]  /*dc00*/  MOV R6, R9 ;  /* 0x0000000900067202 */ /* 0x000fe40000000f00 */
[----:B------:R-:W-:-:S07]  /*dc10*/  MOV R5, 0xdc30 ;  /* 0x0000dc3000057802 */ /* 0x000fce0000000f00 */
[----:B0-----:R-:W-:Y:S05]  /*dc20*/  CALL.REL.NOINC `($__internal_11_$__cuda_sm20_div_rn_f64_full) ;  /* 0x00000010002c7944 */ /* 0x001fea0003c00000 */
[----:B------:R-:W-:Y:S02]  /*dc30*/  IMAD.MOV.U32 R4, RZ, RZ, R12 ;  /* 0x000000ffff047224 */ /* 0x000fe400078e000c */
[----:B------:R-:W-:-:S07]  /*dc40*/  IMAD.MOV.U32 R5, RZ, RZ, R13 ;  /* 0x000000ffff057224 */ /* 0x000fce00078e000d */
.L_x_6890:
[----:B------:R-:W-:Y:S05]  /*dc50*/  BSYNC.RECONVERGENT B1 ;  /* 0x0000000000017941 */ /* 0x000fea0003800200 */
.L_x_6889:
        /* <DEDUP_REMOVED lines=45> */
[----:B------:R-:W-:Y:S01]  /*df30*/  IMAD.MOV.U32 R8, RZ, RZ, R4 ;  /* 0x000000ffff087224 */ /* 0x000fe200078e0004 */
[----:B------:R-:W-:-:S03]  /*df40*/  MOV R9, R5 ;  /* 0x0000000500097202 */ /* 0x000fc60000000f00 */
        /* <DEDUP_REMOVED lines=8> */
.L_x_6892:
[----:B------:R-:W-:Y:S05]  /*dfd0*/  BSYNC.RECONVERGENT B1 ;  /* 0x0000000000017941 */ /* 0x000fea0003800200 */
.L_x_6891:
[----:B------:R-:W-:Y:S01]  /*dfe0*/  MOV R10, R2 ;  /* 0x00000002000a7202 */ /* 0x000fe20000000f00 */
[----:B------:R-:W-:Y:S01]  /*dff0*/  IMAD.MOV.U32 R11, RZ, RZ, R3 ;  /* 0x000000ffff0b7224 */ /* 0x000fe200078e0003 */
[----:B------:R-:W-:Y:S06]  /*e000*/  BRA `(.L_x_6888) ;  /* 0x0000000400a87947 */ /* 0x000fec0003800000 */
.L_x_6882:
        /* <DEDUP_REMOVED lines=51> */
.L_x_6894:
[----:B------:R-:W-:Y:S05]  /*e340*/  BSYNC.RECONVERGENT B1 ;  /* 0x0000000000017941 */ /* 0x000fea0003800200 */
.L_x_6893:
        /* <DEDUP_REMOVED lines=30> */
[----:B------:R-:W-:Y:S02]  /*e530*/  LOP3.LUT R18, R29, 0x7fffffff, RZ, 0xc0, !PT ;  /* 0x7fffffff1d127812 */ /* 0x000fe400078ec0ff */
[----:B------:R-:W-:Y:S02]  /*e540*/  MOV R12, R28 ;  /* 0x0000001c000c7202 */ /* 0x000fe40000000f00 */
[----:B------:R-:W-:Y:S01]  /*e550*/  MOV R14, 0xe580 ;  /* 0x0000e580000e7802 */ /* 0x000fe20000000f00 */
[----:B------:R-:W-:-:S07]  /*e560*/  VIADD R18, R18, 0xfff00000 ;  /* 0xfff0000012127836 */ /* 0x000fce0000000000 */
[----:B0-----:R-:W-:Y:S05]  /*e570*/  CALL.REL.NOINC `($__internal_10_$__cuda_sm20_dblrcp_rn_slowpath_v3) ;  /* 0x0000000000587944 */ /* 0x001fea0003c00000 */
[----:B------:R-:W-:Y:S02]  /*e580*/  IMAD.MOV.U32 R6, RZ, RZ, R16 ;  /* 0x000000ffff067224 */ /* 0x000fe400078e0010 */
[----:B------:R-:W-:-:S07]  /*e590*/  IMAD.MOV.U32 R7, RZ, RZ, R17 ;  /* 0x000000ffff077224 */ /* 0x000fce00078e0011 */
.L_x_6896:
[----:B------:R-:W-:Y:S05]  /*e5a0*/  BSYNC.RECONVERGENT B1 ;  /* 0x0000000000017941 */ /* 0x000fea0003800200 */
.L_x_6895:
        /* <DEDUP_REMOVED lines=16> */
.L_x_6888:
[----:B------:R-:W-:Y:S05]  /*e6b0*/  BSYNC.RECONVERGENT B0 ;  /* 0x0000000000007941 */ /* 0x000fea0003800200 */
.L_x_6881:
[----:B--2---:R-:W-:Y:S01]  /*e6c0*/  STG.E.128 desc[UR6][R26.64], R8 ;  /* 0x000000081a007986 */ /* 0x004fe2000c101d06 */
[----:B------:R-:W-:Y:S05]  /*e6d0*/  EXIT ;  /* 0x000000000000794d */ /* 0x000fea0003800000 */
        .weak           $__internal_10_$__cuda_sm20_dblrcp_rn_slowpath_v3
        .type           $__internal_10_$__cuda_sm20_dblrcp_rn_slowpath_v3,@function
        .size           $__internal_10_$__cuda_sm20_dblrcp_rn_slowpath_v3,($__internal_11_$__cuda_sm20_div_rn_f64_full - $__internal_10_$__cuda_sm20_dblrcp_rn_slowpath_v3)
$__internal_10_$__cuda_sm20_dblrcp_rn_slowpath_v3:
[----:B------:R-:W-:Y:S01]  /*e6e0*/  IMAD.MOV.U32 R13, RZ, RZ, R29 ;  /* 0x000000ffff0d7224 */ /* 0x000fe200078e001d */
[----:B------:R-:W-:Y:S05]  /*e6f0*/  BSSY.RECONVERGENT B3, `(.L_x_6897) ;  /* 0x000005c000037945 */ /* 0x000fea0003800200 */
[----:B------:R-:W0:Y:S02]  /*e700*/  DSETP.GTU.AND P0, PT, |R12|, +INF , PT ;  /* 0x7ff000000c00742a */ /* 0x000e240003f0c200 */
        /* <DEDUP_REMOVED lines=54> */
.L_x_6900:
        /* <DEDUP_REMOVED lines=34> */
.L_x_6898:
[----:B------:R-:W-:Y:S02]  /*ec90*/  LOP3.LUT R17, R13, 0x80000, RZ, 0xfc, !PT ;  /* 0x000800000d117812 */ /* 0x000fe400078efcff */
[----:B------:R-:W-:-:S07]  /*eca0*/  MOV R16, R12 ;  /* 0x0000000c00107202 */ /* 0x000fce0000000f00 */
.L_x_6899:
[----:B------:R-:W-:Y:S05]  /*ecb0*/  BSYNC.RECONVERGENT B3 ;  /* 0x0000000000037941 */ /* 0x000fea0003800200 */
.L_x_6897:
[----:B------:R-:W-:-:S04]  /*ecc0*/  IMAD.MOV.U32 R15, RZ, RZ, 0x0 ;  /* 0x00000000ff0f7424 */ /* 0x000fc800078e00ff */
[----:B------:R-:W-:Y:S05]  /*ecd0*/  RET.REL.NODEC R14 `(_ZN2at6native18elementwise_kernelILi128ELi2EZNS0_22gpu_kernel_impl_nocastIZZZNS0_61_GLOBAL__N__132982cb_23_ActivationSiluKernel_cu_1520ed90_293311silu_kernelERNS_18TensorIteratorBaseEENKUlvE_clEvENKUlvE1_clEvEUlN3c107complexIdEEE_EEvS5_RKT_EUliE_EEviT1_) ;  /* 0xffffff100ec87950 */ /* 0x000fea0003c3ffff */
        .weak           $__internal_11_$__cuda_sm20_div_rn_f64_full
        .type           $__internal_11_$__cuda_sm20_div_rn_f64_full,@function
        .size           $__internal_11_$__cuda_sm20_div_rn_f64_full,($_ZN2at6native18elementwise_kernelILi128ELi2EZNS0_22gpu_kernel_impl_nocastIZZZNS0_61_GLOBAL__N__132982cb_23_ActivationSiluKernel_cu_1520ed90_293311silu_kernelERNS_18TensorIteratorBaseEENKUlvE_clEvENKUlvE1_clEvEUlN3c107complexIdEEE_EEvS5_RKT_EUliE_EEviT1_$__internal_trig_reduction_slowpathd - $__internal_11_$__cuda_sm20_div_rn_f64_full)
$__internal_11_$__cuda_sm20_div_rn_f64_full:
[-C--:B------:R-:W-:Y:S01]  /*ece0*/  LOP3.LUT R7, R7, R6.reuse, RZ, 0x3c, !PT ;  /* 0x0000000607077212 */ /* 0x080fe200078e3cff */
[----:B------:R-:W-:Y:S01]  /*ecf0*/  IMAD.MOV.U32 R23, RZ, RZ, 0x1ca00000 ;  /* 0x1ca00000ff177424 */ /* 0x000fe200078e00ff */
[----:B------:R-:W-:Y:S01]  /*ed00*/  FSETP.GEU.AND P0, PT, |R13|, 1.469367938527859385e-39, PT ;  /* 0x001000000d00780b */ /* 0x000fe20003f0e200 */
[----:B------:R-:W-:Y:S01]  /*ed10*/  IMAD.MOV.U32 R18, RZ, RZ, 0x1 ;  /* 0x00000001ff127424 */ /* 0x000fe200078e00ff */
[----:B------:R-:W-:Y:S01]  /*ed20*/  LOP3.LUT R6, R7, R6, RZ, 0x3c, !PT ;  /* 0x0000000607067212 */ /* 0x000fe200078e3cff */
[----:B------:R-:W-:Y:S01]  /*ed30*/  BSSY.RECONVERGENT B3, `(.L_x_6901) ;  /* 0x0000079000037945 */ /* 0x000fe20003800200 */
[----:B------:R-:W-:Y:S02]  /*ed40*/  LOP3.LUT R14, R13, 0x800fffff, RZ, 0xc0, !PT ;  /* 0x800fffff0d0e7812 */ /* 0x000fe400078ec0ff */
[----:B------:R-:W-:Y:S02]  /*ed50*/  LOP3.LUT R7, R7, R6, RZ, 0x3c, !PT ;  /* 0x0000000607077212 */ /* 0x000fe400078e3cff */
[----:B------:R-:W-:Y:S01]  /*ed60*/  LOP3.LUT R15, R14, 0x3ff00000, RZ, 0xfc, !PT ;  /* 0x3ff000000e0f7812 */ /* 0x000fe200078efcff */
[----:B------:R-:W-:Y:S01]  /*ed70*/  IMAD.MOV.U32 R14, RZ, RZ, R12 ;  /* 0x000000ffff0e7224 */ /* 0x000fe200078e000c */
[----:B------:R-:W-:-:S02]  /*ed80*/  FSETP.GEU.AND P2, PT, |R7|, 1.469367938527859385e-39, PT ;  /* 0x001000000700780b */ /* 0x000fc40003f4e200 */
[----:B------:R-:W-:Y:S02]  /*ed90*/  LOP3.LUT R22, R7, 0x7ff00000, RZ, 0xc0, !PT ;  /* 0x7ff0000007167812 */ /* 0x000fe400078ec0ff */
[----:B------:R-:W-:Y:S01]  /*eda0*/  LOP3.LUT R24, R13, 0x7ff00000, RZ, 0xc0, !PT ;  /* 0x7ff000000d187812 */ /* 0x000fe200078ec0ff */
[----:B------:R-:W0:Y:S02]  /*edb0*/  @!P0 DMUL R14, R12, 8.98846567431157953865e+307 ;  /* 0x7fe000000c0e8828 */ /* 0x000e240000000000 */
[----:B0-----:R-:W0:Y:S01]  /*edc0*/  MUFU.RCP64H R19, R15 ;  /* 0x0000000f00137308 */ /* 0x001e220000001800 */
[----:B------:R-:W-:Y:S02]  /*edd0*/  ISETP.GE.U32.AND P1, PT, R22, R24, PT ;  /* 0x000000181600720c */ /* 0x000fe40003f26070 */
[----:B------:R-:W-:Y:S02]  /*ede0*/  @!P0 LOP3.LUT R24, R15, 0x7ff00000, RZ, 0xc0, !PT ;  /* 0x7ff000000f188812 */ /* 0x000fe400078ec0ff */
[----:B------:R-:W-:Y:S01]  /*edf0*/  SEL R17, R23, 0x63400000, !P1 ;  /* 0x6340000017117807 */ /* 0x000fe20004800000 */
[----:B------:R-:W-:Y:S01]  /*ee00*/  @!P2 IMAD.MOV.U32 R30, RZ, RZ, RZ ;  /* 0x000000ffff1ea224 */ /* 0x000fe200078e00ff */
[----:B------:R-:W-:-:S02]  /*ee10*/  @!P2 LOP3.LUT R16, R13, 0x7ff00000, RZ, 0xc0, !PT ;  /* 0x7ff000000d10a812 */ /* 0x000fc400078ec0ff */
[----:B------:R-:W-:Y:S02]  /*ee20*/  LOP3.LUT R17, R17, 0x800fffff, R7, 0xf8, !PT ;  /* 0x800fffff11117812 */ /* 0x000fe400078ef807 */
[----:B------:R-:W-:-:S04]  /*ee30*/  @!P2 ISETP.GE.U32.AND P3, PT, R22, R16, PT ;  /* 0x000000101600a20c */ /* 0x000fc80003f66070 */
[----:B------:R-:W-:-:S04]  /*ee40*/  @!P2 SEL R16, R23, 0x63400000, !P3 ;  /* 0x634000001710a807 */ /* 0x000fc80005800000 */
[----:B------:R-:W-:-:S04]  /*ee50*/  @!P2 LOP3.LUT R16, R16, 0x80000000, R7, 0xf8, !PT ;  /* 0x800000001010a812 */ /* 0x000fc800078ef807 */
[----:B------:R-:W-:Y:S02]  /*ee60*/  @!P2 LOP3.LUT R31, R16, 0x100000, RZ, 0xfc, !PT ;  /* 0x00100000101fa812 */ /* 0x000fe400078efcff */
[----:B------:R-:W-:-:S15]  /*ee70*/  MOV R16, R6 ;  /* 0x0000000600107202 */ /* 0x000fde0000000f00 */
[----:B------:R-:W-:-:S15]  /*ee80*/  NOP ;  /* 0x0000000000007918 */ /* 0x000fde0000000000 */
[----:B------:R-:W-:-:S07]  /*ee90*/  NOP ;  /* 0x0000000000007918 */ /* 0x000fce0000000000 */
        /* <DEDUP_REMOVED lines=10> */
[----:B------:R-:W1:-:S15]  /*ef40*/  @!P2 DFMA R16, R16, 2, -R30 ;  /* 0x400000001010a82b */ /* 0x000e5e000000081e */
[----:B------:R-:W-:-:S15]  /*ef50*/  NOP ;  /* 0x0000000000007918 */ /* 0x000fde0000000000 */
[----:B------:R-:W-:-:S15]  /*ef60*/  NOP ;  /* 0x0000000000007918 */ /* 0x000fde0000000000 */
[----:B------:R-:W-:-:S15]  /*ef70*/  NOP ;  /* 0x0000000000007918 */ /* 0x000fde0000000000 */
[----:B------:R-:W-:-:S04]  /*ef80*/  NOP ;  /* 0x0000000000007918 */ /* 0x000fc80000000000 */
[----:B0-----:R0:W2:Y:S02]  /*ef90*/  DFMA R20, R18, R20, R18 ;  /* 0x000000141214722b */ /* 0x0010a40000000012 */
[----:B0-----:R-:W-:Y:S01]  /*efa0*/  IMAD.MOV.U32 R18, RZ, RZ, R22 ;  /* 0x000000ffff127224 */ /* 0x001fe200078e0016 */
[----:B-1----:R-:W-:-:S05]  /*efb0*/  @!P2 LOP3.LUT R18, R17, 0x7ff00000, RZ, 0xc0, !PT ;  /* 0x7ff000001112a812 */ /* 0x002fca00078ec0ff */
[----:B------:R-:W-:-:S05]  /*efc0*/  VIADD R19, R18, 0xffffffff ;  /* 0xffffffff12137836 */ /* 0x000fca0000000000 */
[----:B------:R-:W-:-:S15]  /*efd0*/  ISETP.GT.U32.AND P0, PT, R19, 0x7feffffe, PT ;  /* 0x7feffffe1300780c */ /* 0x000fde0003f04070 */
[----:B------:R-:W-:-:S15]  /*efe0*/  NOP ;  /* 0x0000000000007918 */ /* 0x000fde0000000000 */
[----:B------:R-:W-:-:S15]  /*eff0*/  NOP ;  /* 0x0000000000007918 */ /* 0x000fde0000000000 */
[----:B------:R-:W-:-:S06]  /*f000*/  NOP ;  /* 0x0000000000007918 */ /* 0x000fcc0000000000 */
[----:B--2---:R-:W0:-:S15]  /*f010*/  DFMA R34, R20, -R14, 1 ;  /* 0x3ff000001422742b */ /* 0x004e1e000000080e */
[----:B------:R-:W-:-:S15]  /*f020*/  NOP ;  /* 0x0000000000007918 */ /* 0x000fde0000000000 */
[----:B------:R-:W-:-:S15]  /*f030*/  NOP ;  /* 0x0000000000007918 */ /* 0x000fde0000000000 */
[----:B------:R-:W-:-:S15]  /*f040*/  NOP ;  /* 0x0000000000007918 */ /* 0x000fde0000000000 */
[----:B------:R-:W-:-:S04]  /*f050*/  NOP ;  /* 0x0000000000007918 */ /* 0x000fc80000000000 */
[----:B0-----:R0:W1:Y:S02]  /*f060*/  DFMA R34, R20, R34, R20 ;  /* 0x000000221422722b */ /* 0x0010640000000014 */
[----:B0-----:R-:W-:-:S05]  /*f070*/  VIADD R20, R24, 0xffffffff ;  /* 0xffffffff18147836 */ /* 0x001fca0000000000 */
[----:B------:R-:W-:-:S15]  /*f080*/  ISETP.GT.U32.OR P0, PT, R20, 0x7feffffe, P0 ;  /* 0x7feffffe1400780c */ /* 0x000fde0000704470 */
[----:B------:R-:W-:-:S15]  /*f090*/  NOP ;  /* 0x0000000000007918 */ /* 0x000fde0000000000 */
[----:B------:R-:W-:-:S15]  /*f0a0*/  NOP ;  /* 0x0000000000007918 */ /* 0x000fde0000000000 */
[----:B------:R-:W-:-:S12]  /*f0b0*/  NOP ;  /* 0x0000000000007918 */ /* 0x000fd80000000000 */
[----:B-1----:R-:W0:-:S15]  /*f0c0*/  DMUL R32, R34, R16 ;  /* 0x0000001022207228 */ /* 0x002e1e0000000000 */
        /* <DEDUP_REMOVED lines=16> */
[----:B------:R-:W-:-:S04]  /*f1d0*/  SEL R23, R23, 0x63400000, !P0 ;  /* 0x6340000017177807 */ /* 0x000fc80004000000 */
[----:B------:R-:W-:-:S05]  /*f1e0*/  IADD3 R6, PT, PT, -R23, R6, RZ ;  /* 0x0000000617067210 */ /* 0x000fca0007ffe1ff */
[----:B------:R-:W-:-:S06]  /*f1f0*/  VIADD R19, R6, 0x7fe00000 ;  /* 0x7fe0000006137836 */ /* 0x000fcc0000000000 */
        /* <DEDUP_REMOVED lines=10> */
[----:B------:R-:W-:Y:S01]  /*f2a0*/  MOV R14, RZ ;  /* 0x000000ff000e7202 */ /* 0x000fe20000000f00 */
[----:B------:R-:W0:Y:S01]  /*f2b0*/  DMUL.RP R18, R30, R18 ;  /* 0x000000121e127228 */ /* 0x000e220000008000 */
[----:B------:R-:W-:Y:S02]  /*f2c0*/  IADD3 R6, PT, PT, -R6, -0x43300000, RZ ;  /* 0xbcd0000006067810 */ /* 0x000fe40007ffe1ff */
[----:B0-----:R-:W-:-:S15]  /*f2d0*/  LOP3.LUT R7, R19, R12, RZ, 0x3c, !PT ;  /* 0x0000000c13077212 */ /* 0x001fde00078e3cff */
[----:B------:R-:W-:-:S15]  /*f2e0*/  NOP ;  /* 0x0000000000007918 */ /* 0x000fde0000000000 */
[----:B------:R-:W-:-:S15]  /*f2f0*/  NOP ;  /* 0x0000000000007918 */ /* 0x000fde0000000000 */
[----:B------:R-:W-:-:S15]  /*f300*/  NOP ;  /* 0x0000000000007918 */ /* 0x000fde0000000000 */
[----:B------:R-:W-:-:S01]  /*f310*/  NOP ;  /* 0x0000000000007918 */ /* 0x000fc20000000000 */
[----:B------:R-:W0:Y:S02]  /*f320*/  DFMA R14, R20, -R14, R30 ;  /* 0x8000000e140e722b */ /* 0x000e24000000001e */
[----:B0-----:R-:W-:-:S04]  /*f330*/  FSETP.NEU.AND P0, PT, |R15|, R6, PT ;  /* 0x000000060f00720b */ /* 0x001fc80003f0d200 */
[----:B------:R-:W-:Y:S02]  /*f340*/  FSEL R20, R18, R20, !P0 ;  /* 0x0000001412147208 */ /* 0x000fe40004000000 */
[----:B------:R-:W-:Y:S01]  /*f350*/  FSEL R21, R7, R21, !P0 ;  /* 0x0000001507157208 */ /* 0x000fe20004000000 */
[----:B------:R-:W-:Y:S06]  /*f360*/  BRA `(.L_x_6903) ;  /* 0x0000000000547947 */ /* 0x000fec0003800000 */
.L_x_6902:
        /* <DEDUP_REMOVED lines=13> */
[----:B------:R-:W-:Y:S01]  /*f440*/  @P0 IMAD.MOV.U32 R20, RZ, RZ, RZ ;  /* 0x000000ffff140224 */ /* 0x000fe200078e00ff */
[----:B------:R-:W-:Y:S01]  /*f450*/  @P0 MOV R21, R6 ;  /* 0x0000000600150202 */ /* 0x000fe20000000f00 */
[----:B------:R-:W-:Y:S06]  /*f460*/  BRA `(.L_x_6903) ;  /* 0x0000000000147947 */ /* 0x000fec0003800000 */
.L_x_6905:
[----:B------:R-:W-:Y:S01]  /*f470*/  LOP3.LUT R21, R13, 0x80000, RZ, 0xfc, !PT ;  /* 0x000800000d157812 */ /* 0x000fe200078efcff */
[----:B------:R-:W-:Y:S01]  /*f480*/  IMAD.MOV.U32 R20, RZ, RZ, R12 ;  /* 0x000000ffff147224 */ /* 0x000fe200078e000c */
[----:B------:R-:W-:Y:S06]  /*f490*/  BRA `(.L_x_6903) ;  /* 0x0000000000087947 */ /* 0x000fec0003800000 */
.L_x_6904:
[----:B------:R-:W-:Y:S01]  /*f4a0*/  LOP3.LUT R21, R7, 0x80000, RZ, 0xfc, !PT ;  /* 0x0008000007157812 */ /* 0x000fe200078efcff */
[----:B------:R-:W-:-:S07]  /*f4b0*/  IMAD.MOV.U32 R20, RZ, RZ, R6 ;  /* 0x000000ffff147224 */ /* 0x000fce00078e0006 */
.L_x_6903:
[----:B------:R-:W-:Y:S05]  /*f4c0*/  BSYNC.RECONVERGENT B3 ;  /* 0x0000000000037941 */ /* 0x000fea0003800200 */
.L_x_6901:
[----:B------:R-:W-:Y:S01]  /*f4d0*/  MOV R6, R5 ;  /* 0x0000000500067202 */ /* 0x000fe20000000f00 */
[----:B------:R-:W-:Y:S02]  /*f4e0*/  IMAD.MOV.U32 R7, RZ, RZ, 0x0 ;  /* 0x00000000ff077424 */ /* 0x000fe400078e00ff */
[----:B------:R-:W-:Y:S02]  /*f4f0*/  IMAD.MOV.U32 R12, RZ, RZ, R20 ;  /* 0x000000ffff0c7224 */ /* 0x000fe400078e0014 */
[----:B------:R-:W-:Y:S01]  /*f500*/  IMAD.MOV.U32 R13, RZ, RZ, R21 ;  /* 0x000000ffff0d7224 */ /* 0x000fe200078e0015 */
[----:B------:R-:W-:Y:S06]  /*f510*/  RET.REL.NODEC R6 `(_ZN2at6native18elementwise_kernelILi128ELi2EZNS0_22gpu_kernel_impl_nocastIZZZNS0_61_GLOBAL__N__132982cb_23_ActivationSiluKernel_cu_1520ed90_293311silu_kernelERNS_18TensorIteratorBaseEENKUlvE_clEvENKUlvE1_clEvEUlN3c107complexIdEEE_EEvS5_RKT_EUliE_EEviT1_) ;  /* 0xffffff0806b87950 */ /* 0x000fec0003c3ffff */
        .type           $_ZN2at6native18elementwise_kernelILi128ELi2EZNS0_22gpu_kernel_impl_nocastIZZZNS0_61_GLOBAL__N__132982cb_23_ActivationSiluKernel_cu_1520ed90_293311silu_kernelERNS_18TensorIteratorBaseEENKUlvE_clEvENKUlvE1_clEvEUlN3c107complexIdEEE_EEvS5_RKT_EUliE_EEviT1_$__internal_trig_reduction_slowpathd,@function
        .size           $_ZN2at6native18elementwise_kernelILi128ELi2EZNS0_22gpu_kernel_impl_nocastIZZZNS0_61_GLOBAL__N__132982cb_23_ActivationSiluKernel_cu_1520ed90_293311silu_kernelERNS_18TensorIteratorBaseEENKUlvE_clEvENKUlvE1_clEvEUlN3c107complexIdEEE_EEvS5_RKT_EUliE_EEviT1_$__internal_trig_reduction_slowpathd,(.L_x_10136 - $_ZN2at6native18elementwise_kernelILi128ELi2EZNS0_22gpu_kernel_impl_nocastIZZZNS0_61_GLOBAL__N__132982cb_23_ActivationSiluKernel_cu_1520ed90_293311silu_kernelERNS_18TensorIteratorBaseEENKUlvE_clEvENKUlvE1_clEvEUlN3c107complexIdEEE_EEvS5_RKT_EUliE_EEviT1_$__internal_trig_reduction_slowpathd)
$_ZN2at6native18elementwise_kernelILi128ELi2EZNS0_22gpu_kernel_impl_nocastIZZZNS0_61_GLOBAL__N__132982cb_23_ActivationSiluKernel_cu_1520ed90_293311silu_kernelERNS_18TensorIteratorBaseEENKUlvE_clEvENKUlvE1_clEvEUlN3c107complexIdEEE_EEvS5_RKT_EUliE_EEviT1_$__internal_trig_reduction_slowpathd:
[--C-:B------:R-:W-:Y:S01]  /*f520*/  SHF.R.U32.HI R33, RZ, 0x14, R32.reuse ;  /* 0x00000014ff217819 */ /* 0x100fe20000011620 */
[----:B------:R-:W-:Y:S02]  /*f530*/  IMAD.MOV.U32 R14, RZ, RZ, R32 ;  /* 0x000000ffff0e7224 */ /* 0x000fe400078e0020 */
        /* <DEDUP_REMOVED lines=17> */
[----:B------:R-:W-:Y:S01]  /*f650*/  SHF.L.U32 R13, R13, 0xb, RZ ;  /* 0x0000000b0d0d7819 */ /* 0x000fe200000006ff */
[----:B------:R-:W-:Y:S01]  /*f660*/  IMAD.MOV.U32 R19, RZ, RZ, R15 ;  /* 0x000000ffff137224 */ /* 0x000fe200078e000f */
[----:B------:R-:W-:Y:S01]  /*f670*/  IADD3 R21, PT, PT, RZ, -R5, -R12 ;  /* 0x80000005ff157210 */ /* 0x000fe20007ffe80c */
[----:B------:R-:W-:Y:S01]  /*f680*/  IMAD.MOV.U32 R20, RZ, RZ, RZ ;  /* 0x000000ffff147224 */ /* 0x000fe200078e00ff */
[----:B------:R-:W-:Y:S01]  /*f690*/  CS2R R16, SRZ ;  /* 0x0000000000107805 */ /* 0x000fe2000001ff00 */
[----:B------:R-:W1:Y:S01]  /*f6a0*/  LDC.64 R34, c[0x4][0x158] ;  /* 0x01005600ff227b82 */ /* 0x000e620000000a00 */
[----:B------:R-:W-:-:S07]  /*f6b0*/  LOP3.LUT R14, R14, 0x80000000, RZ, 0xfc, !PT ;  /* 0x800000000e0e7812 */ /* 0x000fce00078efcff */
.L_x_6910:
[----:B0-----:R-:W-:Y:S01]  /*f6c0*/  R2UR UR4, R36 ;  /* 0x00000000240472ca */ /* 0x001fe200000e0000 */
[----:B-1----:R-:W-:Y:S01]  /*f6d0*/  IMAD.WIDE R38, R19, 0x8, R34 ;  /* 0x0000000813267825 */ /* 0x002fe200078e0222 */
[----:B------:R-:W-:-:S13]  /*f6e0*/  R2UR UR5, R37 ;  /* 0x00000000250572ca */ /* 0x000fda00000e0000 */
[----:B------:R-:W2:Y:S01]  /*f6f0*/  LDG.E.64.CONSTANT R38, desc[UR4][R38.64] ;  /* 0x0000000426267981 */ /* 0x000ea2000c1e9b00 */
[----:B------:R-:W-:Y:S01]  /*f700*/  IMAD.MOV.U32 R40, RZ, RZ, R16 ;  /* 0x000000ffff287224 */ /* 0x000fe200078e0010 */
[----:B------:R-:W-:Y:S01]  /*f710*/  IADD3 R19, PT, PT, R19, 0x1, RZ ;  /* 0x0000000113137810 */ /* 0x000fe20007ffe0ff */
[----:B------:R-:W-:Y:S02]  /*f720*/  IMAD.MOV.U32 R41, RZ, RZ, R17 ;  /* 0x000000ffff297224 */ /* 0x000fe400078e0011 */
[----:B------:R-:W-:Y:S02]  /*f730*/  VIADD R21, R21, 0x1 ;  /* 0x0000000115157836 */ /* 0x000fe40000000000 */
[----:B--2---:R-:W-:-:S04]  /*f740*/  IMAD.WIDE.U32 R40, P2, R38, R13, R40 ;  /* 0x0000000d26287225 */ /* 0x004fc80007840028 */
[CC--:B------:R-:W-:Y:S02]  /*f750*/  IMAD R16, R38.reuse, R14.reuse, RZ ;  /* 0x0000000e26107224 */ /* 0x0c0fe400078e02ff */
[----:B------:R-:W-:Y:S02]  /*f760*/  IMAD R15, R39, R13, RZ ;  /* 0x0000000d270f7224 */ /* 0x000fe400078e02ff */
[----:B------:R-:W-:Y:S01]  /*f770*/  IMAD.HI.U32 R18, R38, R14, RZ ;  /* 0x0000000e26127227 */ /* 0x000fe200078e00ff */
[----:B------:R-:W-:-:S03]  /*f780*/  IADD3 R16, P0, PT, R16, R41, RZ ;  /* 0x0000002910107210 */ /* 0x000fc60007f1e0ff */
[----:B------:R-:W-:Y:S01]  /*f790*/  IMAD.X R18, RZ, RZ, R18, P2 ;  /* 0x000000ffff127224 */ /* 0x000fe200010e0612 */
[----:B------:R-:W-:Y:S01]  /*f7a0*/  IADD3 R41, P1, PT, R15, R16, RZ ;  /* 0x000000100f297210 */ /* 0x000fe20007f3e0ff */
[----:B------:R-:W-:Y:S01]  /*f7b0*/  IMAD.HI.U32 R15, R39, R13, RZ ;  /* 0x0000000d270f7227 */ /* 0x000fe200078e00ff */
[----:B------:R-:W-:-:S03]  /*f7c0*/  LEA R16, R20, R1, 0x3 ;  /* 0x0000000114107211 */ /* 0x000fc600078e18ff */
[----:B------:R-:W-:Y:S01]  /*f7d0*/  IMAD R17, R39, R14, RZ ;  /* 0x0000000e27117224 */ /* 0x000fe200078e02ff */
[----:B------:R-:W-:Y:S01]  /*f7e0*/  IADD3.X R15, P0, PT, R15, R18, RZ, P0, !PT ;  /* 0x000000120f0f7210 */ /* 0x000fe2000071e4ff */
[----:B------:R0:W-:Y:S01]  /*f7f0*/  STL.64 [R16], R40 ;  /* 0x0000002810007387 */ /* 0x0001e20000100a00 */
[----:B------:R-:W-:Y:S02]  /*f800*/  VIADD R20, R20, 0x1 ;  /* 0x0000000114147836 */ /* 0x000fe40000000000 */
[----:B------:R-:W-:Y:S01]  /*f810*/  IADD3.X R15, P1, PT, R17, R15, RZ, P1, !PT ;  /* 0x0000000f110f7210 */ /* 0x000fe20000f3e4ff */
[----:B0-----:R-:W-:-:S04]  /*f820*/  IMAD.HI.U32 R16, R39, R14, RZ ;  /* 0x0000000e27107227 */ /* 0x001fc800078e00ff */
[----:B------:R-:W-:Y:S01]  /*f830*/  IMAD.X R16, RZ, RZ, R16, P0 ;  /* 0x000000ffff107224 */ /* 0x000fe200000e0610 */
[----:B------:R-:W-:-:S03]  /*f840*/  ISETP.NE.AND P0, PT, R21, -0xf, PT ;  /* 0xfffffff11500780c */ /* 0x000fc60003f05270 */
[----:B------:R-:W-:-:S04]  /*f850*/  IMAD.X R16, RZ, RZ, R16, P1 ;  /* 0x000000ffff107224 */ /* 0x000fc800008e0610 */
[----:B------:R-:W-:Y:S02]  /*f860*/  IMAD.MOV.U32 R17, RZ, RZ, R16 ;  /* 0x000000ffff117224 */ /* 0x000fe400078e0010 */
[----:B------:R-:W-:-:S04]  /*f870*/  IMAD.MOV.U32 R16, RZ, RZ, R15 ;  /* 0x000000ffff107224 */ /* 0x000fc800078e000f */
[----:B------:R-:W-:Y:S05]  /*f880*/  @P0 BRA `(.L_x_6910) ;  /* 0xfffffffc008c0947 */ /* 0x000fea000383ffff */
[----:B------:R-:W-:Y:S05]  /*f890*/  BSYNC.RECONVERGENT B3 ;  /* 0x0000000000037941 */ /* 0x000fea0003800200 */
.L_x_6909:
[----:B------:R-:W-:-:S07]  /*f8a0*/  IMAD.MOV.U32 R15, RZ, RZ, R12 ;  /* 0x000000ffff0f7224 */ /* 0x000fce00078e000c */
.L_x_6908:
[----:B------:R-:W-:Y:S05]  /*f8b0*/  BSYNC.RECONVERGENT B2 ;  /* 0x0000000000027941 */ /* 0x000fea0003800200 */
.L_x_6907:
[----:B------:R-:W-:Y:S02]  /*f8c0*/  LOP3.LUT P0, R33, R33, 0x3f, RZ, 0xc0, !PT ;  /* 0x0000003f21217812 */ /* 0x000fe4000780c0ff */
[----:B------:R-:W-:-:S05]  /*f8d0*/  IADD3 R5, PT, PT, R5, R15, RZ ;  /* 0x0000000f05057210 */ /* 0x000fca0007ffe0ff */
        /* <DEDUP_REMOVED lines=16> */
[----:B---3--:R-:W-:Y:S02]  /*f9e0*/  @P0 SHF.L.U32 R21, R14, R33, RZ ;  /* 0x000000210e150219 */ /* 0x008fe400000006ff */
[-CC-:B------:R-:W-:Y:S02]  /*f9f0*/  @P0 SHF.R.U64 R17, R17, R5.reuse, R16.reuse ;  /* 0x0000000511110219 */ /* 0x180fe40000001210 */
[----:B------:R-:W-:Y:S02]  /*fa00*/  @P0 LOP3.LUT R13, R18, R22, RZ, 0xfc, !PT ;  /* 0x00000016120d0212 */ /* 0x000fe400078efcff */
[----:B------:R-:W-:Y:S01]  /*fa10*/  @P0 SHF.R.U32.HI R16, RZ, R5, R16 ;  /* 0x00000005ff100219 */ /* 0x000fe20000011610 */
[----:B------:R-:W-:Y:S01]  /*fa20*/  IMAD.SHL.U32 R5, R12, 0x4, RZ ;  /* 0x000000040c057824 */ /* 0x000fe200078e00ff */
[----:B------:R-:W-:-:S02]  /*fa30*/  @P0 SHF.L.U64.HI R33, R14, R33, R15 ;  /* 0x000000210e210219 */ /* 0x000fc4000001020f */
[----:B------:R-:W-:Y:S02]  /*fa40*/  @P0 LOP3.LUT R14, R21, R17, RZ, 0xfc, !PT ;  /* 0x00000011150e0212 */ /* 0x000fe400078efcff */
[----:B------:R-:W-:Y:S02]  /*fa50*/  SHF.L.U64.HI R12, R12, 0x2, R13 ;  /* 0x000000020c0c7819 */ /* 0x000fe4000001020d */
[----:B------:R-:W-:Y:S02]  /*fa60*/  @P0 LOP3.LUT R15, R33, R16, RZ, 0xfc, !PT ;  /* 0x00000010210f0212 */ /* 0x000fe400078efcff */
[----:B------:R-:W-:Y:S02]  /*fa70*/  SHF.L.W.U32.HI R18, R13, 0x2, R14 ;  /* 0x000000020d127819 */ /* 0x000fe40000010e0e */
[----:B------:R-:W-:Y:S02]  /*fa80*/  IADD3 RZ, P0, PT, RZ, -R5, RZ ;  /* 0x80000005ffff7210 */ /* 0x000fe40007f1e0ff */
[----:B------:R-:W-:-:S02]  /*fa90*/  LOP3.LUT R19, RZ, R12, RZ, 0x33, !PT ;  /* 0x0000000cff137212 */ /* 0x000fc400078e33ff */
[----:B------:R-:W-:Y:S02]  /*faa0*/  SHF.L.W.U32.HI R17, R14, 0x2, R15 ;  /* 0x000000020e117819 */ /* 0x000fe40000010e0f */
[----:B------:R-:W-:Y:S02]  /*fab0*/  LOP3.LUT R14, RZ, R18, RZ, 0x33, !PT ;  /* 0x00000012ff0e7212 */ /* 0x000fe400078e33ff */
[----:B------:R-:W-:Y:S02]  /*fac0*/  IADD3.X R19, P0, PT, RZ, R19, RZ, P0, !PT ;  /* 0x00000013ff137210 */ /* 0x000fe4000071e4ff */
[----:B------:R-:W-:Y:S02]  /*fad0*/  LOP3.LUT R13, RZ, R17, RZ, 0x33, !PT ;  /* 0x00000011ff0d7212 */ /* 0x000fe400078e33ff */
[----:B------:R-:W-:Y:S02]  /*fae0*/  IADD3.X R14, P1, PT, RZ, R14, RZ, P0, !PT ;  /* 0x0000000eff0e7210 */ /* 0x000fe4000073e4ff */
        /* <DEDUP_REMOVED lines=11> */
[----:B------:R-:W-:Y:S02]  /*fba0*/  ISETP.NE.AND P1, PT, R16, RZ, PT ;  /* 0x000000ff1000720c */ /* 0x000fe40003f25270 */
[----:B------:R-:W-:Y:S02]  /*fbb0*/  SEL R12, R12, R19, P0 ;  /* 0x000000130c0c7207 */ /* 0x000fe40000000000 */
[----:B------:R-:W-:-:S09]  /*fbc0*/  @!P0 IADD3 R5, PT, PT, -R5, RZ, RZ ;  /* 0x000000ff05058210 */ /* 0x000fd20007ffe1ff */
[----:B------:R-:W-:Y:S05]  /*fbd0*/  @!P1 BRA `(.L_x_6912) ;  /* 0x0000000000289947 */ /* 0x000fea0003800000 */
[--C-:B------:R-:W-:Y:S02]  /*fbe0*/  SHF.R.U64 R5, R5, 0x1, R12.reuse ;  /* 0x0000000105057819 */ /* 0x100fe4000000120c */
[C---:B------:R-:W-:Y:S02]  /*fbf0*/  LOP3.LUT R18, R16.reuse, 0x3f, RZ, 0xc0, !PT ;  /* 0x0000003f10127812 */ /* 0x040fe400078ec0ff */
[----:B------:R-:W-:Y:S02]  /*fc00*/  SHF.R.U32.HI R12, RZ, 0x1, R12 ;  /* 0x00000001ff0c7819 */ /* 0x000fe4000001160c */
[----:B------:R-:W-:Y:S02]  /*fc10*/  LOP3.LUT R19, R16, 0x3f, RZ, 0xc, !PT ;  /* 0x0000003f10137812 */ /* 0x000fe400078e0cff */
[----:B------:R-:W-:Y:S02]  /*fc20*/  SHF.L.U64.HI R13, R14, R18, R13 ;  /* 0x000000120e0d7219 */ /* 0x000fe4000001020d */
[----:B------:R-:W-:-:S02]  /*fc30*/  SHF.R.U64 R5, R5, R19, R12 ;  /* 0x0000001305057219 */ /* 0x000fc4000000120c */
[----:B------:R-:W-:Y:S02]  /*fc40*/  SHF.L.U32 R14, R14, R18, RZ ;  /* 0x000000120e0e7219 */ /* 0x000fe400000006ff */
[----:B------:R-:W-:Y:S02]  /*fc50*/  SHF.R.U32.HI R12, RZ, R19, R12 ;  /* 0x00000013ff0c7219 */ /* 0x000fe4000001160c */
[----:B------:R-:W-:Y:S02]  /*fc60*/  LOP3.LUT R14, R14, R5, RZ, 0xfc, !PT ;  /* 0x000000050e0e7212 */ /* 0x000fe400078efcff */
[----:B------:R-:W-:-:S07]  /*fc70*/  LOP3.LUT R13, R13, R12, RZ, 0xfc, !PT ;  /* 0x0000000c0d0d7212 */ /* 0x000fce00078efcff */
.L_x_6912:
[----:B------:R-:W-:Y:S05]  /*fc80*/  BSYNC.RECONVERGENT B2 ;  /* 0x0000000000027941 */ /* 0x000fea0003800200 */
.L_x_6911:
[----:B------:R-:W-:Y:S01]  /*fc90*/  IMAD.WIDE.U32 R20, R14, 0x2168c235, RZ ;  /* 0x2168c2350e147825 */ /* 0x000fe200078e00ff */
[----:B------:R-:W-:-:S03]  /*fca0*/  SHF.R.U32.HI R15, RZ, 0x1e, R15 ;  /* 0x0000001eff0f7819 */ /* 0x000fc6000001160f */
[----:B------:R-:W-:Y:S01]  /*fcb0*/  IMAD.MOV.U32 R18, RZ, RZ, R21 ;  /* 0x000000ffff127224 */ /* 0x000fe200078e0015 */
[----:B------:R-:W-:Y:S01]  /*fcc0*/  IADD3 RZ, P1, PT, R20, R20, RZ ;  /* 0x0000001414ff7210 */ /* 0x000fe20007f3e0ff */
[----:B------:R-:W-:Y:S01]  /*fcd0*/  IMAD.MOV.U32 R19, RZ, RZ, RZ ;  /* 0x000000ffff137224 */ /* 0x000fe200078e00ff */
[----:B------:R-:W-:Y:S01]  /*fce0*/  LEA.HI R15, R17, R15, RZ, 0x1 ;  /* 0x0000000f110f7211 */ /* 0x000fe200078f08ff */
[----:B------:R-:W-:-:S04]  /*fcf0*/  IMAD.HI.U32 R5, R13, -0x36f0255e, RZ ;  /* 0xc90fdaa20d057827 */ /* 0x000fc800078e00ff */
        /* <DEDUP_REMOVED lines=9> */
[C---:B------:R-:W-:Y:S02]  /*fd90*/  ISETP.GT.AND.EX P1, PT, R13.reuse, RZ, PT, P3 ;  /* 0x000000ff0d00720c */ /* 0x040fe40003f24330 */
[-C--:B------:R-:W-:Y:S02]  /*fda0*/  IADD3.X R5, PT, PT, R13, R13.reuse, RZ, P2, !PT ;  /* 0x0000000d0d057210 */ /* 0x080fe400017fe4ff */
[----:B------:R-:W-:Y:S02]  /*fdb0*/  SEL R12, R12, R14, P1 ;  /* 0x0000000e0c0c7207 */ /* 0x000fe40000800000 */
[----:B------:R-:W-:Y:S02]  /*fdc0*/  SEL R5, R5, R13, P1 ;  /* 0x0000000d05057207 */ /* 0x000fe40000800000 */
[----:B------:R-:W-:-:S05]  /*fdd0*/  IADD3 R13, P2, PT, R12, 0x1, RZ ;  /* 0x000000010c0d7810 */ /* 0x000fca0007f5e0ff */
[----:B------:R-:W-:Y:S01]  /*fde0*/  IMAD.X R12, RZ, RZ, R5, P2 ;  /* 0x000000ffff0c7224 */ /* 0x000fe200010e0605 */
[----:B------:R-:W-:Y:S02]  /*fdf0*/  SEL R5, RZ, 0xffffffff, !P1 ;  /* 0xffffffffff057807 */ /* 0x000fe40004800000 */
[----:B------:R-:W-:Y:S02]  /*fe00*/  LOP3.LUT P1, R14, R32, 0x80000000, RZ, 0xc0, !PT ;  /* 0x80000000200e7812 */ /* 0x000fe4000782c0ff */
[----:B------:R-:W-:Y:S01]  /*fe10*/  SHF.R.U64 R13, R13, 0xa, R12 ;  /* 0x0000000a0d0d7819 */ /* 0x000fe2000000120c */
[----:B------:R-:W-:Y:S01]  /*fe20*/  IMAD.IADD R5, R5, 0x1, -R16 ;  /* 0x0000000105057824 */ /* 0x000fe200078e0a10 */
[----:B------:R-:W-:Y:S02]  /*fe30*/  @!P0 LOP3.LUT R14, R14, 0x80000000, RZ, 0x3c, !PT ;  /* 0x800000000e0e8812 */ /* 0x000fe400078e3cff */
[----:B------:R-:W-:Y:S01]  /*fe40*/  IADD3 R13, P2, PT, R13, 0x1, RZ ;  /* 0x000000010d0d7810 */ /* 0x000fe20007f5e0ff */
[----:B------:R-:W-:-:S03]  /*fe50*/  IMAD.SHL.U32 R5, R5, 0x100000, RZ ;  /* 0x0010000005057824 */ /* 0x000fc600078e00ff */
[----:B------:R-:W-:-:S03]  /*fe60*/  LEA.HI.X R12, R12, RZ, RZ, 0x16, P2 ;  /* 0x000000ff0c0c7211 */ /* 0x000fc600010fb4ff */
[----:B------:R-:W-:Y:S01]  /*fe70*/  @P1 IMAD.MOV R15, RZ, RZ, -R15 ;  /* 0x000000ffff0f1224 */ /* 0x000fe200078e0a0f */
[--C-:B------:R-:W-:Y:S02]  /*fe80*/  SHF.R.U64 R13, R13, 0x1, R12.reuse ;  /* 0x000000010d0d7819 */ /* 0x100fe4000000120c */
[----:B------:R-:W-:Y:S02]  /*fe90*/  SHF.R.U32.HI R12, RZ, 0x1, R12 ;  /* 0x00000001ff0c7819 */ /* 0x000fe4000001160c */
[----:B------:R-:W-:-:S04]  /*fea0*/  IADD3 R13, P2, P3, RZ, RZ, R13 ;  /* 0x000000ffff0d7210 */ /* 0x000fc80007b5e00d */
[----:B------:R-:W-:-:S04]  /*feb0*/  IADD3.X R5, PT, PT, R5, 0x3fe00000, R12, P2, P3 ;  /* 0x3fe0000005057810 */ /* 0x000fc800017e640c */
[----:B------:R-:W-:-:S07]  /*fec0*/  LOP3.LUT R14, R5, R14, RZ, 0xfc, !PT ;  /* 0x0000000e050e7212 */ /* 0x000fce00078efcff */
.L_x_6906:
[----:B------:R-:W-:Y:S01]  /*fed0*/  IMAD.MOV.U32 R16, RZ, RZ, R23 ;  /* 0x000000ffff107224 */ /* 0x000fe200078e0017 */
[----:B------:R-:W-:Y:S01]  /*fee0*/  MOV R12, R13 ;  /* 0x0000000d000c7202 */ /* 0x000fe20000000f00 */
[----:B------:R-:W-:Y:S02]  /*fef0*/  IMAD.MOV.U32 R17, RZ, RZ, 0x0 ;  /* 0x00000000ff117424 */ /* 0x000fe400078e00ff */
[----:B------:R-:W-:Y:S02]  /*ff00*/  IMAD.MOV.U32 R13, RZ, RZ, R14 ;  /* 0x000000ffff0d7224 */ /* 0x000fe400078e000e */
[----:B------:R-:W-:Y:S05]  /*ff10*/  RET.REL.NODEC R16 `(_ZN2at6native18elementwise_kernelILi128ELi2EZNS0_22gpu_kernel_impl_nocastIZZZNS0_61_GLOBAL__N__132982cb_23_ActivationSiluKernel_cu_1520ed90_293311silu_kernelERNS_18TensorIteratorBaseEENKUlvE_clEvENKUlvE1_clEvEUlN3c107complexIdEEE_EEvS5_RKT_EUliE_EEviT1_) ;  /* 0xffffff0010387950 */ /* 0x000fea0003c3ffff */
.L_x_6913:
        /* <DEDUP_REMOVED lines=14> */
.L_x_10136:


//--------------------- .text._ZN2at6native27unrolled_elementwise_kernelIZZZNS0_61_GLOBAL__N__132982cb_23_ActivationSiluKernel_cu_1520ed90_293311silu_kernelERNS_18TensorIteratorBaseEENKUlvE_clEvENKUlvE1_clEvEUlN3c107complexIdEEE_St5arrayIPcLm2EELi4E23TrivialOffsetCalculatorILi1EjESF_NS0_6memory15LoadWithoutCastENSG_16StoreWithoutCastEEEviT_T0_T2_T3_T4_T5_ --------------------------
	.section	.text._ZN2at6native27unrolled_elementwise_kernelIZZZNS0_61_GLOBAL__N__132982cb_23_ActivationSiluKernel_cu_1520ed90_293311silu_kernelERNS_18TensorIteratorBaseEENKUlvE_clEvENKUlvE1_clEvEUlN3c107complexIdEEE_St5arrayIPcLm2EELi4E23TrivialOffsetCalculatorILi1EjESF_NS0_6memory15LoadWithoutCastENSG_16StoreWithoutCastEEEviT_T0_T2_T3_T4_T5_,"ax",@progbits
	.align	128
        .global         _ZN2at6native27unrolled_elementwise_kernelIZZZNS0_61_GLOBAL__N__132982cb_23_ActivationSiluKernel_cu_1520ed90_293311silu_kernelERNS_18TensorIteratorBaseEENKUlvE_clEvENKUlvE1_clEvEUlN3c107complexIdEEE_St5arrayIPcLm2EELi4E23TrivialOffsetCalculatorILi1EjESF_NS0_6memory15LoadWithoutCastENSG_16StoreWithoutCastEEEviT_T0_T2_T3_T4_T5_
        .type           _ZN2at6native27unrolled_elementwise_kernelIZZZNS0_61_GLOBAL__N__132982cb_23_ActivationSiluKernel_cu_1520ed90_293311silu_kernelERNS_18TensorIteratorBaseEENKUlvE_clEvENKUlvE1_clEvEUlN3c107complexIdEEE_St5arrayIPcLm2EELi4E23TrivialOffsetCalculatorILi1EjESF_NS0_6memory15LoadWithoutCastENSG_16StoreWithoutCastEEEviT_T0_T2_T3_T4_T5_,@function
        .size           _ZN2at6native27unrolled_elementwise_kernelIZZZNS0_61_GLOBAL__N__132982cb_23_ActivationSiluKernel_cu_1520ed90_293311silu_kernelERNS_18TensorIteratorBaseEENKUlvE_clEvENKUlvE1_clEvEUlN3c107complexIdEEE_St5arrayIPcLm2EELi4E23TrivialOffsetCalculatorILi1EjESF_NS0_6memory15LoadWithoutCastENSG_16StoreWithoutCastEEEviT_T0_T2_T3_T4_T5_,(.L_x_10139 - _ZN2at6native27unrolled_elementwise_kernelIZZZNS0_61_GLOBAL__N__132982cb_23_ActivationSiluKernel_cu_1520ed90_293311silu_kernelERNS_18TensorIteratorBaseEENKUlvE_clEvENKUlvE1_clEvEUlN3c107complexIdEEE_St5arrayIPcLm2EELi4E23TrivialOffsetCalculatorILi1EjESF_NS0_6memory15LoadWithoutCastENSG_16StoreWithoutCastEEEviT_T0_T2_T3_T4_T5_)
        .other          _ZN2at6native27unrolled_elementwise_kernelIZZZNS0_61_GLOBAL__N__132982cb_23_ActivationSiluKernel_cu_1520ed90_293311silu_kernelERNS_18TensorIteratorBaseEENKUlvE_clEvENKUlvE1_clEvEUlN3c107complexIdEEE_St5arrayIPcLm2EELi4E23TrivialOffsetCalculatorILi1EjESF_NS0_6memory15LoadWithoutCastENSG_16StoreWithoutCastEEEviT_T0_T2_T3_T4_T5_,@"STO_CUDA_ENTRY STV_DEFAULT"
_ZN2at6native27unrolled_elementwise_kernelIZZZNS0_61_GLOBAL__N__132982cb_23_ActivationSiluKernel_cu_1520ed90_293311silu_kernelERNS_18TensorIteratorBaseEENKUlvE_clEvENKUlvE1_clEvEUlN3c107complexIdEEE_St5arrayIPcLm2EELi4E23TrivialOffsetCalculatorILi1EjESF_NS0_6memory15LoadWithoutCastENSG_16StoreWithoutCastEEEviT_T0_T2_T3_T4_T5_:
.text._ZN2at6native27unrolled_elementwise_kernelIZZZNS0_61_GLOBAL__N__132982cb_23_ActivationSiluKernel_cu_1520ed90_293311silu_kernelERNS_18TensorIteratorBaseEENKUlvE_clEvENKUlvE1_clEvEUlN3c107complexIdEEE_St5arrayIPcLm2EELi4E23TrivialOffsetCalculatorILi1EjESF_NS0_6memory15LoadWithoutCastENSG_16StoreWithoutCastEEEviT_T0_T2_T3_T4_T5_:
[----:B------:R-:W0:Y:S01]  /*0000*/  LDC R1, c[0x0][0x37c] ;  /* 0x0000df00ff017b82 */ /* 0x000e220000000800 */
[----:B------:R-:W1:Y:S07]  /*0010*/  S2R R15, SR_CTAID.X ;  /* 0x00000000000f7919 */ /* 0x000e6e0000002500 */
[----:B------:R-:W1:Y:S01]  /*0020*/  LDC R0, c[0x0][0x380] ;  /* 0x0000e000ff007b82 */ /* 0x000e620000000800 */
[----:B------:R-:W2:Y:S01]  /*0030*/  LDCU.64 UR4, c[0x0][0x358] ;  /* 0x00006b00ff0477ac */ /* 0x000ea20008000a00 */
[----:B------:R-:W-:Y:S01]  /*0040*/  CS2R R26, SRZ ;  /* 0x00000000001a7805 */ /* 0x000fe2000001ff00 */
[----:B------:R-:W3:Y:S01]  /*0050*/  S2R R34, SR_TID.X ;  /* 0x0000000000227919 */ /* 0x000ee20000002100 */
[----:B------:R-:W-:-:S02]  /*0060*/  CS2R R24, SRZ ;  /* 0x0000000000187805 */ /* 0x000fc4000001ff00 */
[----:B------:R-:W-:Y:S02]  /*0070*/  CS2R R18, SRZ ;  /* 0x0000000000127805 */ /* 0x000fe4000001ff00 */
[----:B------:R-:W-:Y:S01]  /*0080*/  CS2R R16, SRZ ;  /* 0x0000000000107805 */ /* 0x000fe2000001ff00 */
[----:B0-----:R-:W-:Y:S02]  /*0090*/  VIADD R1, R1, 0xffffffd8 ;  /* 0xffffffd801017836 */ /* 0x001fe40000000000 */
[----:B-1----:R-:W-:Y:S02]  /*00a0*/  IMAD R35, R15, -0x200, R0 ;  /* 0xfffffe000f237824 */ /* 0x002fe400078e0200 */
[----:B---3--:R-:W-:-:S03]  /*00b0*/  IMAD.MOV.U32 R0, RZ, RZ, R34 ;  /* 0x000000ffff007224 */ /* 0x008fc600078e0022 */
[----:B------:R-:W-:-:S13]  /*00c0*/  ISETP.GE.AND P0, PT, R34, R35, PT ;  /* 0x000000232200720c */ /* 0x000fda0003f06270 */
[----:B------:R-:W-:Y:S01]  /*00d0*/  @!P0 VIADD R0, R34, 0x80 ;  /* 0x0000008022008836 */ /* 0x000fe20000000000 */
[----:B------:R-:W0:Y:S01]  /*00e0*/  @!P0 LDC.64 R2, c[0x0][0x390] ;  /* 0x0000e400ff028b82 */ /* 0x000e220000000a00 */
[----:B------:R-:W-:-:S03]  /*00f0*/  @!P0 IMAD R11, R15, 0x200, R34 ;  /* 0x000002000f0b8824 */ /* 0x000fc600078e0222 */
[----:B------:R-:W-:-:S13]  /*0100*/  ISETP.GE.AND P1, PT, R0, R35, PT ;  /* 0x000000230000720c */ /* 0x000fda0003f26270 */
[----:B------:R-:W-:Y:S01]  /*0110*/  @!P1 IMAD R13, R15, 0x200, R0 ;  /* 0x000002000f0d9824 */ /* 0x000fe200078e0200 */
[----:B------:R-:W1:Y:S01]  /*0120*/  @!P1 LDC.64 R4, c[0x0][0x390] ;  /* 0x0000e400ff049b82 */ /* 0x000e620000000a00 */
[----:B------:R-:W-:-:S05]  /*0130*/  @!P1 VIADD R0, R0, 0x80 ;  /* 0x0000008000009836 */ /* 0x000fca0000000000 */
[----:B------:R-:W-:Y:S01]  /*0140*/  ISETP.GE.AND P3, PT, R0, R35, PT ;  /* 0x000000230000720c */ /* 0x000fe20003f66270 */
[----:B0-----:R-:W-:Y:S01]  /*0150*/  @!P0 IMAD.WIDE.U32 R2, R11, 0x10, R2 ;  /* 0x000000100b028825 */ /* 0x001fe200078e0002 */
[----:B------:R-:W-:-:S04]  /*0160*/  CS2R R10, SRZ ;  /* 0x00000000000a7805 */ /* 0x000fc8000001ff00 */
[----:B--2---:R0:W5:Y:S07]  /*0170*/  @!P0 LDG.E.128 R24, desc[UR4][R2.64] ;  /* 0x0000000402188981 */ /* 0x00416e000c1e1d00 */
[----:B------:R-:W-:Y:S01]  /*0180*/  @!P3 IMAD R29, R15, 0x200, R0 ;  /* 0x000002000f1db824 */ /* 0x000fe200078e0200 */
[----:B------:R-:W2:Y:S01]  /*0190*/  @!P3 LDC.64 R6, c[0x0][0x390] ;  /* 0x0000e400ff06bb82 */ /* 0x000ea20000000a00 */
[----:B------:R-:W-:Y:S02]  /*01a0*/  @!P3 VIADD R0, R0, 0x80 ;  /* 0x000000800000b836 */ /* 0x000fe40000000000 */
[----:B-1----:R-:W-:Y:S01]  /*01b0*/  @!P1 IMAD.WIDE.U32 R4, R13, 0x10, R4 ;  /* 0x000000100d049825 */ /* 0x002fe200078e0004 */
[----:B------:R-:W-:-:S02]  /*01c0*/  CS2R R12, SRZ ;  /* 0x00000000000c7805 */ /* 0x000fc4000001ff00 */
[----:B------:R-:W-:-:S13]  /*01d0*/  ISETP.GE.AND P2, PT, R0, R35, PT ;  /* 0x000000230000720c */ /* 0x000fda0003f46270 */
[----:B------:R-:W1:Y:S01]  /*01e0*/  @!P2 LDC.64 R8, c[0x0][0x390] ;  /* 0x0000e400ff08ab82 */ /* 0x000e620000000a00 */
[----:B------:R-:W-:Y:S02]  /*01f0*/  @!P2 IMAD R15, R15, 0x200, R0 ;  /* 0x000002000f0fa824 */ /* 0x000fe400078e0200 */
[----:B--2---:R-:W-:-:S04]  /*0200*/  @!P3 IMAD.WIDE.U32 R28, R29, 0x10, R6 ;  /* 0x000000101d1cb825 */ /* 0x004fc800078e0006 */
[----:B-1----:R-:W-:Y:S01]  /*0210*/  @!P2 IMAD.WIDE.U32 R6, R15, 0x10, R8 ;  /* 0x000000100f06a825 */ /* 0x002fe200078e0008 */
[----:B------:R-:W-:Y:S02]  /*0220*/  CS2R R14, SRZ ;  /* 0x00000000000e7805 */ /* 0x000fe4000001ff00 */
[----:B------:R-:W-:Y:S02]  /*0230*/  CS2R R8, SRZ ;  /* 0x0000000000087805 */ /* 0x000fe4000001ff00 */
[----:B------:R0:W5:Y:S04]  /*0240*/  @!P2 LDG.E.128 R16, desc[UR4][R6.64] ;  /* 0x000000040610a981 */ /* 0x000168000c1e1d00 */
[----:B------:R0:W5:Y:S04]  /*0250*/  @!P1 LDG.E.128 R12, desc[UR4][R4.64] ;  /* 0x00000004040c9981 */ /* 0x000168000c1e1d00 */
[----:B------:R0:W5:Y:S01]  /*0260*/  @!P3 LDG.E.128 R8, desc[UR4][R28.64] ;  /* 0x000000041c08b981 */ /* 0x000162000c1e1d00 */
[----:B------:R-:W-:Y:S01]  /*0270*/  BSSY.RECONVERGENT B2, `(.L_x_6914) ;  /* 0x00005f2000027945 */ /* 0x000fe20003800200 */
[----:B------:R-:W-:-:S02]  /*0280*/  CS2R R22, SRZ ;  /* 0x0000000000167805 */ /* 0x000fc4000001ff00 */
[----:B------:R-:W-:Y:S01]  /*0290*/  CS2R R20, SRZ ;  /* 0x0000000000147805 */ /* 0x000fe2000001ff00 */
[----:B------:R-:W-:Y:S06]  /*02a0*/  @P0 BRA `(.L_x_6915) ;  /* 0x0000005c00b80947 */ /* 0x000fec0003800000 */
[----:B-----5:R-:W0:Y:S01]  /*02b0*/  DADD R44, -RZ, -R26 ;  /* 0x00000000ff2c7229 */ /* 0x020e22000000091a */
[----:B------:R-:W-:Y:S01]  /*02c0*/  BSSY.RECONVERGENT B3, `(.L_x_6916) ;  /* 0x000049d000037945 */ /* 0x000fe20003800200 */
        /* <DEDUP_REMOVED lines=126> */
.L_x_6917:
        /* <DEDUP_REMOVED lines=56> */
[----:B------:R-:W-:Y:S05]  /*0e30*/  CALL.REL.NOINC `($_ZN2at6native27unrolled_elementwise_kernelIZZZNS0_61_GLOBAL__N__132982cb_23_ActivationSiluKernel_cu_1520ed90_293311silu_kernelERNS_18TensorIteratorBaseEENKUlvE_clEvENKUlvE1_clEvEUlN3c107complexIdEEE_St5arrayIPcLm2EELi4E23TrivialOffsetCalculatorILi1EjESF_NS0_6memory15LoadWithoutCastENSG_16StoreWithoutCastEEEviT_T0_T2_T3_T4_T5_$__internal_trig_reduction_slowpathd) ;  /* 0x0000017c00ac7944 */ /* 0x000fea0003c00000 */
[----:B------:R-:W-:-:S07]  /*0e40*/  IMAD.MOV.U32 R0, RZ, RZ, R4 ;  /* 0x000000ffff007224 */ /* 0x000fce00078e0004 */
.L_x_6923:
[----:B------:R-:W-:Y:S05]  /*0e50*/  BSYNC.RECONVERGENT B5 ;  /* 0x0000000000057941 */ /* 0x000fea0003800200 */
.L_x_6922:
[----:B------:R-:W-:-:S07]  /*0e60*/  VIADD R0, R0, 0x1 ;  /* 0x0000000100007836 */ /* 0x000fce0000000000 */
.L_x_6921:
[----:B------:R-:W-:Y:S05]  /*0e70*/  BSYNC.RECONVERGENT B4 ;  /* 0x0000000000047941 */ /* 0x000fea0003800200 */
.L_x_6920:
        /* <DEDUP_REMOVED lines=120> */
.L_x_6925:
[----:B------:R-:W-:Y:S05]  /*1600*/  BSYNC.RECONVERGENT B4 ;  /* 0x0000000000047941 */ /* 0x000fea0003800200 */
.L_x_6924:
        /* <DEDUP_REMOVED lines=64> */
.L_x_6919:
        /* <DEDUP_REMOVED lines=15> */
.L_x_6926:
        /* <DEDUP_REMOVED lines=135> */
.L_x_6929:
[----:B------:R-:W-:Y:S05]  /*2370*/  BSYNC.RECONVERGENT B0 ;  /* 0x0000000000007941 */ /* 0x000fea0003800200 */
.L_x_6928:
[C---:B01----:R-:W-:Y:S01]  /*2380*/  LEA.HI R3, R23.reuse, 0xffffff09, RZ, 0xc ;  /* 0xffffff0917037811 */ /* 0x043fe200078f60ff */
[----:B------:R-:W-:Y:S01]  /*2390*/  BSSY.RECONVERGENT B4, `(.L_x_6930) ;  /* 0x000003f000047945 */ /* 0x000fe20003800200 */
[----:B------:R-:W-:Y:S01]  /*23a0*/  LOP3.LUT R23, R23, 0xfffff, RZ, 0xc0, !PT ;  /* 0x000fffff17177812 */ /* 0x000fe200078ec0ff */
[----:B------:R0:W1:Y:S01]  /*23b0*/  @!P2 DMUL R42, RZ, R44 ;  /* 0x0000002cff2aa228 */ /* 0x0000620000000000 */
[----:B------:R-:W-:Y:S02]  /*23c0*/  LOP3.LUT R0, R3, 0xffff, RZ, 0xc0, !PT ;  /* 0x0000ffff03007812 */ /* 0x000fe400078ec0ff */
[----:B------:R-:W-:Y:S02]  /*23d0*/  LOP3.LUT R23, R23, 0x7fe00000, RZ, 0xfc, !PT ;  /* 0x7fe0000017177812 */ /* 0x000fe400078efcff */
[----:B------:R-:W-:-:S04]  /*23e0*/  LEA.HI R0, R0, R3, RZ, 0x11 ;  /* 0x0000000300007211 */ /* 0x000fc800078f88ff */
[----:B------:R-:W-:Y:S01]  /*23f0*/  PRMT R20, R0, 0x9910, RZ ;  /* 0x0000991000147816 */ /* 0x000fe200000000ff */
[----:B------:R-:W-:-:S03]  /*2400*/  @!P2 IMAD.MOV.U32 R0, RZ, RZ, 0x1 ;  /* 0x00000001ff00a424 */ /* 0x000fc600078e00ff */
[----:B------:R-:W-:-:S04]  /*2410*/  SHF.R.S32.HI R20, RZ, 0x1, R20 ;  /* 0x00000001ff147819 */ /* 0x000fc80000011414 */
[----:B------:R-:W-:-:S05]  /*2420*/  LOP3.LUT R20, R20, 0xffff, RZ, 0xc0, !PT ;  /* 0x0000ffff14147812 */ /* 0x000fca00078ec0ff */
[----:B------:R-:W-:-:S05]  /*2430*/  IMAD.IADD R3, R3, 0x1, -R20 ;  /* 0x0000000103037824 */ /* 0x000fca00078e0a14 */
        /* <DEDUP_REMOVED lines=47> */
[----:B------:R-:W-:Y:S02]  /*2730*/  IMAD.MOV.U32 R0, RZ, RZ, R4 ;  /* 0x000000ffff007224 */ /* 0x000fe400078e0004 */
[----:B------:R-:W-:Y:S02]  /*2740*/  IMAD.MOV.U32 R42, RZ, RZ, R36 ;  /* 0x000000ffff2a7224 */ /* 0x000fe400078e0024 */
[----:B------:R-:W-:-:S07]  /*2750*/  IMAD.MOV.U32 R43, RZ, RZ, R37 ;  /* 0x000000ffff2b7224 */ /* 0x000fce00078e0025 */
.L_x_6933:
[----:B------:R-:W-:Y:S05]  /*2760*/  BSYNC.RECONVERGENT B5 ;  /* 0x0000000000057941 */ /* 0x000fea0003800200 */
.L_x_6932:
[----:B------:R-:W-:-:S07]  /*2770*/  VIADD R0, R0, 0x1 ;  /* 0x0000000100007836 */ /* 0x000fce0000000000 */
.L_x_6931:
[----:B------:R-:W-:Y:S05]  /*2780*/  BSYNC.RECONVERGENT B4 ;  /* 0x0000000000047941 */ /* 0x000fea0003800200 */
.L_x_6930:
        /* <DEDUP_REMOVED lines=134> */
.L_x_6935:
[----:B------:R-:W-:Y:S05]  /*2ff0*/  BSYNC.RECONVERGENT B4 ;  /* 0x0000000000047941 */ /* 0x000fea0003800200 */
.L_x_6934:
        /* <DEDUP_REMOVED lines=14> */
[----:B------:R-:W-:Y:S02]  /*30e0*/  FSEL R44, R44, -8.06006814911005101289e+34, !P0 ;  /* 0xf9785eba2c2c7808 */ /* 0x000fe40004000000 */
[----:B------:R-:W-:Y:S02]  /*30f0*/  FSEL R45, -R21, 0.11223486810922622681, !P0 ;  /* 0x3de5db65152d7808 */ /* 0x000fe40004000100 */
[----:B------:R-:W-:Y:S01]  /*3100*/  LEA R21, R20, 0x3ff00000, 0x14 ;  /* 0x3ff0000014157811 */ /* 0x000fe200078ea0ff */
[----:B------:R-:W-:-:S15]  /*3110*/  IMAD.MOV.U32 R20, RZ, RZ, RZ ;  /* 0x000000ffff147224 */ /* 0x000fde00078e00ff */
[----:B------:R-:W-:-:S15]  /*3120*/  NOP ;  /* 0x0000000000007918 */ /* 0x000fde0000000000 */
[----:B------:R-:W-:-:S15]  /*3130*/  NOP ;  /* 0x0000000000007918 */ /* 0x000fde0000000000 */
[----:B------:R-:W-:-:S08]  /*3140*/  NOP ;  /* 0x0000000000007918 */ /* 0x000fd00000000000 */
        /* <DEDUP_REMOVED lines=65> */
.L_x_6927:
        /* <DEDUP_REMOVED lines=124> */
.L_x_6937:
[----:B------:R-:W-:Y:S05]  /*3d20*/  BSYNC.RECONVERGENT B0 ;  /* 0x0000000000007941 */ /* 0x000fea0003800200 */
.L_x_6936:
        /* <DEDUP_REMOVED lines=48> */
[----:B-1----:R-:W-:Y:S05]  /*4030*/  CALL.REL.NOINC `($_ZN2at6native27unrolled_elementwise_kernelIZZZNS0_61_GLOBAL__N__132982cb_23_ActivationSiluKernel_cu_1520ed90_293311silu_kernelERNS_18TensorIteratorBaseEENKUlvE_clEvENKUlvE1_clEvEUlN3c107complexIdEEE_St5arrayIPcLm2EELi4E23TrivialOffsetCalculatorILi1EjESF_NS0_6memory15LoadWithoutCastENSG_16StoreWithoutCastEEEviT_T0_T2_T3_T4_T5_$__internal_trig_reduction_slowpathd) ;  /* 0x0000014c002c7944 */ /* 0x002fea0003c00000 */
[----:B------:R-:W-:-:S07]  /*4040*/  IMAD.MOV.U32 R0, RZ, RZ, R4 ;  /* 0x000000ffff007224 */ /* 0x000fce00078e0004 */
.L_x_6941:
[----:B------:R-:W-:Y:S05]  /*4050*/  BSYNC.RECONVERGENT B5 ;  /* 0x0000000000057941 */ /* 0x000fea0003800200 */
.L_x_6940:
[----:B------:R-:W-:-:S07]  /*4060*/  VIADD R0, R0, 0x1 ;  /* 0x0000000100007836 */ /* 0x000fce0000000000 */
.L_x_6939:
[----:B------:R-:W-:Y:S05]  /*4070*/  BSYNC.RECONVERGENT B4 ;  /* 0x0000000000047941 */ /* 0x000fea0003800200 */
.L_x_6938:
[----:B------:R-:W2:Y:S01]  /*4080*/  LDCU.64 UR6, c[0x4][0x160] ;  /* 0x01002c00ff0677ac */ /* 0x000ea20008000a00 */
[----:B0-----:R-:W-:-:S05]  /*4090*/  IMAD.SHL.U32 R2, R0, 0x40, RZ ;  /* 0x0000004000027824 */ /* 0x001fca00078e00ff */
[----:B------:R-:W-:-:S04]  /*40a0*/  LOP3.LUT R2, R2, 0x40, RZ, 0xc0, !PT ;  /* 0x0000004002027812 */ /* 0x000fc800078ec0ff */
[----:B--2---:R-:W-:-:S05]  /*40b0*/  IADD3 R38, P0, PT, R2, UR6, RZ ;  /* 0x0000000602267c10 */ /* 0x004fca000ff1e0ff */
        /* <DEDUP_REMOVED lines=116> */
.L_x_6943:
[----:B------:R-:W-:Y:S05]  /*4800*/  BSYNC.RECONVERGENT B4 ;  /* 0x0000000000047941 */ /* 0x000fea0003800200 */
.L_x_6942:
        /* <DEDUP_REMOVED lines=72> */
.L_x_6918:
[----:B------:R-:W-:Y:S05]  /*4c90*/  BSYNC.RECONVERGENT B3 ;  /* 0x0000000000037941 */ /* 0x000fea0003800200 */
.L_x_6916:
        /* <DEDUP_REMOVED lines=69> */
[----:B0-----:R-:W-:Y:S05]  /*50f0*/  CALL.REL.NOINC `($__internal_13_$__cuda_sm20_div_rn_f64_full) ;  /* 0x0000013000d47944 */ /* 0x001fea0003c00000 */
.L_x_6947:
[----:B------:R-:W-:Y:S05]  /*5100*/  BSYNC.RECONVERGENT B1 ;  /* 0x0000000000017941 */ /* 0x000fea0003800200 */
.L_x_6946:
        /* <DEDUP_REMOVED lines=50> */
[----:B------:R-:W-:Y:S01]  /*5430*/  MOV R0, 0x5460 ;  /* 0x0000546000007802 */ /* 0x000fe20000000f00 */
[----:B------:R-:W-:-:S07]  /*5440*/  IMAD.MOV.U32 R3, RZ, RZ, R27 ;  /* 0x000000ffff037224 */ /* 0x000fce00078e001b */
[----:B0-----:R-:W-:Y:S05]  /*5450*/  CALL.REL.NOINC `($__internal_13_$__cuda_sm20_div_rn_f64_full) ;  /* 0x0000012c00fc7944 */ /* 0x001fea0003c00000 */
[----:B------:R-:W-:Y:S02]  /*5460*/  IMAD.MOV.U32 R22, RZ, RZ, R2 ;  /* 0x000000ffff167224 */ /* 0x000fe400078e0002 */
[----:B------:R-:W-:-:S07]  /*5470*/  IMAD.MOV.U32 R23, RZ, RZ, R3 ;  /* 0x000000ffff177224 */ /* 0x000fce00078e0003 */
.L_x_6949:
[----:B------:R-:W-:Y:S05]  /*5480*/  BSYNC.RECONVERGENT B1 ;  /* 0x0000000000017941 */ /* 0x000fea0003800200 */
.L_x_6948:
[----:B------:R-:W-:Y:S05]  /*5490*/  BRA `(.L_x_6915) ;  /* 0x0000000c003c7947 */ /* 0x000fea0003800000 */
.L_x_6945:
        /* <DEDUP_REMOVED lines=48> */
[----:B0-----:R-:W-:Y:S05]  /*57a0*/  CALL.REL.NOINC `($__internal_13_$__cuda_sm20_div_rn_f64_full) ;  /* 0x0000012c00287944 */ /* 0x001fea0003c00000 */
.L_x_6951:
[----:B------:R-:W-:Y:S05]  /*57b0*/  BSYNC.RECONVERGENT B1 ;  /* 0x0000000000017941 */ /* 0x000fea0003800200 */
.L_x_6950:
        /* <DEDUP_REMOVED lines=32> */
[----:B------:R-:W-:Y:S01]  /*59c0*/  MOV R0, 0x5a00 ;  /* 0x00005a0000007802 */ /* 0x000fe20000000f00 */
[----:B------:R-:W-:Y:S02]  /*59d0*/  IMAD.MOV.U32 R5, RZ, RZ, R23 ;  /* 0x000000ffff057224 */ /* 0x000fe400078e0017 */
[----:B------:R-:W-:-:S07]  /*59e0*/  VIADD R28, R28, 0xfff00000 ;  /* 0xfff000001c1c7836 */ /* 0x000fce0000000000 */
[----:B0-----:R-:W-:Y:S05]  /*59f0*/  CALL.REL.NOINC `($__internal_12_$__cuda_sm20_dblrcp_rn_slowpath_v3) ;  /* 0x0000012400187944 */ /* 0x001fea0003c00000 */
.L_x_6953:
[----:B------:R-:W-:Y:S05]  /*5a00*/  BSYNC.RECONVERGENT B1 ;  /* 0x0000000000017941 */ /* 0x000fea0003800200 */
.L_x_6952:
        /* <DEDUP_REMOVED lines=10> */
[----:B-1----:R3:W4:-:S15]  /*5ab0*/  DMUL R20, R20, R6 ;  /* 0x0000000614147228 */ /* 0x00271e0000000000 */
[----:B------:R-:W-:-:S15]  /*5ac0*/  NOP ;  /* 0x0000000000007918 */ /* 0x000fde0000000000 */
[----:B------:R-:W-:-:S15]  /*5ad0*/  NOP ;  /* 0x0000000000007918 */ /* 0x000fde0000000000 */
[----:B------:R-:W-:-:S15]  /*5ae0*/  NOP ;  /* 0x0000000000007918 */ /* 0x000fde0000000000 */
[----:B------:R-:W-:-:S04]  /*5af0*/  NOP ;  /* 0x0000000000007918 */ /* 0x000fc80000000000 */
[----:B--2---:R3:W1:Y:S02]  /*5b00*/  DMUL R22, R2, R6 ;  /* 0x0000000602167228 */ /* 0x0046640000000000 */
[----:B-1-34-:R-:W-:Y:S05]  /*5b10*/  BRA `(.L_x_6915) ;  /* 0x00000004009c7947 */ /* 0x01afea0003800000 */
.L_x_6944:
        /* <DEDUP_REMOVED lines=49> */
.L_x_6955:
[----:B------:R-:W-:Y:S05]  /*5e30*/  BSYNC.RECONVERGENT B1 ;  /* 0x0000000000017941 */ /* 0x000fea0003800200 */
.L_x_6954:
        /* <DEDUP_REMOVED lines=36> */
.L_x_6957:
[----:B------:R-:W-:Y:S05]  /*6080*/  BSYNC.RECONVERGENT B1 ;  /* 0x0000000000017941 */ /* 0x000fea0003800200 */
.L_x_6956:
        /* <DEDUP_REMOVED lines=16> */
.L_x_6915:
[----:B------:R-:W-:Y:S05]  /*6190*/  BSYNC.RECONVERGENT B2 ;  /* 0x0000000000027941 */ /* 0x000fea0003800200 */
.L_x_6914:
[----:B------:R-:W-:Y:S01]  /*61a0*/  VIADD R0, R34, 0x80 ;  /* 0x0000008022007836 */ /* 0x000fe20000000000 */
[----:B------:R-:W-:Y:S01]  /*61b0*/  BSSY.RECONVERGENT B2, `(.L_x_6958) ;  /* 0x00005e2000027945 */ /* 0x000fe20003800200 */
[----:B-----5:R-:W-:Y:S02]  /*61c0*/  CS2R R26, SRZ ;  /* 0x00000000001a7805 */ /* 0x020fe4000001ff00 */
[----:B------:R-:W-:Y:S02]  /*61d0*/  CS2R R24, SRZ ;  /* 0x0000000000187805 */ /* 0x000fe4000001ff00 */
[----:B------:R-:W-:-:S13]  /*61e0*/  ISETP.GE.AND P0, PT, R0, R35, PT ;  /* 0x000000230000720c */ /* 0x000fda0003f06270 */
        /* <DEDUP_REMOVED lines=8> */
[----:B-1----:R0:W1:Y:S02]  /*6270*/  DADD R2, -RZ, -R12 ;  /* 0x00000000ff027229 */ /* 0x002064000000090c */
        /* <DEDUP_REMOVED lines=128> */
.L_x_6966:
[----:B------:R-:W-:Y:S05]  /*6a80*/  BSYNC.RECONVERGENT B0 ;  /* 0x0000000000007941 */ /* 0x000fea0003800200 */
.L_x_6965:
        /* <DEDUP_REMOVED lines=47> */
[----:B-12---:R-:W-:Y:S05]  /*6d80*/  CALL.REL.NOINC `($_ZN2at6native27unrolled_elementwise_kernelIZZZNS0_61_GLOBAL__N__132982cb_23_ActivationSiluKernel_cu_1520ed90_293311silu_kernelERNS_18TensorIteratorBaseEENKUlvE_clEvENKUlvE1_clEvEUlN3c107complexIdEEE_St5arrayIPcLm2EELi4E23TrivialOffsetCalculatorILi1EjESF_NS0_6memory15LoadWithoutCastENSG_16StoreWithoutCastEEEviT_T0_T2_T3_T4_T5_$__internal_trig_reduction_slowpathd) ;  /* 0x0000011c00d87944 */ /* 0x006fea0003c00000 */
[----:B------:R-:W-:-:S07]  /*6d90*/  IMAD.MOV.U32 R0, RZ, RZ, R4 ;  /* 0x000000ffff007224 */ /* 0x000fce00078e0004 */
.L_x_6970:
[----:B------:R-:W-:Y:S05]  /*6da0*/  BSYNC.RECONVERGENT B5 ;  /* 0x0000000000057941 */ /* 0x000fea0003800200 */
.L_x_6969:
[----:B------:R-:W-:Y:S01]  /*6db0*/  VIADD R0, R0, 0x1 ;  /* 0x0000000100007836 */ /* 0x000fe20000000000 */
[----:B------:R-:W-:Y:S06]  /*6dc0*/  BRA `(.L_x_6971) ;  /* 0x0000000000087947 */ /* 0x000fec0003800000 */
.L_x_6968:
[----:B------:R3:W4:Y:S02]  /*6dd0*/  DMUL R36, RZ, R44 ;  /* 0x0000002cff247228 */ /* 0x0007240000000000 */
[----:B---34-:R-:W-:-:S07]  /*6de0*/  IMAD.MOV.U32 R0, RZ, RZ, 0x1 ;  /* 0x00000001ff007424 */ /* 0x018fce00078e00ff */
.L_x_6971:
[----:B------:R-:W-:Y:S05]  /*6df0*/  BSYNC.RECONVERGENT B4 ;  /* 0x0000000000047941 */ /* 0x000fea0003800200 */
.L_x_6967:
[----:B------:R-:W3:Y:S01]  /*6e00*/  LDCU.64 UR6, c[0x4][0x160] ;  /* 0x01002c00ff0677ac */ /* 0x000ee20008000a00 */
[----:B0-----:R-:W-:-:S05]  /*6e10*/  IMAD.SHL.U32 R2, R0, 0x40, RZ ;  /* 0x0000004000027824 */ /* 0x001fca00078e00ff */
[----:B------:R-:W-:-:S04]  /*6e20*/  LOP3.LUT R2, R2, 0x40, RZ, 0xc0, !PT ;  /* 0x0000004002027812 */ /* 0x000fc800078ec0ff */
[----:B---3--:R-:W-:-:S05]  /*6e30*/  IADD3 R38, P0, PT, R2, UR6, RZ ;  /* 0x0000000602267c10 */ /* 0x008fca000ff1e0ff */
        /* <DEDUP_REMOVED lines=109> */
[----:B------:R-:W-:Y:S01]  /*7510*/  IMAD.MOV.U32 R0, RZ, RZ, R4 ;  /* 0x000000ffff007224 */ /* 0x000fe200078e0004 */
[----:B------:R-:W-:Y:S06]  /*7520*/  BRA `(.L_x_6974) ;  /* 0x0000000000087947 */ /* 0x000fec0003800000 */
.L_x_6973:
[----:B------:R0:W3:Y:S02]  /*7530*/  DMUL R36, RZ, R44 ;  /* 0x0000002cff247228 */ /* 0x0000e40000000000 */
[----:B0--3--:R-:W-:-:S07]  /*7540*/  IMAD.MOV.U32 R0, RZ, RZ, RZ ;  /* 0x000000ffff007224 */ /* 0x009fce00078e00ff */
.L_x_6974:
[----:B------:R-:W-:Y:S05]  /*7550*/  BSYNC.RECONVERGENT B4 ;  /* 0x0000000000047941 */ /* 0x000fea0003800200 */
.L_x_6972:
        /* <DEDUP_REMOVED lines=73> */
.L_x_6964:
        /* <DEDUP_REMOVED lines=127> */
.L_x_6977:
[----:B------:R-:W-:Y:S05]  /*81e0*/  BSYNC.RECONVERGENT B0 ;  /* 0x0000000000007941 */ /* 0x000fea0003800200 */
.L_x_6976:
[C---:B01----:R-:W-:Y:S01]  /*81f0*/  LEA.HI R3, R27.reuse, 0xffffff09, RZ, 0xc ;  /* 0xffffff091b037811 */ /* 0x043fe200078f60ff */
[----:B------:R-:W0:Y:S01]  /*8200*/  DSETP.NEU.AND P0, PT, |R14|, +INF , PT ;  /* 0x7ff000000e00742a */ /* 0x000e220003f0d200 */
[----:B------:R-:W-:Y:S01]  /*8210*/  LOP3.LUT R27, R27, 0xfffff, RZ, 0xc0, !PT ;  /* 0x000fffff1b1b7812 */ /* 0x000fe200078ec0ff */
[----:B------:R-:W-:Y:S01]  /*8220*/  BSSY.RECONVERGENT B4, `(.L_x_6978) ;  /* 0x000003f000047945 */ /* 0x000fe20003800200 */
[----:B------:R-:W-:Y:S02]  /*8230*/  LOP3.LUT R0, R3, 0xffff, RZ, 0xc0, !PT ;  /* 0x0000ffff03007812 */ /* 0x000fe400078ec0ff */
[----:B------:R-:W-:Y:S02]  /*8240*/  LOP3.LUT R27, R27, 0x7fe00000, RZ, 0xfc, !PT ;  /* 0x7fe000001b1b7812 */ /* 0x000fe400078efcff */
[----:B------:R-:W-:-:S04]  /*8250*/  LEA.HI R0, R0, R3, RZ, 0x11 ;  /* 0x0000000300007211 */ /* 0x000fc800078f88ff */
[----:B------:R-:W-:-:S04]  /*8260*/  PRMT R24, R0, 0x9910, RZ ;  /* 0x0000991000187816 */ /* 0x000fc800000000ff */
[----:B------:R-:W-:-:S04]  /*8270*/  SHF.R.S32.HI R24, RZ, 0x1, R24 ;  /* 0x00000001ff187819 */ /* 0x000fc80000011418 */
[----:B------:R-:W-:-:S05]  /*8280*/  LOP3.LUT R24, R24, 0xffff, RZ, 0xc0, !PT ;  /* 0x0000ffff18187812 */ /* 0x000fca00078ec0ff */
[----:B------:R-:W-:-:S05]  /*8290*/  IMAD.IADD R3, R3, 0x1, -R24 ;  /* 0x0000000103037824 */ /* 0x000fca00078e0a18 */
[----:B------:R-:W-:Y:S01]  /*82a0*/  LEA R41, R3, 0x3ff00000, 0x14 ;  /* 0x3ff0000003297811 */ /* 0x000fe200078ea0ff */
[----:B0-----:R-:W-:Y:S06]  /*82b0*/  @!P0 BRA `(.L_x_6979) ;  /* 0x0000000000cc8947 */ /* 0x001fec0003800000 */
        /* <DEDUP_REMOVED lines=44> */
[----:B--2---:R-:W-:Y:S05]  /*8580*/  CALL.REL.NOINC `($_ZN2at6native27unrolled_elementwise_kernelIZZZNS0_61_GLOBAL__N__132982cb_23_ActivationSiluKernel_cu_1520ed90_293311silu_kernelERNS_18TensorIteratorBaseEENKUlvE_clEvENKUlvE1_clEvEUlN3c107complexIdEEE_St5arrayIPcLm2EELi4E23TrivialOffsetCalculatorILi1EjESF_NS0_6memory15LoadWithoutCastENSG_16StoreWithoutCastEEEviT_T0_T2_T3_T4_T5_$__internal_trig_reduction_slowpathd) ;  /* 0x0000010400d87944 */ /* 0x004fea0003c00000 */
[----:B------:R-:W-:Y:S02]  /*8590*/  IMAD.MOV.U32 R0, RZ, RZ, R4 ;  /* 0x000000ffff007224 */ /* 0x000fe400078e0004 */
[----:B------:R-:W-:Y:S02]  /*85a0*/  IMAD.MOV.U32 R42, RZ, RZ, R36 ;  /* 0x000000ffff2a7224 */ /* 0x000fe400078e0024 */
[----:B------:R-:W-:-:S07]  /*85b0*/  IMAD.MOV.U32 R43, RZ, RZ, R37 ;  /* 0x000000ffff2b7224 */ /* 0x000fce00078e0025 */
.L_x_6981:
[----:B------:R-:W-:Y:S05]  /*85c0*/  BSYNC.RECONVERGENT B5 ;  /* 0x0000000000057941 */ /* 0x000fea0003800200 */
.L_x_6980:
[----:B------:R-:W-:Y:S01]  /*85d0*/  VIADD R0, R0, 0x1 ;  /* 0x0000000100007836 */ /* 0x000fe20000000000 */
[----:B------:R-:W-:Y:S06]  /*85e0*/  BRA `(.L_x_6982) ;  /* 0x0000000000087947 */ /* 0x000fec0003800000 */
.L_x_6979:
[----:B------:R0:W1:Y:S02]  /*85f0*/  DMUL R42, RZ, R44 ;  /* 0x0000002cff2a7228 */ /* 0x0000640000000000 */
[----:B01----:R-:W-:-:S07]  /*8600*/  IMAD.MOV.U32 R0, RZ, RZ, 0x1 ;  /* 0x00000001ff007424 */ /* 0x003fce00078e00ff */
.L_x_6982:
[----:B------:R-:W-:Y:S05]  /*8610*/  BSYNC.RECONVERGENT B4 ;  /* 0x0000000000047941 */ /* 0x000fea0003800200 */
.L_x_6978:
        /* <DEDUP_REMOVED lines=14> */
[----:B------:R-:W-:Y:S02]  /*8700*/  FSEL R32, R32, -8.06006814911005101289e+34, !P0 ;  /* 0xf9785eba20207808 */ /* 0x000fe40004000000 */
[----:B------:R-:W-:-:S15]  /*8710*/  FSEL R33, -R25, 0.11223486810922622681, !P0 ;  /* 0x3de5db6519217808 */ /* 0x000fde0004000100 */
        /* <DEDUP_REMOVED lines=111> */
[----:B------:R-:W-:Y:S01]  /*8e10*/  IMAD.MOV.U32 R3, RZ, RZ, R37 ;  /* 0x000000ffff037224 */ /* 0x000fe200078e0025 */
[----:B------:R-:W-:Y:S06]  /*8e20*/  BRA `(.L_x_6985) ;  /* 0x0000000000087947 */ /* 0x000fec0003800000 */
.L_x_6984:
[----:B------:R0:W1:Y:S02]  /*8e30*/  DMUL R2, RZ, R44 ;  /* 0x0000002cff027228 */ /* 0x0000640000000000 */
[----:B01----:R-:W-:-:S07]  /*8e40*/  IMAD.MOV.U32 R0, RZ, RZ, RZ ;  /* 0x000000ffff007224 */ /* 0x003fce00078e00ff */
.L_x_6985:
[----:B------:R-:W-:Y:S05]  /*8e50*/  BSYNC.RECONVERGENT B4 ;  /* 0x0000000000047941 */ /* 0x000fea0003800200 */
.L_x_6983:
        /* <DEDUP_REMOVED lines=86> */
.L_x_6963:
        /* <DEDUP_REMOVED lines=10> */
.L_x_6986:
[----:B------:R-:W0:Y:S02]  /*9460*/  DADD R42, R14, -R14 ;  /* 0x000000000e2a7229 */ /* 0x000e24000000080e */
[----:B0-----:R-:W-:Y:S02]  /*9470*/  IMAD.MOV.U32 R44, RZ, RZ, R42 ;  /* 0x000000ffff2c7224 */ /* 0x001fe400078e002a */
[----:B------:R-:W-:Y:S01]  /*9480*/  IMAD.MOV.U32 R45, RZ, RZ, R43 ;  /* 0x000000ffff2d7224 */ /* 0x000fe200078e002b */
[----:B------:R-:W-:Y:S06]  /*9490*/  BRA `(.L_x_6975) ;  /* 0x00000014008c7947 */ /* 0x000fec0003800000 */
.L_x_6962:
        /* <DEDUP_REMOVED lines=48> */
[----:B------:R-:W-:-:S07]  /*97a0*/  IMAD.MOV.U32 R0, RZ, RZ, R4 ;  /* 0x000000ffff007224 */ /* 0x000fce00078e0004 */
.L_x_6990:
[----:B------:R-:W-:Y:S05]  /*97b0*/  BSYNC.RECONVERGENT B5 ;  /* 0x0000000000057941 */ /* 0x000fea0003800200 */
.L_x_6989:
[----:B------:R-:W-:Y:S01]  /*97c0*/  VIADD R0, R0, 0x1 ;  /* 0x0000000100007836 */ /* 0x000fe20000000000 */
[----:B------:R-:W-:Y:S06]  /*97d0*/  BRA `(.L_x_6991) ;  /* 0x0000000000087947 */ /* 0x000fec0003800000 */
.L_x_6988:
[----:B------:R0:W1:Y:S02]  /*97e0*/  DMUL R36, RZ, R44 ;  /* 0x0000002cff247228 */ /* 0x0000640000000000 */
[----:B01----:R-:W-:-:S07]  /*97f0*/  IMAD.MOV.U32 R0, RZ, RZ, 0x1 ;  /* 0x00000001ff007424 */ /* 0x003fce00078e00ff */
.L_x_6991:
[----:B------:R-:W-:Y:S05]  /*9800*/  BSYNC.RECONVERGENT B4 ;  /* 0x0000000000047941 */ /* 0x000fea0003800200 */
.L_x_6987:
        /* <DEDUP_REMOVED lines=113> */
[----:B------:R-:W-:Y:S01]  /*9f20*/  IMAD.MOV.U32 R0, RZ, RZ, R4 ;  /* 0x000000ffff007224 */ /* 0x000fe200078e0004 */
[----:B------:R-:W-:Y:S06]  /*9f30*/  BRA `(.L_x_6994) ;  /* 0x0000000000087947 */ /* 0x000fec0003800000 */
.L_x_6993:
[----:B------:R0:W1:Y:S02]  /*9f40*/  DMUL R36, RZ, R44 ;  /* 0x0000002cff247228 */ /* 0x0000640000000000 */
[----:B01----:R-:W-:-:S07]  /*9f50*/  IMAD.MOV.U32 R0, RZ, RZ, RZ ;  /* 0x000000ffff007224 */ /* 0x003fce00078e00ff */
.L_x_6994:
[----:B------:R-:W-:Y:S05]  /*9f60*/  BSYNC.RECONVERGENT B4 ;  /* 0x0000000000047941 */ /* 0x000fea0003800200 */
.L_x_6992:
        /* <DEDUP_REMOVED lines=64> */
.L_x_6961:
        /* <DEDUP_REMOVED lines=118> */
.L_x_6975:
[----:B------:R-:W-:Y:S05]  /*aad0*/  BSYNC.RECONVERGENT B3 ;  /* 0x0000000000037941 */ /* 0x000fea0003800200 */
.L_x_6960:
[----:B-1----:R-:W-:-:S15]  /*aae0*/  DADD R26, R42, 1 ;  /* 0x3ff000002a1a7429 */ /* 0x002fde0000000000 */
        /* <DEDUP_REMOVED lines=66> */
[----:B--2---:R-:W-:Y:S05]  /*af10*/  CALL.REL.NOINC `($__internal_13_$__cuda_sm20_div_rn_f64_full) ;  /* 0x000000d4004c7944 */ /* 0x004fea0003c00000 */
.L_x_6998:
[----:B------:R-:W-:Y:S05]  /*af20*/  BSYNC.RECONVERGENT B1 ;  /* 0x0000000000017941 */ /* 0x000fea0003800200 */
.L_x_6997:
        /* <DEDUP_REMOVED lines=35> */
[----:B--2---:R-:W-:Y:S05]  /*b160*/  CALL.REL.NOINC `($__internal_12_$__cuda_sm20_dblrcp_rn_slowpath_v3) ;  /* 0x000000cc003c7944 */ /* 0x004fea0003c00000 */
.L_x_7000:
[----:B------:R-:W-:Y:S05]  /*b170*/  BSYNC.RECONVERGENT B1 ;  /* 0x0000000000017941 */ /* 0x000fea0003800200 */
.L_x_6999:
        /* <DEDUP_REMOVED lines=10> */
[----:B0-----:R3:W4:-:S15]  /*b220*/  DMUL R24, R24, R6 ;  /* 0x0000000618187228 */ /* 0x00171e0000000000 */
[----:B------:R-:W-:-:S15]  /*b230*/  NOP ;  /* 0x0000000000007918 */ /* 0x000fde0000000000 */
[----:B------:R-:W-:-:S15]  /*b240*/  NOP ;  /* 0x0000000000007918 */ /* 0x000fde0000000000 */
[----:B------:R-:W-:-:S15]  /*b250*/  NOP ;  /* 0x0000000000007918 */ /* 0x000fde0000000000 */
[----:B------:R-:W-:-:S04]  /*b260*/  NOP ;  /* 0x0000000000007918 */ /* 0x000fc80000000000 */
[----:B-1----:R3:W0:Y:S02]  /*b270*/  DMUL R26, R2, R6 ;  /* 0x00000006021a7228 */ /* 0x0026240000000000 */
[----:B0--34-:R-:W-:Y:S05]  /*b280*/  BRA `(.L_x_6959) ;  /* 0x0000000c00507947 */ /* 0x019fea0003800000 */
.L_x_6996:
        /* <DEDUP_REMOVED lines=49> */
[----:B------:R-:W-:-:S07]  /*b5a0*/  IMAD.MOV.U32 R3, RZ, RZ, R13 ;  /* 0x000000ffff037224 */ /* 0x000fce00078e000d */
[----:B--2---:R-:W-:Y:S05]  /*b5b0*/  CALL.REL.NOINC `($__internal_13_$__cuda_sm20_div_rn_f64_full) ;  /* 0x000000cc00a47944 */ /* 0x004fea0003c00000 */
.L_x_7002:
[----:B------:R-:W-:Y:S05]  /*b5c0*/  BSYNC.RECONVERGENT B1 ;  /* 0x0000000000017941 */ /* 0x000fea0003800200 */
.L_x_7001:
        /* <DEDUP_REMOVED lines=50> */
[----:B------:R-:W-:Y:S01]  /*b8f0*/  MOV R0, 0xb920 ;  /* 0x0000b92000007802 */ /* 0x000fe20000000f00 */
[----:B------:R-:W-:-:S07]  /*b900*/  IMAD.MOV.U32 R3, RZ, RZ, R15 ;  /* 0x000000ffff037224 */ /* 0x000fce00078e000f */
[----:B--2---:R-:W-:Y:S05]  /*b910*/  CALL.REL.NOINC `($__internal_13_$__cuda_sm20_div_rn_f64_full) ;  /* 0x000000c800cc7944 */ /* 0x004fea0003c00000 */
[----:B------:R-:W-:Y:S02]  /*b920*/  IMAD.MOV.U32 R26, RZ, RZ, R2 ;  /* 0x000000ffff1a7224 */ /* 0x000fe400078e0002 */
[----:B------:R-:W-:-:S07]  /*b930*/  IMAD.MOV.U32 R27, RZ, RZ, R3 ;  /* 0x000000ffff1b7224 */ /* 0x000fce00078e0003 */
.L_x_7004:
[----:B------:R-:W-:Y:S05]  /*b940*/  BSYNC.RECONVERGENT B1 ;  /* 0x0000000000017941 */ /* 0x000fea0003800200 */
.L_x_7003:
[----:B------:R-:W-:Y:S05]  /*b950*/  BRA `(.L_x_6959) ;  /* 0x00000004009c7947 */ /* 0x000fea0003800000 */
.L_x_6995:
        /* <DEDUP_REMOVED lines=49> */
.L_x_7006:
[----:B------:R-:W-:Y:S05]  /*bc70*/  BSYNC.RECONVERGENT B1 ;  /* 0x0000000000017941 */ /* 0x000fea0003800200 */
.L_x_7005:
        /* <DEDUP_REMOVED lines=36> */
.L_x_7008:
[----:B------:R-:W-:Y:S05]  /*bec0*/  BSYNC.RECONVERGENT B1 ;  /* 0x0000000000017941 */ /* 0x000fea0003800200 */
.L_x_7007:
        /* <DEDUP_REMOVED lines=15> */
[----:B-1--4-:R3:W0:Y:S02]  /*bfc0*/  DMUL R26, R2, R6 ;  /* 0x00000006021a7228 */ /* 0x0126240000000000 */
.L_x_6959:
[----:B------:R-:W-:Y:S05]  /*bfd0*/  BSYNC.RECONVERGENT B2 ;  /* 0x0000000000027941 */ /* 0x000fea0003800200 */
.L_x_6958:
[----:B------:R-:W-:Y:S01]  /*bfe0*/  VIADD R0, R34, 0x100 ;  /* 0x0000010022007836 */ /* 0x000fe20000000000 */
[----:B------:R-:W-:Y:S01]  /*bff0*/  BSSY.RECONVERGENT B2, `(.L_x_7009) ;  /* 0x00005e2000027945 */ /* 0x000fe20003800200 */
[----:B------:R-:W-:Y:S02]  /*c000*/  CS2R R14, SRZ ;  /* 0x00000000000e7805 */ /* 0x000fe4000001ff00 */
        /* <DEDUP_REMOVED lines=10> */
[----:B-1-3--:R0:W1:Y:S02]  /*c0b0*/  DADD R2, -RZ, -R8 ;  /* 0x00000000ff027229 */ /* 0x00a0640000000908 */
        /* <DEDUP_REMOVED lines=128> */
.L_x_7017:
[----:B------:R-:W-:Y:S05]  /*c8c0*/  BSYNC.RECONVERGENT B0 ;  /* 0x0000000000007941 */ /* 0x000fea0003800200 */
.L_x_7016:
        /* <DEDUP_REMOVED lines=49> */
.L_x_7021:
[----:B------:R-:W-:Y:S05]  /*cbe0*/  BSYNC.RECONVERGENT B5 ;  /* 0x0000000000057941 */ /* 0x000fea0003800200 */
.L_x_7020:
[----:B------:R-:W-:Y:S01]  /*cbf0*/  VIADD R0, R0, 0x1 ;  /* 0x0000000100007836 */ /* 0x000fe20000000000 */
[----:B------:R-:W-:Y:S06]  /*cc00*/  BRA `(.L_x_7022) ;  /* 0x0000000000087947 */ /* 0x000fec0003800000 */
.L_x_7019:
[----:B------:R3:W4:Y:S02]  /*cc10*/  DMUL R36, RZ, R44 ;  /* 0x0000002cff247228 */ /* 0x0007240000000000 */
[----:B---34-:R-:W-:-:S07]  /*cc20*/  IMAD.MOV.U32 R0, RZ, RZ, 0x1 ;  /* 0x00000001ff007424 */ /* 0x018fce00078e00ff */
.L_x_7022:
[----:B------:R-:W-:Y:S05]  /*cc30*/  BSYNC.RECONVERGENT B4 ;  /* 0x0000000000047941 */ /* 0x000fea0003800200 */
.L_x_7018:
        /* <DEDUP_REMOVED lines=115> */
.L_x_7024:
[----:B------:R0:W3:Y:S02]  /*d370*/  DMUL R36, RZ, R44 ;  /* 0x0000002cff247228 */ /* 0x0000e40000000000 */
[----:B0--3--:R-:W-:-:S07]  /*d380*/  IMAD.MOV.U32 R0, RZ, RZ, RZ ;  /* 0x000000ffff007224 */ /* 0x009fce00078e00ff */
.L_x_7025:
[----:B------:R-:W-:Y:S05]  /*d390*/  BSYNC.RECONVERGENT B4 ;  /* 0x0000000000047941 */ /* 0x000fea0003800200 */
.L_x_7023:
        /* <DEDUP_REMOVED lines=73> */
.L_x_7015:
        /* <DEDUP_REMOVED lines=127> */
.L_x_7028:
[----:B------:R-:W-:Y:S05]  /*e020*/  BSYNC.RECONVERGENT B0 ;  /* 0x0000000000007941 */ /* 0x000fea0003800200 */
.L_x_7027:
        /* <DEDUP_REMOVED lines=61> */
.L_x_7032:
[----:B------:R-:W-:Y:S05]  /*e400*/  BSYNC.RECONVERGENT B5 ;  /* 0x0000000000057941 */ /* 0x000fea0003800200 */
.L_x_7031:
[----:B------:R-:W-:Y:S01]  /*e410*/  VIADD R0, R0, 0x1 ;  /* 0x0000000100007836 */ /* 0x000fe20000000000 */
[----:B------:R-:W-:Y:S06]  /*e420*/  BRA `(.L_x_7033) ;  /* 0x0000000000087947 */ /* 0x000fec0003800000 */
.L_x_7030:
[----:B------:R0:W1:Y:S02]  /*e430*/  DMUL R42, RZ, R44 ;  /* 0x0000002cff2a7228 */ /* 0x0000640000000000 */
[----:B01----:R-:W-:-:S07]  /*e440*/  IMAD.MOV.U32 R0, RZ, RZ, 0x1 ;  /* 0x00000001ff007424 */ /* 0x003fce00078e00ff */
.L_x_7033:
[----:B------:R-:W-:Y:S05]  /*e450*/  BSYNC.RECONVERGENT B4 ;  /* 0x0000000000047941 */ /* 0x000fea0003800200 */
.L_x_7029:
        /* <DEDUP_REMOVED lines=129> */
.L_x_7035:
[----:B------:R0:W1:Y:S02]  /*ec70*/  DMUL R2, RZ, R44 ;  /* 0x0000002cff027228 */ /* 0x0000640000000000 */
[----:B01----:R-:W-:-:S07]  /*ec80*/  IMAD.MOV.U32 R0, RZ, RZ, RZ ;  /* 0x000000ffff007224 */ /* 0x003fce00078e00ff */
.L_x_7036:
[----:B------:R-:W-:Y:S05]  /*ec90*/  BSYNC.RECONVERGENT B4 ;  /* 0x0000000000047941 */ /* 0x000fea0003800200 */
.L_x_7034:
        /* <DEDUP_REMOVED lines=86> */
.L_x_7014:
        /* <DEDUP_REMOVED lines=10> */
.L_x_7037:
[----:B------:R-:W0:Y:S02]  /*f2a0*/  DADD R42, R10, -R10 ;  /* 0x000000000a2a7229 */ /* 0x000e24000000080a */
[----:B0-----:R-:W-:Y:S02]  /*f2b0*/  IMAD.MOV.U32 R44, RZ, RZ, R42 ;  /* 0x000000ffff2c7224 */ /* 0x001fe400078e002a */
[----:B------:R-:W-:Y:S01]  /*f2c0*/  IMAD.MOV.U32 R45, RZ, RZ, R43 ;  /* 0x000000ffff2d7224 */ /* 0x000fe200078e002b */
[----:B------:R-:W-:Y:S06]  /*f2d0*/  BRA `(.L_x_7026) ;  /* 0x00000014008c7947 */ /* 0x000fec0003800000 */
.L_x_7013:
        /* <DEDUP_REMOVED lines=49> */
.L_x_7041:
[----:B------:R-:W-:Y:S05]  /*f5f0*/  BSYNC.RECONVERGENT B5 ;  /* 0x0000000000057941 */ /* 0x000fea0003800200 */
.L_x_7040:
[----:B------:R-:W-:Y:S01]  /*f600*/  VIADD R0, R0, 0x1 ;  /* 0x0000000100007836 */ /* 0x000fe20000000000 */
[----:B------:R-:W-:Y:S06]  /*f610*/  BRA `(.L_x_7042) ;  /* 0x0000000000087947 */ /* 0x000fec0003800000 */
.L_x_7039:
[----:B------:R0:W1:Y:S02]  /*f620*/  DMUL R36, RZ, R44 ;  /* 0x0000002cff247228 */ /* 0x0000640000000000 */
[----:B01----:R-:W-:-:S07]  /*f630*/  IMAD.MOV.U32 R0, RZ, RZ, 0x1 ;  /* 0x00000001ff007424 */ /* 0x003fce00078e00ff */
.L_x_7042:
[----:B------:R-:W-:Y:S05]  /*f640*/  BSYNC.RECONVERGENT B4 ;  /* 0x0000000000047941 */ /* 0x000fea0003800200 */
.L_x_7038:
        /* <DEDUP_REMOVED lines=115> */
.L_x_7044:
[----:B------:R0:W1:Y:S02]  /*fd80*/  DMUL R36, RZ, R44 ;  /* 0x0000002cff247228 */ /* 0x0000640000000000 */
[----:B01----:R-:W-:-:S07]  /*fd90*/  IMAD.MOV.U32 R0, RZ, RZ, RZ ;  /* 0x000000ffff007224 */ /* 0x003fce00078e00ff */
.L_x_7045:
[----:B------:R-:W-:Y:S05]  /*fda0*/  BSYNC.RECONVERGENT B4 ;  /* 0x0000000000047941 */ /* 0x000fea0003800200 */
.L_x_7043:
        /* <DEDUP_REMOVED lines=64> */
.L_x_7012:
        /* <DEDUP_REMOVED lines=118> */
.L_x_7026:
[----:B------:R-:W-:Y:S05]  /*10910*/  BSYNC.RECONVERGENT B3 ;  /* 0x0000000000037941 */ /* 0x000fea0003800200 */
.L_x_7011:
        /* <DEDUP_REMOVED lines=68> */
.L_x_7049:
[----:B------:R-:W-:Y:S05]  /*10d60*/  BSYNC.RECONVERGENT B1 ;  /* 0x0000000000017941 */ /* 0x000fea0003800200 */
.L_x_7048:
        /* <DEDUP_REMOVED lines=36> */
.L_x_7051:
[----:B------:R-:W-:Y:S05]  /*10fb0*/  BSYNC.RECONVERGENT B1 ;  /* 0x0000000000017941 */ /* 0x000fea0003800200 */
.L_x_7050:
        /* <DEDUP_REMOVED lines=15> */
[----:B-1----:R0:W1:Y:S02]  /*110b0*/  DMUL R14, R2, R6 ;  /* 0x00000006020e7228 */ /* 0x0020640000000000 */
[----:B01-3--:R-:W-:Y:S05]  /*110c0*/  BRA `(.L_x_7010) ;  /* 0x0000000c00507947 */ /* 0x00bfea0003800000 */
.L_x_7047:
        /* <DEDUP_REMOVED lines=51> */
.L_x_7053:
[----:B------:R-:W-:Y:S05]  /*11400*/  BSYNC.RECONVERGENT B1 ;  /* 0x0000000000017941 */ /* 0x000fea0003800200 */
.L_x_7052:
        /* <DEDUP_REMOVED lines=55> */
.L_x_7055:
[----:B------:R-:W-:Y:S05]  /*11780*/  BSYNC.RECONVERGENT B1 ;  /* 0x0000000000017941 */ /* 0x000fea0003800200 */
.L_x_7054:
[----:B------:R-:W-:Y:S05]  /*11790*/  BRA `(.L_x_7010) ;  /* 0x00000004009c7947 */ /* 0x000fea0003800000 */
.L_x_7046:
        /* <DEDUP_REMOVED lines=49> */
.L_x_7057:
[----:B------:R-:W-:Y:S05]  /*11ab0*/  BSYNC.RECONVERGENT B1 ;  /* 0x0000000000017941 */ /* 0x000fea0003800200 */
.L_x_7056:
        /* <DEDUP_REMOVED lines=36> */
.L_x_7059:
[----:B------:R-:W-:Y:S05]  /*11d00*/  BSYNC.RECONVERGENT B1 ;  /* 0x0000000000017941 */ /* 0x000fea0003800200 */
.L_x_7058:
        /* <DEDUP_REMOVED lines=15> */
[----:B01----:R4:W1:Y:S02]  /*11e00*/  DMUL R14, R2, R6 ;  /* 0x00000006020e7228 */ /* 0x0038640000000000 */
.L_x_7010:
[----:B------:R-:W-:Y:S05]  /*11e10*/  BSYNC.RECONVERGENT B2 ;  /* 0x0000000000027941 */ /* 0x000fea0003800200 */
.L_x_7009:
        /* <DEDUP_REMOVED lines=13> */
[----:B-1-34-:R0:W1:Y:S02]  /*11ef0*/  DADD R2, -RZ, -R16 ;  /* 0x00000000ff027229 */ /* 0x01a0640000000910 */
        /* <DEDUP_REMOVED lines=128> */
.L_x_7068:
[----:B------:R-:W-:Y:S05]  /*12700*/  BSYNC.RECONVERGENT B0 ;  /* 0x0000000000007941 */ /* 0x000fea0003800200 */
.L_x_7067:
        /* <DEDUP_REMOVED lines=48> */
[----:B------:R-:W-:Y:S02]  /*12a10*/  IMAD.MOV.U32 R2, RZ, RZ, R36 ;  /* 0x000000ffff027224 */ /* 0x000fe400078e0024 */
[----:B------:R-:W-:-:S07]  /*12a20*/  IMAD.MOV.U32 R3, RZ, RZ, R37 ;  /* 0x000000ffff037224 */ /* 0x000fce00078e0025 */
.L_x_7072:
[----:B------:R-:W-:Y:S05]  /*12a30*/  BSYNC.RECONVERGENT B5 ;  /* 0x0000000000057941 */ /* 0x000fea0003800200 */
.L_x_7071:
[----:B------:R-:W-:Y:S01]  /*12a40*/  VIADD R0, R4, 0x1 ;  /* 0x0000000104007836 */ /* 0x000fe20000000000 */
[----:B------:R-:W-:Y:S06]  /*12a50*/  BRA `(.L_x_7073) ;  /* 0x0000000000087947 */ /* 0x000fec0003800000 */
.L_x_7070:
[----:B0-----:R0:W3:Y:S02]  /*12a60*/  DMUL R2, RZ, R44 ;  /* 0x0000002cff027228 */ /* 0x0010e40000000000 */
[----:B0--3--:R-:W-:-:S07]  /*12a70*/  IMAD.MOV.U32 R0, RZ, RZ, 0x1 ;  /* 0x00000001ff007424 */ /* 0x009fce00078e00ff */
.L_x_7073:
[----:B------:R-:W-:Y:S05]  /*12a80*/  BSYNC.RECONVERGENT B4 ;  /* 0x0000000000047941 */ /* 0x000fea0003800200 */
.L_x_7069:
        /* <DEDUP_REMOVED lines=114> */
[----:B------:R-:W-:Y:S02]  /*131b0*/  IMAD.MOV.U32 R2, RZ, RZ, R36 ;  /* 0x000000ffff027224 */ /* 0x000fe400078e0024 */
[----:B------:R-:W-:Y:S01]  /*131c0*/  IMAD.MOV.U32 R3, RZ, RZ, R37 ;  /* 0x000000ffff037224 */ /* 0x000fe200078e0025 */
[----:B------:R-:W-:Y:S06]  /*131d0*/  BRA `(.L_x_7076) ;  /* 0x0000000000087947 */ /* 0x000fec0003800000 */
.L_x_7075:
[----:B------:R0:W3:Y:S02]  /*131e0*/  DMUL R2, RZ, R44 ;  /* 0x0000002cff027228 */ /* 0x0000e40000000000 */
[----:B0--3--:R-:W-:-:S07]  /*131f0*/  IMAD.MOV.U32 R0, RZ, RZ, RZ ;  /* 0x000000ffff007224 */ /* 0x009fce00078e00ff */
.L_x_7076:
[----:B------:R-:W-:Y:S05]  /*13200*/  BSYNC.RECONVERGENT B4 ;  /* 0x0000000000047941 */ /* 0x000fea0003800200 */
.L_x_7074:
        /* <DEDUP_REMOVED lines=14> */
[----:B------:R-:W-:-:S15]  /*132f0*/  FSEL R41, -R34, 0.11223486810922622681, !P0 ;  /* 0x3de5db6522297808 */ /* 0x000fde0004000100 */
        /* <DEDUP_REMOVED lines=58> */
.L_x_7066:
        /* <DEDUP_REMOVED lines=127> */
.L_x_7079:
[----:B------:R-:W-:Y:S05]  /*13e90*/  BSYNC.RECONVERGENT B0 ;  /* 0x0000000000007941 */ /* 0x000fea0003800200 */
.L_x_7078:
        /* <DEDUP_REMOVED lines=59> */
[----:B------:R-:W-:-:S07]  /*14250*/  IMAD.MOV.U32 R3, RZ, RZ, R37 ;  /* 0x000000ffff037224 */ /* 0x000fce00078e0025 */
.L_x_7083:
[----:B------:R-:W-:Y:S05]  /*14260*/  BSYNC.RECONVERGENT B5 ;  /* 0x0000000000057941 */ /* 0x000fea0003800200 */
.L_x_7082:
[----:B------:R-:W-:Y:S01]  /*14270*/  VIADD R0, R4, 0x1 ;  /* 0x0000000104007836 */ /* 0x000fe20000000000 */
[----:B------:R-:W-:Y:S06]  /*14280*/  BRA `(.L_x_7084) ;  /* 0x0000000000087947 */ /* 0x000fec0003800000 */
.L_x_7081:
[----:B------:R0:W1:Y:S02]  /*14290*/  DMUL R2, RZ, R44 ;  /* 0x0000002cff027228 */ /* 0x0000640000000000 */
[----:B01----:R-:W-:-:S07]  /*142a0*/  IMAD.MOV.U32 R0, RZ, RZ, 0x1 ;  /* 0x00000001ff007424 */ /* 0x003fce00078e00ff */
.L_x_7084:
[----:B------:R-:W-:Y:S05]  /*142b0*/  BSYNC.RECONVERGENT B4 ;  /* 0x0000000000047941 */ /* 0x000fea0003800200 */
.L_x_7080:
        /* <DEDUP_REMOVED lines=129> */
.L_x_7086:
[----:B------:R0:W1:Y:S02]  /*14ad0*/  DMUL R2, RZ, R44 ;  /* 0x0000002cff027228 */ /* 0x0000640000000000 */
[----:B01----:R-:W-:-:S07]  /*14ae0*/  IMAD.MOV.U32 R0, RZ, RZ, RZ ;  /* 0x000000ffff007224 */ /* 0x003fce00078e00ff */
.L_x_7087:
[----:B------:R-:W-:Y:S05]  /*14af0*/  BSYNC.RECONVERGENT B4 ;  /* 0x0000000000047941 */ /* 0x000fea0003800200 */
.L_x_7085:
        /* <DEDUP_REMOVED lines=86> */
.L_x_7065:
        /* <DEDUP_REMOVED lines=10> */
.L_x_7088:
[----:B------:R-:W0:Y:S02]  /*15100*/  DADD R42, R18, -R18 ;  /* 0x00000000122a7229 */ /* 0x000e240000000812 */
[----:B0-----:R-:W-:Y:S02]  /*15110*/  IMAD.MOV.U32 R44, RZ, RZ, R42 ;  /* 0x000000ffff2c7224 */ /* 0x001fe400078e002a */
[----:B------:R-:W-:Y:S01]  /*15120*/  IMAD.MOV.U32 R45, RZ, RZ, R43 ;  /* 0x000000ffff2d7224 */ /* 0x000fe200078e002b */
[----:B------:R-:W-:Y:S06]  /*15130*/  BRA `(.L_x_7077) ;  /* 0x00000014008c7947 */ /* 0x000fec0003800000 */
.L_x_7064:
        /* <DEDUP_REMOVED lines=49> */
.L_x_7092:
[----:B------:R-:W-:Y:S05]  /*15450*/  BSYNC.RECONVERGENT B5 ;  /* 0x0000000000057941 */ /* 0x000fea0003800200 */
.L_x_7091:
[----:B------:R-:W-:Y:S01]  /*15460*/  VIADD R0, R0, 0x1 ;  /* 0x0000000100007836 */ /* 0x000fe20000000000 */
[----:B------:R-:W-:Y:S06]  /*15470*/  BRA `(.L_x_7093) ;  /* 0x0000000000087947 */ /* 0x000fec0003800000 */
.L_x_7090:
[----:B------:R0:W1:Y:S02]  /*15480*/  DMUL R36, RZ, R44 ;  /* 0x0000002cff247228 */ /* 0x0000640000000000 */
[----:B01----:R-:W-:-:S07]  /*15490*/  IMAD.MOV.U32 R0, RZ, RZ, 0x1 ;  /* 0x00000001ff007424 */ /* 0x003fce00078e00ff */
.L_x_7093:
[----:B------:R-:W-:Y:S05]  /*154a0*/  BSYNC.RECONVERGENT B4 ;  /* 0x0000000000047941 */ /* 0x000fea0003800200 */
.L_x_7089:
        /* <DEDUP_REMOVED lines=115> */
.L_x_7095:
[----:B------:R0:W1:Y:S02]  /*15be0*/  DMUL R36, RZ, R44 ;  /* 0x0000002cff247228 */ /* 0x0000640000000000 */
[----:B01----:R-:W-:-:S07]  /*15bf0*/  IMAD.MOV.U32 R0, RZ, RZ, RZ ;  /* 0x000000ffff007224 */ /* 0x003fce00078e00ff */
.L_x_7096:
[----:B------:R-:W-:Y:S05]  /*15c00*/  BSYNC.RECONVERGENT B4 ;  /* 0x0000000000047941 */ /* 0x000fea0003800200 */
.L_x_7094:
        /* <DEDUP_REMOVED lines=64> */
.L_x_7063:
        /* <DEDUP_REMOVED lines=118> */
.L_x_7077:
[----:B------:R-:W-:Y:S05]  /*16770*/  BSYNC.RECONVERGENT B3 ;  /* 0x0000000000037941 */ /* 0x000fea0003800200 */
.L_x_7062:
        /* <DEDUP_REMOVED lines=68> */
.L_x_7100:
[----:B------:R-:W-:Y:S05]  /*16bc0*/  BSYNC.RECONVERGENT B1 ;  /* 0x0000000000017941 */ /* 0x000fea0003800200 */
.L_x_7099:
        /* <DEDUP_REMOVED lines=36> */
.L_x_7102:
[----:B------:R-:W-:Y:S05]  /*16e10*/  BSYNC.RECONVERGENT B1 ;  /* 0x0000000000017941 */ /* 0x000fea0003800200 */
.L_x_7101:
        /* <DEDUP_REMOVED lines=17> */
.L_x_7098:
        /* <DEDUP_REMOVED lines=51> */
.L_x_7104:
[----:B------:R-:W-:Y:S05]  /*17260*/  BSYNC.RECONVERGENT B1 ;  /* 0x0000000000017941 */ /* 0x000fea0003800200 */
.L_x_7103:
        /* <DEDUP_REMOVED lines=55> */
.L_x_7106:
[----:B------:R-:W-:Y:S05]  /*175e0*/  BSYNC.RECONVERGENT B1 ;  /* 0x0000000000017941 */ /* 0x000fea0003800200 */
.L_x_7105:
[----:B------:R-:W-:Y:S05]  /*175f0*/  BRA `(.L_x_7061) ;  /* 0x00000004009c7947 */ /* 0x000fea0003800000 */
.L_x_7097:
        /* <DEDUP_REMOVED lines=49> */
.L_x_7108:
[----:B------:R-:W-:Y:S05]  /*17910*/  BSYNC.RECONVERGENT B1 ;  /* 0x0000000000017941 */ /* 0x000fea0003800200 */
.L_x_7107:
        /* <DEDUP_REMOVED lines=36> */
.L_x_7110:
[----:B------:R-:W-:Y:S05]  /*17b60*/  BSYNC.RECONVERGENT B1 ;  /* 0x0000000000017941 */ /* 0x000fea0003800200 */
.L_x_7109:
        /* <DEDUP_REMOVED lines=15> */
[----:B-1-3--:R0:W1:Y:S02]  /*17c60*/  DMUL R10, R2, R6 ;  /* 0x00000006020a7228 */ /* 0x00a0640000000000 */
.L_x_7061:
[----:B------:R-:W-:Y:S05]  /*17c70*/  BSYNC.RECONVERGENT B2 ;  /* 0x0000000000027941 */ /* 0x000fea0003800200 */
.L_x_7060:
[----:B------:R-:W5:Y:S01]  /*17c80*/  S2R R0, SR_TID.X ;  /* 0x0000000000007919 */ /* 0x000f620000002100 */
[----:B------:R-:W-:Y:S01]  /*17c90*/  BSSY.RECONVERGENT B0, `(.L_x_7111) ;  /* 0x0000015000007945 */ /* 0x000fe20003800200 */
[----:B01-34-:R-:W0:Y:S01]  /*17ca0*/  S2R R7, SR_CTAID.X ;  /* 0x0000000000077919 */ /* 0x01be220000002500 */
[----:B-----5:R-:W-:-:S13]  /*17cb0*/  ISETP.GE.AND P1, PT, R0, R35, PT ;  /* 0x000000230000720c */ /* 0x020fda0003f26270 */
[----:B------:R-:W1:Y:S01]  /*17cc0*/  @!P1 LDC.64 R2, c[0x0][0x388] ;  /* 0x0000e200ff029b82 */ /* 0x000e620000000a00 */
[----:B0-----:R-:W-:Y:S02]  /*17cd0*/  @!P1 IMAD R5, R7, 0x200, R0 ;  /* 0x0000020007059824 */ /* 0x001fe400078e0200 */
[----:B------:R-:W-:-:S04]  /*17ce0*/  @!P1 VIADD R4, R0, 0x80 ;  /* 0x0000008000049836 */ /* 0x000fc80000000000 */
[----:B------:R-:W-:-:S05]  /*17cf0*/  @!P1 IMAD.MOV.U32 R0, RZ, RZ, R4 ;  /* 0x000000ffff009224 */ /* 0x000fca00078e0004 */
[----:B------:R-:W-:Y:S01]  /*17d00*/  ISETP.GE.AND P0, PT, R0, R35, PT ;  /* 0x000000230000720c */ /* 0x000fe20003f06270 */
[----:B-1----:R-:W-:-:S05]  /*17d10*/  @!P1 IMAD.WIDE.U32 R2, R5, 0x10, R2 ;  /* 0x0000001005029825 */ /* 0x002fca00078e0002 */
[----:B--2---:R0:W-:Y:S07]  /*17d20*/  @!P1 STG.E.128 desc[UR4][R2.64], R20 ;  /* 0x0000001402009986 */ /* 0x0041ee000c101d04 */
[----:B------:R-:W-:Y:S05]  /*17d30*/  @P0 BRA `(.L_x_7112) ;  /* 0x0000000000280947 */ /* 0x000fea0003800000 */
[----:B0-----:R-:W0:Y:S01]  /*17d40*/  LDC.64 R2, c[0x0][0x388] ;  /* 0x0000e200ff027b82 */ /* 0x001e220000000a00 */
[----:B------:R-:W-:Y:S02]  /*17d50*/  IMAD R5, R7, 0x200, R0 ;  /* 0x0000020007057824 */ /* 0x000fe400078e0200 */
[----:B------:R-:W-:-:S05]  /*17d60*/  VIADD R0, R0, 0x80 ;  /* 0x0000008000007836 */ /* 0x000fca0000000000 */
[----:B------:R-:W-:-:S13]  /*17d70*/  ISETP.GE.AND P0, PT, R0, R35, PT ;  /* 0x000000230000720c */ /* 0x000fda0003f06270 */
[----:B------:R-:W-:Y:S02]  /*17d80*/  @!P0 IMAD R17, R7, 0x200, R0 ;  /* 0x0000020007118824 */ /* 0x000fe400078e0200 */
[----:B------:R-:W-:Y:S02]  /*17d90*/  @!P0 VIADD R0, R0, 0x80 ;  /* 0x0000008000008836 */ /* 0x000fe40000000000 */
[----:B0-----:R-:W-:-:S04]  /*17da0*/  IMAD.WIDE.U32 R4, R5, 0x10, R2 ;  /* 0x0000001005047825 */ /* 0x001fc800078e0002 */
[----:B------:R-:W-:Y:S01]  /*17db0*/  @!P0 IMAD.WIDE.U32 R2, R17, 0x10, R2 ;  /* 0x0000001011028825 */ /* 0x000fe200078e0002 */
[----:B------:R1:W-:Y:S04]  /*17dc0*/  STG.E.128 desc[UR4][R4.64], R24 ;  /* 0x0000001804007986 */ /* 0x0003e8000c101d04 */
[----:B------:R1:W-:Y:S02]  /*17dd0*/  @!P0 STG.E.128 desc[UR4][R2.64], R12 ;  /* 0x0000000c02008986 */ /* 0x0003e4000c101d04 */
.L_x_7112:
[----:B------:R-:W-:Y:S05]  /*17de0*/  BSYNC.RECONVERGENT B0 ;  /* 0x0000000000007941 */ /* 0x000fea0003800200 */
.L_x_7111:
[----:B------:R-:W-:-:S13]  /*17df0*/  ISETP.GE.AND P0, PT, R0, R35, PT ;  /* 0x000000230000720c */ /* 0x000fda0003f06270 */
[----:B------:R-:W-:Y:S05]  /*17e00*/  @P0 EXIT ;  /* 0x000000000000094d */ /* 0x000fea0003800000 */
[----:B01----:R-:W0:Y:S01]  /*17e10*/  LDC.64 R2, c[0x0][0x388] ;  /* 0x0000e200ff027b82 */ /* 0x003e220000000a00 */
[----:B------:R-:W-:-:S04]  /*17e20*/  IMAD R5, R7, 0x200, R0 ;  /* 0x0000020007057824 */ /* 0x000fc800078e0200 */
[----:B0-----:R-:W-:-:S05]  /*17e30*/  IMAD.WIDE.U32 R2, R5, 0x10, R2 ;  /* 0x0000001005027825 */ /* 0x001fca00078e0002 */
[----:B------:R-:W-:Y:S01]  /*17e40*/  STG.E.128 desc[UR4][R2.64], R8 ;  /* 0x0000000802007986 */ /* 0x000fe2000c101d04 */
[----:B------:R-:W-:Y:S05]  /*17e50*/  EXIT ;  /* 0x000000000000794d */ /* 0x000fea0003800000 */
        .weak           $__internal_12_$__cuda_sm20_dblrcp_rn_slowpath_v3
        .type           $__internal_12_$__cuda_sm20_dblrcp_rn_slowpath_v3,@function
        .size           $__internal_12_$__cuda_sm20_dblrcp_rn_slowpath_v3,($__internal_13_$__cuda_sm20_div_rn_f64_full - $__internal_12_$__cuda_sm20_dblrcp_rn_slowpath_v3)
$__internal_12_$__cuda_sm20_dblrcp_rn_slowpath_v3:
        /* <DEDUP_REMOVED lines=56> */
.L_x_7116:
        /* <DEDUP_REMOVED lines=33> */
.L_x_7114:
[----:B------:R-:W-:Y:S01]  /*183f0*/  LOP3.LUT R7, R5, 0x80000, RZ, 0xfc, !PT ;  /* 0x0008000005077812 */ /* 0x000fe200078efcff */
[----:B------:R-:W-:-:S07]  /*18400*/  IMAD.MOV.U32 R6, RZ, RZ, R4 ;  /* 0x000000ffff067224 */ /* 0x000fce00078e0004 */
.L_x_7115:
[----:B------:R-:W-:Y:S05]  /*18410*/  BSYNC.RECONVERGENT B0 ;  /* 0x0000000000007941 */ /* 0x000fea0003800200 */
.L_x_7113:
[----:B------:R-:W-:Y:S02]  /*18420*/  IMAD.MOV.U32 R4, RZ, RZ, R0 ;  /* 0x000000ffff047224 */ /* 0x000fe400078e0000 */
[----:B------:R-:W-:-:S04]  /*18430*/  IMAD.MOV.U32 R5, RZ, RZ, 0x0 ;  /* 0x00000000ff057424 */ /* 0x000fc800078e00ff */
[----:B------:R-:W-:Y:S05]  /*18440*/  RET.REL.NODEC R4 `(_ZN2at6native27unrolled_elementwise_kernelIZZZNS0_61_GLOBAL__N__132982cb_23_ActivationSiluKernel_cu_1520ed90_293311silu_kernelERNS_18TensorIteratorBaseEENKUlvE_clEvENKUlvE1_clEvEUlN3c107complexIdEEE_St5arrayIPcLm2EELi4E23TrivialOffsetCalculatorILi1EjESF_NS0_6memory15LoadWithoutCastENSG_16StoreWithoutCastEEEviT_T0_T2_T3_T4_T5_) ;  /* 0xfffffe7804ec7950 */ /* 0x000fea0003c3ffff */
        .weak           $__internal_13_$__cuda_sm20_div_rn_f64_full
        .type           $__internal_13_$__cuda_sm20_div_rn_f64_full,@function
        .size           $__internal_13_$__cuda_sm20_div_rn_f64_full,($_ZN2at6native27unrolled_elementwise_kernelIZZZNS0_61_GLOBAL__N__132982cb_23_ActivationSiluKernel_cu_1520ed90_293311silu_kernelERNS_18TensorIteratorBaseEENKUlvE_clEvENKUlvE1_clEvEUlN3c107complexIdEEE_St5arrayIPcLm2EELi4E23TrivialOffsetCalculatorILi1EjESF_NS0_6memory15LoadWithoutCastENSG_16StoreWithoutCastEEEviT_T0_T2_T3_T4_T5_$__internal_trig_reduction_slowpathd - $__internal_13_$__cuda_sm20_div_rn_f64_full)
$__internal_13_$__cuda_sm20_div_rn_f64_full:
[----:B------:R-:W-:Y:S01]  /*18450*/  IMAD.MOV.U32 R33, RZ, RZ, R3 ;  /* 0x000000ffff217224 */ /* 0x000fe200078e0003 */
[C---:B------:R-:W-:Y:S01]  /*18460*/  LOP3.LUT R4, R7.reuse, 0x800fffff, RZ, 0xc0, !PT ;  /* 0x800fffff07047812 */ /* 0x040fe200078ec0ff */
[----:B------:R-:W-:Y:S01]  /*18470*/  IMAD.MOV.U32 R32, RZ, RZ, R2 ;  /* 0x000000ffff207224 */ /* 0x000fe200078e0002 */
[----:B------:R-:W-:Y:S01]  /*18480*/  LOP3.LUT R5, R7, 0x7ff00000, RZ, 0xc0, !PT ;  /* 0x7ff0000007057812 */ /* 0x000fe200078ec0ff */
[----:B------:R-:W-:Y:S01]  /*18490*/  IMAD.MOV.U32 R30, RZ, RZ, R6 ;  /* 0x000000ffff1e7224 */ /* 0x000fe200078e0006 */
[C---:B------:R-:W-:Y:S01]  /*184a0*/  FSETP.GEU.AND P2, PT, |R33|.reuse, 1.469367938527859385e-39, PT ;  /* 0x001000002100780b */ /* 0x040fe20003f4e200 */
[----:B------:R-:W-:Y:S01]  /*184b0*/  IMAD.MOV.U32 R36, RZ, RZ, R32 ;  /* 0x000000ffff247224 */ /* 0x000fe200078e0020 */
[----:B------:R-:W-:Y:S01]  /*184c0*/  LOP3.LUT R2, R33, 0x7ff00000, RZ, 0xc0, !PT ;  /* 0x7ff0000021027812 */ /* 0x000fe200078ec0ff */
[----:B------:R-:W-:Y:S01]  /*184d0*/  IMAD.MOV.U32 R40, RZ, RZ, 0x1 ;  /* 0x00000001ff287424 */ /* 0x000fe200078e00ff */
[----:B------:R-:W-:Y:S01]  /*184e0*/  LOP3.LUT R31, R4, 0x3ff00000, RZ, 0xfc, !PT ;  /* 0x3ff00000041f7812 */ /* 0x000fe200078efcff */
[----:B------:R-:W-:Y:S01]  /*184f0*/  BSSY.RECONVERGENT B0, `(.L_x_7117) ;  /* 0x000007a000007945 */ /* 0x000fe20003800200 */
[----:B------:R-:W-:-:S02]  /*18500*/  ISETP.GE.U32.AND P1, PT, R2, R5, PT ;  /* 0x000000050200720c */ /* 0x000fc40003f26070 */
[----:B------:R-:W-:-:S05]  /*18510*/  FSETP.GEU.AND P0, PT, |R7|, 1.469367938527859385e-39, PT ;  /* 0x001000000700780b */ /* 0x000fca0003f0e200 */
[----:B------:R-:W-:-:S04]  /*18520*/  @!P2 LOP3.LUT R3, R7, 0x7ff00000, RZ, 0xc0, !PT ;  /* 0x7ff000000703a812 */ /* 0x000fc800078ec0ff */
[----:B------:R-:W-:Y:S01]  /*18530*/  @!P2 ISETP.GE.U32.AND P3, PT, R2, R3, PT ;  /* 0x000000030200a20c */ /* 0x000fe20003f66070 */
[----:B------:R-:W-:-:S03]  /*18540*/  IMAD.MOV.U32 R3, RZ, RZ, 0x1ca00000 ;  /* 0x1ca00000ff037424 */ /* 0x000fc600078e00ff */
[----:B------:R-:W0:Y:S02]  /*18550*/  @!P0 DMUL R30, R6, 8.98846567431157953865e+307 ;  /* 0x7fe00000061e8828 */ /* 0x000e240000000000 */
[C---:B------:R-:W-:Y:S01]  /*18560*/  @!P2 SEL R4, R3.reuse, 0x63400000, !P3 ;  /* 0x634000000304a807 */ /* 0x040fe20005800000 */
[----:B0-----:R-:W0:Y:S01]  /*18570*/  MUFU.RCP64H R41, R31 ;  /* 0x0000001f00297308 */ /* 0x001e220000001800 */
[----:B------:R-:W-:Y:S02]  /*18580*/  SEL R28, R3, 0x63400000, !P1 ;  /* 0x63400000031c7807 */ /* 0x000fe40004800000 */
[--C-:B------:R-:W-:Y:S02]  /*18590*/  @!P2 LOP3.LUT R4, R4, 0x80000000, R33.reuse, 0xf8, !PT ;  /* 0x800000000404a812 */ /* 0x100fe400078ef821 */
[----:B------:R-:W-:Y:S01]  /*185a0*/  LOP3.LUT R37, R28, 0x800fffff, R33, 0xf8, !PT ;  /* 0x800fffff1c257812 */ /* 0x000fe200078ef821 */
[----:B------:R-:W-:Y:S01]  /*185b0*/  @!P2 IMAD.MOV.U32 R28, RZ, RZ, RZ ;  /* 0x000000ffff1ca224 */ /* 0x000fe200078e00ff */
[----:B------:R-:W-:Y:S01]  /*185c0*/  @!P2 LOP3.LUT R29, R4, 0x100000, RZ, 0xfc, !PT ;  /* 0x00100000041da812 */ /* 0x000fe200078efcff */
[----:B------:R-:W-:Y:S01]  /*185d0*/  IMAD.MOV.U32 R4, RZ, RZ, R2 ;  /* 0x000000ffff047224 */ /* 0x000fe200078e0002 */
[----:B------:R-:W-:-:S15]  /*185e0*/  @!P0 LOP3.LUT R5, R31, 0x7ff00000, RZ, 0xc0, !PT ;  /* 0x7ff000001f058812 */ /* 0x000fde00078ec0ff */
[----:B------:R-:W-:-:S15]  /*185f0*/  NOP ;  /* 0x0000000000007918 */ /* 0x000fde0000000000 */
[----:B------:R-:W-:-:S15]  /*18600*/  NOP ;  /* 0x0000000000007918 */ /* 0x000fde0000000000 */
[----:B------:R-:W-:-:S07]  /*18610*/  NOP ;  /* 0x0000000000007918 */ /* 0x000fce0000000000 */
[----:B------:R-:W1:Y:S02]  /*18620*/  @!P2 DFMA R36, R36, 2, -R28 ;  /* 0x400000002424a82b */ /* 0x000e64000000081c */
[----:B-1----:R-:W-:-:S05]  /*18630*/  @!P2 LOP3.LUT R4, R37, 0x7ff00000, RZ, 0xc0, !PT ;  /* 0x7ff000002504a812 */ /* 0x002fca00078ec0ff */
[----:B------:R-:W-:-:S05]  /*18640*/  VIADD R28, R4, 0xffffffff ;  /* 0xffffffff041c7836 */ /* 0x000fca0000000000 */
[----:B------:R-:W-:Y:S01]  /*18650*/  ISETP.GT.U32.AND P0, PT, R28, 0x7feffffe, PT ;  /* 0x7feffffe1c00780c */ /* 0x000fe20003f04070 */
[----:B------:R-:W-:-:S05]  /*18660*/  VIADD R28, R5, 0xffffffff ;  /* 0xffffffff051c7836 */ /* 0x000fca0000000000 */
[----:B------:R-:W-:-:S15]  /*18670*/  ISETP.GT.U32.OR P0, PT, R28, 0x7feffffe, P0 ;  /* 0x7feffffe1c00780c */ /* 0x000fde0000704470 */
[----:B------:R-:W-:-:S15]  /*18680*/  NOP ;  /* 0x0000000000007918 */ /* 0x000fde0000000000 */
[----:B------:R-:W-:-:S15]  /*18690*/  NOP ;  /* 0x0000000000007918 */ /* 0x000fde0000000000 */
[----:B------:R-:W-:-:S01]  /*186a0*/  NOP ;  /* 0x0000000000007918 */ /* 0x000fc20000000000 */
        /* <DEDUP_REMOVED lines=37> */
[----:B------:R-:W-:-:S04]  /*18900*/  LOP3.LUT R5, R7, 0x7ff00000, RZ, 0xc0, !PT ;  /* 0x7ff0000007057812 */ /* 0x000fc800078ec0ff */
        /* <DEDUP_REMOVED lines=18> */
[----:B------:R-:W-:-:S06]  /*18a30*/  IMAD.MOV.U32 R4, RZ, RZ, RZ ;  /* 0x000000ffff047224 */ /* 0x000fcc00078e00ff */
[----:B------:R-:W0:Y:S02]  /*18a40*/  DFMA R4, R38, -R4, R28 ;  /* 0x800000042604722b */ /* 0x000e24000000001c */
[----:B0-----:R-:W-:-:S15]  /*18a50*/  FSETP.NEU.AND P0, PT, |R5|, R3, PT ;  /* 0x000000030500720b */ /* 0x001fde0003f0d200 */
[----:B------:R-:W-:-:S15]  /*18a60*/  NOP ;  /* 0x0000000000007918 */ /* 0x000fde0000000000 */
[----:B------:R-:W-:-:S15]  /*18a70*/  NOP ;  /* 0x0000000000007918 */ /* 0x000fde0000000000 */
[----:B------:R-:W-:-:S15]  /*18a80*/  NOP ;  /* 0x0000000000007918 */ /* 0x000fde0000000000 */
[----:B------:R-:W-:-:S02]  /*18a90*/  NOP ;  /* 0x0000000000007918 */ /* 0x000fc40000000000 */
[----:B------:R-:W0:Y:S02]  /*18aa0*/  DMUL.RP R28, R28, R30 ;  /* 0x0000001e1c1c7228 */ /* 0x000e240000008000 */
[----:B0-----:R-:W-:Y:S02]  /*18ab0*/  LOP3.LUT R6, R29, R6, RZ, 0x3c, !PT ;  /* 0x000000061d067212 */ /* 0x001fe400078e3cff */
[----:B------:R-:W-:Y:S02]  /*18ac0*/  FSEL R2, R28, R38, !P0 ;  /* 0x000000261c027208 */ /* 0x000fe40004000000 */
[----:B------:R-:W-:-:S03]  /*18ad0*/  FSEL R3, R6, R39, !P0 ;  /* 0x0000002706037208 */ /* 0x000fc60004000000 */
[----:B------:R-:W-:Y:S02]  /*18ae0*/  IMAD.MOV.U32 R38, RZ, RZ, R2 ;  /* 0x000000ffff267224 */ /* 0x000fe400078e0002 */
[----:B------:R-:W-:Y:S01]  /*18af0*/  IMAD.MOV.U32 R39, RZ, RZ, R3 ;  /* 0x000000ffff277224 */ /* 0x000fe200078e0003 */
[----:B------:R-:W-:Y:S06]  /*18b00*/  BRA `(.L_x_7119) ;  /* 0x0000000000607947 */ /* 0x000fec0003800000 */
.L_x_7118:
        /* <DEDUP_REMOVED lines=17> */
.L_x_7121:
[----:B------:R-:W-:Y:S01]  /*18c20*/  LOP3.LUT R3, R7, 0x80000, RZ, 0xfc, !PT ;  /* 0x0008000007037812 */ /* 0x000fe200078efcff */
[----:B------:R-:W-:-:S04]  /*18c30*/  IMAD.MOV.U32 R38, RZ, RZ, R6 ;  /* 0x000000ffff267224 */ /* 0x000fc800078e0006 */
[----:B------:R-:W-:Y:S01]  /*18c40*/  IMAD.MOV.U32 R39, RZ, RZ, R3 ;  /* 0x000000ffff277224 */ /* 0x000fe200078e0003 */
[----:B------:R-:W-:Y:S06]  /*18c50*/  BRA `(.L_x_7119) ;  /* 0x00000000000c7947 */ /* 0x000fec0003800000 */
.L_x_7120:
[----:B------:R-:W-:Y:S01]  /*18c60*/  LOP3.LUT R3, R33, 0x80000, RZ, 0xfc, !PT ;  /* 0x0008000021037812 */ /* 0x000fe200078efcff */
[----:B------:R-:W-:-:S04]  /*18c70*/  IMAD.MOV.U32 R38, RZ, RZ, R32 ;  /* 0x000000ffff267224 */ /* 0x000fc800078e0020 */
[----:B------:R-:W-:-:S07]  /*18c80*/  IMAD.MOV.U32 R39, RZ, RZ, R3 ;  /* 0x000000ffff277224 */ /* 0x000fce00078e0003 */
.L_x_7119:
[----:B------:R-:W-:Y:S05]  /*18c90*/  BSYNC.RECONVERGENT B0 ;  /* 0x0000000000007941 */ /* 0x000fea0003800200 */
.L_x_7117:
[----:B------:R-:W-:Y:S02]  /*18ca0*/  IMAD.MOV.U32 R4, RZ, RZ, R0 ;  /* 0x000000ffff047224 */ /* 0x000fe400078e0000 */
[----:B------:R-:W-:Y:S02]  /*18cb0*/  IMAD.MOV.U32 R5, RZ, RZ, 0x0 ;  /* 0x00000000ff057424 */ /* 0x000fe400078e00ff */
[----:B------:R-:W-:Y:S02]  /*18cc0*/  IMAD.MOV.U32 R2, RZ, RZ, R38 ;  /* 0x000000ffff027224 */ /* 0x000fe400078e0026 */
[----:B------:R-:W-:Y:S01]  /*18cd0*/  IMAD.MOV.U32 R3, RZ, RZ, R39 ;  /* 0x000000ffff037224 */ /* 0x000fe200078e0027 */
[----:B------:R-:W-:Y:S06]  /*18ce0*/  RET.REL.NODEC R4 `(_ZN2at6native27unrolled_elementwise_kernelIZZZNS0_61_GLOBAL__N__132982cb_23_ActivationSiluKernel_cu_1520ed90_293311silu_kernelERNS_18TensorIteratorBaseEENKUlvE_clEvENKUlvE1_clEvEUlN3c107complexIdEEE_St5arrayIPcLm2EELi4E23TrivialOffsetCalculatorILi1EjESF_NS0_6memory15LoadWithoutCastENSG_16StoreWithoutCastEEEviT_T0_T2_T3_T4_T5_) ;  /* 0xfffffe7004c47950 */ /* 0x000fec0003c3ffff */
        .type           $_ZN2at6native27unrolled_elementwise_kernelIZZZNS0_61_GLOBAL__N__132982cb_23_ActivationSiluKernel_cu_1520ed90_293311silu_kernelERNS_18TensorIteratorBaseEENKUlvE_clEvENKUlvE1_clEvEUlN3c107complexIdEEE_St5arrayIPcLm2EELi4E23TrivialOffsetCalculatorILi1EjESF_NS0_6memory15LoadWithoutCastENSG_16StoreWithoutCastEEEviT_T0_T2_T3_T4_T5_$__internal_trig_reduction_slowpathd,@function
        .size           $_ZN2at6native27unrolled_elementwise_kernelIZZZNS0_61_GLOBAL__N__132982cb_23_ActivationSiluKernel_cu_1520ed90_293311silu_kernelERNS_18TensorIteratorBaseEENKUlvE_clEvENKUlvE1_clEvEUlN3c107complexIdEEE_St5arrayIPcLm2EELi4E23TrivialOffsetCalculatorILi1EjESF_NS0_6memory15LoadWithoutCastENSG_16StoreWithoutCastEEEviT_T0_T2_T3_T4_T5_$__internal_trig_reduction_slowpathd,(.L_x_10139 - $_ZN2at6native27unrolled_elementwise_kernelIZZZNS0_61_GLOBAL__N__132982cb_23_ActivationSiluKernel_cu_1520ed90_293311silu_kernelERNS_18TensorIteratorBaseEENKUlvE_clEvENKUlvE1_clEvEUlN3c107complexIdEEE_St5arrayIPcLm2EELi4E23TrivialOffsetCalculatorILi1EjESF_NS0_6memory15LoadWithoutCastENSG_16StoreWithoutCastEEEviT_T0_T2_T3_T4_T5_$__internal_trig_reduction_slowpathd)
$_ZN2at6native27unrolled_elementwise_kernelIZZZNS0_61_GLOBAL__N__132982cb_23_ActivationSiluKernel_cu_1520ed90_293311silu_kernelERNS_18TensorIteratorBaseEENKUlvE_clEvENKUlvE1_clEvEUlN3c107complexIdEEE_St5arrayIPcLm2EELi4E23TrivialOffsetCalculatorILi1EjESF_NS0_6memory15LoadWithoutCastENSG_16StoreWithoutCastEEEviT_T0_T2_T3_T4_T5_$__internal_trig_reduction_slowpathd:
[----:B------:R-:W-:Y:S01]  /*18cf0*/  SHF.R.U32.HI R39, RZ, 0x14, R37 ;  /* 0x00000014ff277819 */ /* 0x000fe20000011625 */
[----:B------:R-:W-:-:S03]  /*18d00*/  IMAD.MOV.U32 R4, RZ, RZ, RZ ;  /* 0x000000ffff047224 */ /* 0x000fc600078e00ff */
        /* <DEDUP_REMOVED lines=21> */
.L_x_7126:
[----:B------:R-:W1:Y:S01]  /*18e60*/  LDC.64 R4, c[0x4][0x158] ;  /* 0x01005600ff047b82 */ /* 0x000e620000000a00 */
[----:B0-----:R-:W-:Y:S02]  /*18e70*/  R2UR UR6, R46 ;  /* 0x000000002e0672ca */ /* 0x001fe400000e0000 */
[----:B------:R-:W-:Y:S01]  /*18e80*/  R2UR UR7, R47 ;  /* 0x000000002f0772ca */ /* 0x000fe200000e0000 */
[----:B-1----:R-:W-:-:S12]  /*18e90*/  IMAD.WIDE R50, R7, 0x8, R4 ;  /* 0x0000000807327825 */ /* 0x002fd800078e0204 */
[----:B------:R-:W2:Y:S01]  /*18ea0*/  LDG.E.64.CONSTANT R50, desc[UR6][R50.64] ;  /* 0x0000000632327981 */ /* 0x000ea2000c1e9b00 */
[----:B------:R-:W-:Y:S02]  /*18eb0*/  IMAD.MOV.U32 R30, RZ, RZ, R48 ;  /* 0x000000ffff1e7224 */ /* 0x000fe400078e0030 */
[----:B------:R-:W-:Y:S02]  /*18ec0*/  IMAD.MOV.U32 R31, RZ, RZ, R49 ;  /* 0x000000ffff1f7224 */ /* 0x000fe400078e0031 */
[----:B------:R-:W-:Y:S02]  /*18ed0*/  VIADD R29, R29, 0x1 ;  /* 0x000000011d1d7836 */ /* 0x000fe40000000000 */
[----:B------:R-:W-:Y:S02]  /*18ee0*/  VIADD R7, R7, 0x1 ;  /* 0x0000000107077836 */ /* 0x000fe40000000000 */
[----:B--2---:R-:W-:-:S04]  /*18ef0*/  IMAD.WIDE.U32 R30, P2, R50, R0, R30 ;  /* 0x00000000321e7225 */ /* 0x004fc8000784001e */
[C---:B------:R-:W-:Y:S02]  /*18f00*/  IMAD R4, R50.reuse, R2, RZ ;  /* 0x0000000232047224 */ /* 0x040fe400078e02ff */
[----:B------:R-:W-:Y:S02]  /*18f10*/  IMAD R3, R51, R0, RZ ;  /* 0x0000000033037224 */ /* 0x000fe400078e02ff */
[----:B------:R-:W-:Y:S01]  /*18f20*/  IMAD.HI.U32 R6, R50, R2, RZ ;  /* 0x0000000232067227 */ /* 0x000fe200078e00ff */
[----:B------:R-:W-:-:S03]  /*18f30*/  IADD3 R4, P0, PT, R4, R31, RZ ;  /* 0x0000001f04047210 */ /* 0x000fc60007f1e0ff */
[----:B------:R-:W-:Y:S01]  /*18f40*/  IMAD.X R6, RZ, RZ, R6, P2 ;  /* 0x000000ffff067224 */ /* 0x000fe200010e0606 */
[----:B------:R-:W-:Y:S01]  /*18f50*/  IADD3 R49, P1, PT, R3, R4, RZ ;  /* 0x0000000403317210 */ /* 0x000fe20007f3e0ff */
[----:B------:R-:W-:-:S04]  /*18f60*/  IMAD.HI.U32 R3, R51, R0, RZ ;  /* 0x0000000033037227 */ /* 0x000fc800078e00ff */
[----:B------:R-:W-:Y:S01]  /*18f70*/  IMAD.HI.U32 R4, R51, R2, RZ ;  /* 0x0000000233047227 */ /* 0x000fe200078e00ff */
[----:B------:R-:W-:-:S03]  /*18f80*/  IADD3.X R6, P0, PT, R3, R6, RZ, P0, !PT ;  /* 0x0000000603067210 */ /* 0x000fc6000071e4ff */
[----:B------:R-:W-:Y:S02]  /*18f90*/  IMAD R5, R51, R2, RZ ;  /* 0x0000000233057224 */ /* 0x000fe400078e02ff */
[----:B------:R-:W-:Y:S01]  /*18fa0*/  IMAD.X R3, RZ, RZ, R4, P0 ;  /* 0x000000ffff037224 */ /* 0x000fe200000e0604 */
[----:B------:R-:W-:Y:S01]  /*18fb0*/  ISETP.NE.AND P0, PT, R29, -0xf, PT ;  /* 0xfffffff11d00780c */ /* 0x000fe20003f05270 */
[----:B------:R-:W-:Y:S01]  /*18fc0*/  IMAD.MOV.U32 R48, RZ, RZ, R30 ;  /* 0x000000ffff307224 */ /* 0x000fe200078e001e */
[----:B------:R-:W-:Y:S01]  /*18fd0*/  IADD3.X R6, P1, PT, R5, R6, RZ, P1, !PT ;  /* 0x0000000605067210 */ /* 0x000fe20000f3e4ff */
[C---:B------:R-:W-:Y:S02]  /*18fe0*/  IMAD R30, R28.reuse, 0x8, R1 ;  /* 0x000000081c1e7824 */ /* 0x040fe400078e0201 */
[----:B------:R-:W-:Y:S02]  /*18ff0*/  VIADD R28, R28, 0x1 ;  /* 0x000000011c1c7836 */ /* 0x000fe40000000000 */
[----:B------:R-:W-:Y:S01]  /*19000*/  IMAD.X R3, RZ, RZ, R3, P1 ;  /* 0x000000ffff037224 */ /* 0x000fe200008e0603 */
[----:B------:R0:W-:Y:S02]  /*19010*/  STL.64 [R30], R48 ;  /* 0x000000301e007387 */ /* 0x0001e40000100a00 */
[----:B0-----:R-:W-:-:S02]  /*19020*/  IMAD.MOV.U32 R48, RZ, RZ, R6 ;  /* 0x000000ffff307224 */ /* 0x001fc400078e0006 */
[----:B------:R-:W-:Y:S01]  /*19030*/  IMAD.MOV.U32 R49, RZ, RZ, R3 ;  /* 0x000000ffff317224 */ /* 0x000fe200078e0003 */
[----:B------:R-:W-:Y:S06]  /*19040*/  @P0 BRA `(.L_x_7126) ;  /* 0xfffffffc00840947 */ /* 0x000fec000383ffff */
[----:B------:R-:W-:Y:S05]  /*19050*/  BSYNC.RECONVERGENT B1 ;  /* 0x0000000000017941 */ /* 0x000fea0003800200 */
.L_x_7125:
[----:B------:R-:W-:-:S05]  /*19060*/  LOP3.LUT R2, R39, 0x7ff, RZ, 0xc0, !PT ;  /* 0x000007ff27027812 */ /* 0x000fca00078ec0ff */
[----:B------:R-:W-:-:S05]  /*19070*/  VIADD R2, R2, 0xfffffc00 ;  /* 0xfffffc0002027836 */ /* 0x000fca0000000000 */
[----:B------:R-:W-:Y:S02]  /*19080*/  SHF.R.U32.HI R0, RZ, 0x6, R2 ;  /* 0x00000006ff007819 */ /* 0x000fe40000011602 */
[----:B------:R-:W-:Y:S02]  /*19090*/  ISETP.GE.U32.AND P0, PT, R2, 0x80, PT ;  /* 0x000000800200780c */ /* 0x000fe40003f06070 */
[----:B------:R-:W-:-:S04]  /*190a0*/  IADD3 R0, PT, PT, -R0, 0x13, RZ ;  /* 0x0000001300007810 */ /* 0x000fc80007ffe1ff */
[----:B------:R-:W-:-:S07]  /*190b0*/  SEL R7, R0, 0x12, P0 ;  /* 0x0000001200077807 */ /* 0x000fce0000000000 */
.L_x_7124:
[----:B------:R-:W-:Y:S05]  /*190c0*/  BSYNC.RECONVERGENT B0 ;  /* 0x0000000000007941 */ /* 0x000fea0003800200 */
.L_x_7123:
[C---:B------:R-:W-:Y:S02]  /*190d0*/  LOP3.LUT R0, R39.reuse, 0x7ff, RZ, 0xc0, !PT ;  /* 0x000007ff27007812 */ /* 0x040fe400078ec0ff */
[----:B------:R-:W-:-:S03]  /*190e0*/  LOP3.LUT P0, R39, R39, 0x3f, RZ, 0xc0, !PT ;  /* 0x0000003f27277812 */ /* 0x000fc6000780c0ff */
[----:B------:R-:W-:-:S05]  /*190f0*/  VIADD R0, R0, 0xfffffc00 ;  /* 0xfffffc0000007836 */ /* 0x000fca0000000000 */
[----:B------:R-:W-:-:S05]  /*19100*/  SHF.R.U32.HI R0, RZ, 0x6, R0 ;  /* 0x00000006ff007819 */ /* 0x000fca0000011600 */
[----:B------:R-:W-:-:S04]  /*19110*/  IMAD.IADD R0, R0, 0x1, R7 ;  /* 0x0000000100007824 */ /* 0x000fc800078e0207 */
[----:B------:R-:W-:-:S05]  /*19120*/  IMAD.U32 R31, R0, 0x8, R1 ;  /* 0x00000008001f7824 */ /* 0x000fca00078e0001 */
[----:B------:R0:W-:Y:S04]  /*19130*/  STL.64 [R31+-0x78], R48 ;  /* 0xffff88301f007387 */ /* 0x0001e80000100a00 */
[----:B------:R-:W2:Y:S04]  /*19140*/  @P0 LDL.64 R6, [R1+0x8] ;  /* 0x0000080001060983 */ /* 0x000ea80000100a00 */
[----:B------:R-:W3:Y:S04]  /*19150*/  LDL.64 R2, [R1+0x10] ;  /* 0x0000100001027983 */ /* 0x000ee80000100a00 */
[----:B------:R-:W0:Y:S01]  /*19160*/  LDL.64 R4, [R1+0x18] ;  /* 0x0000180001047983 */ /* 0x000e220000100a00 */
[----:B------:R-:W-:Y:S01]  /*19170*/  @P0 LOP3.LUT R0, R39, 0x3f, RZ, 0x3c, !PT ;  /* 0x0000003f27000812 */ /* 0x000fe200078e3cff */
[----:B------:R-:W-:Y:S01]  /*19180*/  BSSY.RECONVERGENT B0, `(.L_x_7127) ;  /* 0x0000034000007945 */ /* 0x000fe20003800200 */
[----:B--2---:R-:W-:-:S02]  /*19190*/  @P0 SHF.R.U64 R30, R6, 0x1, R7 ;  /* 0x00000001061e0819 */ /* 0x004fc40000001207 */
[----:B------:R-:W-:Y:S02]  /*191a0*/  @P0 SHF.R.U32.HI R33, RZ, 0x1, R7 ;  /* 0x00000001ff210819 */ /* 0x000fe40000011607 */
[--C-:B---3--:R-:W-:Y:S02]  /*191b0*/  @P0 SHF.R.U32.HI R7, RZ, 0x1, R3.reuse ;  /* 0x00000001ff070819 */ /* 0x108fe40000011603 */
[C---:B------:R-:W-:Y:S02]  /*191c0*/  @P0 SHF.R.U64 R6, R2.reuse, 0x1, R3 ;  /* 0x0000000102060819 */ /* 0x040fe40000001203 */
[-C--:B------:R-:W-:Y:S02]  /*191d0*/  @P0 SHF.L.U32 R29, R2, R39.reuse, RZ ;  /* 0x00000027021d0219 */ /* 0x080fe400000006ff */
[----:B------:R-:W-:Y:S02]  /*191e0*/  @P0 SHF.R.U64 R30, R30, R0, R33 ;  /* 0x000000001e1e0219 */ /* 0x000fe40000001221 */
[----:B------:R-:W-:-:S02]  /*191f0*/  @P0 SHF.L.U64.HI R28, R2, R39, R3 ;  /* 0x00000027021c0219 */ /* 0x000fc40000010203 */
[-C--:B------:R-:W-:Y:S02]  /*19200*/  @P0 SHF.R.U32.HI R33, RZ, R0.reuse, R33 ;  /* 0x00000000ff210219 */ /* 0x080fe40000011621 */
[----:B0-----:R-:W-:Y:S02]  /*19210*/  @P0 SHF.L.U32 R31, R4, R39, RZ ;  /* 0x00000027041f0219 */ /* 0x001fe400000006ff */
[----:B------:R-:W-:Y:S02]  /*19220*/  @P0 SHF.R.U64 R6, R6, R0, R7 ;  /* 0x0000000006060219 */ /* 0x000fe40000001207 */
[----:B------:R-:W-:Y:S02]  /*19230*/  @P0 LOP3.LUT R2, R29, R30, RZ, 0xfc, !PT ;  /* 0x0000001e1d020212 */ /* 0x000fe400078efcff */
[----:B------:R-:W-:Y:S02]  /*19240*/  @P0 LOP3.LUT R3, R28, R33, RZ, 0xfc, !PT ;  /* 0x000000211c030212 */ /* 0x000fe400078efcff */
[----:B------:R-:W-:-:S02]  /*19250*/  @P0 SHF.L.U64.HI R39, R4, R39, R5 ;  /* 0x0000002704270219 */ /* 0x000fc40000010205 */
[----:B------:R-:W-:Y:S01]  /*19260*/  @P0 LOP3.LUT R4, R31, R6, RZ, 0xfc, !PT ;  /* 0x000000061f040212 */ /* 0x000fe200078efcff */
[C---:B------:R-:W-:Y:S01]  /*19270*/  IMAD.SHL.U32 R6, R2.reuse, 0x4, RZ ;  /* 0x0000000402067824 */ /* 0x040fe200078e00ff */
        /* <DEDUP_REMOVED lines=19> */
[----:B------:R-:W-:-:S03]  /*193b0*/  @!P0 IMAD.MOV R6, RZ, RZ, -R6 ;  /* 0x000000ffff068224 */ /* 0x000fc600078e0a06 */
[----:B------:R-:W0:Y:S02]  /*193c0*/  FLO.U32 R28, R30 ;  /* 0x0000001e001c7300 */ /* 0x000e2400000e0000 */
[C---:B0-----:R-:W-:Y:S02]  /*193d0*/  IADD3 R29, PT, PT, -R28.reuse, 0x1f, RZ ;  /* 0x0000001f1c1d7810 */ /* 0x041fe40007ffe1ff */
[----:B------:R-:W-:-:S03]  /*193e0*/  IADD3 R28, PT, PT, -R28, 0x3f, RZ ;  /* 0x0000003f1c1c7810 */ /* 0x000fc60007ffe1ff */
[----:B------:R-:W-:-:S05]  /*193f0*/  @P1 IMAD.MOV R28, RZ, RZ, R29 ;  /* 0x000000ffff1c1224 */ /* 0x000fca00078e021d */
[----:B------:R-:W-:-:S13]  /*19400*/  ISETP.NE.AND P1, PT, R28, RZ, PT ;  /* 0x000000ff1c00720c */ /* 0x000fda0003f25270 */
        /* <DEDUP_REMOVED lines=11> */
.L_x_7128:
[----:B------:R-:W-:Y:S05]  /*194c0*/  BSYNC.RECONVERGENT B0 ;  /* 0x0000000000007941 */ /* 0x000fea0003800200 */
.L_x_7127:
        /* <DEDUP_REMOVED lines=20> */
[----:B------:R-:W-:-:S05]  /*19610*/  IADD3 R3, P2, PT, R2, 0x1, RZ ;  /* 0x0000000102037810 */ /* 0x000fca0007f5e0ff */
[----:B------:R-:W-:-:S05]  /*19620*/  IMAD.X R0, RZ, RZ, R0, P2 ;  /* 0x000000ffff007224 */ /* 0x000fca00010e0600 */
[----:B------:R-:W-:-:S04]  /*19630*/  SHF.R.U64 R3, R3, 0xa, R0 ;  /* 0x0000000a03037819 */ /* 0x000fc80000001200 */
[----:B------:R-:W-:Y:S02]  /*19640*/  IADD3 R7, P2, PT, R3, 0x1, RZ ;  /* 0x0000000103077810 */ /* 0x000fe40007f5e0ff */
[----:B------:R-:W-:Y:S02]  /*19650*/  SEL R3, RZ, 0xffffffff, !P1 ;  /* 0xffffffffff037807 */ /* 0x000fe40004800000 */
[----:B------:R-:W-:Y:S02]  /*19660*/  LEA.HI.X R0, R0, RZ, RZ, 0x16, P2 ;  /* 0x000000ff00007211 */ /* 0x000fe400010fb4ff */
[----:B------:R-:W-:Y:S01]  /*19670*/  LOP3.LUT P1, R2, R37, 0x80000000, RZ, 0xc0, !PT ;  /* 0x8000000025027812 */ /* 0x000fe2000782c0ff */
[----:B------:R-:W-:Y:S01]  /*19680*/  IMAD.IADD R3, R3, 0x1, -R28 ;  /* 0x0000000103037824 */ /* 0x000fe200078e0a1c */
[--C-:B------:R-:W-:Y:S02]  /*19690*/  SHF.R.U64 R7, R7, 0x1, R0.reuse ;  /* 0x0000000107077819 */ /* 0x100fe40000001200 */
[----:B------:R-:W-:Y:S01]  /*196a0*/  SHF.R.U32.HI R6, RZ, 0x1, R0 ;  /* 0x00000001ff067819 */ /* 0x000fe20000011600 */
[----:B------:R-:W-:Y:S01]  /*196b0*/  IMAD.SHL.U32 R3, R3, 0x100000, RZ ;  /* 0x0010000003037824 */ /* 0x000fe200078e00ff */
[----:B------:R-:W-:-:S02]  /*196c0*/  IADD3 R0, P2, P3, RZ, RZ, R7 ;  /* 0x000000ffff007210 */ /* 0x000fc40007b5e007 */
[----:B------:R-:W-:Y:S02]  /*196d0*/  @!P0 LOP3.LUT R2, R2, 0x80000000, RZ, 0x3c, !PT ;  /* 0x8000000002028812 */ /* 0x000fe400078e3cff */
[----:B------:R-:W-:-:S03]  /*196e0*/  IADD3.X R3, PT, PT, R3, 0x3fe00000, R6, P2, P3 ;  /* 0x3fe0000003037810 */ /* 0x000fc600017e6406 */
[----:B------:R-:W-:Y:S01]  /*196f0*/  @P1 IMAD.MOV R4, RZ, RZ, -R4 ;  /* 0x000000ffff041224 */ /* 0x000fe200078e0a04 */
[----:B------:R-:W-:-:S07]  /*19700*/  LOP3.LUT R37, R3, R2, RZ, 0xfc, !PT ;  /* 0x0000000203257212 */ /* 0x000fce00078efcff */
.L_x_7122:
[----:B------:R-:W-:Y:S02]  /*19710*/  IMAD.MOV.U32 R33, RZ, RZ, 0x0 ;  /* 0x00000000ff217424 */ /* 0x000fe400078e00ff */
[----:B------:R-:W-:Y:S02]  /*19720*/  IMAD.MOV.U32 R36, RZ, RZ, R0 ;  /* 0x000000ffff247224 */ /* 0x000fe400078e0000 */
[----:B------:R-:W-:Y:S05]  /*19730*/  RET.REL.NODEC R32 `(_ZN2at6native27unrolled_elementwise_kernelIZZZNS0_61_GLOBAL__N__132982cb_23_ActivationSiluKernel_cu_1520ed90_293311silu_kernelERNS_18TensorIteratorBaseEENKUlvE_clEvENKUlvE1_clEvEUlN3c107complexIdEEE_St5arrayIPcLm2EELi4E23TrivialOffsetCalculatorILi1EjESF_NS0_6memory15LoadWithoutCastENSG_16StoreWithoutCastEEEviT_T0_T2_T3_T4_T5_) ;  /* 0xfffffe6820307950 */ /* 0x000fea0003c3ffff */
.L_x_7129:
        /* <DEDUP_REMOVED lines=12> */
.L_x_10139:


//--------------------- .text._ZN2at6native29vectorized_elementwise_kernelILi2EZZZNS0_61_GLOBAL__N__132982cb_23_ActivationSiluKernel_cu_1520ed90_293311silu_kernelERNS_18TensorIteratorBaseEENKUlvE_clEvENKUlvE1_clEvEUlN3c107complexIdEEE_St5arrayIPcLm2EEEEviT0_T1_ --------------------------
	.section	.text._ZN2at6native29vectorized_elementwise_kernelILi2EZZZNS0_61_GLOBAL__N__132982cb_23_ActivationSiluKernel_cu_1520ed90_293311silu_kernelERNS_18TensorIteratorBaseEENKUlvE_clEvENKUlvE1_clEvEUlN3c107complexIdEEE_St5arrayIPcLm2EEEEviT0_T1_,"ax",@progbits
	.align	128
        .global         _ZN2at6native29vectorized_elementwise_kernelILi2EZZZNS0_61_GLOBAL__N__132982cb_23_ActivationSiluKernel_cu_1520ed90_293311silu_kernelERNS_18TensorIteratorBaseEENKUlvE_clEvENKUlvE1_clEvEUlN3c107complexIdEEE_St5arrayIPcLm2EEEEviT0_T1_
        .type           _ZN2at6native29vectorized_elementwise_kernelILi2EZZZNS0_61_GLOBAL__N__132982cb_23_ActivationSiluKernel_cu_1520ed90_293311silu_kernelERNS_18TensorIteratorBaseEENKUlvE_clEvENKUlvE1_clEvEUlN3c107complexIdEEE_St5arrayIPcLm2EEEEviT0_T1_,@function
        .size           _ZN2at6native29vectorized_elementwise_kernelILi2EZZZNS0_61_GLOBAL__N__132982cb_23_ActivationSiluKernel_cu_1520ed90_293311silu_kernelERNS_18TensorIteratorBaseEENKUlvE_clEvENKUlvE1_clEvEUlN3c107complexIdEEE_St5arrayIPcLm2EEEEviT0_T1_,(.L_x_10142 - _ZN2at6native29vectorized_elementwise_kernelILi2EZZZNS0_61_GLOBAL__N__132982cb_23_ActivationSiluKernel_cu_1520ed90_293311silu_kernelERNS_18TensorIteratorBaseEENKUlvE_clEvENKUlvE1_clEvEUlN3c107complexIdEEE_St5arrayIPcLm2EEEEviT0_T1_)
        .other          _ZN2at6native29vectorized_elementwise_kernelILi2EZZZNS0_61_GLOBAL__N__132982cb_23_ActivationSiluKernel_cu_1520ed90_293311silu_kernelERNS_18TensorIteratorBaseEENKUlvE_clEvENKUlvE1_clEvEUlN3c107complexIdEEE_St5arrayIPcLm2EEEEviT0_T1_,@"STO_CUDA_ENTRY STV_DEFAULT"
_ZN2at6native29vectorized_elementwise_kernelILi2EZZZNS0_61_GLOBAL__N__132982cb_23_ActivationSiluKernel_cu_1520ed90_293311silu_kernelERNS_18TensorIteratorBaseEENKUlvE_clEvENKUlvE1_clEvEUlN3c107complexIdEEE_St5arrayIPcLm2EEEEviT0_T1_:
.text._ZN2at6native29vectorized_elementwise_kernelILi2EZZZNS0_61_GLOBAL__N__132982cb_23_ActivationSiluKernel_cu_1520ed90_293311silu_kernelERNS_18TensorIteratorBaseEENKUlvE_clEvENKUlvE1_clEvEUlN3c107complexIdEEE_St5arrayIPcLm2EEEEviT0_T1_:
[----:B------:R-:W0:Y:S01]  /*0000*/  LDC R1, c[0x0][0x37c] ;  /* 0x0000df00ff017b82 */ /* 0x000e220000000800 */
[----:B------:R-:W1:Y:S01]  /*0010*/  S2R R17, SR_CTAID.X ;  /* 0x0000000000117919 */ /* 0x000e620000002500 */
[----:B------:R-:W2:Y:S01]  /*0020*/  LDCU UR6, c[0x0][0x380] ;  /* 0x00007000ff0677ac */ /* 0x000ea20008000800 */
[----:B0-----:R-:W-:Y:S01]  /*0030*/  VIADD R1, R1, 0xffffffd8 ;  /* 0xffffffd801017836 */ /* 0x001fe20000000000 */
[----:B------:R-:W0:Y:S01]  /*0040*/  LDCU.64 UR4, c[0x0][0x358] ;  /* 0x00006b00ff0477ac */ /* 0x000e220008000a00 */
[----:B-1----:R-:W-:-:S05]  /*0050*/  IMAD.SHL.U32 R17, R17, 0x400, RZ ;  /* 0x0000040011117824 */ /* 0x002fca00078e00ff */
[----:B--2---:R-:W-:-:S04]  /*0060*/  IADD3 R55, PT, PT, -R17, UR6, RZ ;  /* 0x0000000611377c10 */ /* 0x004fc8000fffe1ff */
[----:B------:R-:W-:-:S13]  /*0070*/  ISETP.GT.U32.AND P0, PT, R55, 0x3ff, PT ;  /* 0x000003ff3700780c */ /* 0x000fda0003f04070 */
[----:B0-----:R-:W-:Y:S05]  /*0080*/  @P0 BRA `(.L_x_7130) ;  /* 0x000002fc00540947 */ /* 0x001fea0003800000 */
[----:B------:R-:W0:Y:S01]  /*0090*/  S2R R52, SR_TID.X ;  /* 0x0000000000347919 */ /* 0x000e220000002100 */
[----:B------:R-:W-:Y:S02]  /*00a0*/  CS2R R38, SRZ ;  /* 0x0000000000267805 */ /* 0x000fe4000001ff00 */
[----:B------:R-:W-:Y:S02]  /*00b0*/  CS2R R36, SRZ ;  /* 0x0000000000247805 */ /* 0x000fe4000001ff00 */
[----:B0-----:R-:W-:Y:S01]  /*00c0*/  ISETP.GE.U32.AND P0, PT, R52, R55, PT ;  /* 0x000000373400720c */ /* 0x001fe20003f06070 */
[----:B------:R-:W-:-:S12]  /*00d0*/  IMAD.MOV.U32 R0, RZ, RZ, R52 ;  /* 0x000000ffff007224 */ /* 0x000fd800078e0034 */
[----:B------:R-:W-:Y:S01]  /*00e0*/  @!P0 VIADD R0, R52, 0x80 ;  /* 0x0000008034008836 */ /* 0x000fe20000000000 */
[----:B------:R-:W0:Y:S04]  /*00f0*/  @!P0 LDC.64 R6, c[0x0][0x390] ;  /* 0x0000e400ff068b82 */ /* 0x000e280000000a00 */
[----:B------:R-:W-:-:S13]  /*0100*/  ISETP.GE.U32.AND P6, PT, R0, R55, PT ;  /* 0x000000370000720c */ /* 0x000fda0003fc6070 */
[----:B------:R-:W-:Y:S01]  /*0110*/  @!P6 IMAD.IADD R5, R17, 0x1, R0 ;  /* 0x000000011105e824 */ /* 0x000fe200078e0200 */
[----:B------:R-:W1:Y:S01]  /*0120*/  @!P6 LDC.64 R2, c[0x0][0x390] ;  /* 0x0000e400ff02eb82 */ /* 0x000e620000000a00 */
[----:B------:R-:W-:-:S05]  /*0130*/  @!P6 VIADD R0, R0, 0x80 ;  /* 0x000000800000e836 */ /* 0x000fca0000000000 */
[----:B------:R-:W-:-:S13]  /*0140*/  ISETP.GE.U32.AND P5, PT, R0, R55, PT ;  /* 0x000000370000720c */ /* 0x000fda0003fa6070 */
[----:B------:R-:W-:Y:S02]  /*0150*/  @!P5 IMAD.IADD R29, R17, 0x1, R0 ;  /* 0x00000001111dd824 */ /* 0x000fe400078e0200 */
[----:B------:R-:W-:Y:S02]  /*0160*/  @!P5 VIADD R0, R0, 0x80 ;  /* 0x000000800000d836 */ /* 0x000fe40000000000 */
[----:B-1----:R-:W-:-:S03]  /*0170*/  @!P6 IMAD.WIDE.U32 R2, R5, 0x10, R2 ;  /* 0x000000100502e825 */ /* 0x002fc600078e0002 */
[C---:B------:R-:W-:Y:S01]  /*0180*/  ISETP.GE.U32.AND P4, PT, R0.reuse, R55, PT ;  /* 0x000000370000720c */ /* 0x040fe20003f86070 */
[----:B------:R-:W1:Y:S01]  /*0190*/  @!P5 LDC.64 R4, c[0x0][0x390] ;  /* 0x0000e400ff04db82 */ /* 0x000e620000000a00 */
[----:B------:R2:W5:Y:S11]  /*01a0*/  @!P6 LDG.E.128 R36, desc[UR4][R2.64] ;  /* 0x000000040224e981 */ /* 0x000576000c1e1d00 */
[----:B------:R-:W-:Y:S01]  /*01b0*/  @!P4 IMAD.IADD R31, R17, 0x1, R0 ;  /* 0x00000001111fc824 */ /* 0x000fe200078e0200 */
[----:B------:R-:W-:Y:S01]  /*01c0*/  CS2R R22, SRZ ;  /* 0x0000000000167805 */ /* 0x000fe2000001ff00 */
[----:B------:R-:W-:Y:S01]  /*01d0*/  @!P4 VIADD R0, R0, 0x80 ;  /* 0x000000800000c836 */ /* 0x000fe20000000000 */
[----:B------:R-:W-:-:S02]  /*01e0*/  CS2R R26, SRZ ;  /* 0x00000000001a7805 */ /* 0x000fc4000001ff00 */
[----:B------:R-:W-:Y:S02]  /*01f0*/  CS2R R24, SRZ ;  /* 0x0000000000187805 */ /* 0x000fe4000001ff00 */
[----:B------:R-:W-:Y:S02]  /*0200*/  CS2R R34, SRZ ;  /* 0x0000000000227805 */ /* 0x000fe4000001ff00 */
[----:B------:R-:W-:Y:S02]  /*0210*/  CS2R R32, SRZ ;  /* 0x0000000000207805 */ /* 0x000fe4000001ff00 */
[----:B------:R-:W-:Y:S01]  /*0220*/  ISETP.GE.U32.AND P3, PT, R0, R55, PT ;  /* 0x000000370000720c */ /* 0x000fe20003f66070 */
[----:B------:R-:W3:-:S12]  /*0230*/  @!P4 LDC.64 R8, c[0x0][0x390] ;  /* 0x0000e400ff08cb82 */ /* 0x000ed80000000a00 */
[----:B------:R-:W-:Y:S01]  /*0240*/  @!P3 IMAD.IADD R19, R17, 0x1, R0 ;  /* 0x000000011113b824 */ /* 0x000fe200078e0200 */
[----:B------:R-:W2:Y:S01]  /*0250*/  @!P3 LDC.64 R10, c[0x0][0x390] ;  /* 0x0000e400ff0abb82 */ /* 0x000ea20000000a00 */
[----:B------:R-:W-:-:S05]  /*0260*/  @!P3 VIADD R0, R0, 0x80 ;  /* 0x000000800000b836 */ /* 0x000fca0000000000 */
[----:B------:R-:W-:-:S13]  /*0270*/  ISETP.GE.U32.AND P2, PT, R0, R55, PT ;  /* 0x000000370000720c */ /* 0x000fda0003f46070 */
[----:B------:R-:W-:Y:S01]  /*0280*/  @!P2 IMAD.IADD R21, R17, 0x1, R0 ;  /* 0x000000011115a824 */ /* 0x000fe200078e0200 */
[----:B------:R-:W4:Y:S01]  /*0290*/  @!P2 LDC.64 R12, c[0x0][0x390] ;  /* 0x0000e400ff0cab82 */ /* 0x000f220000000a00 */
[----:B------:R-:W-:-:S05]  /*02a0*/  @!P2 VIADD R0, R0, 0x80 ;  /* 0x000000800000a836 */ /* 0x000fca0000000000 */
[----:B------:R-:W-:-:S13]  /*02b0*/  ISETP.GE.U32.AND P1, PT, R0, R55, PT ;  /* 0x000000370000720c */ /* 0x000fda0003f26070 */
[----:B------:R-:W-:Y:S01]  /*02c0*/  @!P1 IMAD.IADD R47, R17, 0x1, R0 ;  /* 0x00000001112f9824 */ /* 0x000fe200078e0200 */
[----:B------:R-:W0:Y:S01]  /*02d0*/  @!P1 LDC.64 R14, c[0x0][0x390] ;  /* 0x0000e400ff0e9b82 */ /* 0x000e220000000a00 */
[----:B------:R-:W-:-:S05]  /*02e0*/  @!P1 VIADD R0, R0, 0x80 ;  /* 0x0000008000009836 */ /* 0x000fca0000000000 */
[----:B------:R-:W-:-:S13]  /*02f0*/  ISETP.GE.U32.AND P6, PT, R0, R55, PT ;  /* 0x000000370000720c */ /* 0x000fda0003fc6070 */
[----:B------:R-:W3:Y:S01]  /*0300*/  @!P6 LDC.64 R44, c[0x0][0x390] ;  /* 0x0000e400ff2ceb82 */ /* 0x000ee20000000a00 */
[----:B-1----:R-:W-:-:S04]  /*0310*/  @!P5 IMAD.WIDE.U32 R28, R29, 0x10, R4 ;  /* 0x000000101d1cd825 */ /* 0x002fc800078e0004 */
[----:B----4-:R-:W-:-:S04]  /*0320*/  @!P2 IMAD.WIDE.U32 R4, R21, 0x10, R12 ;  /* 0x000000101504a825 */ /* 0x010fc800078e000c */
[C---:B------:R-:W-:Y:S02]  /*0330*/  @!P6 IMAD.IADD R13, R17.reuse, 0x1, R0 ;  /* 0x00000001110de824 */ /* 0x040fe400078e0200 */
[----:B------:R-:W-:Y:S01]  /*0340*/  @!P0 IMAD.IADD R17, R17, 0x1, R52 ;  /* 0x0000000111118824 */ /* 0x000fe200078e0234 */
[----:B------:R-:W-:Y:S01]  /*0350*/  CS2R R20, SRZ ;  /* 0x0000000000147805 */ /* 0x000fe2000001ff00 */
[----:B--2---:R-:W-:Y:S01]  /*0360*/  @!P3 IMAD.WIDE.U32 R2, R19, 0x10, R10 ;  /* 0x000000101302b825 */ /* 0x004fe200078e000a */
[----:B------:R-:W-:-:S03]  /*0370*/  CS2R R18, SRZ ;  /* 0x0000000000127805 */ /* 0x000fc6000001ff00 */
[----:B0-----:R-:W-:Y:S01]  /*0380*/  @!P1 IMAD.WIDE.U32 R46, R47, 0x10, R14 ;  /* 0x000000102f2e9825 */ /* 0x001fe200078e000e */
[----:B------:R-:W-:-:S03]  /*0390*/  CS2R R14, SRZ ;  /* 0x00000000000e7805 */ /* 0x000fc6000001ff00 */
[----:B------:R-:W-:Y:S01]  /*03a0*/  @!P0 IMAD.WIDE.U32 R6, R17, 0x10, R6 ;  /* 0x0000001011068825 */ /* 0x000fe200078e0006 */
[----:B------:R-:W-:Y:S01]  /*03b0*/  CS2R R16, SRZ ;  /* 0x0000000000107805 */ /* 0x000fe2000001ff00 */
[----:B------:R-:W5:Y:S02]  /*03c0*/  @!P1 LDG.E.128 R20, desc[UR4][R46.64] ;  /* 0x000000042e149981 */ /* 0x000f64000c1e1d00 */
[----:B---3--:R-:W-:Y:S01]  /*03d0*/  @!P6 IMAD.WIDE.U32 R44, R13, 0x10, R44 ;  /* 0x000000100d2ce825 */ /* 0x008fe200078e002c */
[----:B------:R-:W-:Y:S01]  /*03e0*/  CS2R R12, SRZ ;  /* 0x00000000000c7805 */ /* 0x000fe2000001ff00 */
[----:B------:R-:W5:Y:S04]  /*03f0*/  @!P0 LDG.E.128 R32, desc[UR4][R6.64] ;  /* 0x0000000406208981 */ /* 0x000f68000c1e1d00 */
[----:B------:R-:W5:Y:S04]  /*0400*/  @!P2 LDG.E.128 R16, desc[UR4][R4.64] ;  /* 0x000000040410a981 */ /* 0x000f68000c1e1d00 */
[----:B------:R-:W5:Y:S04]  /*0410*/  @!P3 LDG.E.128 R12, desc[UR4][R2.64] ;  /* 0x00000004020cb981 */ /* 0x000f68000c1e1d00 */
[----:B------:R-:W5:Y:S01]  /*0420*/  @!P6 LDG.E.128 R24, desc[UR4][R44.64] ;  /* 0x000000042c18e981 */ /* 0x000f62000c1e1d00 */
[----:B------:R-:W-:Y:S01]  /*0430*/  @!P4 IMAD.WIDE.U32 R30, R31, 0x10, R8 ;  /* 0x000000101f1ec825 */ /* 0x000fe200078e0008 */
[----:B------:R-:W-:-:S02]  /*0440*/  CS2R R42, SRZ ;  /* 0x00000000002a7805 */ /* 0x000fc4000001ff00 */
[----:B------:R-:W-:Y:S02]  /*0450*/  CS2R R40, SRZ ;  /* 0x0000000000287805 */ /* 0x000fe4000001ff00 */
[----:B------:R-:W-:Y:S02]  /*0460*/  CS2R R10, SRZ ;  /* 0x00000000000a7805 */ /* 0x000fe4000001ff00 */
[----:B------:R-:W-:Y:S01]  /*0470*/  CS2R R8, SRZ ;  /* 0x0000000000087805 */ /* 0x000fe2000001ff00 */
[----:B------:R-:W-:Y:S01]  /*0480*/  BSSY.RECONVERGENT B2, `(.L_x_7131) ;  /* 0x00005f8000027945 */ /* 0x000fe20003800200 */
[----:B------:R0:W5:Y:S04]  /*0490*/  @!P5 LDG.E.128 R40, desc[UR4][R28.64] ;  /* 0x000000041c28d981 */ /* 0x000168000c1e1d00 */
[----:B------:R1:W5:Y:S01]  /*04a0*/  @!P4 LDG.E.128 R8, desc[UR4][R30.64] ;  /* 0x000000041e08c981 */ /* 0x000362000c1e1d00 */
[----:B0-----:R-:W-:-:S02]  /*04b0*/  CS2R R28, SRZ ;  /* 0x00000000001c7805 */ /* 0x001fc4000001ff00 */
[----:B-1----:R-:W-:Y:S01]  /*04c0*/  CS2R R30, SRZ ;  /* 0x00000000001e7805 */ /* 0x002fe2000001ff00 */
        /* <DEDUP_REMOVED lines=129> */
.L_x_7134:
        /* <DEDUP_REMOVED lines=56> */
[----:B------:R-:W-:Y:S05]  /*1060*/  CALL.REL.NOINC `($_ZN2at6native29vectorized_elementwise_kernelILi2EZZZNS0_61_GLOBAL__N__132982cb_23_ActivationSiluKernel_cu_1520ed90_293311silu_kernelERNS_18TensorIteratorBaseEENKUlvE_clEvENKUlvE1_clEvEUlN3c107complexIdEEE_St5arrayIPcLm2EEEEviT0_T1_$__internal_trig_reduction_slowpathd) ;  /* 0x000005f000807944 */ /* 0x000fea0003c00000 */
[----:B------:R-:W-:Y:S02]  /*1070*/  IMAD.MOV.U32 R2, RZ, RZ, R6 ;  /* 0x000000ffff027224 */ /* 0x000fe400078e0006 */
[----:B------:R-:W-:-:S07]  /*1080*/  IMAD.MOV.U32 R3, RZ, RZ, R7 ;  /* 0x000000ffff037224 */ /* 0x000fce00078e0007 */
.L_x_7140:
[----:B------:R-:W-:Y:S05]  /*1090*/  BSYNC.RECONVERGENT B5 ;  /* 0x0000000000057941 */ /* 0x000fea0003800200 */
.L_x_7139:
[----:B------:R-:W-:-:S07]  /*10a0*/  VIADD R0, R4, 0x1 ;  /* 0x0000000104007836 */ /* 0x000fce0000000000 */
.L_x_7138:
[----:B------:R-:W-:Y:S05]  /*10b0*/  BSYNC.RECONVERGENT B4 ;  /* 0x0000000000047941 */ /* 0x000fea0003800200 */
.L_x_7137:
        /* <DEDUP_REMOVED lines=120> */
[----:B------:R-:W-:Y:S02]  /*1840*/  IMAD.MOV.U32 R2, RZ, RZ, R6 ;  /* 0x000000ffff027224 */ /* 0x000fe400078e0006 */
[----:B------:R-:W-:-:S07]  /*1850*/  IMAD.MOV.U32 R3, RZ, RZ, R7 ;  /* 0x000000ffff037224 */ /* 0x000fce00078e0007 */
.L_x_7142:
[----:B------:R-:W-:Y:S05]  /*1860*/  BSYNC.RECONVERGENT B4 ;  /* 0x0000000000047941 */ /* 0x000fea0003800200 */
.L_x_7141:
        /* <DEDUP_REMOVED lines=14> */
[----:B------:R-:W-:-:S15]  /*1950*/  FSEL R57, -R53, 0.11223486810922622681, !P0 ;  /* 0x3de5db6535397808 */ /* 0x000fde0004000100 */
        /* <DEDUP_REMOVED lines=49> */
.L_x_7136:
        /* <DEDUP_REMOVED lines=15> */
.L_x_7143:
        /* <DEDUP_REMOVED lines=135> */
.L_x_7146:
[----:B------:R-:W-:Y:S05]  /*25d0*/  BSYNC.RECONVERGENT B0 ;  /* 0x0000000000007941 */ /* 0x000fea0003800200 */
.L_x_7145:
        /* <DEDUP_REMOVED lines=62> */
.L_x_7150:
[----:B------:R-:W-:Y:S05]  /*29c0*/  BSYNC.RECONVERGENT B5 ;  /* 0x0000000000057941 */ /* 0x000fea0003800200 */
.L_x_7149:
[----:B------:R-:W-:-:S07]  /*29d0*/  VIADD R0, R0, 0x1 ;  /* 0x0000000100007836 */ /* 0x000fce0000000000 */
.L_x_7148:
[----:B------:R-:W-:Y:S05]  /*29e0*/  BSYNC.RECONVERGENT B4 ;  /* 0x0000000000047941 */ /* 0x000fea0003800200 */
.L_x_7147:
        /* <DEDUP_REMOVED lines=129> */
.L_x_7152:
[----:B------:R-:W-:Y:S05]  /*3200*/  BSYNC.RECONVERGENT B4 ;  /* 0x0000000000047941 */ /* 0x000fea0003800200 */
.L_x_7151:
        /* <DEDUP_REMOVED lines=86> */
.L_x_7144:
        /* <DEDUP_REMOVED lines=124> */
.L_x_7154:
[----:B------:R-:W-:Y:S05]  /*3f30*/  BSYNC.RECONVERGENT B0 ;  /* 0x0000000000007941 */ /* 0x000fea0003800200 */
.L_x_7153:
        /* <DEDUP_REMOVED lines=48> */
[----:B-1----:R-:W-:Y:S05]  /*4240*/  CALL.REL.NOINC `($_ZN2at6native29vectorized_elementwise_kernelILi2EZZZNS0_61_GLOBAL__N__132982cb_23_ActivationSiluKernel_cu_1520ed90_293311silu_kernelERNS_18TensorIteratorBaseEENKUlvE_clEvENKUlvE1_clEvEUlN3c107complexIdEEE_St5arrayIPcLm2EEEEviT0_T1_$__internal_trig_reduction_slowpathd) ;  /* 0x000005c000087944 */ /* 0x002fea0003c00000 */
[----:B------:R-:W-:Y:S02]  /*4250*/  IMAD.MOV.U32 R2, RZ, RZ, R6 ;  /* 0x000000ffff027224 */ /* 0x000fe400078e0006 */
[----:B------:R-:W-:-:S07]  /*4260*/  IMAD.MOV.U32 R3, RZ, RZ, R7 ;  /* 0x000000ffff037224 */ /* 0x000fce00078e0007 */
.L_x_7158:
[----:B------:R-:W-:Y:S05]  /*4270*/  BSYNC.RECONVERGENT B5 ;  /* 0x0000000000057941 */ /* 0x000fea0003800200 */
.L_x_7157:
[----:B------:R-:W-:-:S07]  /*4280*/  VIADD R0, R4, 0x1 ;  /* 0x0000000104007836 */ /* 0x000fce0000000000 */
.L_x_7156:
[----:B------:R-:W-:Y:S05]  /*4290*/  BSYNC.RECONVERGENT B4 ;  /* 0x0000000000047941 */ /* 0x000fea0003800200 */
.L_x_7155:
        /* <DEDUP_REMOVED lines=115> */
[----:B------:R-:W-:Y:S02]  /*49d0*/  IMAD.MOV.U32 R2, RZ, RZ, R6 ;  /* 0x000000ffff027224 */ /* 0x000fe400078e0006 */
[----:B------:R-:W-:-:S07]  /*49e0*/  IMAD.MOV.U32 R3, RZ, RZ, R7 ;  /* 0x000000ffff037224 */ /* 0x000fce00078e0007 */
.L_x_7160:
[----:B------:R-:W-:Y:S05]  /*49f0*/  BSYNC.RECONVERGENT B4 ;  /* 0x0000000000047941 */ /* 0x000fea0003800200 */
.L_x_7159:
        /* <DEDUP_REMOVED lines=72> */
.L_x_7135:
[----:B------:R-:W-:Y:S05]  /*4e80*/  BSYNC.RECONVERGENT B3 ;  /* 0x0000000000037941 */ /* 0x000fea0003800200 */
.L_x_7133:
        /* <DEDUP_REMOVED lines=71> */
[----:B0-----:R-:W-:Y:S05]  /*5300*/  CALL.REL.NOINC `($__internal_15_$__cuda_sm20_div_rn_f64_full) ;  /* 0x000005a400b07944 */ /* 0x001fea0003c00000 */
.L_x_7164:
[----:B------:R-:W-:Y:S05]  /*5310*/  BSYNC.RECONVERGENT B1 ;  /* 0x0000000000017941 */ /* 0x000fea0003800200 */
.L_x_7163:
        /* <DEDUP_REMOVED lines=55> */
[----:B------:R-:W-:Y:S02]  /*5690*/  IMAD.MOV.U32 R30, RZ, RZ, R2 ;  /* 0x000000ffff1e7224 */ /* 0x000fe400078e0002 */
[----:B------:R-:W-:-:S07]  /*56a0*/  IMAD.MOV.U32 R31, RZ, RZ, R3 ;  /* 0x000000ffff1f7224 */ /* 0x000fce00078e0003 */
.L_x_7166:
[----:B------:R-:W-:Y:S05]  /*56b0*/  BSYNC.RECONVERGENT B1 ;  /* 0x0000000000017941 */ /* 0x000fea0003800200 */
.L_x_7165:
[----:B------:R-:W-:Y:S05]  /*56c0*/  BRA `(.L_x_7132) ;  /* 0x0000000c004c7947 */ /* 0x000fea0003800000 */
.L_x_7162:
        /* <DEDUP_REMOVED lines=51> */
.L_x_7168:
[----:B------:R-:W-:Y:S05]  /*5a00*/  BSYNC.RECONVERGENT B1 ;  /* 0x0000000000017941 */ /* 0x000fea0003800200 */
.L_x_7167:
        /* <DEDUP_REMOVED lines=35> */
[----:B0-----:R-:W-:Y:S05]  /*5c40*/  CALL.REL.NOINC `($__internal_14_$__cuda_sm20_dblrcp_rn_slowpath_v3) ;  /* 0x0000059400d47944 */ /* 0x001fea0003c00000 */
.L_x_7170:
[----:B------:R-:W-:Y:S05]  /*5c50*/  BSYNC.RECONVERGENT B1 ;  /* 0x0000000000017941 */ /* 0x000fea0003800200 */
.L_x_7169:
        /* <DEDUP_REMOVED lines=17> */
.L_x_7161:
        /* <DEDUP_REMOVED lines=51> */
.L_x_7172:
[----:B------:R-:W-:Y:S05]  /*60a0*/  BSYNC.RECONVERGENT B1 ;  /* 0x0000000000017941 */ /* 0x000fea0003800200 */
.L_x_7171:
        /* <DEDUP_REMOVED lines=36> */
.L_x_7174:
[----:B------:R-:W-:Y:S05]  /*62f0*/  BSYNC.RECONVERGENT B1 ;  /* 0x0000000000017941 */ /* 0x000fea0003800200 */
.L_x_7173:
        /* <DEDUP_REMOVED lines=16> */
.L_x_7132:
[----:B------:R-:W-:Y:S05]  /*6400*/  BSYNC.RECONVERGENT B2 ;  /* 0x0000000000027941 */ /* 0x000fea0003800200 */
.L_x_7131:
[----:B------:R-:W-:Y:S01]  /*6410*/  VIADD R0, R52, 0x80 ;  /* 0x0000008034007836 */ /* 0x000fe20000000000 */
[----:B------:R-:W-:Y:S01]  /*6420*/  BSSY.RECONVERGENT B2, `(.L_x_7175) ;  /* 0x00005e7000027945 */ /* 0x000fe20003800200 */
[----:B-----5:R-:W-:Y:S02]  /*6430*/  CS2R R34, SRZ ;  /* 0x0000000000227805 */ /* 0x020fe4000001ff00 */
[----:B------:R-:W-:Y:S02]  /*6440*/  CS2R R32, SRZ ;  /* 0x0000000000207805 */ /* 0x000fe4000001ff00 */
[----:B------:R-:W-:-:S13]  /*6450*/  ISETP.GE.U32.AND P0, PT, R0, R55, PT ;  /* 0x000000370000720c */ /* 0x000fda0003f06070 */
[----:B------:R-:W-:Y:S05]  /*6460*/  @P0 BRA `(.L_x_7176) ;  /* 0x0000005c00880947 */ /* 0x000fea0003800000 */
[----:B------:R-:W3:Y:S01]  /*6470*/  DADD R60, -RZ, -R38 ;  /* 0x00000000ff3c7229 */ /* 0x000ee20000000926 */
[----:B------:R-:W-:Y:S01]  /*6480*/  BSSY.RECONVERGENT B3, `(.L_x_7177) ;  /* 0x0000489000037945 */ /* 0x000fe20003800200 */
[----:B---3--:R-:W-:-:S04]  /*6490*/  LOP3.LUT R5, R61, 0x7fffffff, RZ, 0xc0, !PT ;  /* 0x7fffffff3d057812 */ /* 0x008fc800078ec0ff */
[----:B------:R-:W-:-:S15]  /*64a0*/  LOP3.LUT P0, RZ, R5, R60, RZ, 0xfc, !PT ;  /* 0x0000003c05ff7212 */ /* 0x000fde000780fcff */
[----:B------:R-:W-:-:S15]  /*64b0*/  NOP ;  /* 0x0000000000007918 */ /* 0x000fde0000000000 */
[----:B------:R-:W-:-:S15]  /*64c0*/  NOP ;  /* 0x0000000000007918 */ /* 0x000fde0000000000 */
[----:B------:R-:W-:-:S13]  /*64d0*/  NOP ;  /* 0x0000000000007918 */ /* 0x000fda0000000000 */
[----:B-1----:R1:W3:Y:S02]  /*64e0*/  DADD R2, -RZ, -R36 ;  /* 0x00000000ff027229 */ /* 0x0022e40000000924 */
[----:B-1-3--:R-:W-:Y:S05]  /*64f0*/  @!P0 BRA `(.L_x_7178) ;  /* 0x00000040002c8947 */ /* 0x00afea0003800000 */
        /* <DEDUP_REMOVED lines=14> */
[----:B------:R-:W1:-:S15]  /*65e0*/  DFMA R4, -R36, R4, 6.75539944105574400000e+15 ;  /* 0x433800002404742b */ /* 0x000e5e0000000104 */
        /* <DEDUP_REMOVED lines=16> */
[----:B-1----:R1:W3:Y:S01]  /*66f0*/  DFMA R6, R6, -UR6, R32 ;  /* 0x8000000606067c2b */ /* 0x0022e20008000020 */
[----:B------:R-:W-:Y:S01]  /*6700*/  UMOV UR6, 0x69ce2bdf ;  /* 0x69ce2bdf00067882 */ /* 0x000fe20000000000 */
[----:B-1----:R-:W-:Y:S01]  /*6710*/  IMAD.MOV.U32 R32, RZ, RZ, -0x35dec16 ;  /* 0xfca213eaff207424 */ /* 0x002fe200078e00ff */
[----:B------:R-:W-:Y:S01]  /*6720*/  UMOV UR7, 0x3e5ade15 ;  /* 0x3e5ade1500077882 */ /* 0x000fe20000000000 */
[----:B------:R-:W-:-:S15]  /*6730*/  IMAD.MOV.U32 R33, RZ, RZ, 0x3e928af3 ;  /* 0x3e928af3ff217424 */ /* 0x000fde00078e00ff */
[----:B------:R-:W-:-:S15]  /*6740*/  NOP ;  /* 0x0000000000007918 */ /* 0x000fde0000000000 */
[----:B------:R-:W-:-:S15]  /*6750*/  NOP ;  /* 0x0000000000007918 */ /* 0x000fde0000000000 */
[----:B------:R-:W-:-:S15]  /*6760*/  NOP ;  /* 0x0000000000007918 */ /* 0x000fde0000000000 */
[----:B---3--:R-:W1:Y:S01]  /*6770*/  DFMA R32, R6, UR6, R32 ;  /* 0x0000000606207c2b */ /* 0x008e620008000020 */
        /* <DEDUP_REMOVED lines=87> */
.L_x_7183:
[----:B------:R-:W-:Y:S05]  /*6cf0*/  BSYNC.RECONVERGENT B0 ;  /* 0x0000000000007941 */ /* 0x000fea0003800200 */
.L_x_7182:
        /* <DEDUP_REMOVED lines=47> */
[----:B-12---:R-:W-:Y:S05]  /*6ff0*/  CALL.REL.NOINC `($_ZN2at6native29vectorized_elementwise_kernelILi2EZZZNS0_61_GLOBAL__N__132982cb_23_ActivationSiluKernel_cu_1520ed90_293311silu_kernelERNS_18TensorIteratorBaseEENKUlvE_clEvENKUlvE1_clEvEUlN3c107complexIdEEE_St5arrayIPcLm2EEEEviT0_T1_$__internal_trig_reduction_slowpathd) ;  /* 0x00000590009c7944 */ /* 0x006fea0003c00000 */
[----:B------:R-:W-:Y:S02]  /*7000*/  IMAD.MOV.U32 R2, RZ, RZ, R6 ;  /* 0x000000ffff027224 */ /* 0x000fe400078e0006 */
[----:B------:R-:W-:-:S07]  /*7010*/  IMAD.MOV.U32 R3, RZ, RZ, R7 ;  /* 0x000000ffff037224 */ /* 0x000fce00078e0007 */
.L_x_7187:
[----:B------:R-:W-:Y:S05]  /*7020*/  BSYNC.RECONVERGENT B5 ;  /* 0x0000000000057941 */ /* 0x000fea0003800200 */
.L_x_7186:
[----:B------:R-:W-:Y:S01]  /*7030*/  VIADD R0, R4, 0x1 ;  /* 0x0000000104007836 */ /* 0x000fe20000000000 */
[----:B------:R-:W-:Y:S06]  /*7040*/  BRA `(.L_x_7188) ;  /* 0x0000000000087947 */ /* 0x000fec0003800000 */
.L_x_7185:
[----:B0-----:R0:W3:Y:S02]  /*7050*/  DMUL R2, RZ, R60 ;  /* 0x0000003cff027228 */ /* 0x0010e40000000000 */
[----:B0--3--:R-:W-:-:S07]  /*7060*/  IMAD.MOV.U32 R0, RZ, RZ, 0x1 ;  /* 0x00000001ff007424 */ /* 0x009fce00078e00ff */
.L_x_7188:
[----:B------:R-:W-:Y:S05]  /*7070*/  BSYNC.RECONVERGENT B4 ;  /* 0x0000000000047941 */ /* 0x000fea0003800200 */
.L_x_7184:
        /* <DEDUP_REMOVED lines=64> */
[----:B------:R-:W-:Y:S06]  /*7480*/  @!P4 BRA `(.L_x_7190) ;  /* 0x0000000000c0c947 */ /* 0x000fec0003800000 */
        /* <DEDUP_REMOVED lines=45> */
[----:B------:R-:W-:Y:S02]  /*7760*/  IMAD.MOV.U32 R2, RZ, RZ, R6 ;  /* 0x000000ffff027224 */ /* 0x000fe400078e0006 */
[----:B------:R-:W-:Y:S01]  /*7770*/  IMAD.MOV.U32 R3, RZ, RZ, R7 ;  /* 0x000000ffff037224 */ /* 0x000fe200078e0007 */
[----:B------:R-:W-:Y:S06]  /*7780*/  BRA `(.L_x_7191) ;  /* 0x0000000000087947 */ /* 0x000fec0003800000 */
.L_x_7190:
[----:B------:R0:W3:Y:S02]  /*7790*/  DMUL R2, RZ, R60 ;  /* 0x0000003cff027228 */ /* 0x0000e40000000000 */
[----:B0--3--:R-:W-:-:S07]  /*77a0*/  IMAD.MOV.U32 R0, RZ, RZ, RZ ;  /* 0x000000ffff007224 */ /* 0x009fce00078e00ff */
.L_x_7191:
[----:B------:R-:W-:Y:S05]  /*77b0*/  BSYNC.RECONVERGENT B4 ;  /* 0x0000000000047941 */ /* 0x000fea0003800200 */
.L_x_7189:
        /* <DEDUP_REMOVED lines=73> */
.L_x_7181:
        /* <DEDUP_REMOVED lines=13> */
[----:B------:R-:W1:-:S15]  /*7d20*/  DFMA R4, R2, R4, 6.75539944105574400000e+15 ;  /* 0x433800000204742b */ /* 0x000e5e0000000004 */
        /* <DEDUP_REMOVED lines=91> */
[----:B-1----:R-:W-:Y:S02]  /*82e0*/  IMAD R35, R4, 0x100000, R33 ;  /* 0x0010000004237824 */ /* 0x002fe400078e0221 */
        /* <DEDUP_REMOVED lines=8> */
[----:B------:R1:W3:Y:S02]  /*8370*/  DADD R6, R2, +INF ;  /* 0x7ff0000002067429 */ /* 0x0002e40000000000 */
[----:B-1----:R-:W-:Y:S01]  /*8380*/  @!P0 SHF.R.S32.HI R3, RZ, 0x1, R0 ;  /* 0x00000001ff038819 */ /* 0x002fe20000011400 */
[----:B------:R-:W-:Y:S01]  /*8390*/  @!P0 IMAD.MOV.U32 R2, RZ, RZ, R32 ;  /* 0x000000ffff028224 */ /* 0x000fe200078e0020 */
[----:B---3--:R-:W-:Y:S02]  /*83a0*/  FSEL R34, R6, RZ, P1 ;  /* 0x000000ff06227208 */ /* 0x008fe40000800000 */
        /* <DEDUP_REMOVED lines=8> */
[----:B------:R1:W3:Y:S02]  /*8430*/  @!P0 DMUL R34, R2, R4 ;  /* 0x0000000402228228 */ /* 0x0002e40000000000 */
.L_x_7194:
[----:B------:R-:W-:Y:S05]  /*8440*/  BSYNC.RECONVERGENT B0 ;  /* 0x0000000000007941 */ /* 0x000fea0003800200 */
.L_x_7193:
[C---:B-1-3--:R-:W-:Y:S01]  /*8450*/  LEA.HI R3, R35.reuse, 0xffffff09, RZ, 0xc ;  /* 0xffffff0923037811 */ /* 0x04afe200078f60ff */
[----:B------:R-:W1:Y:S01]  /*8460*/  DSETP.NEU.AND P4, PT, |R38|, +INF , PT ;  /* 0x7ff000002600742a */ /* 0x000e620003f8d200 */
        /* <DEDUP_REMOVED lines=9> */
[----:B0-----:R-:W-:Y:S01]  /*8500*/  LEA R57, R3, 0x3ff00000, 0x14 ;  /* 0x3ff0000003397811 */ /* 0x001fe200078ea0ff */
        /* <DEDUP_REMOVED lines=45> */
[----:B--2---:R-:W-:Y:S05]  /*87e0*/  CALL.REL.NOINC `($_ZN2at6native29vectorized_elementwise_kernelILi2EZZZNS0_61_GLOBAL__N__132982cb_23_ActivationSiluKernel_cu_1520ed90_293311silu_kernelERNS_18TensorIteratorBaseEENKUlvE_clEvENKUlvE1_clEvEUlN3c107complexIdEEE_St5arrayIPcLm2EEEEviT0_T1_$__internal_trig_reduction_slowpathd) ;  /* 0x0000057800a07944 */ /* 0x004fea0003c00000 */
[----:B------:R-:W-:Y:S02]  /*87f0*/  IMAD.MOV.U32 R0, RZ, RZ, R4 ;  /* 0x000000ffff007224 */ /* 0x000fe400078e0004 */
[----:B------:R-:W-:Y:S02]  /*8800*/  IMAD.MOV.U32 R62, RZ, RZ, R6 ;  /* 0x000000ffff3e7224 */ /* 0x000fe400078e0006 */
[----:B------:R-:W-:-:S07]  /*8810*/  IMAD.MOV.U32 R63, RZ, RZ, R7 ;  /* 0x000000ffff3f7224 */ /* 0x000fce00078e0007 */
.L_x_7198:
[----:B------:R-:W-:Y:S05]  /*8820*/  BSYNC.RECONVERGENT B5 ;  /* 0x0000000000057941 */ /* 0x000fea0003800200 */
.L_x_7197:
[----:B------:R-:W-:Y:S01]  /*8830*/  VIADD R0, R0, 0x1 ;  /* 0x0000000100007836 */ /* 0x000fe20000000000 */
[----:B------:R-:W-:Y:S06]  /*8840*/  BRA `(.L_x_7199) ;  /* 0x0000000000087947 */ /* 0x000fec0003800000 */
.L_x_7196:
[----:B------:R0:W1:Y:S02]  /*8850*/  DMUL R62, RZ, R60 ;  /* 0x0000003cff3e7228 */ /* 0x0000640000000000 */
[----:B01----:R-:W-:-:S07]  /*8860*/  IMAD.MOV.U32 R0, RZ, RZ, 0x1 ;  /* 0x00000001ff007424 */ /* 0x003fce00078e00ff */
.L_x_7199:
[----:B------:R-:W-:Y:S05]  /*8870*/  BSYNC.RECONVERGENT B4 ;  /* 0x0000000000047941 */ /* 0x000fea0003800200 */
.L_x_7195:
        /* <DEDUP_REMOVED lines=122> */
[----:B------:R-:W-:Y:S01]  /*9020*/  IMAD.MOV.U32 R3, RZ, RZ, R7 ;  /* 0x000000ffff037224 */ /* 0x000fe200078e0007 */
[----:B------:R-:W-:Y:S06]  /*9030*/  BRA `(.L_x_7202) ;  /* 0x0000000000087947 */ /* 0x000fec0003800000 */
.L_x_7201:
[----:B------:R0:W1:Y:S02]  /*9040*/  DMUL R2, RZ, R60 ;  /* 0x0000003cff027228 */ /* 0x0000640000000000 */
[----:B01----:R-:W-:-:S07]  /*9050*/  IMAD.MOV.U32 R0, RZ, RZ, RZ ;  /* 0x000000ffff007224 */ /* 0x003fce00078e00ff */
.L_x_7202:
[----:B------:R-:W-:Y:S05]  /*9060*/  BSYNC.RECONVERGENT B4 ;  /* 0x0000000000047941 */ /* 0x000fea0003800200 */
.L_x_7200:
        /* <DEDUP_REMOVED lines=86> */
.L_x_7180:
[----:B------:R-:W-:-:S04]  /*95d0*/  ISETP.NE.AND P0, PT, R7, 0x7ff00000, PT ;  /* 0x7ff000000700780c */ /* 0x000fc80003f05270 */
[----:B------:R-:W-:-:S13]  /*95e0*/  ISETP.NE.OR P0, PT, R2, RZ, P0 ;  /* 0x000000ff0200720c */ /* 0x000fda0000705670 */
[----:B------:R-:W-:Y:S05]  /*95f0*/  @P0 BRA `(.L_x_7203) ;  /* 0x00000000001c0947 */ /* 0x000fea0003800000 */
[C---:B------:R-:W-:Y:S01]  /*9600*/  ISETP.GT.AND P0, PT, R3.reuse, -0x1, PT ;  /* 0xffffffff0300780c */ /* 0x040fe20003f04270 */
[----:B------:R-:W1:Y:S03]  /*9610*/  DADD R4, R38, -R38 ;  /* 0x0000000026047229 */ /* 0x000e660000000826 */
[----:B------:R-:W-:Y:S02]  /*9620*/  FSEL R58, R2, RZ, P0 ;  /* 0x000000ff023a7208 */ /* 0x000fe40000000000 */
[----:B------:R-:W-:Y:S02]  /*9630*/  FSEL R59, R3, RZ, P0 ;  /* 0x000000ff033b7208 */ /* 0x000fe40000000000 */
[----:B-1----:R-:W-:Y:S02]  /*9640*/  FSEL R60, R4, RZ, P0 ;  /* 0x000000ff043c7208 */ /* 0x002fe40000000000 */
[----:B------:R-:W-:Y:S01]  /*9650*/  FSEL R61, R5, RZ, P0 ;  /* 0x000000ff053d7208 */ /* 0x000fe20000000000 */
[----:B------:R-:W-:Y:S06]  /*9660*/  BRA `(.L_x_7192) ;  /* 0x0000001400a87947 */ /* 0x000fec0003800000 */
.L_x_7203:
[----:B------:R-:W1:Y:S02]  /*9670*/  DADD R58, R38, -R38 ;  /* 0x00000000263a7229 */ /* 0x000e640000000826 */
[----:B-1----:R-:W-:Y:S02]  /*9680*/  IMAD.MOV.U32 R60, RZ, RZ, R58 ;  /* 0x000000ffff3c7224 */ /* 0x002fe400078e003a */
[----:B------:R-:W-:Y:S01]  /*9690*/  IMAD.MOV.U32 R61, RZ, RZ, R59 ;  /* 0x000000ffff3d7224 */ /* 0x000fe200078e003b */
[----:B------:R-:W-:Y:S06]  /*96a0*/  BRA `(.L_x_7192) ;  /* 0x0000001400987947 */ /* 0x000fec0003800000 */
.L_x_7179:
[----:B------:R-:W1:Y:S01]  /*96b0*/  DSETP.NEU.AND P0, PT, |R38|, +INF , PT ;  /* 0x7ff000002600742a */ /* 0x000e620003f0d200 */
[----:B------:R-:W-:Y:S04]  /*96c0*/  BSSY.RECONVERGENT B4, `(.L_x_7204) ;  /* 0x0000036000047945 */ /* 0x000fe80003800200 */
[----:B-1----:R-:W-:Y:S05]  /*96d0*/  @!P0 BRA `(.L_x_7205) ;  /* 0x0000000000c88947 */ /* 0x002fea0003800000 */
        /* <DEDUP_REMOVED lines=44> */
[----:B0-2---:R-:W-:Y:S05]  /*99a0*/  CALL.REL.NOINC `($_ZN2at6native29vectorized_elementwise_kernelILi2EZZZNS0_61_GLOBAL__N__132982cb_23_ActivationSiluKernel_cu_1520ed90_293311silu_kernelERNS_18TensorIteratorBaseEENKUlvE_clEvENKUlvE1_clEvEUlN3c107complexIdEEE_St5arrayIPcLm2EEEEviT0_T1_$__internal_trig_reduction_slowpathd) ;  /* 0x0000056800307944 */ /* 0x005fea0003c00000 */
[----:B------:R-:W-:Y:S02]  /*99b0*/  IMAD.MOV.U32 R2, RZ, RZ, R6 ;  /* 0x000000ffff027224 */ /* 0x000fe400078e0006 */
[----:B------:R-:W-:-:S07]  /*99c0*/  IMAD.MOV.U32 R3, RZ, RZ, R7 ;  /* 0x000000ffff037224 */ /* 0x000fce00078e0007 */
.L_x_7207:
[----:B------:R-:W-:Y:S05]  /*99d0*/  BSYNC.RECONVERGENT B5 ;  /* 0x0000000000057941 */ /* 0x000fea0003800200 */
.L_x_7206:
[----:B------:R-:W-:Y:S01]  /*99e0*/  VIADD R0, R4, 0x1 ;  /* 0x0000000104007836 */ /* 0x000fe20000000000 */
[----:B------:R-:W-:Y:S06]  /*99f0*/  BRA `(.L_x_7208) ;  /* 0x0000000000087947 */ /* 0x000fec0003800000 */
.L_x_7205:
[----:B------:R1:W3:Y:S02]  /*9a00*/  DMUL R2, RZ, R60 ;  /* 0x0000003cff027228 */ /* 0x0002e40000000000 */
[----:B-1-3--:R-:W-:-:S07]  /*9a10*/  IMAD.MOV.U32 R0, RZ, RZ, 0x1 ;  /* 0x00000001ff007424 */ /* 0x00afce00078e00ff */
.L_x_7208:
[----:B------:R-:W-:Y:S05]  /*9a20*/  BSYNC.RECONVERGENT B4 ;  /* 0x0000000000047941 */ /* 0x000fea0003800200 */
.L_x_7204:
[----:B------:R-:W1:Y:S01]  /*9a30*/  LDCU.64 UR6, c[0x4][0x160] ;  /* 0x01002c00ff0677ac */ /* 0x000e620008000a00 */
[----:B------:R-:W-:-:S05]  /*9a40*/  IMAD.SHL.U32 R4, R0, 0x40, RZ ;  /* 0x0000004000047824 */ /* 0x000fca00078e00ff */
[----:B------:R-:W-:-:S04]  /*9a50*/  LOP3.LUT R4, R4, 0x40, RZ, 0xc0, !PT ;  /* 0x0000004004047812 */ /* 0x000fc800078ec0ff */
[----:B-1----:R-:W-:-:S05]  /*9a60*/  IADD3 R50, P0, PT, R4, UR6, RZ ;  /* 0x0000000604327c10 */ /* 0x002fca000ff1e0ff */
[----:B------:R-:W-:-:S05]  /*9a70*/  IMAD.X R51, RZ, RZ, UR7, P0 ;  /* 0x00000007ff337e24 */ /* 0x000fca00080e06ff */
[----:B------:R-:W3:Y:S04]  /*9a80*/  LDG.E.128.CONSTANT R4, desc[UR4][R50.64] ;  /* 0x0000000432047981 */ /* 0x000ee8000c1e9d00 */
[----:B------:R-:W4:Y:S04]  /*9a90*/  LDG.E.128.CONSTANT R32, desc[UR4][R50.64+0x10] ;  /* 0x0000100432207981 */ /* 0x000f28000c1e9d00 */
[----:B------:R-:W5:Y:S01]  /*9aa0*/  LDG.E.128.CONSTANT R44, desc[UR4][R50.64+0x20] ;  /* 0x00002004322c7981 */ /* 0x000f62000c1e9d00 */
[----:B------:R-:W-:Y:S01]  /*9ab0*/  LOP3.LUT R53, R0, 0x1, RZ, 0xc0, !PT ;  /* 0x0000000100357812 */ /* 0x000fe200078ec0ff */
[----:B0-----:R-:W-:Y:S01]  /*9ac0*/  IMAD.MOV.U32 R56, RZ, RZ, 0x20fd8164 ;  /* 0x20fd8164ff387424 */ /* 0x001fe200078e00ff */
        /* <DEDUP_REMOVED lines=107> */
.L_x_7210:
[----:B------:R0:W1:Y:S02]  /*a180*/  DMUL R2, RZ, R60 ;  /* 0x0000003cff027228 */ /* 0x0000640000000000 */
[----:B01----:R-:W-:-:S07]  /*a190*/  IMAD.MOV.U32 R0, RZ, RZ, RZ ;  /* 0x000000ffff007224 */ /* 0x003fce00078e00ff */
.L_x_7211:
[----:B------:R-:W-:Y:S05]  /*a1a0*/  BSYNC.RECONVERGENT B4 ;  /* 0x0000000000047941 */ /* 0x000fea0003800200 */
.L_x_7209:
        /* <DEDUP_REMOVED lines=64> */
.L_x_7178:
[----:B------:R-:W-:Y:S01]  /*a5b0*/  IMAD.MOV.U32 R4, RZ, RZ, 0x652b82fe ;  /* 0x652b82feff047424 */ /* 0x000fe200078e00ff */
[----:B------:R-:W-:Y:S01]  /*a5c0*/  UMOV UR6, 0xfefa39ef ;  /* 0xfefa39ef00067882 */ /* 0x000fe20000000000 */
[----:B------:R-:W-:Y:S01]  /*a5d0*/  IMAD.MOV.U32 R5, RZ, RZ, 0x3ff71547 ;  /* 0x3ff71547ff057424 */ /* 0x000fe200078e00ff */
[----:B------:R-:W-:Y:S01]  /*a5e0*/  UMOV UR7, 0x3fe62e42 ;  /* 0x3fe62e4200077882 */ /* 0x000fe20000000000 */
[----:B------:R-:W-:-:S04]  /*a5f0*/  FSETP.GEU.FTZ.AND P0, PT, |R3|, 4.1917929649353027344, PT ;  /* 0x4086232b0300780b */ /* 0x000fc80003f1e200 */
        /* <DEDUP_REMOVED lines=112> */
[----:B------:R1:W3:Y:S02]  /*ad00*/  @!P1 DMUL R58, R2, R4 ;  /* 0x00000004023a9228 */ /* 0x0002e40000000000 */
.L_x_7192:
[----:B------:R-:W-:Y:S05]  /*ad10*/  BSYNC.RECONVERGENT B3 ;  /* 0x0000000000037941 */ /* 0x000fea0003800200 */
.L_x_7177:
[----:B---3--:R-:W-:-:S15]  /*ad20*/  DADD R34, R58, 1 ;  /* 0x3ff000003a227429 */ /* 0x008fde0000000000 */
[----:B------:R-:W-:-:S15]  /*ad30*/  NOP ;  /* 0x0000000000007918 */ /* 0x000fde0000000000 */
[----:B------:R-:W-:-:S15]  /*ad40*/  NOP ;  /* 0x0000000000007918 */ /* 0x000fde0000000000 */
[----:B------:R-:W-:-:S15]  /*ad50*/  NOP ;  /* 0x0000000000007918 */ /* 0x000fde0000000000 */
[----:B------:R-:W-:-:S04]  /*ad60*/  NOP ;  /* 0x0000000000007918 */ /* 0x000fc80000000000 */
[----:B------:R-:W3:-:S15]  /*ad70*/  DADD R32, RZ, R60 ;  /* 0x00000000ff207229 */ /* 0x000ede000000003c */
[----:B------:R-:W-:-:S15]  /*ad80*/  NOP ;  /* 0x0000000000007918 */ /* 0x000fde0000000000 */
[----:B------:R-:W-:-:S15]  /*ad90*/  NOP ;  /* 0x0000000000007918 */ /* 0x000fde0000000000 */
[----:B------:R-:W-:-:S15]  /*ada0*/  NOP ;  /* 0x0000000000007918 */ /* 0x000fde0000000000 */
[----:B------:R-:W-:-:S04]  /*adb0*/  NOP ;  /* 0x0000000000007918 */ /* 0x000fc80000000000 */
[----:B---3--:R-:W3:Y:S02]  /*adc0*/  DSETP.GE.AND P0, PT, |R34|, |R32|, PT ;  /* 0x400000202200722a */ /* 0x008ee40003f06200 */
[----:B---3--:R-:W-:Y:S05]  /*add0*/  @!P0 BRA `(.L_x_7212) ;  /* 0x0000000c00888947 */ /* 0x008fea0003800000 */
[----:B------:R-:W-:-:S15]  /*ade0*/  DSETP.NEU.AND P0, PT, R60, RZ, PT ;  /* 0x000000ff3c00722a */ /* 0x000fde0003f0d000 */
[----:B------:R-:W-:-:S15]  /*adf0*/  NOP ;  /* 0x0000000000007918 */ /* 0x000fde0000000000 */
[----:B------:R-:W-:-:S15]  /*ae00*/  NOP ;  /* 0x0000000000007918 */ /* 0x000fde0000000000 */
[----:B------:R-:W-:-:S15]  /*ae10*/  NOP ;  /* 0x0000000000007918 */ /* 0x000fde0000000000 */
[----:B------:R-:W-:-:S04]  /*ae20*/  NOP ;  /* 0x0000000000007918 */ /* 0x000fc80000000000 */
[----:B------:R-:W3:Y:S02]  /*ae30*/  DSETP.EQ.AND P1, PT, R34, RZ, PT ;  /* 0x000000ff2200722a */ /* 0x000ee40003f22000 */
[----:B---3--:R-:W-:Y:S05]  /*ae40*/  @!P0 BRA P1, `(.L_x_7213) ;  /* 0x0000000400a88947 */ /* 0x008fea0000800000 */
        /* <DEDUP_REMOVED lines=48> */
[----:B0-2---:R-:W-:Y:S05]  /*b150*/  CALL.REL.NOINC `($__internal_15_$__cuda_sm20_div_rn_f64_full) ;  /* 0x00000548001c7944 */ /* 0x005fea0003c00000 */
[----:B------:R-:W-:Y:S02]  /*b160*/  IMAD.MOV.U32 R46, RZ, RZ, R2 ;  /* 0x000000ffff2e7224 */ /* 0x000fe400078e0002 */
[----:B------:R-:W-:-:S07]  /*b170*/  IMAD.MOV.U32 R47, RZ, RZ, R3 ;  /* 0x000000ffff2f7224 */ /* 0x000fce00078e0003 */
.L_x_7215:
[----:B------:R-:W-:Y:S05]  /*b180*/  BSYNC.RECONVERGENT B1 ;  /* 0x0000000000017941 */ /* 0x000fea0003800200 */
.L_x_7214:
        /* <DEDUP_REMOVED lines=28> */
[----:B-1----:R1:W3:Y:S02]  /*b350*/  DFMA R2, R4, R6, R4 ;  /* 0x000000060402722b */ /* 0x0022e40000000004 */
[----:B-1-3--:R-:W-:Y:S05]  /*b360*/  @P0 BRA `(.L_x_7217) ;  /* 0x0000000000180947 */ /* 0x00afea0003800000 */
[----:B------:R-:W-:Y:S01]  /*b370*/  LOP3.LUT R2, R33, 0x7fffffff, RZ, 0xc0, !PT ;  /* 0x7fffffff21027812 */ /* 0x000fe200078ec0ff */
[----:B------:R-:W-:Y:S01]  /*b380*/  IMAD.MOV.U32 R4, RZ, RZ, R32 ;  /* 0x000000ffff047224 */ /* 0x000fe200078e0020 */
[----:B------:R-:W-:Y:S01]  /*b390*/  MOV R0, 0xb3d0 ;  /* 0x0000b3d000007802 */ /* 0x000fe20000000f00 */
[----:B------:R-:W-:Y:S02]  /*b3a0*/  IMAD.MOV.U32 R3, RZ, RZ, R33 ;  /* 0x000000ffff037224 */ /* 0x000fe400078e0021 */
[----:B------:R-:W-:-:S07]  /*b3b0*/  VIADD R2, R2, 0xfff00000 ;  /* 0xfff0000002027836 */ /* 0x000fce0000000000 */
[----:B0-2---:R-:W-:Y:S05]  /*b3c0*/  CALL.REL.NOINC `($__internal_14_$__cuda_sm20_dblrcp_rn_slowpath_v3) ;  /* 0x0000053c00f47944 */ /* 0x005fea0003c00000 */
.L_x_7217:
[----:B------:R-:W-:Y:S05]  /*b3d0*/  BSYNC.RECONVERGENT B1 ;  /* 0x0000000000017941 */ /* 0x000fea0003800200 */
.L_x_7216:
[----:B------:R-:W1:-:S15]  /*b3e0*/  DFMA R32, R46, R38, R36 ;  /* 0x000000262e20722b */ /* 0x000e5e0000000024 */
[----:B------:R-:W-:-:S15]  /*b3f0*/  NOP ;  /* 0x0000000000007918 */ /* 0x000fde0000000000 */
[----:B------:R-:W-:-:S15]  /*b400*/  NOP ;  /* 0x0000000000007918 */ /* 0x000fde0000000000 */
[----:B------:R-:W-:-:S15]  /*b410*/  NOP ;  /* 0x0000000000007918 */ /* 0x000fde0000000000 */
[----:B------:R-:W-:-:S04]  /*b420*/  NOP ;  /* 0x0000000000007918 */ /* 0x000fc80000000000 */
[----:B------:R-:W3:-:S15]  /*b430*/  DFMA R34, R46, -R36, R38 ;  /* 0x800000242e22722b */ /* 0x000ede0000000026 */
        /* <DEDUP_REMOVED lines=9> */
[----:B---3--:R1:W3:Y:S02]  /*b4d0*/  DMUL R34, R34, R2 ;  /* 0x0000000222227228 */ /* 0x0082e40000000000 */
[----:B-1-34-:R-:W-:Y:S05]  /*b4e0*/  BRA `(.L_x_7176) ;  /* 0x0000000c00687947 */ /* 0x01afea0003800000 */
.L_x_7213:
[----:B------:R-:W3:Y:S01]  /*b4f0*/  DADD R6, -RZ, |R34| ;  /* 0x00000000ff067229 */ /* 0x000ee20000000522 */
[----:B-1----:R-:W-:Y:S01]  /*b500*/  IMAD.MOV.U32 R2, RZ, RZ, 0x1 ;  /* 0x00000001ff027424 */ /* 0x002fe200078e00ff */
[----:B---3--:R-:W1:Y:S01]  /*b510*/  MUFU.RCP64H R3, R7 ;  /* 0x0000000700037308 */ /* 0x008e620000001800 */
        /* <DEDUP_REMOVED lines=50> */
.L_x_7219:
[----:B------:R-:W-:Y:S05]  /*b840*/  BSYNC.RECONVERGENT B1 ;  /* 0x0000000000017941 */ /* 0x000fea0003800200 */
.L_x_7218:
        /* <DEDUP_REMOVED lines=57> */
.L_x_7221:
[----:B------:R-:W-:Y:S05]  /*bbe0*/  BSYNC.RECONVERGENT B1 ;  /* 0x0000000000017941 */ /* 0x000fea0003800200 */
.L_x_7220:
[----:B------:R-:W-:Y:S05]  /*bbf0*/  BRA `(.L_x_7176) ;  /* 0x0000000400a47947 */ /* 0x000fea0003800000 */
.L_x_7212:
        /* <DEDUP_REMOVED lines=51> */
.L_x_7223:
[----:B------:R-:W-:Y:S05]  /*bf30*/  BSYNC.RECONVERGENT B1 ;  /* 0x0000000000017941 */ /* 0x000fea0003800200 */
.L_x_7222:
        /* <DEDUP_REMOVED lines=36> */
.L_x_7225:
[----:B------:R-:W-:Y:S05]  /*c180*/  BSYNC.RECONVERGENT B1 ;  /* 0x0000000000017941 */ /* 0x000fea0003800200 */
.L_x_7224:
[----:B------:R-:W1:-:S15]  /*c190*/  DFMA R32, R46, R36, R38 ;  /* 0x000000242e20722b */ /* 0x000e5e0000000026 */
[----:B------:R-:W-:-:S15]  /*c1a0*/  NOP ;  /* 0x0000000000007918 */ /* 0x000fde0000000000 */
[----:B------:R-:W-:-:S15]  /*c1b0*/  NOP ;  /* 0x0000000000007918 */ /* 0x000fde0000000000 */
[----:B------:R-:W-:-:S15]  /*c1c0*/  NOP ;  /* 0x0000000000007918 */ /* 0x000fde0000000000 */
[----:B------:R-:W-:-:S04]  /*c1d0*/  NOP ;  /* 0x0000000000007918 */ /* 0x000fc80000000000 */
[----:B------:R-:W3:-:S15]  /*c1e0*/  DFMA R34, R46, R38, -R36 ;  /* 0x000000262e22722b */ /* 0x000ede0000000824 */
[----:B------:R-:W-:-:S15]  /*c1f0*/  NOP ;  /* 0x0000000000007918 */ /* 0x000fde0000000000 */
[----:B------:R-:W-:-:S15]  /*c200*/  NOP ;  /* 0x0000000000007918 */ /* 0x000fde0000000000 */
[----:B------:R-:W-:-:S15]  /*c210*/  NOP ;  /* 0x0000000000007918 */ /* 0x000fde0000000000 */
[----:B------:R-:W-:-:S04]  /*c220*/  NOP ;  /* 0x0000000000007918 */ /* 0x000fc80000000000 */
[----:B-1----:R4:W1:-:S15]  /*c230*/  DMUL R32, R32, R2 ;  /* 0x0000000220207228 */ /* 0x00285e0000000000 */
[----:B------:R-:W-:-:S15]  /*c240*/  NOP ;  /* 0x0000000000007918 */ /* 0x000fde0000000000 */
[----:B------:R-:W-:-:S15]  /*c250*/  NOP ;  /* 0x0000000000007918 */ /* 0x000fde0000000000 */
[----:B------:R-:W-:-:S15]  /*c260*/  NOP ;  /* 0x0000000000007918 */ /* 0x000fde0000000000 */
[----:B------:R-:W-:-:S04]  /*c270*/  NOP ;  /* 0x0000000000007918 */ /* 0x000fc80000000000 */
[----:B-1-3--:R4:W3:Y:S02]  /*c280*/  DMUL R34, R34, R2 ;  /* 0x0000000222227228 */ /* 0x00a8e40000000000 */
.L_x_7176:
[----:B------:R-:W-:Y:S05]  /*c290*/  BSYNC.RECONVERGENT B2 ;  /* 0x0000000000027941 */ /* 0x000fea0003800200 */
.L_x_7175:
[----:B------:R-:W-:Y:S01]  /*c2a0*/  VIADD R0, R52, 0x100 ;  /* 0x0000010034007836 */ /* 0x000fe20000000000 */
[----:B------:R-:W-:Y:S01]  /*c2b0*/  BSSY.RECONVERGENT B2, `(.L_x_7226) ;  /* 0x00005e7000027945 */ /* 0x000fe20003800200 */
[----:B------:R-:W-:Y:S02]  /*c2c0*/  CS2R R38, SRZ ;  /* 0x0000000000267805 */ /* 0x000fe4000001ff00 */
[----:B------:R-:W-:Y:S02]  /*c2d0*/  CS2R R36, SRZ ;  /* 0x0000000000247805 */ /* 0x000fe4000001ff00 */
[----:B------:R-:W-:-:S13]  /*c2e0*/  ISETP.GE.U32.AND P0, PT, R0, R55, PT ;  /* 0x000000370000720c */ /* 0x000fda0003f06070 */
[----:B------:R-:W-:Y:S05]  /*c2f0*/  @P0 BRA `(.L_x_7227) ;  /* 0x0000005c00880947 */ /* 0x000fea0003800000 */
[----:B------:R-:W5:Y:S01]  /*c300*/  DADD R60, -RZ, -R42 ;  /* 0x00000000ff3c7229 */ /* 0x000f62000000092a */
[----:B------:R-:W-:Y:S01]  /*c310*/  BSSY.RECONVERGENT B3, `(.L_x_7228) ;  /* 0x0000489000037945 */ /* 0x000fe20003800200 */
[----:B-----5:R-:W-:-:S04]  /*c320*/  LOP3.LUT R5, R61, 0x7fffffff, RZ, 0xc0, !PT ;  /* 0x7fffffff3d057812 */ /* 0x020fc800078ec0ff */
[----:B------:R-:W-:-:S15]  /*c330*/  LOP3.LUT P0, RZ, R5, R60, RZ, 0xfc, !PT ;  /* 0x0000003c05ff7212 */ /* 0x000fde000780fcff */
[----:B------:R-:W-:-:S15]  /*c340*/  NOP ;  /* 0x0000000000007918 */ /* 0x000fde0000000000 */
[----:B------:R-:W-:-:S15]  /*c350*/  NOP ;  /* 0x0000000000007918 */ /* 0x000fde0000000000 */
[----:B------:R-:W-:-:S13]  /*c360*/  NOP ;  /* 0x0000000000007918 */ /* 0x000fda0000000000 */
[----:B-1--4-:R1:W4:Y:S02]  /*c370*/  DADD R2, -RZ, -R40 ;  /* 0x00000000ff027229 */ /* 0x0123240000000928 */
[----:B-1--4-:R-:W-:Y:S05]  /*c380*/  @!P0 BRA `(.L_x_7229) ;  /* 0x00000040002c8947 */ /* 0x012fea0003800000 */
        /* <DEDUP_REMOVED lines=33> */
[----:B-1----:R-:W-:Y:S01]  /*c5a0*/  IMAD.MOV.U32 R36, RZ, RZ, -0x35dec16 ;  /* 0xfca213eaff247424 */ /* 0x002fe200078e00ff */
[----:B------:R-:W-:Y:S01]  /*c5b0*/  UMOV UR7, 0x3e5ade15 ;  /* 0x3e5ade1500077882 */ /* 0x000fe20000000000 */
[----:B------:R-:W-:-:S15]  /*c5c0*/  IMAD.MOV.U32 R37, RZ, RZ, 0x3e928af3 ;  /* 0x3e928af3ff257424 */ /* 0x000fde00078e00ff */
        /* <DEDUP_REMOVED lines=91> */
.L_x_7234:
[----:B------:R-:W-:Y:S05]  /*cb80*/  BSYNC.RECONVERGENT B0 ;  /* 0x0000000000007941 */ /* 0x000fea0003800200 */
.L_x_7233:
[----:B------:R-:W4:Y:S01]  /*cb90*/  DSETP.NEU.AND P4, PT, |R42|, +INF , PT ;  /* 0x7ff000002a00742a */ /* 0x000f220003f8d200 */
[----:B------:R-:W-:Y:S04]  /*cba0*/  BSSY.RECONVERGENT B4, `(.L_x_7235) ;  /* 0x0000036000047945 */ /* 0x000fe80003800200 */
[----:B----4-:R-:W-:Y:S05]  /*cbb0*/  @!P4 BRA `(.L_x_7236) ;  /* 0x0000000000c8c947 */ /* 0x010fea0003800000 */
        /* <DEDUP_REMOVED lines=39> */
[----:B0-----:R0:W4:Y:S02]  /*ce30*/  DFMA R2, R2, -UR6, R6 ;  /* 0x8000000602027c2b */ /* 0x0011240008000006 */
[----:B0---4-:R-:W-:Y:S05]  /*ce40*/  @!P0 BRA `(.L_x_7238) ;  /* 0x0000000000188947 */ /* 0x011fea0003800000 */
[----:B------:R-:W-:Y:S01]  /*ce50*/  IMAD.MOV.U32 R6, RZ, RZ, R60 ;  /* 0x000000ffff067224 */ /* 0x000fe200078e003c */
[----:B------:R-:W-:Y:S01]  /*ce60*/  MOV R48, 0xce90 ;  /* 0x0000ce9000307802 */ /* 0x000fe20000000f00 */
[----:B------:R-:W-:-:S07]  /*ce70*/  IMAD.MOV.U32 R51, RZ, RZ, R61 ;  /* 0x000000ffff337224 */ /* 0x000fce00078e003d */
[----:B-123--:R-:W-:Y:S05]  /*ce80*/  CALL.REL.NOINC `($_ZN2at6native29vectorized_elementwise_kernelILi2EZZZNS0_61_GLOBAL__N__132982cb_23_ActivationSiluKernel_cu_1520ed90_293311silu_kernelERNS_18TensorIteratorBaseEENKUlvE_clEvENKUlvE1_clEvEUlN3c107complexIdEEE_St5arrayIPcLm2EEEEviT0_T1_$__internal_trig_reduction_slowpathd) ;  /* 0x0000053000f87944 */ /* 0x00efea0003c00000 */
[----:B------:R-:W-:Y:S02]  /*ce90*/  IMAD.MOV.U32 R2, RZ, RZ, R6 ;  /* 0x000000ffff027224 */ /* 0x000fe400078e0006 */
[----:B------:R-:W-:-:S07]  /*cea0*/  IMAD.MOV.U32 R3, RZ, RZ, R7 ;  /* 0x000000ffff037224 */ /* 0x000fce00078e0007 */
.L_x_7238:
[----:B------:R-:W-:Y:S05]  /*ceb0*/  BSYNC.RECONVERGENT B5 ;  /* 0x0000000000057941 */ /* 0x000fea0003800200 */
.L_x_7237:
[----:B------:R-:W-:Y:S01]  /*cec0*/  VIADD R0, R4, 0x1 ;  /* 0x0000000104007836 */ /* 0x000fe20000000000 */
[----:B------:R-:W-:Y:S06]  /*ced0*/  BRA `(.L_x_7239) ;  /* 0x0000000000087947 */ /* 0x000fec0003800000 */
.L_x_7236:
[----:B0-----:R0:W4:Y:S02]  /*cee0*/  DMUL R2, RZ, R60 ;  /* 0x0000003cff027228 */ /* 0x0011240000000000 */
[----:B0---4-:R-:W-:-:S07]  /*cef0*/  IMAD.MOV.U32 R0, RZ, RZ, 0x1 ;  /* 0x00000001ff007424 */ /* 0x011fce00078e00ff */
.L_x_7239:
[----:B------:R-:W-:Y:S05]  /*cf00*/  BSYNC.RECONVERGENT B4 ;  /* 0x0000000000047941 */ /* 0x000fea0003800200 */
.L_x_7235:
[----:B------:R-:W0:Y:S01]  /*cf10*/  LDCU.64 UR6, c[0x4][0x160] ;  /* 0x01002c00ff0677ac */ /* 0x000e220008000a00 */
[----:B------:R-:W-:-:S05]  /*cf20*/  IMAD.SHL.U32 R4, R0, 0x40, RZ ;  /* 0x0000004000047824 */ /* 0x000fca00078e00ff */
[----:B------:R-:W-:-:S04]  /*cf30*/  LOP3.LUT R4, R4, 0x40, RZ, 0xc0, !PT ;  /* 0x0000004004047812 */ /* 0x000fc800078ec0ff */
[----:B0-----:R-:W-:-:S05]  /*cf40*/  IADD3 R58, P0, PT, R4, UR6, RZ ;  /* 0x00000006043a7c10 */ /* 0x001fca000ff1e0ff */
[----:B------:R-:W-:-:S05]  /*cf50*/  IMAD.X R59, RZ, RZ, UR7, P0 ;  /* 0x00000007ff3b7e24 */ /* 0x000fca00080e06ff */
[----:B------:R-:W4:Y:S04]  /*cf60*/  LDG.E.128.CONSTANT R4, desc[UR4][R58.64] ;  /* 0x000000043a047981 */ /* 0x000f28000c1e9d00 */
[----:B------:R-:W5:Y:S04]  /*cf70*/  LDG.E.128.CONSTANT R36, desc[UR4][R58.64+0x10] ;  /* 0x000010043a247981 */ /* 0x000f68000c1e9d00 */
[----:B------:R-:W2:Y:S01]  /*cf80*/  LDG.E.128.CONSTANT R44, desc[UR4][R58.64+0x20] ;  /* 0x000020043a2c7981 */ /* 0x000ea2000c1e9d00 */
[----:B------:R-:W-:Y:S01]  /*cf90*/  LOP3.LUT R50, R0, 0x1, RZ, 0xc0, !PT ;  /* 0x0000000100327812 */ /* 0x000fe200078ec0ff */
[----:B------:R-:W-:Y:S01]  /*cfa0*/  IMAD.MOV.U32 R51, RZ, RZ, 0x3da8ff83 ;  /* 0x3da8ff83ff337424 */ /* 0x000fe200078e00ff */
[----:B------:R-:W4:Y:S01]  /*cfb0*/  DMUL R48, R2, R2 ;  /* 0x0000000202307228 */ /* 0x000f220000000000 */
        /* <DEDUP_REMOVED lines=23> */
[----:B0-----:R-:W2:-:S15]  /*d130*/  DFMA R4, R48, R4, R38 ;  /* 0x000000043004722b */ /* 0x001e9e0000000026 */
        /* <DEDUP_REMOVED lines=73> */
[----:B-1-3--:R-:W-:Y:S05]  /*d5d0*/  CALL.REL.NOINC `($_ZN2at6native29vectorized_elementwise_kernelILi2EZZZNS0_61_GLOBAL__N__132982cb_23_ActivationSiluKernel_cu_1520ed90_293311silu_kernelERNS_18TensorIteratorBaseEENKUlvE_clEvENKUlvE1_clEvEUlN3c107complexIdEEE_St5arrayIPcLm2EEEEviT0_T1_$__internal_trig_reduction_slowpathd) ;  /* 0x0000052c00247944 */ /* 0x00afea0003c00000 */
[----:B------:R-:W-:Y:S02]  /*d5e0*/  IMAD.MOV.U32 R0, RZ, RZ, R4 ;  /* 0x000000ffff007224 */ /* 0x000fe400078e0004 */
[----:B------:R-:W-:Y:S02]  /*d5f0*/  IMAD.MOV.U32 R2, RZ, RZ, R6 ;  /* 0x000000ffff027224 */ /* 0x000fe400078e0006 */
[----:B------:R-:W-:Y:S01]  /*d600*/  IMAD.MOV.U32 R3, RZ, RZ, R7 ;  /* 0x000000ffff037224 */ /* 0x000fe200078e0007 */
[----:B------:R-:W-:Y:S06]  /*d610*/  BRA `(.L_x_7242) ;  /* 0x0000000000087947 */ /* 0x000fec0003800000 */
.L_x_7241:
[----:B------:R0:W2:Y:S02]  /*d620*/  DMUL R2, RZ, R60 ;  /* 0x0000003cff027228 */ /* 0x0000a40000000000 */
[----:B0-2---:R-:W-:-:S07]  /*d630*/  IMAD.MOV.U32 R0, RZ, RZ, RZ ;  /* 0x000000ffff007224 */ /* 0x005fce00078e00ff */
.L_x_7242:
[----:B------:R-:W-:Y:S05]  /*d640*/  BSYNC.RECONVERGENT B4 ;  /* 0x0000000000047941 */ /* 0x000fea0003800200 */
.L_x_7240:
[----:B------:R-:W0:Y:S01]  /*d650*/  LDCU.64 UR6, c[0x4][0x160] ;  /* 0x01002c00ff0677ac */ /* 0x000e220008000a00 */
[----:B------:R-:W-:-:S05]  /*d660*/  IMAD.SHL.U32 R4, R0, 0x40, RZ ;  /* 0x0000004000047824 */ /* 0x000fca00078e00ff */
[----:B------:R-:W-:-:S04]  /*d670*/  LOP3.LUT R4, R4, 0x40, RZ, 0xc0, !PT ;  /* 0x0000004004047812 */ /* 0x000fc800078ec0ff */
[----:B0-----:R-:W-:-:S05]  /*d680*/  IADD3 R60, P0, PT, R4, UR6, RZ ;  /* 0x00000006043c7c10 */ /* 0x001fca000ff1e0ff */
[----:B------:R-:W-:-:S05]  /*d690*/  IMAD.X R61, RZ, RZ, UR7, P0 ;  /* 0x00000007ff3d7e24 */ /* 0x000fca00080e06ff */
[----:B------:R-:W2:Y:S04]  /*d6a0*/  LDG.E.128.CONSTANT R44, desc[UR4][R60.64] ;  /* 0x000000043c2c7981 */ /* 0x000ea8000c1e9d00 */
[----:B------:R-:W4:Y:S04]  /*d6b0*/  LDG.E.128.CONSTANT R4, desc[UR4][R60.64+0x10] ;  /* 0x000010043c047981 */ /* 0x000f28000c1e9d00 */
[----:B------:R-:W5:Y:S01]  /*d6c0*/  LDG.E.128.CONSTANT R36, desc[UR4][R60.64+0x20] ;  /* 0x000020043c247981 */ /* 0x000f62000c1e9d00 */
        /* <DEDUP_REMOVED lines=64> */
[----:B-1--4-:R-:W-:Y:S05]  /*dad0*/  BRA `(.L_x_7243) ;  /* 0x0000003000307947 */ /* 0x012fea0003800000 */
.L_x_7232:
        /* <DEDUP_REMOVED lines=114> */
[----:B------:R1:W4:Y:S02]  /*e200*/  DADD R6, R2, +INF ;  /* 0x7ff0000002067429 */ /* 0x0003240000000000 */
[----:B-1----:R-:W-:Y:S01]  /*e210*/  @!P0 SHF.R.S32.HI R3, RZ, 0x1, R0 ;  /* 0x00000001ff038819 */ /* 0x002fe20000011400 */
[----:B------:R-:W-:Y:S01]  /*e220*/  @!P0 IMAD.MOV.U32 R2, RZ, RZ, R36 ;  /* 0x000000ffff028224 */ /* 0x000fe200078e0024 */
[----:B----4-:R-:W-:Y:S02]  /*e230*/  FSEL R38, R6, RZ, P1 ;  /* 0x000000ff06267208 */ /* 0x010fe40000800000 */
        /* <DEDUP_REMOVED lines=8> */
[----:B------:R1:W4:Y:S02]  /*e2c0*/  @!P0 DMUL R38, R2, R4 ;  /* 0x0000000402268228 */ /* 0x0003240000000000 */
.L_x_7245:
[----:B------:R-:W-:Y:S05]  /*e2d0*/  BSYNC.RECONVERGENT B0 ;  /* 0x0000000000007941 */ /* 0x000fea0003800200 */
.L_x_7244:
[C---:B-1--4-:R-:W-:Y:S01]  /*e2e0*/  LEA.HI R3, R39.reuse, 0xffffff09, RZ, 0xc ;  /* 0xffffff0927037811 */ /* 0x052fe200078f60ff */
        /* <DEDUP_REMOVED lines=56> */
[----:B--23--:R-:W-:Y:S05]  /*e670*/  CALL.REL.NOINC `($_ZN2at6native29vectorized_elementwise_kernelILi2EZZZNS0_61_GLOBAL__N__132982cb_23_ActivationSiluKernel_cu_1520ed90_293311silu_kernelERNS_18TensorIteratorBaseEENKUlvE_clEvENKUlvE1_clEvEUlN3c107complexIdEEE_St5arrayIPcLm2EEEEviT0_T1_$__internal_trig_reduction_slowpathd) ;  /* 0x0000051800fc7944 */ /* 0x00cfea0003c00000 */
[----:B------:R-:W-:Y:S02]  /*e680*/  IMAD.MOV.U32 R0, RZ, RZ, R4 ;  /* 0x000000ffff007224 */ /* 0x000fe400078e0004 */
[----:B------:R-:W-:Y:S02]  /*e690*/  IMAD.MOV.U32 R62, RZ, RZ, R6 ;  /* 0x000000ffff3e7224 */ /* 0x000fe400078e0006 */
[----:B------:R-:W-:-:S07]  /*e6a0*/  IMAD.MOV.U32 R63, RZ, RZ, R7 ;  /* 0x000000ffff3f7224 */ /* 0x000fce00078e0007 */
.L_x_7249:
[----:B------:R-:W-:Y:S05]  /*e6b0*/  BSYNC.RECONVERGENT B5 ;  /* 0x0000000000057941 */ /* 0x000fea0003800200 */
.L_x_7248:
[----:B------:R-:W-:Y:S01]  /*e6c0*/  VIADD R0, R0, 0x1 ;  /* 0x0000000100007836 */ /* 0x000fe20000000000 */
[----:B------:R-:W-:Y:S06]  /*e6d0*/  BRA `(.L_x_7250) ;  /* 0x0000000000087947 */ /* 0x000fec0003800000 */
.L_x_7247:
[----:B------:R0:W1:Y:S02]  /*e6e0*/  DMUL R62, RZ, R60 ;  /* 0x0000003cff3e7228 */ /* 0x0000640000000000 */
[----:B01----:R-:W-:-:S07]  /*e6f0*/  IMAD.MOV.U32 R0, RZ, RZ, 0x1 ;  /* 0x00000001ff007424 */ /* 0x003fce00078e00ff */
.L_x_7250:
[----:B------:R-:W-:Y:S05]  /*e700*/  BSYNC.RECONVERGENT B4 ;  /* 0x0000000000047941 */ /* 0x000fea0003800200 */
.L_x_7246:
        /* <DEDUP_REMOVED lines=119> */
[----:B---3--:R-:W-:Y:S05]  /*ee80*/  CALL.REL.NOINC `($_ZN2at6native29vectorized_elementwise_kernelILi2EZZZNS0_61_GLOBAL__N__132982cb_23_ActivationSiluKernel_cu_1520ed90_293311silu_kernelERNS_18TensorIteratorBaseEENKUlvE_clEvENKUlvE1_clEvEUlN3c107complexIdEEE_St5arrayIPcLm2EEEEviT0_T1_$__internal_trig_reduction_slowpathd) ;  /* 0x0000051000f87944 */ /* 0x008fea0003c00000 */
[----:B------:R-:W-:Y:S02]  /*ee90*/  IMAD.MOV.U32 R0, RZ, RZ, R4 ;  /* 0x000000ffff007224 */ /* 0x000fe400078e0004 */
[----:B------:R-:W-:Y:S02]  /*eea0*/  IMAD.MOV.U32 R2, RZ, RZ, R6 ;  /* 0x000000ffff027224 */ /* 0x000fe400078e0006 */
[----:B------:R-:W-:Y:S01]  /*eeb0*/  IMAD.MOV.U32 R3, RZ, RZ, R7 ;  /* 0x000000ffff037224 */ /* 0x000fe200078e0007 */
[----:B------:R-:W-:Y:S06]  /*eec0*/  BRA `(.L_x_7253) ;  /* 0x0000000000087947 */ /* 0x000fec0003800000 */
.L_x_7252:
[----:B------:R0:W1:Y:S02]  /*eed0*/  DMUL R2, RZ, R60 ;  /* 0x0000003cff027228 */ /* 0x0000640000000000 */
[----:B01----:R-:W-:-:S07]  /*eee0*/  IMAD.MOV.U32 R0, RZ, RZ, RZ ;  /* 0x000000ffff007224 */ /* 0x003fce00078e00ff */
.L_x_7253:
[----:B------:R-:W-:Y:S05]  /*eef0*/  BSYNC.RECONVERGENT B4 ;  /* 0x0000000000047941 */ /* 0x000fea0003800200 */
.L_x_7251:
        /* <DEDUP_REMOVED lines=85> */
[----:B-1--4-:R-:W-:Y:S05]  /*f450*/  BRA `(.L_x_7243) ;  /* 0x0000001400d07947 */ /* 0x012fea0003800000 */
.L_x_7231:
        /* <DEDUP_REMOVED lines=10> */
.L_x_7254:
[----:B------:R-:W1:Y:S02]  /*f500*/  DADD R58, R42, -R42 ;  /* 0x000000002a3a7229 */ /* 0x000e64000000082a */
[----:B-1----:R-:W-:Y:S02]  /*f510*/  IMAD.MOV.U32 R60, RZ, RZ, R58 ;  /* 0x000000ffff3c7224 */ /* 0x002fe400078e003a */
[----:B------:R-:W-:Y:S01]  /*f520*/  IMAD.MOV.U32 R61, RZ, RZ, R59 ;  /* 0x000000ffff3d7224 */ /* 0x000fe200078e003b */
[----:B------:R-:W-:Y:S06]  /*f530*/  BRA `(.L_x_7243) ;  /* 0x0000001400987947 */ /* 0x000fec0003800000 */
.L_x_7230:
        /* <DEDUP_REMOVED lines=42> */
[----:B-1----:R1:W4:Y:S02]  /*f7e0*/  DFMA R2, R2, -UR6, R6 ;  /* 0x8000000602027c2b */ /* 0x0023240008000006 */
[----:B-1--4-:R-:W-:Y:S05]  /*f7f0*/  @!P0 BRA `(.L_x_7258) ;  /* 0x0000000000188947 */ /* 0x012fea0003800000 */
[----:B------:R-:W-:Y:S01]  /*f800*/  IMAD.MOV.U32 R6, RZ, RZ, R60 ;  /* 0x000000ffff067224 */ /* 0x000fe200078e003c */
[----:B------:R-:W-:Y:S01]  /*f810*/  MOV R48, 0xf840 ;  /* 0x0000f84000307802 */ /* 0x000fe20000000f00 */
[----:B------:R-:W-:-:S07]  /*f820*/  IMAD.MOV.U32 R51, RZ, RZ, R61 ;  /* 0x000000ffff337224 */ /* 0x000fce00078e003d */
[----:B0-23--:R-:W-:Y:S05]  /*f830*/  CALL.REL.NOINC `($_ZN2at6native29vectorized_elementwise_kernelILi2EZZZNS0_61_GLOBAL__N__132982cb_23_ActivationSiluKernel_cu_1520ed90_293311silu_kernelERNS_18TensorIteratorBaseEENKUlvE_clEvENKUlvE1_clEvEUlN3c107complexIdEEE_St5arrayIPcLm2EEEEviT0_T1_$__internal_trig_reduction_slowpathd) ;  /* 0x00000508008c7944 */ /* 0x00dfea0003c00000 */
[----:B------:R-:W-:Y:S02]  /*f840*/  IMAD.MOV.U32 R2, RZ, RZ, R6 ;  /* 0x000000ffff027224 */ /* 0x000fe400078e0006 */
[----:B------:R-:W-:-:S07]  /*f850*/  IMAD.MOV.U32 R3, RZ, RZ, R7 ;  /* 0x000000ffff037224 */ /* 0x000fce00078e0007 */
.L_x_7258:
[----:B------:R-:W-:Y:S05]  /*f860*/  BSYNC.RECONVERGENT B5 ;  /* 0x0000000000057941 */ /* 0x000fea0003800200 */
.L_x_7257:
[----:B------:R-:W-:Y:S01]  /*f870*/  VIADD R0, R4, 0x1 ;  /* 0x0000000104007836 */ /* 0x000fe20000000000 */
[----:B------:R-:W-:Y:S06]  /*f880*/  BRA `(.L_x_7259) ;  /* 0x0000000000087947 */ /* 0x000fec0003800000 */
.L_x_7256:
[----:B------:R1:W4:Y:S02]  /*f890*/  DMUL R2, RZ, R60 ;  /* 0x0000003cff027228 */ /* 0x0003240000000000 */
[----:B-1--4-:R-:W-:-:S07]  /*f8a0*/  IMAD.MOV.U32 R0, RZ, RZ, 0x1 ;  /* 0x00000001ff007424 */ /* 0x012fce00078e00ff */
.L_x_7259:
[----:B------:R-:W-:Y:S05]  /*f8b0*/  BSYNC.RECONVERGENT B4 ;  /* 0x0000000000047941 */ /* 0x000fea0003800200 */
.L_x_7255:
[----:B------:R-:W1:Y:S01]  /*f8c0*/  LDCU.64 UR6, c[0x4][0x160] ;  /* 0x01002c00ff0677ac */ /* 0x000e620008000a00 */
[----:B------:R-:W-:-:S05]  /*f8d0*/  IMAD.SHL.U32 R4, R0, 0x40, RZ ;  /* 0x0000004000047824 */ /* 0x000fca00078e00ff */
[----:B------:R-:W-:-:S04]  /*f8e0*/  LOP3.LUT R4, R4, 0x40, RZ, 0xc0, !PT ;  /* 0x0000004004047812 */ /* 0x000fc800078ec0ff */
[----:B-1----:R-:W-:-:S05]  /*f8f0*/  IADD3 R50, P0, PT, R4, UR6, RZ ;  /* 0x0000000604327c10 */ /* 0x002fca000ff1e0ff */
[----:B------:R-:W-:-:S05]  /*f900*/  IMAD.X R51, RZ, RZ, UR7, P0 ;  /* 0x00000007ff337e24 */ /* 0x000fca00080e06ff */
[----:B------:R-:W4:Y:S04]  /*f910*/  LDG.E.128.CONSTANT R4, desc[UR4][R50.64] ;  /* 0x0000000432047981 */ /* 0x000f28000c1e9d00 */
[----:B------:R-:W5:Y:S04]  /*f920*/  LDG.E.128.CONSTANT R36, desc[UR4][R50.64+0x10] ;  /* 0x0000100432247981 */ /* 0x000f68000c1e9d00 */
[----:B------:R-:W2:Y:S01]  /*f930*/  LDG.E.128.CONSTANT R44, desc[UR4][R50.64+0x20] ;  /* 0x00002004322c7981 */ /* 0x000ea2000c1e9d00 */
[----:B------:R-:W-:Y:S01]  /*f940*/  LOP3.LUT R53, R0, 0x1, RZ, 0xc0, !PT ;  /* 0x0000000100357812 */ /* 0x000fe200078ec0ff */
[----:B0-----:R-:W-:Y:S01]  /*f950*/  IMAD.MOV.U32 R56, RZ, RZ, 0x20fd8164 ;  /* 0x20fd8164ff387424 */ /* 0x001fe200078e00ff */
        /* <DEDUP_REMOVED lines=107> */
.L_x_7261:
[----:B------:R0:W1:Y:S02]  /*10010*/  DMUL R2, RZ, R60 ;  /* 0x0000003cff027228 */ /* 0x0000640000000000 */
[----:B01----:R-:W-:-:S07]  /*10020*/  IMAD.MOV.U32 R0, RZ, RZ, RZ ;  /* 0x000000ffff007224 */ /* 0x003fce00078e00ff */
.L_x_7262:
[----:B------:R-:W-:Y:S05]  /*10030*/  BSYNC.RECONVERGENT B4 ;  /* 0x0000000000047941 */ /* 0x000fea0003800200 */
.L_x_7260:
        /* <DEDUP_REMOVED lines=64> */
.L_x_7229:
        /* <DEDUP_REMOVED lines=118> */
.L_x_7243:
[----:B------:R-:W-:Y:S05]  /*10ba0*/  BSYNC.RECONVERGENT B3 ;  /* 0x0000000000037941 */ /* 0x000fea0003800200 */
.L_x_7228:
[----:B----4-:R-:W-:-:S15]  /*10bb0*/  DADD R38, R58, 1 ;  /* 0x3ff000003a267429 */ /* 0x010fde0000000000 */
[----:B------:R-:W-:-:S15]  /*10bc0*/  NOP ;  /* 0x0000000000007918 */ /* 0x000fde0000000000 */
[----:B------:R-:W-:-:S15]  /*10bd0*/  NOP ;  /* 0x0000000000007918 */ /* 0x000fde0000000000 */
[----:B------:R-:W-:-:S15]  /*10be0*/  NOP ;  /* 0x0000000000007918 */ /* 0x000fde0000000000 */
[----:B------:R-:W-:-:S04]  /*10bf0*/  NOP ;  /* 0x0000000000007918 */ /* 0x000fc80000000000 */
[----:B------:R-:W4:-:S15]  /*10c00*/  DADD R36, RZ, R60 ;  /* 0x00000000ff247229 */ /* 0x000f1e000000003c */
[----:B------:R-:W-:-:S15]  /*10c10*/  NOP ;  /* 0x0000000000007918 */ /* 0x000fde0000000000 */
[----:B------:R-:W-:-:S15]  /*10c20*/  NOP ;  /* 0x0000000000007918 */ /* 0x000fde0000000000 */
[----:B------:R-:W-:-:S15]  /*10c30*/  NOP ;  /* 0x0000000000007918 */ /* 0x000fde0000000000 */
[----:B------:R-:W-:-:S04]  /*10c40*/  NOP ;  /* 0x0000000000007918 */ /* 0x000fc80000000000 */
[----:B----4-:R-:W4:Y:S02]  /*10c50*/  DSETP.GE.AND P0, PT, |R38|, |R36|, PT ;  /* 0x400000242600722a */ /* 0x010f240003f06200 */
[----:B----4-:R-:W-:Y:S05]  /*10c60*/  @!P0 BRA `(.L_x_7263) ;  /* 0x0000000c00888947 */ /* 0x010fea0003800000 */
[----:B------:R-:W-:-:S15]  /*10c70*/  DSETP.NEU.AND P0, PT, R60, RZ, PT ;  /* 0x000000ff3c00722a */ /* 0x000fde0003f0d000 */
[----:B------:R-:W-:-:S15]  /*10c80*/  NOP ;  /* 0x0000000000007918 */ /* 0x000fde0000000000 */
[----:B------:R-:W-:-:S15]  /*10c90*/  NOP ;  /* 0x0000000000007918 */ /* 0x000fde0000000000 */
[----:B------:R-:W-:-:S15]  /*10ca0*/  NOP ;  /* 0x0000000000007918 */ /* 0x000fde0000000000 */
[----:B------:R-:W-:-:S04]  /*10cb0*/  NOP ;  /* 0x0000000000007918 */ /* 0x000fc80000000000 */
[----:B------:R-:W4:Y:S02]  /*10cc0*/  DSETP.EQ.AND P1, PT, R38, RZ, PT ;  /* 0x000000ff2600722a */ /* 0x000f240003f22000 */
[----:B----4-:R-:W-:Y:S05]  /*10cd0*/  @!P0 BRA P1, `(.L_x_7264) ;  /* 0x0000000400a88947 */ /* 0x010fea0000800000 */
        /* <DEDUP_REMOVED lines=48> */
[----:B0-23--:R-:W-:Y:S05]  /*10fe0*/  CALL.REL.NOINC `($__internal_15_$__cuda_sm20_div_rn_f64_full) ;  /* 0x000004e800787944 */ /* 0x00dfea0003c00000 */
[----:B------:R-:W-:Y:S02]  /*10ff0*/  IMAD.MOV.U32 R46, RZ, RZ, R2 ;  /* 0x000000ffff2e7224 */ /* 0x000fe400078e0002 */
[----:B------:R-:W-:-:S07]  /*11000*/  IMAD.MOV.U32 R47, RZ, RZ, R3 ;  /* 0x000000ffff2f7224 */ /* 0x000fce00078e0003 */
.L_x_7266:
[----:B------:R-:W-:Y:S05]  /*11010*/  BSYNC.RECONVERGENT B1 ;  /* 0x0000000000017941 */ /* 0x000fea0003800200 */
.L_x_7265:
        /* <DEDUP_REMOVED lines=32> */
[----:B------:R-:W-:Y:S01]  /*11220*/  MOV R0, 0x11260 ;  /* 0x0001126000007802 */ /* 0x000fe20000000f00 */
[----:B------:R-:W-:Y:S02]  /*11230*/  IMAD.MOV.U32 R3, RZ, RZ, R37 ;  /* 0x000000ffff037224 */ /* 0x000fe400078e0025 */
[----:B------:R-:W-:-:S07]  /*11240*/  VIADD R2, R2, 0xfff00000 ;  /* 0xfff0000002027836 */ /* 0x000fce0000000000 */
[----:B0-23--:R-:W-:Y:S05]  /*11250*/  CALL.REL.NOINC `($__internal_14_$__cuda_sm20_dblrcp_rn_slowpath_v3) ;  /* 0x000004e000507944 */ /* 0x00dfea0003c00000 */
.L_x_7268:
[----:B------:R-:W-:Y:S05]  /*11260*/  BSYNC.RECONVERGENT B1 ;  /* 0x0000000000017941 */ /* 0x000fea0003800200 */
.L_x_7267:
[----:B------:R-:W1:-:S15]  /*11270*/  DFMA R36, R46, R42, R40 ;  /* 0x0000002a2e24722b */ /* 0x000e5e0000000028 */
[----:B------:R-:W-:-:S15]  /*11280*/  NOP ;  /* 0x0000000000007918 */ /* 0x000fde0000000000 */
[----:B------:R-:W-:-:S15]  /*11290*/  NOP ;  /* 0x0000000000007918 */ /* 0x000fde0000000000 */
[----:B------:R-:W-:-:S15]  /*112a0*/  NOP ;  /* 0x0000000000007918 */ /* 0x000fde0000000000 */
[----:B------:R-:W-:-:S04]  /*112b0*/  NOP ;  /* 0x0000000000007918 */ /* 0x000fc80000000000 */
[----:B------:R-:W4:-:S15]  /*112c0*/  DFMA R38, R46, -R40, R42 ;  /* 0x800000282e26722b */ /* 0x000f1e000000002a */
[----:B------:R-:W-:-:S15]  /*112d0*/  NOP ;  /* 0x0000000000007918 */ /* 0x000fde0000000000 */
[----:B------:R-:W-:-:S15]  /*112e0*/  NOP ;  /* 0x0000000000007918 */ /* 0x000fde0000000000 */
[----:B------:R-:W-:-:S15]  /*112f0*/  NOP ;  /* 0x0000000000007918 */ /* 0x000fde0000000000 */
[----:B------:R-:W-:-:S04]  /*11300*/  NOP ;  /* 0x0000000000007918 */ /* 0x000fc80000000000 */
[----:B-1----:R1:W0:-:S15]  /*11310*/  DMUL R36, R36, R2 ;  /* 0x0000000224247228 */ /* 0x00221e0000000000 */
[----:B------:R-:W-:-:S15]  /*11320*/  NOP ;  /* 0x0000000000007918 */ /* 0x000fde0000000000 */
[----:B------:R-:W-:-:S15]  /*11330*/  NOP ;  /* 0x0000000000007918 */ /* 0x000fde0000000000 */
[----:B------:R-:W-:-:S15]  /*11340*/  NOP ;  /* 0x0000000000007918 */ /* 0x000fde0000000000 */
[----:B------:R-:W-:-:S04]  /*11350*/  NOP ;  /* 0x0000000000007918 */ /* 0x000fc80000000000 */
[----:B----4-:R1:W4:Y:S02]  /*11360*/  DMUL R38, R38, R2 ;  /* 0x0000000226267228 */ /* 0x0103240000000000 */
[----:B01--4-:R-:W-:Y:S05]  /*11370*/  BRA `(.L_x_7227) ;  /* 0x0000000c00687947 */ /* 0x013fea0003800000 */
.L_x_7264:
[----:B------:R-:W4:Y:S01]  /*11380*/  DADD R6, -RZ, |R38| ;  /* 0x00000000ff067229 */ /* 0x000f220000000526 */
[----:B-1----:R-:W-:Y:S01]  /*11390*/  IMAD.MOV.U32 R2, RZ, RZ, 0x1 ;  /* 0x00000001ff027424 */ /* 0x002fe200078e00ff */
[----:B----4-:R-:W1:Y:S01]  /*113a0*/  MUFU.RCP64H R3, R7 ;  /* 0x0000000700037308 */ /* 0x010e620000001800 */
        /* <DEDUP_REMOVED lines=50> */
.L_x_7270:
[----:B------:R-:W-:Y:S05]  /*116d0*/  BSYNC.RECONVERGENT B1 ;  /* 0x0000000000017941 */ /* 0x000fea0003800200 */
.L_x_7269:
        /* <DEDUP_REMOVED lines=57> */
.L_x_7272:
[----:B------:R-:W-:Y:S05]  /*11a70*/  BSYNC.RECONVERGENT B1 ;  /* 0x0000000000017941 */ /* 0x000fea0003800200 */
.L_x_7271:
[----:B------:R-:W-:Y:S05]  /*11a80*/  BRA `(.L_x_7227) ;  /* 0x0000000400a47947 */ /* 0x000fea0003800000 */
.L_x_7263:
        /* <DEDUP_REMOVED lines=51> */
.L_x_7274:
[----:B------:R-:W-:Y:S05]  /*11dc0*/  BSYNC.RECONVERGENT B1 ;  /* 0x0000000000017941 */ /* 0x000fea0003800200 */
.L_x_7273:
        /* <DEDUP_REMOVED lines=36> */
.L_x_7276:
[----:B------:R-:W-:Y:S05]  /*12010*/  BSYNC.RECONVERGENT B1 ;  /* 0x0000000000017941 */ /* 0x000fea0003800200 */
.L_x_7275:
[----:B------:R-:W1:-:S15]  /*12020*/  DFMA R36, R46, R40, R42 ;  /* 0x000000282e24722b */ /* 0x000e5e000000002a */
[----:B------:R-:W-:-:S15]  /*12030*/  NOP ;  /* 0x0000000000007918 */ /* 0x000fde0000000000 */
[----:B------:R-:W-:-:S15]  /*12040*/  NOP ;  /* 0x0000000000007918 */ /* 0x000fde0000000000 */
[----:B------:R-:W-:-:S15]  /*12050*/  NOP ;  /* 0x0000000000007918 */ /* 0x000fde0000000000 */
[----:B------:R-:W-:-:S04]  /*12060*/  NOP ;  /* 0x0000000000007918 */ /* 0x000fc80000000000 */
[----:B------:R-:W4:-:S15]  /*12070*/  DFMA R38, R46, R42, -R40 ;  /* 0x0000002a2e26722b */ /* 0x000f1e0000000828 */
        /* <DEDUP_REMOVED lines=9> */
[----:B0---4-:R1:W4:Y:S02]  /*12110*/  DMUL R38, R38, R2 ;  /* 0x0000000226267228 */ /* 0x0113240000000000 */
.L_x_7227:
[----:B------:R-:W-:Y:S05]  /*12120*/  BSYNC.RECONVERGENT B2 ;  /* 0x0000000000027941 */ /* 0x000fea0003800200 */
.L_x_7226:
        /* <DEDUP_REMOVED lines=142> */
.L_x_7285:
[----:B------:R-:W-:Y:S05]  /*12a10*/  BSYNC.RECONVERGENT B0 ;  /* 0x0000000000007941 */ /* 0x000fea0003800200 */
.L_x_7284:
        /* <DEDUP_REMOVED lines=50> */
.L_x_7289:
[----:B------:R-:W-:Y:S05]  /*12d40*/  BSYNC.RECONVERGENT B5 ;  /* 0x0000000000057941 */ /* 0x000fea0003800200 */
.L_x_7288:
[----:B------:R-:W-:Y:S01]  /*12d50*/  VIADD R0, R4, 0x1 ;  /* 0x0000000104007836 */ /* 0x000fe20000000000 */
[----:B------:R-:W-:Y:S06]  /*12d60*/  BRA `(.L_x_7290) ;  /* 0x0000000000087947 */ /* 0x000fec0003800000 */
.L_x_7287:
[----:B0-----:R0:W4:Y:S02]  /*12d70*/  DMUL R2, RZ, R60 ;  /* 0x0000003cff027228 */ /* 0x0011240000000000 */
[----:B0---4-:R-:W-:-:S07]  /*12d80*/  IMAD.MOV.U32 R0, RZ, RZ, 0x1 ;  /* 0x00000001ff007424 */ /* 0x011fce00078e00ff */
.L_x_7290:
[----:B------:R-:W-:Y:S05]  /*12d90*/  BSYNC.RECONVERGENT B4 ;  /* 0x0000000000047941 */ /* 0x000fea0003800200 */
.L_x_7286:
        /* <DEDUP_REMOVED lines=113> */
.L_x_7292:
[----:B------:R0:W2:Y:S02]  /*134b0*/  DMUL R2, RZ, R60 ;  /* 0x0000003cff027228 */ /* 0x0000a40000000000 */
[----:B0-2---:R-:W-:-:S07]  /*134c0*/  IMAD.MOV.U32 R0, RZ, RZ, RZ ;  /* 0x000000ffff007224 */ /* 0x005fce00078e00ff */
.L_x_7293:
[----:B------:R-:W-:Y:S05]  /*134d0*/  BSYNC.RECONVERGENT B4 ;  /* 0x0000000000047941 */ /* 0x000fea0003800200 */
.L_x_7291:
        /* <DEDUP_REMOVED lines=73> */
.L_x_7283:
        /* <DEDUP_REMOVED lines=127> */
.L_x_7296:
[----:B------:R-:W-:Y:S05]  /*14160*/  BSYNC.RECONVERGENT B0 ;  /* 0x0000000000007941 */ /* 0x000fea0003800200 */
.L_x_7295:
        /* <DEDUP_REMOVED lines=61> */
.L_x_7300:
[----:B------:R-:W-:Y:S05]  /*14540*/  BSYNC.RECONVERGENT B5 ;  /* 0x0000000000057941 */ /* 0x000fea0003800200 */
.L_x_7299:
[----:B------:R-:W-:Y:S01]  /*14550*/  VIADD R0, R0, 0x1 ;  /* 0x0000000100007836 */ /* 0x000fe20000000000 */
[----:B------:R-:W-:Y:S06]  /*14560*/  BRA `(.L_x_7301) ;  /* 0x0000000000087947 */ /* 0x000fec0003800000 */
.L_x_7298:
[----:B------:R0:W1:Y:S02]  /*14570*/  DMUL R62, RZ, R60 ;  /* 0x0000003cff3e7228 */ /* 0x0000640000000000 */
[----:B01----:R-:W-:-:S07]  /*14580*/  IMAD.MOV.U32 R0, RZ, RZ, 0x1 ;  /* 0x00000001ff007424 */ /* 0x003fce00078e00ff */
.L_x_7301:
[----:B------:R-:W-:Y:S05]  /*14590*/  BSYNC.RECONVERGENT B4 ;  /* 0x0000000000047941 */ /* 0x000fea0003800200 */
.L_x_7297:
        /* <DEDUP_REMOVED lines=124> */
.L_x_7303:
[----:B------:R0:W1:Y:S02]  /*14d60*/  DMUL R2, RZ, R60 ;  /* 0x0000003cff027228 */ /* 0x0000640000000000 */
[----:B01----:R-:W-:-:S07]  /*14d70*/  IMAD.MOV.U32 R0, RZ, RZ, RZ ;  /* 0x000000ffff007224 */ /* 0x003fce00078e00ff */
.L_x_7304:
[----:B------:R-:W-:Y:S05]  /*14d80*/  BSYNC.RECONVERGENT B4 ;  /* 0x0000000000047941 */ /* 0x000fea0003800200 */
.L_x_7302:
        /* <DEDUP_REMOVED lines=86> */
.L_x_7282:
        /* <DEDUP_REMOVED lines=10> */
.L_x_7305:
[----:B------:R-:W1:Y:S02]  /*15390*/  DADD R58, R10, -R10 ;  /* 0x000000000a3a7229 */ /* 0x000e64000000080a */
[----:B-1----:R-:W-:Y:S02]  /*153a0*/  IMAD.MOV.U32 R60, RZ, RZ, R58 ;  /* 0x000000ffff3c7224 */ /* 0x002fe400078e003a */
[----:B------:R-:W-:Y:S01]  /*153b0*/  IMAD.MOV.U32 R61, RZ, RZ, R59 ;  /* 0x000000ffff3d7224 */ /* 0x000fe200078e003b */
[----:B------:R-:W-:Y:S06]  /*153c0*/  BRA `(.L_x_7294) ;  /* 0x0000001400987947 */ /* 0x000fec0003800000 */
.L_x_7281:
        /* <DEDUP_REMOVED lines=50> */
.L_x_7309:
[----:B------:R-:W-:Y:S05]  /*156f0*/  BSYNC.RECONVERGENT B5 ;  /* 0x0000000000057941 */ /* 0x000fea0003800200 */
.L_x_7308:
[----:B------:R-:W-:Y:S01]  /*15700*/  VIADD R0, R4, 0x1 ;  /* 0x0000000104007836 */ /* 0x000fe20000000000 */
[----:B------:R-:W-:Y:S06]  /*15710*/  BRA `(.L_x_7310) ;  /* 0x0000000000087947 */ /* 0x000fec0003800000 */
.L_x_7307:
[----:B------:R1:W4:Y:S02]  /*15720*/  DMUL R2, RZ, R60 ;  /* 0x0000003cff027228 */ /* 0x0003240000000000 */
[----:B-1--4-:R-:W-:-:S07]  /*15730*/  IMAD.MOV.U32 R0, RZ, RZ, 0x1 ;  /* 0x00000001ff007424 */ /* 0x012fce00078e00ff */
.L_x_7310:
[----:B------:R-:W-:Y:S05]  /*15740*/  BSYNC.RECONVERGENT B4 ;  /* 0x0000000000047941 */ /* 0x000fea0003800200 */
.L_x_7306:
        /* <DEDUP_REMOVED lines=117> */
.L_x_7312:
[----:B------:R0:W1:Y:S02]  /*15ea0*/  DMUL R2, RZ, R60 ;  /* 0x0000003cff027228 */ /* 0x0000640000000000 */
[----:B01----:R-:W-:-:S07]  /*15eb0*/  IMAD.MOV.U32 R0, RZ, RZ, RZ ;  /* 0x000000ffff007224 */ /* 0x003fce00078e00ff */
.L_x_7313:
[----:B------:R-:W-:Y:S05]  /*15ec0*/  BSYNC.RECONVERGENT B4 ;  /* 0x0000000000047941 */ /* 0x000fea0003800200 */
.L_x_7311:
        /* <DEDUP_REMOVED lines=64> */
.L_x_7280:
        /* <DEDUP_REMOVED lines=118> */
.L_x_7294:
[----:B------:R-:W-:Y:S05]  /*16a30*/  BSYNC.RECONVERGENT B3 ;  /* 0x0000000000037941 */ /* 0x000fea0003800200 */
.L_x_7279:
        /* <DEDUP_REMOVED lines=70> */
.L_x_7317:
[----:B------:R-:W-:Y:S05]  /*16ea0*/  BSYNC.RECONVERGENT B1 ;  /* 0x0000000000017941 */ /* 0x000fea0003800200 */
.L_x_7316:
        /* <DEDUP_REMOVED lines=36> */
.L_x_7319:
[----:B------:R-:W-:Y:S05]  /*170f0*/  BSYNC.RECONVERGENT B1 ;  /* 0x0000000000017941 */ /* 0x000fea0003800200 */
.L_x_7318:
        /* <DEDUP_REMOVED lines=17> */
.L_x_7315:
        /* <DEDUP_REMOVED lines=53> */
.L_x_7321:
[----:B------:R-:W-:Y:S05]  /*17560*/  BSYNC.RECONVERGENT B1 ;  /* 0x0000000000017941 */ /* 0x000fea0003800200 */
.L_x_7320:
        /* <DEDUP_REMOVED lines=57> */
.L_x_7323:
[----:B------:R-:W-:Y:S05]  /*17900*/  BSYNC.RECONVERGENT B1 ;  /* 0x0000000000017941 */ /* 0x000fea0003800200 */
.L_x_7322:
[----:B------:R-:W-:Y:S05]  /*17910*/  BRA `(.L_x_7278) ;  /* 0x0000000400a47947 */ /* 0x000fea0003800000 */
.L_x_7314:
        /* <DEDUP_REMOVED lines=51> */
.L_x_7325:
[----:B------:R-:W-:Y:S05]  /*17c50*/  BSYNC.RECONVERGENT B1 ;  /* 0x0000000000017941 */ /* 0x000fea0003800200 */
.L_x_7324:
        /* <DEDUP_REMOVED lines=36> */
.L_x_7327:
[----:B------:R-:W-:Y:S05]  /*17ea0*/  BSYNC.RECONVERGENT B1 ;  /* 0x0000000000017941 */ /* 0x000fea0003800200 */
.L_x_7326:
        /* <DEDUP_REMOVED lines=16> */
.L_x_7278:
[----:B------:R-:W-:Y:S05]  /*17fb0*/  BSYNC.RECONVERGENT B2 ;  /* 0x0000000000027941 */ /* 0x000fea0003800200 */
.L_x_7277:
[----:B------:R-:W-:Y:S01]  /*17fc0*/  VIADD R0, R52, 0x200 ;  /* 0x0000020034007836 */ /* 0x000fe20000000000 */
[----:B------:R-:W-:Y:S01]  /*17fd0*/  BSSY.RECONVERGENT B2, `(.L_x_7328) ;  /* 0x00005e7000027945 */ /* 0x000fe20003800200 */
[----:B------:R-:W-:Y:S02]  /*17fe0*/  CS2R R10, SRZ ;  /* 0x00000000000a7805 */ /* 0x000fe4000001ff00 */
[----:B-1----:R-:W-:Y:S02]  /*17ff0*/  CS2R R8, SRZ ;  /* 0x0000000000087805 */ /* 0x002fe4000001ff00 */
[----:B------:R-:W-:-:S13]  /*18000*/  ISETP.GE.U32.AND P0, PT, R0, R55, PT ;  /* 0x000000370000720c */ /* 0x000fda0003f06070 */
[----:B------:R-:W-:Y:S05]  /*18010*/  @P0 BRA `(.L_x_7329) ;  /* 0x0000005c00880947 */ /* 0x000fea0003800000 */
[----:B------:R-:W1:Y:S01]  /*18020*/  DADD R60, -RZ, -R14 ;  /* 0x00000000ff3c7229 */ /* 0x000e62000000090e */
[----:B------:R-:W-:Y:S01]  /*18030*/  BSSY.RECONVERGENT B3, `(.L_x_7330) ;  /* 0x0000489000037945 */ /* 0x000fe20003800200 */
[----:B-1----:R-:W-:-:S04]  /*18040*/  LOP3.LUT R5, R61, 0x7fffffff, RZ, 0xc0, !PT ;  /* 0x7fffffff3d057812 */ /* 0x002fc800078ec0ff */
[----:B------:R-:W-:-:S15]  /*18050*/  LOP3.LUT P0, RZ, R5, R60, RZ, 0xfc, !PT ;  /* 0x0000003c05ff7212 */ /* 0x000fde000780fcff */
[----:B------:R-:W-:-:S15]  /*18060*/  NOP ;  /* 0x0000000000007918 */ /* 0x000fde0000000000 */
[----:B------:R-:W-:-:S15]  /*18070*/  NOP ;  /* 0x0000000000007918 */ /* 0x000fde0000000000 */
[----:B------:R-:W-:-:S13]  /*18080*/  NOP ;  /* 0x0000000000007918 */ /* 0x000fda0000000000 */
[----:B----4-:R1:W4:Y:S02]  /*18090*/  DADD R2, -RZ, -R12 ;  /* 0x00000000ff027229 */ /* 0x010324000000090c */
        /* <DEDUP_REMOVED lines=128> */
.L_x_7336:
[----:B------:R-:W-:Y:S05]  /*188a0*/  BSYNC.RECONVERGENT B0 ;  /* 0x0000000000007941 */ /* 0x000fea0003800200 */
.L_x_7335:
        /* <DEDUP_REMOVED lines=50> */
.L_x_7340:
[----:B------:R-:W-:Y:S05]  /*18bd0*/  BSYNC.RECONVERGENT B5 ;  /* 0x0000000000057941 */ /* 0x000fea0003800200 */
.L_x_7339:
[----:B------:R-:W-:Y:S01]  /*18be0*/  VIADD R0, R4, 0x1 ;  /* 0x0000000104007836 */ /* 0x000fe20000000000 */
[----:B------:R-:W-:Y:S06]  /*18bf0*/  BRA `(.L_x_7341) ;  /* 0x0000000000087947 */ /* 0x000fec0003800000 */
.L_x_7338:
[----:B0-----:R0:W4:Y:S02]  /*18c00*/  DMUL R2, RZ, R60 ;  /* 0x0000003cff027228 */ /* 0x0011240000000000 */
[----:B0---4-:R-:W-:-:S07]  /*18c10*/  IMAD.MOV.U32 R0, RZ, RZ, 0x1 ;  /* 0x00000001ff007424 */ /* 0x011fce00078e00ff */
.L_x_7341:
[----:B------:R-:W-:Y:S05]  /*18c20*/  BSYNC.RECONVERGENT B4 ;  /* 0x0000000000047941 */ /* 0x000fea0003800200 */
.L_x_7337:
        /* <DEDUP_REMOVED lines=113> */
.L_x_7343:
[----:B------:R0:W2:Y:S02]  /*19340*/  DMUL R2, RZ, R60 ;  /* 0x0000003cff027228 */ /* 0x0000a40000000000 */
[----:B0-2---:R-:W-:-:S07]  /*19350*/  IMAD.MOV.U32 R0, RZ, RZ, RZ ;  /* 0x000000ffff007224 */ /* 0x005fce00078e00ff */
.L_x_7344:
[----:B------:R-:W-:Y:S05]  /*19360*/  BSYNC.RECONVERGENT B4 ;  /* 0x0000000000047941 */ /* 0x000fea0003800200 */
.L_x_7342:
        /* <DEDUP_REMOVED lines=73> */
.L_x_7334:
        /* <DEDUP_REMOVED lines=127> */
.L_x_7347:
[----:B------:R-:W-:Y:S05]  /*19ff0*/  BSYNC.RECONVERGENT B0 ;  /* 0x0000000000007941 */ /* 0x000fea0003800200 */
.L_x_7346:
        /* <DEDUP_REMOVED lines=61> */
.L_x_7351:
[----:B------:R-:W-:Y:S05]  /*1a3d0*/  BSYNC.RECONVERGENT B5 ;  /* 0x0000000000057941 */ /* 0x000fea0003800200 */
.L_x_7350:
[----:B------:R-:W-:Y:S01]  /*1a3e0*/  VIADD R0, R0, 0x1 ;  /* 0x0000000100007836 */ /* 0x000fe20000000000 */
[----:B------:R-:W-:Y:S06]  /*1a3f0*/  BRA `(.L_x_7352) ;  /* 0x0000000000087947 */ /* 0x000fec0003800000 */
.L_x_7349:
[----:B------:R0:W1:Y:S02]  /*1a400*/  DMUL R62, RZ, R60 ;  /* 0x0000003cff3e7228 */ /* 0x0000640000000000 */
[----:B01----:R-:W-:-:S07]  /*1a410*/  IMAD.MOV.U32 R0, RZ, RZ, 0x1 ;  /* 0x00000001ff007424 */ /* 0x003fce00078e00ff */
.L_x_7352:
[----:B------:R-:W-:Y:S05]  /*1a420*/  BSYNC.RECONVERGENT B4 ;  /* 0x0000000000047941 */ /* 0x000fea0003800200 */
.L_x_7348:
        /* <DEDUP_REMOVED lines=124> */
.L_x_7354:
[----:B------:R0:W1:Y:S02]  /*1abf0*/  DMUL R2, RZ, R60 ;  /* 0x0000003cff027228 */ /* 0x0000640000000000 */
[----:B01----:R-:W-:-:S07]  /*1ac00*/  IMAD.MOV.U32 R0, RZ, RZ, RZ ;  /* 0x000000ffff007224 */ /* 0x003fce00078e00ff */
.L_x_7355:
[----:B------:R-:W-:Y:S05]  /*1ac10*/  BSYNC.RECONVERGENT B4 ;  /* 0x0000000000047941 */ /* 0x000fea0003800200 */
.L_x_7353:
        /* <DEDUP_REMOVED lines=86> */
.L_x_7333:
        /* <DEDUP_REMOVED lines=10> */
.L_x_7356:
[----:B------:R-:W1:Y:S02]  /*1b220*/  DADD R58, R14, -R14 ;  /* 0x000000000e3a7229 */ /* 0x000e64000000080e */
[----:B-1----:R-:W-:Y:S02]  /*1b230*/  IMAD.MOV.U32 R60, RZ, RZ, R58 ;  /* 0x000000ffff3c7224 */ /* 0x002fe400078e003a */
[----:B------:R-:W-:Y:S01]  /*1b240*/  IMAD.MOV.U32 R61, RZ, RZ, R59 ;  /* 0x000000ffff3d7224 */ /* 0x000fe200078e003b */
[----:B------:R-:W-:Y:S06]  /*1b250*/  BRA `(.L_x_7345) ;  /* 0x0000001400987947 */ /* 0x000fec0003800000 */
.L_x_7332:
        /* <DEDUP_REMOVED lines=50> */
.L_x_7360:
[----:B------:R-:W-:Y:S05]  /*1b580*/  BSYNC.RECONVERGENT B5 ;  /* 0x0000000000057941 */ /* 0x000fea0003800200 */
.L_x_7359:
[----:B------:R-:W-:Y:S01]  /*1b590*/  VIADD R0, R4, 0x1 ;  /* 0x0000000104007836 */ /* 0x000fe20000000000 */
[----:B------:R-:W-:Y:S06]  /*1b5a0*/  BRA `(.L_x_7361) ;  /* 0x0000000000087947 */ /* 0x000fec0003800000 */
.L_x_7358:
[----:B------:R1:W4:Y:S02]  /*1b5b0*/  DMUL R2, RZ, R60 ;  /* 0x0000003cff027228 */ /* 0x0003240000000000 */
[----:B-1--4-:R-:W-:-:S07]  /*1b5c0*/  IMAD.MOV.U32 R0, RZ, RZ, 0x1 ;  /* 0x00000001ff007424 */ /* 0x012fce00078e00ff */
.L_x_7361:
[----:B------:R-:W-:Y:S05]  /*1b5d0*/  BSYNC.RECONVERGENT B4 ;  /* 0x0000000000047941 */ /* 0x000fea0003800200 */
.L_x_7357:
        /* <DEDUP_REMOVED lines=117> */
.L_x_7363:
[----:B------:R0:W1:Y:S02]  /*1bd30*/  DMUL R2, RZ, R60 ;  /* 0x0000003cff027228 */ /* 0x0000640000000000 */
[----:B01----:R-:W-:-:S07]  /*1bd40*/  IMAD.MOV.U32 R0, RZ, RZ, RZ ;  /* 0x000000ffff007224 */ /* 0x003fce00078e00ff */
.L_x_7364:
[----:B------:R-:W-:Y:S05]  /*1bd50*/  BSYNC.RECONVERGENT B4 ;  /* 0x0000000000047941 */ /* 0x000fea0003800200 */
.L_x_7362:
        /* <DEDUP_REMOVED lines=64> */
.L_x_7331:
        /* <DEDUP_REMOVED lines=118> */
.L_x_7345:
[----:B------:R-:W-:Y:S05]  /*1c8c0*/  BSYNC.RECONVERGENT B3 ;  /* 0x0000000000037941 */ /* 0x000fea0003800200 */
.L_x_7330:
        /* <DEDUP_REMOVED lines=70> */
.L_x_7368:
[----:B------:R-:W-:Y:S05]  /*1cd30*/  BSYNC.RECONVERGENT B1 ;  /* 0x0000000000017941 */ /* 0x000fea0003800200 */
.L_x_7367:
        /* <DEDUP_REMOVED lines=36> */
.L_x_7370:
[----:B------:R-:W-:Y:S05]  /*1cf80*/  BSYNC.RECONVERGENT B1 ;  /* 0x0000000000017941 */ /* 0x000fea0003800200 */
.L_x_7369:
        /* <DEDUP_REMOVED lines=17> */
.L_x_7366:
        /* <DEDUP_REMOVED lines=53> */
.L_x_7372:
[----:B------:R-:W-:Y:S05]  /*1d3f0*/  BSYNC.RECONVERGENT B1 ;  /* 0x0000000000017941 */ /* 0x000fea0003800200 */
.L_x_7371:
        /* <DEDUP_REMOVED lines=57> */
.L_x_7374:
[----:B------:R-:W-:Y:S05]  /*1d790*/  BSYNC.RECONVERGENT B1 ;  /* 0x0000000000017941 */ /* 0x000fea0003800200 */
.L_x_7373:
[----:B------:R-:W-:Y:S05]  /*1d7a0*/  BRA `(.L_x_7329) ;  /* 0x0000000400a47947 */ /* 0x000fea0003800000 */
.L_x_7365:
        /* <DEDUP_REMOVED lines=51> */
.L_x_7376:
[----:B------:R-:W-:Y:S05]  /*1dae0*/  BSYNC.RECONVERGENT B1 ;  /* 0x0000000000017941 */ /* 0x000fea0003800200 */
.L_x_7375:
        /* <DEDUP_REMOVED lines=36> */
.L_x_7378:
[----:B------:R-:W-:Y:S05]  /*1dd30*/  BSYNC.RECONVERGENT B1 ;  /* 0x0000000000017941 */ /* 0x000fea0003800200 */
.L_x_7377:
        /* <DEDUP_REMOVED lines=16> */
.L_x_7329:
[----:B------:R-:W-:Y:S05]  /*1de40*/  BSYNC.RECONVERGENT B2 ;  /* 0x0000000000027941 */ /* 0x000fea0003800200 */
.L_x_7328:
        /* <DEDUP_REMOVED lines=142> */
.L_x_7387:
[----:B------:R-:W-:Y:S05]  /*1e730*/  BSYNC.RECONVERGENT B0 ;  /* 0x0000000000007941 */ /* 0x000fea0003800200 */
.L_x_7386:
        /* <DEDUP_REMOVED lines=50> */
.L_x_7391:
[----:B------:R-:W-:Y:S05]  /*1ea60*/  BSYNC.RECONVERGENT B5 ;  /* 0x0000000000057941 */ /* 0x000fea0003800200 */
.L_x_7390:
[----:B------:R-:W-:Y:S01]  /*1ea70*/  VIADD R0, R4, 0x1 ;  /* 0x0000000104007836 */ /* 0x000fe20000000000 */
[----:B------:R-:W-:Y:S06]  /*1ea80*/  BRA `(.L_x_7392) ;  /* 0x0000000000087947 */ /* 0x000fec0003800000 */
.L_x_7389:
[----:B0-----:R0:W4:Y:S02]  /*1ea90*/  DMUL R2, RZ, R60 ;  /* 0x0000003cff027228 */ /* 0x0011240000000000 */
[----:B0---4-:R-:W-:-:S07]  /*1eaa0*/  IMAD.MOV.U32 R0, RZ, RZ, 0x1 ;  /* 0x00000001ff007424 */ /* 0x011fce00078e00ff */
.L_x_7392:
[----:B------:R-:W-:Y:S05]  /*1eab0*/  BSYNC.RECONVERGENT B4 ;  /* 0x0000000000047941 */ /* 0x000fea0003800200 */
.L_x_7388:
        /* <DEDUP_REMOVED lines=113> */
.L_x_7394:
[----:B------:R0:W2:Y:S02]  /*1f1d0*/  DMUL R2, RZ, R60 ;  /* 0x0000003cff027228 */ /* 0x0000a40000000000 */
[----:B0-2---:R-:W-:-:S07]  /*1f1e0*/  IMAD.MOV.U32 R0, RZ, RZ, RZ ;  /* 0x000000ffff007224 */ /* 0x005fce00078e00ff */
.L_x_7395:
[----:B------:R-:W-:Y:S05]  /*1f1f0*/  BSYNC.RECONVERGENT B4 ;  /* 0x0000000000047941 */ /* 0x000fea0003800200 */
.L_x_7393:
        /* <DEDUP_REMOVED lines=73> */
.L_x_7385:
        /* <DEDUP_REMOVED lines=127> */
.L_x_7398:
[----:B------:R-:W-:Y:S05]  /*1fe80*/  BSYNC.RECONVERGENT B0 ;  /* 0x0000000000007941 */ /* 0x000fea0003800200 */
.L_x_7397:
        /* <DEDUP_REMOVED lines=61> */
.L_x_7402:
[----:B------:R-:W-:Y:S05]  /*20260*/  BSYNC.RECONVERGENT B5 ;  /* 0x0000000000057941 */ /* 0x000fea0003800200 */
.L_x_7401:
[----:B------:R-:W-:Y:S01]  /*20270*/  VIADD R0, R0, 0x1 ;  /* 0x0000000100007836 */ /* 0x000fe20000000000 */
[----:B------:R-:W-:Y:S06]  /*20280*/  BRA `(.L_x_7403) ;  /* 0x0000000000087947 */ /* 0x000fec0003800000 */
.L_x_7400:
[----:B------:R0:W1:Y:S02]  /*20290*/  DMUL R62, RZ, R60 ;  /* 0x0000003cff3e7228 */ /* 0x0000640000000000 */
[----:B01----:R-:W-:-:S07]  /*202a0*/  IMAD.MOV.U32 R0, RZ, RZ, 0x1 ;  /* 0x00000001ff007424 */ /* 0x003fce00078e00ff */
.L_x_7403:
[----:B------:R-:W-:Y:S05]  /*202b0*/  BSYNC.RECONVERGENT B4 ;  /* 0x0000000000047941 */ /* 0x000fea0003800200 */
.L_x_7399:
        /* <DEDUP_REMOVED lines=124> */
.L_x_7405:
[----:B------:R0:W1:Y:S02]  /*20a80*/  DMUL R2, RZ, R60 ;  /* 0x0000003cff027228 */ /* 0x0000640000000000 */
[----:B01----:R-:W-:-:S07]  /*20a90*/  IMAD.MOV.U32 R0, RZ, RZ, RZ ;  /* 0x000000ffff007224 */ /* 0x003fce00078e00ff */
.L_x_7406:
[----:B------:R-:W-:Y:S05]  /*20aa0*/  BSYNC.RECONVERGENT B4 ;  /* 0x0000000000047941 */ /* 0x000fea0003800200 */
.L_x_7404:
        /* <DEDUP_REMOVED lines=86> */
.L_x_7384:
        /* <DEDUP_REMOVED lines=10> */
.L_x_7407:
[----:B------:R-:W1:Y:S02]  /*210b0*/  DADD R58, R18, -R18 ;  /* 0x00000000123a7229 */ /* 0x000e640000000812 */
[----:B-1----:R-:W-:Y:S02]  /*210c0*/  IMAD.MOV.U32 R60, RZ, RZ, R58 ;  /* 0x000000ffff3c7224 */ /* 0x002fe400078e003a */
[----:B------:R-:W-:Y:S01]  /*210d0*/  IMAD.MOV.U32 R61, RZ, RZ, R59 ;  /* 0x000000ffff3d7224 */ /* 0x000fe200078e003b */
[----:B------:R-:W-:Y:S06]  /*210e0*/  BRA `(.L_x_7396) ;  /* 0x0000001400987947 */ /* 0x000fec0003800000 */
.L_x_7383:
        /* <DEDUP_REMOVED lines=50> */
.L_x_7411:
[----:B------:R-:W-:Y:S05]  /*21410*/  BSYNC.RECONVERGENT B5 ;  /* 0x0000000000057941 */ /* 0x000fea0003800200 */
.L_x_7410:
[----:B------:R-:W-:Y:S01]  /*21420*/  VIADD R0, R4, 0x1 ;  /* 0x0000000104007836 */ /* 0x000fe20000000000 */
[----:B------:R-:W-:Y:S06]  /*21430*/  BRA `(.L_x_7412) ;  /* 0x0000000000087947 */ /* 0x000fec0003800000 */
.L_x_7409:
[----:B------:R1:W4:Y:S02]  /*21440*/  DMUL R2, RZ, R60 ;  /* 0x0000003cff027228 */ /* 0x0003240000000000 */
[----:B-1--4-:R-:W-:-:S07]  /*21450*/  IMAD.MOV.U32 R0, RZ, RZ, 0x1 ;  /* 0x00000001ff007424 */ /* 0x012fce00078e00ff */
.L_x_7412:
[----:B------:R-:W-:Y:S05]  /*21460*/  BSYNC.RECONVERGENT B4 ;  /* 0x0000000000047941 */ /* 0x000fea0003800200 */
.L_x_7408:
        /* <DEDUP_REMOVED lines=117> */
.L_x_7414:
[----:B------:R0:W1:Y:S02]  /*21bc0*/  DMUL R2, RZ, R60 ;  /* 0x0000003cff027228 */ /* 0x0000640000000000 */
[----:B01----:R-:W-:-:S07]  /*21bd0*/  IMAD.MOV.U32 R0, RZ, RZ, RZ ;  /* 0x000000ffff007224 */ /* 0x003fce00078e00ff */
.L_x_7415:
[----:B------:R-:W-:Y:S05]  /*21be0*/  BSYNC.RECONVERGENT B4 ;  /* 0x0000000000047941 */ /* 0x000fea0003800200 */
.L_x_7413:
        /* <DEDUP_REMOVED lines=64> */
.L_x_7382:
        /* <DEDUP_REMOVED lines=118> */
.L_x_7396:
[----:B------:R-:W-:Y:S05]  /*22750*/  BSYNC.RECONVERGENT B3 ;  /* 0x0000000000037941 */ /* 0x000fea0003800200 */
.L_x_7381:
        /* <DEDUP_REMOVED lines=70> */
.L_x_7419:
[----:B------:R-:W-:Y:S05]  /*22bc0*/  BSYNC.RECONVERGENT B1 ;  /* 0x0000000000017941 */ /* 0x000fea0003800200 */
.L_x_7418:
        /* <DEDUP_REMOVED lines=36> */
.L_x_7421:
[----:B------:R-:W-:Y:S05]  /*22e10*/  BSYNC.RECONVERGENT B1 ;  /* 0x0000000000017941 */ /* 0x000fea0003800200 */
.L_x_7420:
        /* <DEDUP_REMOVED lines=17> */
.L_x_7417:
        /* <DEDUP_REMOVED lines=53> */
.L_x_7423:
[----:B------:R-:W-:Y:S05]  /*23280*/  BSYNC.RECONVERGENT B1 ;  /* 0x0000000000017941 */ /* 0x000fea0003800200 */
.L_x_7422:
        /* <DEDUP_REMOVED lines=57> */
.L_x_7425:
[----:B------:R-:W-:Y:S05]  /*23620*/  BSYNC.RECONVERGENT B1 ;  /* 0x0000000000017941 */ /* 0x000fea0003800200 */
.L_x_7424:
[----:B------:R-:W-:Y:S05]  /*23630*/  BRA `(.L_x_7380) ;  /* 0x0000000400a47947 */ /* 0x000fea0003800000 */
.L_x_7416:
        /* <DEDUP_REMOVED lines=51> */
.L_x_7427:
[----:B------:R-:W-:Y:S05]  /*23970*/  BSYNC.RECONVERGENT B1 ;  /* 0x0000000000017941 */ /* 0x000fea0003800200 */
.L_x_7426:
        /* <DEDUP_REMOVED lines=36> */
.L_x_7429:
[----:B------:R-:W-:Y:S05]  /*23bc0*/  BSYNC.RECONVERGENT B1 ;  /* 0x0000000000017941 */ /* 0x000fea0003800200 */
.L_x_7428:
        /* <DEDUP_REMOVED lines=16> */
.L_x_7380:
[----:B------:R-:W-:Y:S05]  /*23cd0*/  BSYNC.RECONVERGENT B2 ;  /* 0x0000000000027941 */ /* 0x000fea0003800200 */
.L_x_7379:
        /* <DEDUP_REMOVED lines=142> */
.L_x_7438:
[----:B------:R-:W-:Y:S05]  /*245c0*/  BSYNC.RECONVERGENT B0 ;  /* 0x0000000000007941 */ /* 0x000fea0003800200 */
.L_x_7437:
        /* <DEDUP_REMOVED lines=50> */
.L_x_7442:
[----:B------:R-:W-:Y:S05]  /*248f0*/  BSYNC.RECONVERGENT B5 ;  /* 0x0000000000057941 */ /* 0x000fea0003800200 */
.L_x_7441:
[----:B------:R-:W-:Y:S01]  /*24900*/  VIADD R0, R4, 0x1 ;  /* 0x0000000104007836 */ /* 0x000fe20000000000 */
[----:B------:R-:W-:Y:S06]  /*24910*/  BRA `(.L_x_7443) ;  /* 0x0000000000087947 */ /* 0x000fec0003800000 */
.L_x_7440:
[----:B0-----:R0:W4:Y:S02]  /*24920*/  DMUL R2, RZ, R60 ;  /* 0x0000003cff027228 */ /* 0x0011240000000000 */
[----:B0---4-:R-:W-:-:S07]  /*24930*/  IMAD.MOV.U32 R0, RZ, RZ, 0x1 ;  /* 0x00000001ff007424 */ /* 0x011fce00078e00ff */
.L_x_7443:
[----:B------:R-:W-:Y:S05]  /*24940*/  BSYNC.RECONVERGENT B4 ;  /* 0x0000000000047941 */ /* 0x000fea0003800200 */
.L_x_7439:
        /* <DEDUP_REMOVED lines=113> */
.L_x_7445:
[----:B------:R0:W2:Y:S02]  /*25060*/  DMUL R2, RZ, R60 ;  /* 0x0000003cff027228 */ /* 0x0000a40000000000 */
[----:B0-2---:R-:W-:-:S07]  /*25070*/  IMAD.MOV.U32 R0, RZ, RZ, RZ ;  /* 0x000000ffff007224 */ /* 0x005fce00078e00ff */
.L_x_7446:
[----:B------:R-:W-:Y:S05]  /*25080*/  BSYNC.RECONVERGENT B4 ;  /* 0x0000000000047941 */ /* 0x000fea0003800200 */
.L_x_7444:
        /* <DEDUP_REMOVED lines=73> */
.L_x_7436:
        /* <DEDUP_REMOVED lines=127> */
.L_x_7449:
[----:B------:R-:W-:Y:S05]  /*25d10*/  BSYNC.RECONVERGENT B0 ;  /* 0x0000000000007941 */ /* 0x000fea0003800200 */
.L_x_7448:
        /* <DEDUP_REMOVED lines=61> */
.L_x_7453:
[----:B------:R-:W-:Y:S05]  /*260f0*/  BSYNC.RECONVERGENT B5 ;  /* 0x0000000000057941 */ /* 0x000fea0003800200 */
.L_x_7452:
[----:B------:R-:W-:Y:S01]  /*26100*/  VIADD R0, R0, 0x1 ;  /* 0x0000000100007836 */ /* 0x000fe20000000000 */
[----:B------:R-:W-:Y:S06]  /*26110*/  BRA `(.L_x_7454) ;  /* 0x0000000000087947 */ /* 0x000fec0003800000 */
.L_x_7451:
[----:B------:R0:W1:Y:S02]  /*26120*/  DMUL R62, RZ, R60 ;  /* 0x0000003cff3e7228 */ /* 0x0000640000000000 */
[----:B01----:R-:W-:-:S07]  /*26130*/  IMAD.MOV.U32 R0, RZ, RZ, 0x1 ;  /* 0x00000001ff007424 */ /* 0x003fce00078e00ff */
.L_x_7454:
[----:B------:R-:W-:Y:S05]  /*26140*/  BSYNC.RECONVERGENT B4 ;  /* 0x0000000000047941 */ /* 0x000fea0003800200 */
.L_x_7450:
        /* <DEDUP_REMOVED lines=124> */
.L_x_7456:
[----:B------:R0:W1:Y:S02]  /*26910*/  DMUL R2, RZ, R60 ;  /* 0x0000003cff027228 */ /* 0x0000640000000000 */
[----:B01----:R-:W-:-:S07]  /*26920*/  IMAD.MOV.U32 R0, RZ, RZ, RZ ;  /* 0x000000ffff007224 */ /* 0x003fce00078e00ff */
.L_x_7457:
[----:B------:R-:W-:Y:S05]  /*26930*/  BSYNC.RECONVERGENT B4 ;  /* 0x0000000000047941 */ /* 0x000fea0003800200 */
.L_x_7455:
        /* <DEDUP_REMOVED lines=86> */
.L_x_7435:
        /* <DEDUP_REMOVED lines=10> */
.L_x_7458:
[----:B------:R-:W1:Y:S02]  /*26f40*/  DADD R58, R22, -R22 ;  /* 0x00000000163a7229 */ /* 0x000e640000000816 */
[----:B-1----:R-:W-:Y:S02]  /*26f50*/  IMAD.MOV.U32 R60, RZ, RZ, R58 ;  /* 0x000000ffff3c7224 */ /* 0x002fe400078e003a */
[----:B------:R-:W-:Y:S01]  /*26f60*/  IMAD.MOV.U32 R61, RZ, RZ, R59 ;  /* 0x000000ffff3d7224 */ /* 0x000fe200078e003b */
[----:B------:R-:W-:Y:S06]  /*26f70*/  BRA `(.L_x_7447) ;  /* 0x0000001400987947 */ /* 0x000fec0003800000 */
.L_x_7434:
        /* <DEDUP_REMOVED lines=50> */
.L_x_7462:
[----:B------:R-:W-:Y:S05]  /*272a0*/  BSYNC.RECONVERGENT B5 ;  /* 0x0000000000057941 */ /* 0x000fea0003800200 */
.L_x_7461:
[----:B------:R-:W-:Y:S01]  /*272b0*/  VIADD R0, R4, 0x1 ;  /* 0x0000000104007836 */ /* 0x000fe20000000000 */
[----:B------:R-:W-:Y:S06]  /*272c0*/  BRA `(.L_x_7463) ;  /* 0x0000000000087947 */ /* 0x000fec0003800000 */
.L_x_7460:
[----:B------:R1:W4:Y:S02]  /*272d0*/  DMUL R2, RZ, R60 ;  /* 0x0000003cff027228 */ /* 0x0003240000000000 */
[----:B-1--4-:R-:W-:-:S07]  /*272e0*/  IMAD.MOV.U32 R0, RZ, RZ, 0x1 ;  /* 0x00000001ff007424 */ /* 0x012fce00078e00ff */
.L_x_7463:
[----:B------:R-:W-:Y:S05]  /*272f0*/  BSYNC.RECONVERGENT B4 ;  /* 0x0000000000047941 */ /* 0x000fea0003800200 */
.L_x_7459:
        /* <DEDUP_REMOVED lines=117> */
.L_x_7465:
[----:B------:R0:W1:Y:S02]  /*27a50*/  DMUL R2, RZ, R60 ;  /* 0x0000003cff027228 */ /* 0x0000640000000000 */
[----:B01----:R-:W-:-:S07]  /*27a60*/  IMAD.MOV.U32 R0, RZ, RZ, RZ ;  /* 0x000000ffff007224 */ /* 0x003fce00078e00ff */
.L_x_7466:
[----:B------:R-:W-:Y:S05]  /*27a70*/  BSYNC.RECONVERGENT B4 ;  /* 0x0000000000047941 */ /* 0x000fea0003800200 */
.L_x_7464:
        /* <DEDUP_REMOVED lines=64> */
.L_x_7433:
        /* <DEDUP_REMOVED lines=118> */
.L_x_7447:
[----:B------:R-:W-:Y:S05]  /*285e0*/  BSYNC.RECONVERGENT B3 ;  /* 0x0000000000037941 */ /* 0x000fea0003800200 */
.L_x_7432:
        /* <DEDUP_REMOVED lines=70> */
.L_x_7470:
[----:B------:R-:W-:Y:S05]  /*28a50*/  BSYNC.RECONVERGENT B1 ;  /* 0x0000000000017941 */ /* 0x000fea0003800200 */
.L_x_7469:
        /* <DEDUP_REMOVED lines=36> */
.L_x_7472:
[----:B------:R-:W-:Y:S05]  /*28ca0*/  BSYNC.RECONVERGENT B1 ;  /* 0x0000000000017941 */ /* 0x000fea0003800200 */
.L_x_7471:
        /* <DEDUP_REMOVED lines=17> */
.L_x_7468:
        /* <DEDUP_REMOVED lines=53> */
.L_x_7474:
[----:B------:R-:W-:Y:S05]  /*29110*/  BSYNC.RECONVERGENT B1 ;  /* 0x0000000000017941 */ /* 0x000fea0003800200 */
.L_x_7473:
        /* <DEDUP_REMOVED lines=57> */
.L_x_7476:
[----:B------:R-:W-:Y:S05]  /*294b0*/  BSYNC.RECONVERGENT B1 ;  /* 0x0000000000017941 */ /* 0x000fea0003800200 */
.L_x_7475:
[----:B------:R-:W-:Y:S05]  /*294c0*/  BRA `(.L_x_7431) ;  /* 0x0000000400a47947 */ /* 0x000fea0003800000 */
.L_x_7467:
        /* <DEDUP_REMOVED lines=51> */
.L_x_7478:
[----:B------:R-:W-:Y:S05]  /*29800*/  BSYNC.RECONVERGENT B1 ;  /* 0x0000000000017941 */ /* 0x000fea0003800200 */
.L_x_7477:
        /* <DEDUP_REMOVED lines=36> */
.L_x_7480:
[----:B------:R-:W-:Y:S05]  /*29a50*/  BSYNC.RECONVERGENT B1 ;  /* 0x0000000000017941 */ /* 0x000fea0003800200 */
.L_x_7479:
        /* <DEDUP_REMOVED lines=16> */
.L_x_7431:
[----:B------:R-:W-:Y:S05]  /*29b60*/  BSYNC.RECONVERGENT B2 ;  /* 0x0000000000027941 */ /* 0x000fea0003800200 */
.L_x_7430:
        /* <DEDUP_REMOVED lines=142> */
.L_x_7489:
[----:B------:R-:W-:Y:S05]  /*2a450*/  BSYNC.RECONVERGENT B0 ;  /* 0x0000000000007941 */ /* 0x000fea0003800200 */
.L_x_7488:
[----:B------:R-:W5:Y:S01]  /*2a460*/  DSETP.NEU.AND P4, PT, |R26|, +INF , PT ;  /* 0x7ff000001a00742a */ /* 0x000f620003f8d200 */
[----:B------:R-:W-:Y:S04]  /*2a470*/  BSSY.RECONVERGENT B4, `(.L_x_7490) ;  /* 0x0000036000047945 */ /* 0x000fe80003800200 */
[----:B-----5:R-:W-:Y:S05]  /*2a480*/  @!P4 BRA `(.L_x_7491) ;  /* 0x0000000000c8c947 */ /* 0x020fea0003800000 */
        /* <DEDUP_REMOVED lines=39> */
[----:B-1----:R1:W0:Y:S02]  /*2a700*/  DFMA R2, R2, -UR6, R6 ;  /* 0x8000000602027c2b */ /* 0x0022240008000006 */
[----:B01----:R-:W-:Y:S05]  /*2a710*/  @!P0 BRA `(.L_x_7493) ;  /* 0x0000000000188947 */ /* 0x003fea0003800000 */
[----:B------:R-:W-:Y:S01]  /*2a720*/  IMAD.MOV.U32 R6, RZ, RZ, R60 ;  /* 0x000000ffff067224 */ /* 0x000fe200078e003c */
[----:B------:R-:W-:Y:S01]  /*2a730*/  MOV R48, 0x2a760 ;  /* 0x0002a76000307802 */ /* 0x000fe20000000f00 */
[----:B------:R-:W-:-:S07]  /*2a740*/  IMAD.MOV.U32 R51, RZ, RZ, R61 ;  /* 0x000000ffff337224 */ /* 0x000fce00078e003d */
[----:B--234-:R-:W-:Y:S05]  /*2a750*/  CALL.REL.NOINC `($_ZN2at6native29vectorized_elementwise_kernelILi2EZZZNS0_61_GLOBAL__N__132982cb_23_ActivationSiluKernel_cu_1520ed90_293311silu_kernelERNS_18TensorIteratorBaseEENKUlvE_clEvENKUlvE1_clEvEUlN3c107complexIdEEE_St5arrayIPcLm2EEEEviT0_T1_$__internal_trig_reduction_slowpathd) ;  /* 0x0000035800c47944 */ /* 0x01cfea0003c00000 */
[----:B------:R-:W-:Y:S02]  /*2a760*/  IMAD.MOV.U32 R2, RZ, RZ, R6 ;  /* 0x000000ffff027224 */ /* 0x000fe400078e0006 */
[----:B------:R-:W-:-:S07]  /*2a770*/  IMAD.MOV.U32 R3, RZ, RZ, R7 ;  /* 0x000000ffff037224 */ /* 0x000fce00078e0007 */
.L_x_7493:
[----:B------:R-:W-:Y:S05]  /*2a780*/  BSYNC.RECONVERGENT B5 ;  /* 0x0000000000057941 */ /* 0x000fea0003800200 */
.L_x_7492:
[----:B------:R-:W-:Y:S01]  /*2a790*/  VIADD R0, R4, 0x1 ;  /* 0x0000000104007836 */ /* 0x000fe20000000000 */
[----:B------:R-:W-:Y:S06]  /*2a7a0*/  BRA `(.L_x_7494) ;  /* 0x0000000000087947 */ /* 0x000fec0003800000 */
.L_x_7491:
[----:B-1----:R1:W0:Y:S02]  /*2a7b0*/  DMUL R2, RZ, R60 ;  /* 0x0000003cff027228 */ /* 0x0022240000000000 */
[----:B01----:R-:W-:-:S07]  /*2a7c0*/  IMAD.MOV.U32 R0, RZ, RZ, 0x1 ;  /* 0x00000001ff007424 */ /* 0x003fce00078e00ff */
.L_x_7494:
[----:B------:R-:W-:Y:S05]  /*2a7d0*/  BSYNC.RECONVERGENT B4 ;  /* 0x0000000000047941 */ /* 0x000fea0003800200 */
.L_x_7490:
[----:B------:R-:W0:Y:S01]  /*2a7e0*/  LDCU.64 UR6, c[0x4][0x160] ;  /* 0x01002c00ff0677ac */ /* 0x000e220008000a00 */
[----:B------:R-:W-:-:S05]  /*2a7f0*/  IMAD.SHL.U32 R4, R0, 0x40, RZ ;  /* 0x0000004000047824 */ /* 0x000fca00078e00ff */
[----:B------:R-:W-:-:S04]  /*2a800*/  LOP3.LUT R4, R4, 0x40, RZ, 0xc0, !PT ;  /* 0x0000004004047812 */ /* 0x000fc800078ec0ff */
[----:B0-----:R-:W-:-:S05]  /*2a810*/  IADD3 R52, P0, PT, R4, UR6, RZ ;  /* 0x0000000604347c10 */ /* 0x001fca000ff1e0ff */
[----:B------:R-:W-:-:S05]  /*2a820*/  IMAD.X R53, RZ, RZ, UR7, P0 ;  /* 0x00000007ff357e24 */ /* 0x000fca00080e06ff */
[----:B------:R-:W5:Y:S04]  /*2a830*/  LDG.E.128.CONSTANT R4, desc[UR4][R52.64] ;  /* 0x0000000434047981 */ /* 0x000f68000c1e9d00 */
[----:B------:R-:W2:Y:S04]  /*2a840*/  LDG.E.128.CONSTANT R44, desc[UR4][R52.64+0x10] ;  /* 0x00001004342c7981 */ /* 0x000ea8000c1e9d00 */
[----:B------:R-:W3:Y:S01]  /*2a850*/  LDG.E.128.CONSTANT R48, desc[UR4][R52.64+0x20] ;  /* 0x0000200434307981 */ /* 0x000ee2000c1e9d00 */
[----:B------:R-:W-:Y:S01]  /*2a860*/  LOP3.LUT R54, R0, 0x1, RZ, 0xc0, !PT ;  /* 0x0000000100367812 */ /* 0x000fe200078ec0ff */
[----:B------:R-:W-:Y:S01]  /*2a870*/  IMAD.MOV.U32 R56, RZ, RZ, 0x20fd8164 ;  /* 0x20fd8164ff387424 */ /* 0x000fe200078e00ff */
[----:B------:R-:W5:Y:S01]  /*2a880*/  DMUL R22, R2, R2 ;  /* 0x0000000202167228 */ /* 0x000f620000000000 */
        /* <DEDUP_REMOVED lines=97> */
[----:B----4-:R-:W-:Y:S05]  /*2aea0*/  CALL.REL.NOINC `($_ZN2at6native29vectorized_elementwise_kernelILi2EZZZNS0_61_GLOBAL__N__132982cb_23_ActivationSiluKernel_cu_1520ed90_293311silu_kernelERNS_18TensorIteratorBaseEENKUlvE_clEvENKUlvE1_clEvEUlN3c107complexIdEEE_St5arrayIPcLm2EEEEviT0_T1_$__internal_trig_reduction_slowpathd) ;  /* 0x0000035000f07944 */ /* 0x010fea0003c00000 */
[----:B------:R-:W-:Y:S02]  /*2aeb0*/  IMAD.MOV.U32 R0, RZ, RZ, R4 ;  /* 0x000000ffff007224 */ /* 0x000fe400078e0004 */
[----:B------:R-:W-:Y:S02]  /*2aec0*/  IMAD.MOV.U32 R2, RZ, RZ, R6 ;  /* 0x000000ffff027224 */ /* 0x000fe400078e0006 */
[----:B------:R-:W-:Y:S01]  /*2aed0*/  IMAD.MOV.U32 R3, RZ, RZ, R7 ;  /* 0x000000ffff037224 */ /* 0x000fe200078e0007 */
[----:B------:R-:W-:Y:S06]  /*2aee0*/  BRA `(.L_x_7497) ;  /* 0x0000000000087947 */ /* 0x000fec0003800000 */
.L_x_7496:
[----:B------:R0:W1:Y:S02]  /*2aef0*/  DMUL R2, RZ, R60 ;  /* 0x0000003cff027228 */ /* 0x0000640000000000 */
[----:B01----:R-:W-:-:S07]  /*2af00*/  IMAD.MOV.U32 R0, RZ, RZ, RZ ;  /* 0x000000ffff007224 */ /* 0x003fce00078e00ff */
.L_x_7497:
[----:B------:R-:W-:Y:S05]  /*2af10*/  BSYNC.RECONVERGENT B4 ;  /* 0x0000000000047941 */ /* 0x000fea0003800200 */
.L_x_7495:
[----:B------:R-:W0:Y:S01]  /*2af20*/  LDCU.64 UR6, c[0x4][0x160] ;  /* 0x01002c00ff0677ac */ /* 0x000e220008000a00 */
[----:B------:R-:W-:-:S05]  /*2af30*/  IMAD.SHL.U32 R4, R0, 0x40, RZ ;  /* 0x0000004000047824 */ /* 0x000fca00078e00ff */
[----:B------:R-:W-:-:S04]  /*2af40*/  LOP3.LUT R4, R4, 0x40, RZ, 0xc0, !PT ;  /* 0x0000004004047812 */ /* 0x000fc800078ec0ff */
[----:B0-----:R-:W-:-:S05]  /*2af50*/  IADD3 R52, P0, PT, R4, UR6, RZ ;  /* 0x0000000604347c10 */ /* 0x001fca000ff1e0ff */
[----:B------:R-:W-:-:S05]  /*2af60*/  IMAD.X R53, RZ, RZ, UR7, P0 ;  /* 0x00000007ff357e24 */ /* 0x000fca00080e06ff */
[----:B------:R-:W2:Y:S04]  /*2af70*/  LDG.E.128.CONSTANT R48, desc[UR4][R52.64] ;  /* 0x0000000434307981 */ /* 0x000ea8000c1e9d00 */
[----:B------:R-:W3:Y:S04]  /*2af80*/  LDG.E.128.CONSTANT R4, desc[UR4][R52.64+0x10] ;  /* 0x0000100434047981 */ /* 0x000ee8000c1e9d00 */
        /* <DEDUP_REMOVED lines=11> */
[----:B----4-:R-:W-:-:S15]  /*2b040*/  DMUL R58, R20, R58 ;  /* 0x0000003a143a7228 */ /* 0x010fde0000000000 */
        /* <DEDUP_REMOVED lines=54> */
.L_x_7487:
        /* <DEDUP_REMOVED lines=127> */
.L_x_7500:
[----:B------:R-:W-:Y:S05]  /*2bba0*/  BSYNC.RECONVERGENT B0 ;  /* 0x0000000000007941 */ /* 0x000fea0003800200 */
.L_x_7499:
        /* <DEDUP_REMOVED lines=59> */
[----:B------:R-:W-:-:S07]  /*2bf60*/  IMAD.MOV.U32 R3, RZ, RZ, R7 ;  /* 0x000000ffff037224 */ /* 0x000fce00078e0007 */
.L_x_7504:
[----:B------:R-:W-:Y:S05]  /*2bf70*/  BSYNC.RECONVERGENT B5 ;  /* 0x0000000000057941 */ /* 0x000fea0003800200 */
.L_x_7503:
[----:B------:R-:W-:Y:S01]  /*2bf80*/  VIADD R0, R4, 0x1 ;  /* 0x0000000104007836 */ /* 0x000fe20000000000 */
[----:B------:R-:W-:Y:S06]  /*2bf90*/  BRA `(.L_x_7505) ;  /* 0x0000000000087947 */ /* 0x000fec0003800000 */
.L_x_7502:
[----:B------:R0:W1:Y:S02]  /*2bfa0*/  DMUL R2, RZ, R60 ;  /* 0x0000003cff027228 */ /* 0x0000640000000000 */
[----:B01----:R-:W-:-:S07]  /*2bfb0*/  IMAD.MOV.U32 R0, RZ, RZ, 0x1 ;  /* 0x00000001ff007424 */ /* 0x003fce00078e00ff */
.L_x_7505:
[----:B------:R-:W-:Y:S05]  /*2bfc0*/  BSYNC.RECONVERGENT B4 ;  /* 0x0000000000047941 */ /* 0x000fea0003800200 */
.L_x_7501:
        /* <DEDUP_REMOVED lines=124> */
.L_x_7507:
[----:B------:R0:W1:Y:S02]  /*2c790*/  DMUL R2, RZ, R60 ;  /* 0x0000003cff027228 */ /* 0x0000640000000000 */
[----:B01----:R-:W-:-:S07]  /*2c7a0*/  IMAD.MOV.U32 R0, RZ, RZ, RZ ;  /* 0x000000ffff007224 */ /* 0x003fce00078e00ff */
.L_x_7508:
[----:B------:R-:W-:Y:S05]  /*2c7b0*/  BSYNC.RECONVERGENT B4 ;  /* 0x0000000000047941 */ /* 0x000fea0003800200 */
.L_x_7506:
        /* <DEDUP_REMOVED lines=86> */
.L_x_7486:
        /* <DEDUP_REMOVED lines=10> */
.L_x_7509:
[----:B------:R-:W1:Y:S02]  /*2cdc0*/  DADD R58, R26, -R26 ;  /* 0x000000001a3a7229 */ /* 0x000e64000000081a */
[----:B-1----:R-:W-:Y:S02]  /*2cdd0*/  IMAD.MOV.U32 R60, RZ, RZ, R58 ;  /* 0x000000ffff3c7224 */ /* 0x002fe400078e003a */
[----:B------:R-:W-:Y:S01]  /*2cde0*/  IMAD.MOV.U32 R61, RZ, RZ, R59 ;  /* 0x000000ffff3d7224 */ /* 0x000fe200078e003b */
[----:B------:R-:W-:Y:S06]  /*2cdf0*/  BRA `(.L_x_7498) ;  /* 0x0000001400987947 */ /* 0x000fec0003800000 */
.L_x_7485:
        /* <DEDUP_REMOVED lines=50> */
.L_x_7513:
[----:B------:R-:W-:Y:S05]  /*2d120*/  BSYNC.RECONVERGENT B5 ;  /* 0x0000000000057941 */ /* 0x000fea0003800200 */
.L_x_7512:
[----:B------:R-:W-:Y:S01]  /*2d130*/  VIADD R0, R4, 0x1 ;  /* 0x0000000104007836 */ /* 0x000fe20000000000 */
[----:B------:R-:W-:Y:S06]  /*2d140*/  BRA `(.L_x_7514) ;  /* 0x0000000000087947 */ /* 0x000fec0003800000 */
.L_x_7511:
[----:B------:R1:W4:Y:S02]  /*2d150*/  DMUL R2, RZ, R60 ;  /* 0x0000003cff027228 */ /* 0x0003240000000000 */
[----:B-1--4-:R-:W-:-:S07]  /*2d160*/  IMAD.MOV.U32 R0, RZ, RZ, 0x1 ;  /* 0x00000001ff007424 */ /* 0x012fce00078e00ff */
.L_x_7514:
[----:B------:R-:W-:Y:S05]  /*2d170*/  BSYNC.RECONVERGENT B4 ;  /* 0x0000000000047941 */ /* 0x000fea0003800200 */
.L_x_7510:
        /* <DEDUP_REMOVED lines=19> */
[----:B----4-:R-:W1:-:S15]  /*2d2b0*/  DFMA R4, R48, R52, R4 ;  /* 0x000000343004722b */ /* 0x010e5e0000000004 */
[----:B------:R-:W-:-:S15]  /*2d2c0*/  NOP ;  /* 0x0000000000007918 */ /* 0x000fde0000000000 */
[----:B------:R-:W-:-:S15]  /*2d2d0*/  NOP ;  /* 0x0000000000007918 */ /* 0x000fde0000000000 */
[----:B------:R-:W-:-:S15]  /*2d2e0*/  NOP ;  /* 0x0000000000007918 */ /* 0x000fde0000000000 */
[----:B------:R-:W-:-:S04]  /*2d2f0*/  NOP ;  /* 0x0000000000007918 */ /* 0x000fc80000000000 */
[----:B-1----:R-:W5:-:S15]  /*2d300*/  DFMA R4, R48, R4, R6 ;  /* 0x000000043004722b */ /* 0x002f5e0000000006 */
[----:B------:R-:W-:-:S15]  /*2d310*/  NOP ;  /* 0x0000000000007918 */ /* 0x000fde0000000000 */
[----:B------:R-:W-:-:S15]  /*2d320*/  NOP ;  /* 0x0000000000007918 */ /* 0x000fde0000000000 */
[----:B------:R-:W-:-:S15]  /*2d330*/  NOP ;  /* 0x0000000000007918 */ /* 0x000fde0000000000 */
[----:B------:R-:W-:-:S04]  /*2d340*/  NOP ;  /* 0x0000000000007918 */ /* 0x000fc80000000000 */
[----:B-----5:R-:W1:-:S15]  /*2d350*/  DFMA R4, R48, R4, R20 ;  /* 0x000000043004722b */ /* 0x020e5e0000000014 */
[----:B------:R-:W-:-:S15]  /*2d360*/  NOP ;  /* 0x0000000000007918 */ /* 0x000fde0000000000 */
[----:B------:R-:W-:-:S15]  /*2d370*/  NOP ;  /* 0x0000000000007918 */ /* 0x000fde0000000000 */
[----:B------:R-:W-:-:S15]  /*2d380*/  NOP ;  /* 0x0000000000007918 */ /* 0x000fde0000000000 */
[----:B------:R-:W-:-:S04]  /*2d390*/  NOP ;  /* 0x0000000000007918 */ /* 0x000fc80000000000 */
[----:B-1----:R-:W2:-:S15]  /*2d3a0*/  DFMA R4, R48, R4, R22 ;  /* 0x000000043004722b */ /* 0x002e9e0000000016 */
[----:B------:R-:W-:-:S15]  /*2d3b0*/  NOP ;  /* 0x0000000000007918 */ /* 0x000fde0000000000 */
[----:B------:R-:W-:-:S15]  /*2d3c0*/  NOP ;  /* 0x0000000000007918 */ /* 0x000fde0000000000 */
[----:B------:R-:W-:-:S15]  /*2d3d0*/  NOP ;  /* 0x0000000000007918 */ /* 0x000fde0000000000 */
[----:B------:R-:W-:-:S04]  /*2d3e0*/  NOP ;  /* 0x0000000000007918 */ /* 0x000fc80000000000 */
[----:B--2---:R-:W1:-:S15]  /*2d3f0*/  DFMA R4, R48, R4, R44 ;  /* 0x000000043004722b */ /* 0x004e5e000000002c */
        /* <DEDUP_REMOVED lines=9> */
[----:B-1----:R-:W-:-:S15]  /*2d490*/  DFMA R2, R4, R2, R2 ;  /* 0x000000020402722b */ /* 0x002fde0000000002 */
[----:B------:R-:W-:-:S15]  /*2d4a0*/  NOP ;  /* 0x0000000000007918 */ /* 0x000fde0000000000 */
[----:B------:R-:W-:-:S15]  /*2d4b0*/  NOP ;  /* 0x0000000000007918 */ /* 0x000fde0000000000 */
[----:B------:R-:W-:-:S15]  /*2d4c0*/  NOP ;  /* 0x0000000000007918 */ /* 0x000fde0000000000 */
[----:B------:R-:W-:-:S04]  /*2d4d0*/  NOP ;  /* 0x0000000000007918 */ /* 0x000fc80000000000 */
[----:B------:R-:W1:Y:S02]  /*2d4e0*/  DFMA R4, R48, R4, 1 ;  /* 0x3ff000003004742b */ /* 0x000e640000000004 */
[----:B-1----:R-:W-:Y:S02]  /*2d4f0*/  FSEL R4, R4, R2, !P0 ;  /* 0x0000000204047208 */ /* 0x002fe40004000000 */
[----:B------:R-:W-:Y:S02]  /*2d500*/  FSEL R5, R5, R3, !P0 ;  /* 0x0000000305057208 */ /* 0x000fe40004000000 */
[----:B------:R-:W-:-:S15]  /*2d510*/  LOP3.LUT P0, RZ, R0, 0x2, RZ, 0xc0, !PT ;  /* 0x0000000200ff7812 */ /* 0x000fde000780c0ff */
[----:B------:R-:W-:-:S15]  /*2d520*/  NOP ;  /* 0x0000000000007918 */ /* 0x000fde0000000000 */
[----:B------:R-:W-:-:S15]  /*2d530*/  NOP ;  /* 0x0000000000007918 */ /* 0x000fde0000000000 */
[----:B------:R-:W-:-:S13]  /*2d540*/  NOP ;  /* 0x0000000000007918 */ /* 0x000fda0000000000 */
[----:B------:R-:W1:Y:S02]  /*2d550*/  DADD R2, RZ, -R4 ;  /* 0x00000000ff027229 */ /* 0x000e640000000804 */
[----:B-1----:R-:W-:Y:S02]  /*2d560*/  FSEL R58, R4, R2, !P0 ;  /* 0x00000002043a7208 */ /* 0x002fe40004000000 */
[----:B------:R-:W-:-:S15]  /*2d570*/  FSEL R59, R5, R3, !P0 ;  /* 0x00000003053b7208 */ /* 0x000fde0004000000 */
[----:B------:R-:W-:-:S15]  /*2d580*/  NOP ;  /* 0x0000000000007918 */ /* 0x000fde0000000000 */
[----:B------:R-:W-:-:S15]  /*2d590*/  NOP ;  /* 0x0000000000007918 */ /* 0x000fde0000000000 */
[----:B------:R-:W-:-:S15]  /*2d5a0*/  NOP ;  /* 0x0000000000007918 */ /* 0x000fde0000000000 */
[----:B------:R-:W1:Y:S02]  /*2d5b0*/  DSETP.NEU.AND P0, PT, |R26|, +INF , PT ;  /* 0x7ff000001a00742a */ /* 0x000e640003f0d200 */
[----:B-1----:R-:W-:Y:S05]  /*2d5c0*/  @!P0 BRA `(.L_x_7516) ;  /* 0x0000000000c08947 */ /* 0x002fea0003800000 */
        /* <DEDUP_REMOVED lines=43> */
[----:B0--3--:R-:W-:Y:S05]  /*2d880*/  CALL.REL.NOINC `($_ZN2at6native29vectorized_elementwise_kernelILi2EZZZNS0_61_GLOBAL__N__132982cb_23_ActivationSiluKernel_cu_1520ed90_293311silu_kernelERNS_18TensorIteratorBaseEENKUlvE_clEvENKUlvE1_clEvEUlN3c107complexIdEEE_St5arrayIPcLm2EEEEviT0_T1_$__internal_trig_reduction_slowpathd) ;  /* 0x0000032800787944 */ /* 0x009fea0003c00000 */
[----:B------:R-:W-:Y:S02]  /*2d890*/  IMAD.MOV.U32 R0, RZ, RZ, R4 ;  /* 0x000000ffff007224 */ /* 0x000fe400078e0004 */
[----:B------:R-:W-:Y:S02]  /*2d8a0*/  IMAD.MOV.U32 R2, RZ, RZ, R6 ;  /* 0x000000ffff027224 */ /* 0x000fe400078e0006 */
[----:B------:R-:W-:Y:S01]  /*2d8b0*/  IMAD.MOV.U32 R3, RZ, RZ, R7 ;  /* 0x000000ffff037224 */ /* 0x000fe200078e0007 */
[----:B------:R-:W-:Y:S06]  /*2d8c0*/  BRA `(.L_x_7517) ;  /* 0x0000000000087947 */ /* 0x000fec0003800000 */
.L_x_7516:
[----:B------:R1:W2:Y:S02]  /*2d8d0*/  DMUL R2, RZ, R60 ;  /* 0x0000003cff027228 */ /* 0x0002a40000000000 */
[----:B-12---:R-:W-:-:S07]  /*2d8e0*/  IMAD.MOV.U32 R0, RZ, RZ, RZ ;  /* 0x000000ffff007224 */ /* 0x006fce00078e00ff */
.L_x_7517:
[----:B------:R-:W-:Y:S05]  /*2d8f0*/  BSYNC.RECONVERGENT B4 ;  /* 0x0000000000047941 */ /* 0x000fea0003800200 */
.L_x_7515:
[----:B------:R-:W1:Y:S01]  /*2d900*/  LDCU.64 UR6, c[0x4][0x160] ;  /* 0x01002c00ff0677ac */ /* 0x000e620008000a00 */
[----:B------:R-:W-:-:S05]  /*2d910*/  IMAD.SHL.U32 R4, R0, 0x40, RZ ;  /* 0x0000004000047824 */ /* 0x000fca00078e00ff */
[----:B------:R-:W-:-:S04]  /*2d920*/  LOP3.LUT R4, R4, 0x40, RZ, 0xc0, !PT ;  /* 0x0000004004047812 */ /* 0x000fc800078ec0ff */
[----:B-1----:R-:W-:-:S05]  /*2d930*/  IADD3 R50, P0, PT, R4, UR6, RZ ;  /* 0x0000000604327c10 */ /* 0x002fca000ff1e0ff */
        /* <DEDUP_REMOVED lines=14> */
[----:B--2---:R-:W1:-:S15]  /*2da20*/  DFMA R4, R48, R52, R4 ;  /* 0x000000343004722b */ /* 0x004e5e0000000004 */
[----:B------:R-:W-:-:S15]  /*2da30*/  NOP ;  /* 0x0000000000007918 */ /* 0x000fde0000000000 */
[----:B------:R-:W-:-:S15]  /*2da40*/  NOP ;  /* 0x0000000000007918 */ /* 0x000fde0000000000 */
[----:B------:R-:W-:-:S15]  /*2da50*/  NOP ;  /* 0x0000000000007918 */ /* 0x000fde0000000000 */
[----:B------:R-:W-:-:S04]  /*2da60*/  NOP ;  /* 0x0000000000007918 */ /* 0x000fc80000000000 */
[----:B-1----:R-:W4:-:S15]  /*2da70*/  DFMA R4, R48, R4, R6 ;  /* 0x000000043004722b */ /* 0x002f1e0000000006 */
[----:B------:R-:W-:-:S15]  /*2da80*/  NOP ;  /* 0x0000000000007918 */ /* 0x000fde0000000000 */
[----:B------:R-:W-:-:S15]  /*2da90*/  NOP ;  /* 0x0000000000007918 */ /* 0x000fde0000000000 */
[----:B------:R-:W-:-:S15]  /*2daa0*/  NOP ;  /* 0x0000000000007918 */ /* 0x000fde0000000000 */
[----:B------:R-:W-:-:S04]  /*2dab0*/  NOP ;  /* 0x0000000000007918 */ /* 0x000fc80000000000 */
        /* <DEDUP_REMOVED lines=34> */
[----:B------:R-:W-:Y:S01]  /*2dce0*/  FSEL R61, R5, R3, !P0 ;  /* 0x00000003053d7208 */ /* 0x000fe20004000000 */
[----:B------:R-:W-:Y:S06]  /*2dcf0*/  BRA `(.L_x_7498) ;  /* 0x0000000400d87947 */ /* 0x000fec0003800000 */
.L_x_7484:
        /* <DEDUP_REMOVED lines=118> */
.L_x_7498:
[----:B------:R-:W-:Y:S05]  /*2e460*/  BSYNC.RECONVERGENT B3 ;  /* 0x0000000000037941 */ /* 0x000fea0003800200 */
.L_x_7483:
        /* <DEDUP_REMOVED lines=70> */
.L_x_7521:
[----:B------:R-:W-:Y:S05]  /*2e8d0*/  BSYNC.RECONVERGENT B1 ;  /* 0x0000000000017941 */ /* 0x000fea0003800200 */
.L_x_7520:
        /* <DEDUP_REMOVED lines=36> */
.L_x_7523:
[----:B------:R-:W-:Y:S05]  /*2eb20*/  BSYNC.RECONVERGENT B1 ;  /* 0x0000000000017941 */ /* 0x000fea0003800200 */
.L_x_7522:
        /* <DEDUP_REMOVED lines=17> */
.L_x_7519:
        /* <DEDUP_REMOVED lines=53> */
.L_x_7525:
[----:B------:R-:W-:Y:S05]  /*2ef90*/  BSYNC.RECONVERGENT B1 ;  /* 0x0000000000017941 */ /* 0x000fea0003800200 */
.L_x_7524:
        /* <DEDUP_REMOVED lines=57> */
.L_x_7527:
[----:B------:R-:W-:Y:S05]  /*2f330*/  BSYNC.RECONVERGENT B1 ;  /* 0x0000000000017941 */ /* 0x000fea0003800200 */
.L_x_7526:
[----:B------:R-:W-:Y:S05]  /*2f340*/  BRA `(.L_x_7482) ;  /* 0x0000000400a47947 */ /* 0x000fea0003800000 */
.L_x_7518:
        /* <DEDUP_REMOVED lines=51> */
.L_x_7529:
[----:B------:R-:W-:Y:S05]  /*2f680*/  BSYNC.RECONVERGENT B1 ;  /* 0x0000000000017941 */ /* 0x000fea0003800200 */
.L_x_7528:
        /* <DEDUP_REMOVED lines=36> */
.L_x_7531:
[----:B------:R-:W-:Y:S05]  /*2f8d0*/  BSYNC.RECONVERGENT B1 ;  /* 0x0000000000017941 */ /* 0x000fea0003800200 */
.L_x_7530:
        /* <DEDUP_REMOVED lines=16> */
.L_x_7482:
[----:B------:R-:W-:Y:S05]  /*2f9e0*/  BSYNC.RECONVERGENT B2 ;  /* 0x0000000000027941 */ /* 0x000fea0003800200 */
.L_x_7481:
[----:B------:R-:W5:Y:S01]  /*2f9f0*/  S2R R0, SR_TID.X ;  /* 0x0000000000007919 */ /* 0x000f620000002100 */
[----:B------:R-:W-:Y:S04]  /*2fa00*/  BSSY.RECONVERGENT B0, `(.L_x_7532) ;  /* 0x0000035000007945 */ /* 0x000fe80003800200 */
[----:B------:R-:W-:Y:S01]  /*2fa10*/  BSSY.RELIABLE B1, `(.L_x_7533) ;  /* 0x000002d000017945 */ /* 0x000fe20003800100 */
[----:B-1--4-:R-:W1:Y:S01]  /*2fa20*/  S2R R3, SR_CTAID.X ;  /* 0x0000000000037919 */ /* 0x012e620000002500 */
[----:B-----5:R-:W-:-:S13]  /*2fa30*/  ISETP.GE.U32.AND P0, PT, R0, R55, PT ;  /* 0x000000370000720c */ /* 0x020fda0003f06070 */
[----:B------:R-:W4:Y:S01]  /*2fa40*/  @!P0 LDC.64 R4, c[0x0][0x388] ;  /* 0x0000e200ff048b82 */ /* 0x000f220000000a00 */
[----:B-1----:R-:W-:Y:S02]  /*2fa50*/  @!P0 IMAD R7, R3, 0x400, R0 ;  /* 0x0000040003078824 */ /* 0x002fe400078e0200 */
[----:B------:R-:W-:-:S04]  /*2fa60*/  @!P0 VIADD R2, R0, 0x80 ;  /* 0x0000008000028836 */ /* 0x000fc80000000000 */
[----:B------:R-:W-:Y:S02]  /*2fa70*/  @!P0 IMAD.MOV.U32 R0, RZ, RZ, R2 ;  /* 0x000000ffff008224 */ /* 0x000fe400078e0002 */
[----:B----4-:R-:W-:-:S05]  /*2fa80*/  @!P0 IMAD.WIDE.U32 R4, R7, 0x10, R4 ;  /* 0x0000001007048825 */ /* 0x010fca00078e0004 */
[----:B--2---:R1:W-:Y:S01]  /*2fa90*/  @!P0 STG.E.128 desc[UR4][R4.64], R28 ;  /* 0x0000001c04008986 */ /* 0x0043e2000c101d04 */
[----:B------:R-:W-:-:S13]  /*2faa0*/  ISETP.GE.AND P0, PT, R0, R55, PT ;  /* 0x000000370000720c */ /* 0x000fda0003f06270 */
[----:B------:R-:W-:Y:S05]  /*2fab0*/  @P0 BRA `(.L_x_7534) ;  /* 0x0000000000300947 */ /* 0x000fea0003800000 */
[----:B-1----:R-:W1:Y:S01]  /*2fac0*/  LDC.64 R4, c[0x0][0x388] ;  /* 0x0000e200ff047b82 */ /* 0x002e620000000a00 */
[----:B------:R-:W-:Y:S02]  /*2fad0*/  IMAD R7, R3, 0x400, R0 ;  /* 0x0000040003077824 */ /* 0x000fe400078e0200 */
[----:B------:R-:W-:-:S05]  /*2fae0*/  VIADD R0, R0, 0x80 ;  /* 0x0000008000007836 */ /* 0x000fca0000000000 */
[----:B------:R-:W-:Y:S01]  /*2faf0*/  ISETP.GE.AND P0, PT, R0, R55, PT ;  /* 0x000000370000720c */ /* 0x000fe20003f06270 */
[----:B-1----:R-:W-:-:S05]  /*2fb00*/  IMAD.WIDE.U32 R4, R7, 0x10, R4 ;  /* 0x0000001007047825 */ /* 0x002fca00078e0004 */
[----:B---3--:R1:W-:Y:S07]  /*2fb10*/  STG.E.128 desc[UR4][R4.64], R32 ;  /* 0x0000002004007986 */ /* 0x0083ee000c101d04 */
[----:B------:R-:W-:Y:S05]  /*2fb20*/  @P0 BRA `(.L_x_7535) ;  /* 0x0000000000300947 */ /* 0x000fea0003800000 */
[----:B-1----:R-:W1:Y:S01]  /*2fb30*/  LDC.64 R4, c[0x0][0x388] ;  /* 0x0000e200ff047b82 */ /* 0x002e620000000a00 */
[----:B------:R-:W-:Y:S02]  /*2fb40*/  IMAD R7, R3, 0x400, R0 ;  /* 0x0000040003077824 */ /* 0x000fe400078e0200 */
[----:B------:R-:W-:Y:S02]  /*2fb50*/  VIADD R0, R0, 0x80 ;  /* 0x0000008000007836 */ /* 0x000fe40000000000 */
[----:B-1----:R-:W-:-:S05]  /*2fb60*/  IMAD.WIDE.U32 R4, R7, 0x10, R4 ;  /* 0x0000001007047825 */ /* 0x002fca00078e0004 */
[----:B------:R2:W-:Y:S02]  /*2fb70*/  STG.E.128 desc[UR4][R4.64], R36 ;  /* 0x0000002404007986 */ /* 0x0005e4000c101d04 */
.L_x_7534:
[----:B------:R-:W-:-:S13]  /*2fb80*/  ISETP.GE.AND P0, PT, R0, R55, PT ;  /* 0x000000370000720c */ /* 0x000fda0003f06270 */
[----:B------:R-:W-:Y:S05]  /*2fb90*/  @P0 BRA `(.L_x_7536) ;  /* 0x0000000000300947 */ /* 0x000fea0003800000 */
[----:B-12---:R-:W1:Y:S01]  /*2fba0*/  LDC.64 R4, c[0x0][0x388] ;  /* 0x0000e200ff047b82 */ /* 0x006e620000000a00 */
[----:B------:R-:W-:Y:S02]  /*2fbb0*/  IMAD R7, R3, 0x400, R0 ;  /* 0x0000040003077824 */ /* 0x000fe400078e0200 */
[----:B------:R-:W-:Y:S02]  /*2fbc0*/  VIADD R0, R0, 0x80 ;  /* 0x0000008000007836 */ /* 0x000fe40000000000 */
[----:B-1----:R-:W-:-:S05]  /*2fbd0*/  IMAD.WIDE.U32 R4, R7, 0x10, R4 ;  /* 0x0000001007047825 */ /* 0x002fca00078e0004 */
[----:B------:R2:W-:Y:S02]  /*2fbe0*/  STG.E.128 desc[UR4][R4.64], R40 ;  /* 0x0000002804007986 */ /* 0x0005e4000c101d04 */
.L_x_7535:
[----:B------:R-:W-:-:S13]  /*2fbf0*/  ISETP.GE.AND P0, PT, R0, R55, PT ;  /* 0x000000370000720c */ /* 0x000fda0003f06270 */
[----:B------:R-:W-:Y:S05]  /*2fc00*/  @P0 BRA `(.L_x_7537) ;  /* 0x0000000000340947 */ /* 0x000fea0003800000 */
[----:B-12---:R-:W1:Y:S01]  /*2fc10*/  LDC.64 R4, c[0x0][0x388] ;  /* 0x0000e200ff047b82 */ /* 0x006e620000000a00 */
[----:B------:R-:W-:Y:S02]  /*2fc20*/  IMAD R7, R3, 0x400, R0 ;  /* 0x0000040003077824 */ /* 0x000fe400078e0200 */
[----:B------:R-:W-:Y:S02]  /*2fc30*/  VIADD R0, R0, 0x80 ;  /* 0x0000008000007836 */ /* 0x000fe40000000000 */
[----:B-1----:R-:W-:-:S05]  /*2fc40*/  IMAD.WIDE.U32 R4, R7, 0x10, R4 ;  /* 0x0000001007047825 */ /* 0x002fca00078e0004 */
[----:B------:R4:W-:Y:S02]  /*2fc50*/  STG.E.128 desc[UR4][R4.64], R8 ;  /* 0x0000000804007986 */ /* 0x0009e4000c101d04 */
.L_x_7536:
[----:B------:R-:W-:-:S13]  /*2fc60*/  ISETP.GE.AND P0, PT, R0, R55, PT ;  /* 0x000000370000720c */ /* 0x000fda0003f06270 */
[----:B------:R-:W-:Y:S05]  /*2fc70*/  @P0 BREAK.RELIABLE B1 ;  /* 0x0000000000010942 */ /* 0x000fea0003800100 */
[----:B------:R-:W-:Y:S05]  /*2fc80*/  @P0 BRA `(.L_x_7538) ;  /* 0x0000000000300947 */ /* 0x000fea0003800000 */
[----:B-12-4-:R-:W1:Y:S01]  /*2fc90*/  LDC.64 R4, c[0x0][0x388] ;  /* 0x0000e200ff047b82 */ /* 0x016e620000000a00 */
[----:B------:R-:W-:Y:S02]  /*2fca0*/  IMAD R7, R3, 0x400, R0 ;  /* 0x0000040003077824 */ /* 0x000fe400078e0200 */
[----:B------:R-:W-:Y:S02]  /*2fcb0*/  VIADD R0, R0, 0x80 ;  /* 0x0000008000007836 */ /* 0x000fe40000000000 */
[----:B-1----:R-:W-:-:S05]  /*2fcc0*/  IMAD.WIDE.U32 R4, R7, 0x10, R4 ;  /* 0x0000001007047825 */ /* 0x002fca00078e0004 */
[----:B------:R4:W-:Y:S02]  /*2fcd0*/  STG.E.128 desc[UR4][R4.64], R12 ;  /* 0x0000000c04007986 */ /* 0x0009e4000c101d04 */
.L_x_7537:
[----:B------:R-:W-:Y:S05]  /*2fce0*/  BSYNC.RELIABLE B1 ;  /* 0x0000000000017941 */ /* 0x000fea0003800100 */
.L_x_7533:
[----:B------:R-:W-:-:S13]  /*2fcf0*/  ISETP.GE.AND P0, PT, R0, R55, PT ;  /* 0x000000370000720c */ /* 0x000fda0003f06270 */
[----:B-12-4-:R-:W1:Y:S01]  /*2fd00*/  @!P0 LDC.64 R4, c[0x0][0x388] ;  /* 0x0000e200ff048b82 */ /* 0x016e620000000a00 */
[----:B------:R-:W-:Y:S02]  /*2fd10*/  @!P0 IMAD R7, R3, 0x400, R0 ;  /* 0x0000040003078824 */ /* 0x000fe400078e0200 */
[----:B------:R-:W-:Y:S02]  /*2fd20*/  @!P0 VIADD R0, R0, 0x80 ;  /* 0x0000008000008836 */ /* 0x000fe40000000000 */
[----:B-1----:R-:W-:-:S05]  /*2fd30*/  @!P0 IMAD.WIDE.U32 R4, R7, 0x10, R4 ;  /* 0x0000001007048825 */ /* 0x002fca00078e0004 */
[----:B------:R1:W-:Y:S02]  /*2fd40*/  @!P0 STG.E.128 desc[UR4][R4.64], R16 ;  /* 0x0000001004008986 */ /* 0x0003e4000c101d04 */
.L_x_7538:
[----:B------:R-:W-:Y:S05]  /*2fd50*/  BSYNC.RECONVERGENT B0 ;  /* 0x0000000000007941 */ /* 0x000fea0003800200 */
.L_x_7532:
[----:B------:R-:W-:Y:S05]  /*2fd60*/  WARPSYNC.ALL ;  /* 0x0000000000007948 */ /* 0x000fea0003800000 */
[----:B------:R-:W-:-:S13]  /*2fd70*/  ISETP.GE.AND P0, PT, R0, R55, PT ;  /* 0x000000370000720c */ /* 0x000fda0003f06270 */
[----:B------:R-:W-:Y:S05]  /*2fd80*/  @P0 EXIT ;  /* 0x000000000000094d */ /* 0x000fea0003800000 */
[----:B-12-4-:R-:W1:Y:S01]  /*2fd90*/  LDC.64 R4, c[0x0][0x388] ;  /* 0x0000e200ff047b82 */ /* 0x016e620000000a00 */
[----:B------:R-:W-:-:S04]  /*2fda0*/  IMAD R3, R3, 0x400, R0 ;  /* 0x0000040003037824 */ /* 0x000fc800078e0200 */
[----:B-1----:R-:W-:-:S05]  /*2fdb0*/  IMAD.WIDE.U32 R2, R3, 0x10, R4 ;  /* 0x0000001003027825 */ /* 0x002fca00078e0004 */
[----:B------:R-:W-:Y:S01]  /*2fdc0*/  STG.E.128 desc[UR4][R2.64], R20 ;  /* 0x0000001402007986 */ /* 0x000fe2000c101d04 */
[----:B------:R-:W-:Y:S05]  /*2fdd0*/  EXIT ;  /* 0x000000000000794d */ /* 0x000fea0003800000 */
.L_x_7130:
[----:B------:R-:W0:Y:S01]  /*2fde0*/  S2R R5, SR_TID.X ;  /* 0x0000000000057919 */ /* 0x000e220000002100 */
[----:B------:R-:W1:Y:S02]  /*2fdf0*/  LDC.64 R2, c[0x0][0x390] ;  /* 0x0000e400ff027b82 */ /* 0x000e640000000a00 */
[----:B-1----:R-:W-:-:S04]  /*2fe00*/  IMAD.WIDE.U32 R2, R17, 0x10, R2 ;  /* 0x0000001011027825 */ /* 0x002fc800078e0002 */
[----:B0-----:R-:W-:-:S05]  /*2fe10*/  IMAD.WIDE.U32 R4, R5, 0x20, R2 ;  /* 0x0000002005047825 */ /* 0x001fca00078e0002 */
[----:B------:R-:W2:Y:S04]  /*2fe20*/  LDG.E.ENL2.256 R12, R16, desc[UR4][R4.64] ;  /* 0xfe0000040410797e */ /* 0x000ea8000812190c */
[----:B------:R0:W5:Y:S04]  /*2fe30*/  LDG.E.ENL2.256 R36, R8, desc[UR4][R4.64+0x1000] ;  /* 0xfe0080040408797e */ /* 0x0001680008121924 */
[----:B------:R0:W5:Y:S04]  /*2fe40*/  LDG.E.ENL2.256 R28, R32, desc[UR4][R4.64+0x2000] ;  /* 0xfe0100040420797e */ /* 0x000168000812191c */
[----:B------:R0:W5:Y:S01]  /*2fe50*/  LDG.E.ENL2.256 R20, R24, desc[UR4][R4.64+0x3000] ;  /* 0xfe0180040418797e */ /* 0x0001620008121914 */
[----:B------:R-:W-:Y:S01]  /*2fe60*/  BSSY.RECONVERGENT B2, `(.L_x_7539) ;  /* 0x000049c000027945 */ /* 0x000fe20003800200 */
[----:B--2---:R-:W1:Y:S02]  /*2fe70*/  DADD R58, -RZ, -R18 ;  /* 0x00000000ff3a7229 */ /* 0x004e640000000912 */
[----:B-1----:R-:W-:-:S02]  /*2fe80*/  LOP3.LUT P0, RZ, R58, 0x7fffffff, R59, 0xf8, !PT ;  /* 0x7fffffff3aff7812 */ /* 0x002fc4000780f83b */
[----:B------:R-:W-:-:S15]  /*2fe90*/  LOP3.LUT R0, R59, 0x7fffffff, RZ, 0xc0, !PT ;  /* 0x7fffffff3b007812 */ /* 0x000fde00078ec0ff */
[----:B------:R-:W-:-:S15]  /*2fea0*/  NOP ;  /* 0x0000000000007918 */ /* 0x000fde0000000000 */
[----:B------:R-:W-:-:S15]  /*2feb0*/  NOP ;  /* 0x0000000000007918 */ /* 0x000fde0000000000 */
[----:B------:R-:W-:-:S15]  /*2fec0*/  NOP ;  /* 0x0000000000007918 */ /* 0x000fde0000000000 */
        /* <DEDUP_REMOVED lines=113> */
[----:B------:R-:W-:-:S03]  /*305e0*/  IMAD.MOV.U32 R42, RZ, RZ, RZ ;  /* 0x000000ffff2a7224 */ /* 0x000fc600078e00ff */
[----:B------:R-:W-:-:S05]  /*305f0*/  SHF.R.S32.HI R3, RZ, 0x1, R0 ;  /* 0x00000001ff037819 */ /* 0x000fca0000011400 */
[----:B------:R-:W-:Y:S02]  /*30600*/  IMAD.IADD R4, R4, 0x1, -R3 ;  /* 0x0000000104047824 */ /* 0x000fe400078e0a03 */
[----:B------:R-:W-:-:S03]  /*30610*/  IMAD R41, R3, 0x100000, R41 ;  /* 0x0010000003297824 */ /* 0x000fc600078e0229 */
[----:B------:R-:W-:-:S06]  /*30620*/  LEA R43, R4, 0x3ff00000, 0x14 ;  /* 0x3ff00000042b7811 */ /* 0x000fcc00078ea0ff */
[----:B------:R0:W1:Y:S02]  /*30630*/  DMUL R42, R40, R42 ;  /* 0x0000002a282a7228 */ /* 0x0000640000000000 */
[----:B01----:R-:W-:Y:S05]  /*30640*/  BRA `(.L_x_7541) ;  /* 0x0000004000747947 */ /* 0x003fea0003800000 */
.L_x_7540:
[----:B------:R-:W-:Y:S02]  /*30650*/  LOP3.LUT P0, RZ, R2, 0x7fffffff, R3, 0xf8, !PT ;  /* 0x7fffffff02ff7812 */ /* 0x000fe4000780f803 */
[----:B------:R-:W-:-:S11]  /*30660*/  LOP3.LUT R4, R3, 0x7fffffff, RZ, 0xc0, !PT ;  /* 0x7fffffff03047812 */ /* 0x000fd600078ec0ff */
        /* <DEDUP_REMOVED lines=54> */
[----:B-----5:R-:W-:Y:S05]  /*309d0*/  CALL.REL.NOINC `($_ZN2at6native29vectorized_elementwise_kernelILi2EZZZNS0_61_GLOBAL__N__132982cb_23_ActivationSiluKernel_cu_1520ed90_293311silu_kernelERNS_18TensorIteratorBaseEENKUlvE_clEvENKUlvE1_clEvEUlN3c107complexIdEEE_St5arrayIPcLm2EEEEviT0_T1_$__internal_trig_reduction_slowpathd) ;  /* 0x000002f800247944 */ /* 0x020fea0003c00000 */
[----:B------:R-:W-:Y:S02]  /*309e0*/  IMAD.MOV.U32 R2, RZ, RZ, R6 ;  /* 0x000000ffff027224 */ /* 0x000fe400078e0006 */
[----:B------:R-:W-:-:S07]  /*309f0*/  IMAD.MOV.U32 R3, RZ, RZ, R7 ;  /* 0x000000ffff037224 */ /* 0x000fce00078e0007 */
.L_x_7546:
[----:B------:R-:W-:Y:S05]  /*30a00*/  BSYNC.RECONVERGENT B4 ;  /* 0x0000000000047941 */ /* 0x000fea0003800200 */
.L_x_7545:
[----:B------:R-:W-:-:S07]  /*30a10*/  VIADD R0, R4, 0x1 ;  /* 0x0000000104007836 */ /* 0x000fce0000000000 */
.L_x_7544:
[----:B------:R-:W-:Y:S05]  /*30a20*/  BSYNC.RECONVERGENT B3 ;  /* 0x0000000000037941 */ /* 0x000fea0003800200 */
.L_x_7543:
        /* <DEDUP_REMOVED lines=120> */
[----:B------:R-:W-:Y:S02]  /*311b0*/  IMAD.MOV.U32 R2, RZ, RZ, R6 ;  /* 0x000000ffff027224 */ /* 0x000fe400078e0006 */
[----:B------:R-:W-:-:S07]  /*311c0*/  IMAD.MOV.U32 R3, RZ, RZ, R7 ;  /* 0x000000ffff037224 */ /* 0x000fce00078e0007 */
.L_x_7548:
[----:B------:R-:W-:Y:S05]  /*311d0*/  BSYNC.RECONVERGENT B3 ;  /* 0x0000000000037941 */ /* 0x000fea0003800200 */
.L_x_7547:
        /* <DEDUP_REMOVED lines=64> */
.L_x_7542:
        /* <DEDUP_REMOVED lines=15> */
.L_x_7549:
        /* <DEDUP_REMOVED lines=123> */
[----:B0-----:R-:W-:Y:S02]  /*31e80*/  @!P0 SHF.R.S32.HI R3, RZ, 0x1, R0 ;  /* 0x00000001ff038819 */ /* 0x001fe40000011400 */
        /* <DEDUP_REMOVED lines=10> */
.L_x_7552:
[----:B------:R-:W-:Y:S05]  /*31f30*/  BSYNC.RECONVERGENT B0 ;  /* 0x0000000000007941 */ /* 0x000fea0003800200 */
.L_x_7551:
        /* <DEDUP_REMOVED lines=62> */
.L_x_7556:
[----:B------:R-:W-:Y:S05]  /*32320*/  BSYNC.RECONVERGENT B4 ;  /* 0x0000000000047941 */ /* 0x000fea0003800200 */
.L_x_7555:
[----:B------:R-:W-:-:S07]  /*32330*/  VIADD R0, R0, 0x1 ;  /* 0x0000000100007836 */ /* 0x000fce0000000000 */
.L_x_7554:
[----:B------:R-:W-:Y:S05]  /*32340*/  BSYNC.RECONVERGENT B3 ;  /* 0x0000000000037941 */ /* 0x000fea0003800200 */
.L_x_7553:
        /* <DEDUP_REMOVED lines=129> */
.L_x_7558:
[----:B------:R-:W-:Y:S05]  /*32b60*/  BSYNC.RECONVERGENT B3 ;  /* 0x0000000000037941 */ /* 0x000fea0003800200 */
.L_x_7557:
        /* <DEDUP_REMOVED lines=86> */
.L_x_7550:
        /* <DEDUP_REMOVED lines=123> */
.L_x_7560:
[----:B------:R-:W-:Y:S05]  /*33880*/  BSYNC.RECONVERGENT B0 ;  /* 0x0000000000007941 */ /* 0x000fea0003800200 */
.L_x_7559:
        /* <DEDUP_REMOVED lines=48> */
[----:B-1---5:R-:W-:Y:S05]  /*33b90*/  CALL.REL.NOINC `($_ZN2at6native29vectorized_elementwise_kernelILi2EZZZNS0_61_GLOBAL__N__132982cb_23_ActivationSiluKernel_cu_1520ed90_293311silu_kernelERNS_18TensorIteratorBaseEENKUlvE_clEvENKUlvE1_clEvEUlN3c107complexIdEEE_St5arrayIPcLm2EEEEviT0_T1_$__internal_trig_reduction_slowpathd) ;  /* 0x000002c400b47944 */ /* 0x022fea0003c00000 */
[----:B------:R-:W-:Y:S02]  /*33ba0*/  IMAD.MOV.U32 R2, RZ, RZ, R6 ;  /* 0x000000ffff027224 */ /* 0x000fe400078e0006 */
[----:B------:R-:W-:-:S07]  /*33bb0*/  IMAD.MOV.U32 R3, RZ, RZ, R7 ;  /* 0x000000ffff037224 */ /* 0x000fce00078e0007 */
.L_x_7564:
[----:B------:R-:W-:Y:S05]  /*33bc0*/  BSYNC.RECONVERGENT B4 ;  /* 0x0000000000047941 */ /* 0x000fea0003800200 */
.L_x_7563:
[----:B------:R-:W-:-:S07]  /*33bd0*/  VIADD R0, R4, 0x1 ;  /* 0x0000000104007836 */ /* 0x000fce0000000000 */
.L_x_7562:
[----:B------:R-:W-:Y:S05]  /*33be0*/  BSYNC.RECONVERGENT B3 ;  /* 0x0000000000037941 */ /* 0x000fea0003800200 */
.L_x_7561:
        /* <DEDUP_REMOVED lines=120> */
[----:B------:R-:W-:Y:S02]  /*34370*/  IMAD.MOV.U32 R2, RZ, RZ, R6 ;  /* 0x000000ffff027224 */ /* 0x000fe400078e0006 */
[----:B------:R-:W-:-:S07]  /*34380*/  IMAD.MOV.U32 R3, RZ, RZ, R7 ;  /* 0x000000ffff037224 */ /* 0x000fce00078e0007 */
.L_x_7566:
[----:B------:R-:W-:Y:S05]  /*34390*/  BSYNC.RECONVERGENT B3 ;  /* 0x0000000000037941 */ /* 0x000fea0003800200 */
.L_x_7565:
        /* <DEDUP_REMOVED lines=72> */
.L_x_7541:
[----:B------:R-:W-:Y:S05]  /*34820*/  BSYNC.RECONVERGENT B2 ;  /* 0x0000000000027941 */ /* 0x000fea0003800200 */
.L_x_7539:
[----:B------:R-:W-:Y:S01]  /*34830*/  DADD R42, R42, 1 ;  /* 0x3ff000002a2a7429 */ /* 0x000fe20000000000 */
[----:B------:R-:W-:-:S15]  /*34840*/  BSSY.RECONVERGENT B1, `(.L_x_7567) ;  /* 0x0000159000017945 */ /* 0x000fde0003800200 */
[----:B------:R-:W-:-:S15]  /*34850*/  NOP ;  /* 0x0000000000007918 */ /* 0x000fde0000000000 */
[----:B------:R-:W-:-:S15]  /*34860*/  NOP ;  /* 0x0000000000007918 */ /* 0x000fde0000000000 */
[----:B------:R-:W-:-:S15]  /*34870*/  NOP ;  /* 0x0000000000007918 */ /* 0x000fde0000000000 */
[----:B------:R-:W-:-:S03]  /*34880*/  NOP ;  /* 0x0000000000007918 */ /* 0x000fc60000000000 */
[----:B01----:R-:W0:-:S15]  /*34890*/  DADD R40, RZ, R58 ;  /* 0x00000000ff287229 */ /* 0x003e1e000000003a */
[----:B------:R-:W-:-:S15]  /*348a0*/  NOP ;  /* 0x0000000000007918 */ /* 0x000fde0000000000 */
[----:B------:R-:W-:-:S15]  /*348b0*/  NOP ;  /* 0x0000000000007918 */ /* 0x000fde0000000000 */
[----:B------:R-:W-:-:S15]  /*348c0*/  NOP ;  /* 0x0000000000007918 */ /* 0x000fde0000000000 */
[----:B------:R-:W-:-:S04]  /*348d0*/  NOP ;  /* 0x0000000000007918 */ /* 0x000fc80000000000 */
[----:B0-----:R-:W0:Y:S02]  /*348e0*/  DSETP.GE.AND P0, PT, |R42|, |R40|, PT ;  /* 0x400000282a00722a */ /* 0x001e240003f06200 */
[----:B0-----:R-:W-:Y:S05]  /*348f0*/  @!P0 BRA `(.L_x_7568) ;  /* 0x0000000c00908947 */ /* 0x001fea0003800000 */
[----:B------:R-:W0:-:S15]  /*34900*/  DSETP.NEU.AND P0, PT, R58, RZ, PT ;  /* 0x000000ff3a00722a */ /* 0x000e1e0003f0d000 */
[----:B------:R-:W-:-:S15]  /*34910*/  NOP ;  /* 0x0000000000007918 */ /* 0x000fde0000000000 */
[----:B------:R-:W-:-:S15]  /*34920*/  NOP ;  /* 0x0000000000007918 */ /* 0x000fde0000000000 */
[----:B------:R-:W-:-:S15]  /*34930*/  NOP ;  /* 0x0000000000007918 */ /* 0x000fde0000000000 */
[----:B------:R-:W-:-:S04]  /*34940*/  NOP ;  /* 0x0000000000007918 */ /* 0x000fc80000000000 */
[----:B0-----:R-:W0:Y:S02]  /*34950*/  DSETP.NEU.OR P0, PT, R42, RZ, P0 ;  /* 0x000000ff2a00722a */ /* 0x001e24000070d400 */
[----:B0-----:R-:W-:Y:S05]  /*34960*/  @P0 BRA `(.L_x_7569) ;  /* 0x0000000400cc0947 */ /* 0x001fea0003800000 */
        /* <DEDUP_REMOVED lines=52> */
[----:B-----5:R-:W-:Y:S05]  /*34cb0*/  CALL.REL.NOINC `($__internal_15_$__cuda_sm20_div_rn_f64_full) ;  /* 0x000002ac00447944 */ /* 0x020fea0003c00000 */
.L_x_7571:
[----:B------:R-:W-:Y:S05]  /*34cc0*/  BSYNC.RECONVERGENT B2 ;  /* 0x0000000000027941 */ /* 0x000fea0003800200 */
.L_x_7570:
        /* <DEDUP_REMOVED lines=55> */
[----:B------:R-:W-:Y:S02]  /*35040*/  IMAD.MOV.U32 R4, RZ, RZ, R2 ;  /* 0x000000ffff047224 */ /* 0x000fe400078e0002 */
[----:B------:R-:W-:-:S07]  /*35050*/  IMAD.MOV.U32 R5, RZ, RZ, R3 ;  /* 0x000000ffff057224 */ /* 0x000fce00078e0003 */
.L_x_7573:
[----:B------:R-:W-:Y:S05]  /*35060*/  BSYNC.RECONVERGENT B2 ;  /* 0x0000000000027941 */ /* 0x000fea0003800200 */
.L_x_7572:
[----:B------:R-:W-:Y:S02]  /*35070*/  IMAD.MOV.U32 R18, RZ, RZ, R4 ;  /* 0x000000ffff127224 */ /* 0x000fe400078e0004 */
[----:B------:R-:W-:Y:S01]  /*35080*/  IMAD.MOV.U32 R19, RZ, RZ, R5 ;  /* 0x000000ffff137224 */ /* 0x000fe200078e0005 */
[----:B------:R-:W-:Y:S06]  /*35090*/  BRA `(.L_x_7574) ;  /* 0x0000000c004c7947 */ /* 0x000fec0003800000 */
.L_x_7569:
[----:B------:R-:W0:Y:S01]  /*350a0*/  MUFU.RCP64H R3, R43 ;  /* 0x0000002b00037308 */ /* 0x000e220000001800 */
        /* <DEDUP_REMOVED lines=50> */
.L_x_7576:
[----:B------:R-:W-:Y:S05]  /*353d0*/  BSYNC.RECONVERGENT B2 ;  /* 0x0000000000027941 */ /* 0x000fea0003800200 */
.L_x_7575:
        /* <DEDUP_REMOVED lines=35> */
[----:B-----5:R-:W-:Y:S05]  /*35610*/  CALL.REL.NOINC `($__internal_14_$__cuda_sm20_dblrcp_rn_slowpath_v3) ;  /* 0x0000029c00607944 */ /* 0x020fea0003c00000 */
.L_x_7578:
[----:B------:R-:W-:Y:S05]  /*35620*/  BSYNC.RECONVERGENT B2 ;  /* 0x0000000000027941 */ /* 0x000fea0003800200 */
.L_x_7577:
[----:B------:R-:W0:-:S15]  /*35630*/  DFMA R4, R18, R46, R16 ;  /* 0x0000002e1204722b */ /* 0x000e1e0000000010 */
[----:B------:R-:W-:-:S15]  /*35640*/  NOP ;  /* 0x0000000000007918 */ /* 0x000fde0000000000 */
[----:B------:R-:W-:-:S15]  /*35650*/  NOP ;  /* 0x0000000000007918 */ /* 0x000fde0000000000 */
[----:B------:R-:W-:-:S15]  /*35660*/  NOP ;  /* 0x0000000000007918 */ /* 0x000fde0000000000 */
[----:B------:R-:W-:-:S04]  /*35670*/  NOP ;  /* 0x0000000000007918 */ /* 0x000fc80000000000 */
[----:B------:R-:W1:-:S15]  /*35680*/  DFMA R18, -R16, R46, R18 ;  /* 0x0000002e1012722b */ /* 0x000e5e0000000112 */
        /* <DEDUP_REMOVED lines=11> */
.L_x_7568:
        /* <DEDUP_REMOVED lines=51> */
.L_x_7580:
[----:B------:R-:W-:Y:S05]  /*35a70*/  BSYNC.RECONVERGENT B2 ;  /* 0x0000000000027941 */ /* 0x000fea0003800200 */
.L_x_7579:
        /* <DEDUP_REMOVED lines=36> */
.L_x_7582:
[----:B------:R-:W-:Y:S05]  /*35cc0*/  BSYNC.RECONVERGENT B2 ;  /* 0x0000000000027941 */ /* 0x000fea0003800200 */
.L_x_7581:
        /* <DEDUP_REMOVED lines=16> */
.L_x_7574:
[----:B------:R-:W-:Y:S05]  /*35dd0*/  BSYNC.RECONVERGENT B1 ;  /* 0x0000000000017941 */ /* 0x000fea0003800200 */
.L_x_7567:
[----:B------:R-:W2:Y:S01]  /*35de0*/  DADD R58, -RZ, -R14 ;  /* 0x00000000ff3a7229 */ /* 0x000ea2000000090e */
[----:B------:R-:W-:Y:S01]  /*35df0*/  BSSY.RECONVERGENT B2, `(.L_x_7583) ;  /* 0x000048a000027945 */ /* 0x000fe20003800200 */
[----:B--2---:R-:W-:-:S15]  /*35e00*/  LOP3.LUT P0, RZ, R58, 0x7fffffff, R59, 0xf8, !PT ;  /* 0x7fffffff3aff7812 */ /* 0x004fde000780f83b */
[----:B------:R-:W-:-:S15]  /*35e10*/  NOP ;  /* 0x0000000000007918 */ /* 0x000fde0000000000 */
[----:B------:R-:W-:-:S15]  /*35e20*/  NOP ;  /* 0x0000000000007918 */ /* 0x000fde0000000000 */
[----:B------:R-:W-:-:S15]  /*35e30*/  NOP ;  /* 0x0000000000007918 */ /* 0x000fde0000000000 */
[----:B------:R-:W-:-:S02]  /*35e40*/  NOP ;  /* 0x0000000000007918 */ /* 0x000fc40000000000 */
[----:B------:R2:W3:Y:S02]  /*35e50*/  DADD R44, -RZ, -R12 ;  /* 0x00000000ff2c7229 */ /* 0x0004e4000000090c */
[----:B--23--:R-:W-:Y:S05]  /*35e60*/  @!P0 BRA `(.L_x_7584) ;  /* 0x0000004000348947 */ /* 0x00cfea0003800000 */
[----:B------:R-:W-:-:S13]  /*35e70*/  LOP3.LUT P0, RZ, R44, 0x7fffffff, R45, 0xf8, !PT ;  /* 0x7fffffff2cff7812 */ /* 0x000fda000780f82d */
[----:B------:R-:W-:Y:S05]  /*35e80*/  @!P0 BRA `(.L_x_7585) ;  /* 0x00000030006c8947 */ /* 0x000fea0003800000 */
[----:B------:R-:W-:-:S04]  /*35e90*/  LOP3.LUT R0, R59, 0x7fffffff, RZ, 0xc0, !PT ;  /* 0x7fffffff3b007812 */ /* 0x000fc800078ec0ff */
[----:B------:R-:W-:Y:S02]  /*35ea0*/  ISETP.GT.U32.AND P0, PT, R0, 0x7fefffff, PT ;  /* 0x7fefffff0000780c */ /* 0x000fe40003f04070 */
[----:B------:R-:W-:-:S11]  /*35eb0*/  LOP3.LUT R0, R45, 0x7fffffff, RZ, 0xc0, !PT ;  /* 0x7fffffff2d007812 */ /* 0x000fd600078ec0ff */
[----:B------:R-:W-:Y:S05]  /*35ec0*/  @P0 BRA `(.L_x_7586) ;  /* 0x0000003000240947 */ /* 0x000fea0003800000 */
[----:B------:R-:W-:-:S05]  /*35ed0*/  VIADD R0, R45, 0xbf79d1be ;  /* 0xbf79d1be2d007836 */ /* 0x000fca0000000000 */
[----:B------:R-:W-:-:S13]  /*35ee0*/  ISETP.GE.U32.AND P0, PT, R0, 0x108aa3, PT ;  /* 0x00108aa30000780c */ /* 0x000fda0003f06070 */
[----:B------:R-:W-:Y:S05]  /*35ef0*/  @!P0 BRA `(.L_x_7587) ;  /* 0x0000001400c08947 */ /* 0x000fea0003800000 */
[----:B0-----:R-:W-:Y:S01]  /*35f00*/  IMAD.MOV.U32 R2, RZ, RZ, 0x652b82fe ;  /* 0x652b82feff027424 */ /* 0x001fe200078e00ff */
        /* <DEDUP_REMOVED lines=117> */
.L_x_7589:
[----:B------:R-:W-:Y:S05]  /*36660*/  BSYNC.RECONVERGENT B0 ;  /* 0x0000000000007941 */ /* 0x000fea0003800200 */
.L_x_7588:
        /* <DEDUP_REMOVED lines=11> */
[----:B------:R-:W3:Y:S01]  /*36720*/  DMUL R4, R14, -UR6 ;  /* 0x800000060e047c28 */ /* 0x000ee20008000000 */
[----:B------:R-:W-:-:S15]  /*36730*/  UMOV UR6, 0x54442d18 ;  /* 0x54442d1800067882 */ /* 0x000fde0000000000 */
[----:B------:R-:W-:-:S15]  /*36740*/  NOP ;  /* 0x0000000000007918 */ /* 0x000fde0000000000 */
[----:B------:R-:W-:-:S15]  /*36750*/  NOP ;  /* 0x0000000000007918 */ /* 0x000fde0000000000 */
[----:B------:R-:W-:-:S15]  /*36760*/  NOP ;  /* 0x0000000000007918 */ /* 0x000fde0000000000 */
[----:B------:R-:W-:-:S03]  /*36770*/  NOP ;  /* 0x0000000000007918 */ /* 0x000fc60000000000 */
[----:B---3--:R-:W0:Y:S01]  /*36780*/  F2I.F64 R4, R4 ;  /* 0x0000000400047311 */ /* 0x008e220000301100 */
        /* <DEDUP_REMOVED lines=29> */
[----:B-12--5:R-:W-:Y:S05]  /*36960*/  CALL.REL.NOINC `($_ZN2at6native29vectorized_elementwise_kernelILi2EZZZNS0_61_GLOBAL__N__132982cb_23_ActivationSiluKernel_cu_1520ed90_293311silu_kernelERNS_18TensorIteratorBaseEENKUlvE_clEvENKUlvE1_clEvEUlN3c107complexIdEEE_St5arrayIPcLm2EEEEviT0_T1_$__internal_trig_reduction_slowpathd) ;  /* 0x0000029800407944 */ /* 0x026fea0003c00000 */
[----:B------:R-:W-:Y:S02]  /*36970*/  IMAD.MOV.U32 R2, RZ, RZ, R6 ;  /* 0x000000ffff027224 */ /* 0x000fe400078e0006 */
[----:B------:R-:W-:-:S07]  /*36980*/  IMAD.MOV.U32 R3, RZ, RZ, R7 ;  /* 0x000000ffff037224 */ /* 0x000fce00078e0007 */
.L_x_7593:
[----:B------:R-:W-:Y:S05]  /*36990*/  BSYNC.RECONVERGENT B4 ;  /* 0x0000000000047941 */ /* 0x000fea0003800200 */
.L_x_7592:
[----:B------:R-:W-:Y:S01]  /*369a0*/  VIADD R0, R4, 0x1 ;  /* 0x0000000104007836 */ /* 0x000fe20000000000 */
[----:B------:R-:W-:Y:S06]  /*369b0*/  BRA `(.L_x_7594) ;  /* 0x0000000000087947 */ /* 0x000fec0003800000 */
.L_x_7591:
[----:B0-----:R0:W3:Y:S02]  /*369c0*/  DMUL R2, RZ, R58 ;  /* 0x0000003aff027228 */ /* 0x0010e40000000000 */
[----:B0--3--:R-:W-:-:S07]  /*369d0*/  IMAD.MOV.U32 R0, RZ, RZ, 0x1 ;  /* 0x00000001ff007424 */ /* 0x009fce00078e00ff */
.L_x_7594:
[----:B------:R-:W-:Y:S05]  /*369e0*/  BSYNC.RECONVERGENT B3 ;  /* 0x0000000000037941 */ /* 0x000fea0003800200 */
.L_x_7590:
[----:B------:R-:W0:Y:S01]  /*369f0*/  LDCU.64 UR6, c[0x4][0x160] ;  /* 0x01002c00ff0677ac */ /* 0x000e220008000a00 */
[----:B------:R-:W-:-:S05]  /*36a00*/  IMAD.SHL.U32 R4, R0, 0x40, RZ ;  /* 0x0000004000047824 */ /* 0x000fca00078e00ff */
[----:B------:R-:W-:-:S04]  /*36a10*/  LOP3.LUT R4, R4, 0x40, RZ, 0xc0, !PT ;  /* 0x0000004004047812 */ /* 0x000fc800078ec0ff */
[----:B0-----:R-:W-:-:S05]  /*36a20*/  IADD3 R52, P0, PT, R4, UR6, RZ ;  /* 0x0000000604347c10 */ /* 0x001fca000ff1e0ff */
[----:B------:R-:W-:-:S05]  /*36a30*/  IMAD.X R53, RZ, RZ, UR7, P0 ;  /* 0x00000007ff357e24 */ /* 0x000fca00080e06ff */
[----:B------:R-:W3:Y:S04]  /*36a40*/  LDG.E.128.CONSTANT R4, desc[UR4][R52.64] ;  /* 0x0000000434047981 */ /* 0x000ee8000c1e9d00 */
[----:B------:R-:W4:Y:S04]  /*36a50*/  LDG.E.128.CONSTANT R44, desc[UR4][R52.64+0x10] ;  /* 0x00001004342c7981 */ /* 0x000f28000c1e9d00 */
[----:B------:R-:W2:Y:S01]  /*36a60*/  LDG.E.128.CONSTANT R48, desc[UR4][R52.64+0x20] ;  /* 0x0000200434307981 */ /* 0x000ea2000c1e9d00 */
        /* <DEDUP_REMOVED lines=107> */
[----:B------:R-:W-:Y:S01]  /*37120*/  IMAD.MOV.U32 R3, RZ, RZ, R7 ;  /* 0x000000ffff037224 */ /* 0x000fe200078e0007 */
[----:B------:R-:W-:Y:S06]  /*37130*/  BRA `(.L_x_7597) ;  /* 0x0000000000087947 */ /* 0x000fec0003800000 */
.L_x_7596:
[----:B------:R0:W2:Y:S02]  /*37140*/  DMUL R2, RZ, R58 ;  /* 0x0000003aff027228 */ /* 0x0000a40000000000 */
[----:B0-2---:R-:W-:-:S07]  /*37150*/  IMAD.MOV.U32 R0, RZ, RZ, RZ ;  /* 0x000000ffff007224 */ /* 0x005fce00078e00ff */
.L_x_7597:
[----:B------:R-:W-:Y:S05]  /*37160*/  BSYNC.RECONVERGENT B3 ;  /* 0x0000000000037941 */ /* 0x000fea0003800200 */
.L_x_7595:
        /* <DEDUP_REMOVED lines=73> */
.L_x_7587:
[----:B0-----:R-:W-:Y:S01]  /*37600*/  IMAD.MOV.U32 R4, RZ, RZ, 0x652b82fe ;  /* 0x652b82feff047424 */ /* 0x001fe200078e00ff */
        /* <DEDUP_REMOVED lines=114> */
[----:B0-----:R-:W-:Y:S02]  /*37d30*/  @!P0 SHF.R.S32.HI R3, RZ, 0x1, R0 ;  /* 0x00000001ff038819 */ /* 0x001fe40000011400 */
        /* <DEDUP_REMOVED lines=10> */
.L_x_7600:
[----:B------:R-:W-:Y:S05]  /*37de0*/  BSYNC.RECONVERGENT B0 ;  /* 0x0000000000007941 */ /* 0x000fea0003800200 */
.L_x_7599:
[C---:B0-2---:R-:W-:Y:S01]  /*37df0*/  LEA.HI R3, R55.reuse, 0xffffff09, RZ, 0xc ;  /* 0xffffff0937037811 */ /* 0x045fe200078f60ff */
        /* <DEDUP_REMOVED lines=59> */
.L_x_7604:
[----:B------:R-:W-:Y:S05]  /*381b0*/  BSYNC.RECONVERGENT B4 ;  /* 0x0000000000047941 */ /* 0x000fea0003800200 */
.L_x_7603:
[----:B------:R-:W-:Y:S01]  /*381c0*/  VIADD R0, R4, 0x1 ;  /* 0x0000000104007836 */ /* 0x000fe20000000000 */
[----:B------:R-:W-:Y:S06]  /*381d0*/  BRA `(.L_x_7605) ;  /* 0x0000000000087947 */ /* 0x000fec0003800000 */
.L_x_7602:
[----:B------:R0:W2:Y:S02]  /*381e0*/  DMUL R2, RZ, R58 ;  /* 0x0000003aff027228 */ /* 0x0000a40000000000 */
[----:B0-2---:R-:W-:-:S07]  /*381f0*/  IMAD.MOV.U32 R0, RZ, RZ, 0x1 ;  /* 0x00000001ff007424 */ /* 0x005fce00078e00ff */
.L_x_7605:
[----:B------:R-:W-:Y:S05]  /*38200*/  BSYNC.RECONVERGENT B3 ;  /* 0x0000000000037941 */ /* 0x000fea0003800200 */
.L_x_7601:
        /* <DEDUP_REMOVED lines=74> */
[----:B0-----:R0:W2:Y:S02]  /*386b0*/  DMUL R42, R42, R2 ;  /* 0x000000022a2a7228 */ /* 0x0010a40000000000 */
        /* <DEDUP_REMOVED lines=49> */
.L_x_7607:
[----:B------:R0:W2:Y:S02]  /*389d0*/  DMUL R2, RZ, R58 ;  /* 0x0000003aff027228 */ /* 0x0000a40000000000 */
[----:B0-2---:R-:W-:-:S07]  /*389e0*/  IMAD.MOV.U32 R0, RZ, RZ, RZ ;  /* 0x000000ffff007224 */ /* 0x005fce00078e00ff */
.L_x_7608:
[----:B------:R-:W-:Y:S05]  /*389f0*/  BSYNC.RECONVERGENT B3 ;  /* 0x0000000000037941 */ /* 0x000fea0003800200 */
.L_x_7606:
        /* <DEDUP_REMOVED lines=86> */
.L_x_7586:
        /* <DEDUP_REMOVED lines=10> */
.L_x_7609:
[----:B------:R-:W2:Y:S02]  /*39000*/  DADD R42, R14, -R14 ;  /* 0x000000000e2a7229 */ /* 0x000ea4000000080e */
[----:B--2---:R-:W-:Y:S02]  /*39010*/  IMAD.MOV.U32 R58, RZ, RZ, R42 ;  /* 0x000000ffff3a7224 */ /* 0x004fe400078e002a */
[----:B------:R-:W-:Y:S01]  /*39020*/  IMAD.MOV.U32 R59, RZ, RZ, R43 ;  /* 0x000000ffff3b7224 */ /* 0x000fe200078e002b */
[----:B------:R-:W-:Y:S06]  /*39030*/  BRA `(.L_x_7598) ;  /* 0x0000001400947947 */ /* 0x000fec0003800000 */
.L_x_7585:
        /* <DEDUP_REMOVED lines=50> */
.L_x_7613:
[----:B------:R-:W-:Y:S05]  /*39360*/  BSYNC.RECONVERGENT B4 ;  /* 0x0000000000047941 */ /* 0x000fea0003800200 */
.L_x_7612:
[----:B------:R-:W-:Y:S01]  /*39370*/  VIADD R0, R4, 0x1 ;  /* 0x0000000104007836 */ /* 0x000fe20000000000 */
[----:B------:R-:W-:Y:S06]  /*39380*/  BRA `(.L_x_7614) ;  /* 0x0000000000087947 */ /* 0x000fec0003800000 */
.L_x_7611:
[----:B0-----:R0:W2:Y:S02]  /*39390*/  DMUL R2, RZ, R58 ;  /* 0x0000003aff027228 */ /* 0x0010a40000000000 */
[----:B0-2---:R-:W-:-:S07]  /*393a0*/  IMAD.MOV.U32 R0, RZ, RZ, 0x1 ;  /* 0x00000001ff007424 */ /* 0x005fce00078e00ff */
.L_x_7614:
[----:B------:R-:W-:Y:S05]  /*393b0*/  BSYNC.RECONVERGENT B3 ;  /* 0x0000000000037941 */ /* 0x000fea0003800200 */
.L_x_7610:
        /* <DEDUP_REMOVED lines=117> */
.L_x_7616:
[----:B------:R0:W2:Y:S02]  /*39b10*/  DMUL R2, RZ, R58 ;  /* 0x0000003aff027228 */ /* 0x0000a40000000000 */
[----:B0-2---:R-:W-:-:S07]  /*39b20*/  IMAD.MOV.U32 R0, RZ, RZ, RZ ;  /* 0x000000ffff007224 */ /* 0x005fce00078e00ff */
.L_x_7617:
[----:B------:R-:W-:Y:S05]  /*39b30*/  BSYNC.RECONVERGENT B3 ;  /* 0x0000000000037941 */ /* 0x000fea0003800200 */
.L_x_7615:
        /* <DEDUP_REMOVED lines=64> */
.L_x_7584:
        /* <DEDUP_REMOVED lines=117> */
.L_x_7598:
[----:B------:R-:W-:Y:S05]  /*3a690*/  BSYNC.RECONVERGENT B2 ;  /* 0x0000000000027941 */ /* 0x000fea0003800200 */
.L_x_7583:
        /* <DEDUP_REMOVED lines=68> */
[----:B-1---5:R-:W-:Y:S05]  /*3aae0*/  CALL.REL.NOINC `($__internal_15_$__cuda_sm20_div_rn_f64_full) ;  /* 0x0000024c00b87944 */ /* 0x022fea0003c00000 */
[----:B------:R-:W-:Y:S02]  /*3aaf0*/  IMAD.MOV.U32 R46, RZ, RZ, R2 ;  /* 0x000000ffff2e7224 */ /* 0x000fe400078e0002 */
[----:B------:R-:W-:-:S07]  /*3ab00*/  IMAD.MOV.U32 R47, RZ, RZ, R3 ;  /* 0x000000ffff2f7224 */ /* 0x000fce00078e0003 */
.L_x_7622:
[----:B------:R-:W-:Y:S05]  /*3ab10*/  BSYNC.RECONVERGENT B2 ;  /* 0x0000000000027941 */ /* 0x000fea0003800200 */
.L_x_7621:
        /* <DEDUP_REMOVED lines=35> */
[----:B-1---5:R-:W-:Y:S05]  /*3ad50*/  CALL.REL.NOINC `($__internal_14_$__cuda_sm20_dblrcp_rn_slowpath_v3) ;  /* 0x0000024400907944 */ /* 0x022fea0003c00000 */
.L_x_7624:
[----:B------:R-:W-:Y:S05]  /*3ad60*/  BSYNC.RECONVERGENT B2 ;  /* 0x0000000000027941 */ /* 0x000fea0003800200 */
.L_x_7623:
[----:B------:R-:W0:-:S15]  /*3ad70*/  DFMA R4, R14, R46, R12 ;  /* 0x0000002e0e04722b */ /* 0x000e1e000000000c */
        /* <DEDUP_REMOVED lines=14> */
[----:B--2---:R3:W0:Y:S02]  /*3ae60*/  DMUL R14, R14, R2 ;  /* 0x000000020e0e7228 */ /* 0x0046240000000000 */
[----:B0--34-:R-:W-:Y:S05]  /*3ae70*/  BRA `(.L_x_7625) ;  /* 0x0000000c00707947 */ /* 0x019fea0003800000 */
.L_x_7620:
[----:B0-----:R-:W0:Y:S01]  /*3ae80*/  DADD R6, -RZ, |R42| ;  /* 0x00000000ff067229 */ /* 0x001e22000000052a */
        /* <DEDUP_REMOVED lines=52> */
.L_x_7627:
[----:B------:R-:W-:Y:S05]  /*3b1d0*/  BSYNC.RECONVERGENT B2 ;  /* 0x0000000000027941 */ /* 0x000fea0003800200 */
.L_x_7626:
        /* <DEDUP_REMOVED lines=57> */
.L_x_7629:
[----:B------:R-:W-:Y:S05]  /*3b570*/  BSYNC.RECONVERGENT B2 ;  /* 0x0000000000027941 */ /* 0x000fea0003800200 */
.L_x_7628:
[----:B------:R-:W-:Y:S02]  /*3b580*/  IMAD.MOV.U32 R14, RZ, RZ, R4 ;  /* 0x000000ffff0e7224 */ /* 0x000fe400078e0004 */
[----:B------:R-:W-:Y:S01]  /*3b590*/  IMAD.MOV.U32 R15, RZ, RZ, R5 ;  /* 0x000000ffff0f7224 */ /* 0x000fe200078e0005 */
[----:B------:R-:W-:Y:S06]  /*3b5a0*/  BRA `(.L_x_7625) ;  /* 0x0000000400a47947 */ /* 0x000fec0003800000 */
.L_x_7619:
        /* <DEDUP_REMOVED lines=51> */
.L_x_7631:
[----:B------:R-:W-:Y:S05]  /*3b8e0*/  BSYNC.RECONVERGENT B2 ;  /* 0x0000000000027941 */ /* 0x000fea0003800200 */
.L_x_7630:
        /* <DEDUP_REMOVED lines=36> */
.L_x_7633:
[----:B------:R-:W-:Y:S05]  /*3bb30*/  BSYNC.RECONVERGENT B2 ;  /* 0x0000000000027941 */ /* 0x000fea0003800200 */
.L_x_7632:
        /* <DEDUP_REMOVED lines=15> */
[----:B--23--:R0:W2:Y:S02]  /*3bc30*/  DMUL R14, R14, R2 ;  /* 0x000000020e0e7228 */ /* 0x00c0a40000000000 */
.L_x_7625:
[----:B------:R-:W-:Y:S05]  /*3bc40*/  BSYNC.RECONVERGENT B1 ;  /* 0x0000000000017941 */ /* 0x000fea0003800200 */
.L_x_7618:
[----:B-----5:R-:W3:Y:S01]  /*3bc50*/  DADD R58, -RZ, -R10 ;  /* 0x00000000ff3a7229 */ /* 0x020ee2000000090a */
[----:B------:R-:W-:Y:S01]  /*3bc60*/  BSSY.RECONVERGENT B2, `(.L_x_7634) ;  /* 0x000048a000027945 */ /* 0x000fe20003800200 */
[----:B---3--:R-:W-:-:S15]  /*3bc70*/  LOP3.LUT P0, RZ, R58, 0x7fffffff, R59, 0xf8, !PT ;  /* 0x7fffffff3aff7812 */ /* 0x008fde000780f83b */
[----:B------:R-:W-:-:S15]  /*3bc80*/  NOP ;  /* 0x0000000000007918 */ /* 0x000fde0000000000 */
[----:B------:R-:W-:-:S15]  /*3bc90*/  NOP ;  /* 0x0000000000007918 */ /* 0x000fde0000000000 */
[----:B------:R-:W-:-:S15]  /*3bca0*/  NOP ;  /* 0x0000000000007918 */ /* 0x000fde0000000000 */
[----:B------:R-:W-:-:S02]  /*3bcb0*/  NOP ;  /* 0x0000000000007918 */ /* 0x000fc40000000000 */
[----:B------:R3:W4:Y:S02]  /*3bcc0*/  DADD R44, -RZ, -R8 ;  /* 0x00000000ff2c7229 */ /* 0x0007240000000908 */
[----:B---34-:R-:W-:Y:S05]  /*3bcd0*/  @!P0 BRA `(.L_x_7635) ;  /* 0x0000004000348947 */ /* 0x018fea0003800000 */
        /* <DEDUP_REMOVED lines=127> */
.L_x_7640:
[----:B------:R-:W-:Y:S05]  /*3c4d0*/  BSYNC.RECONVERGENT B0 ;  /* 0x0000000000007941 */ /* 0x000fea0003800200 */
.L_x_7639:
        /* <DEDUP_REMOVED lines=11> */
[----:B------:R-:W4:Y:S01]  /*3c590*/  DMUL R4, R10, -UR6 ;  /* 0x800000060a047c28 */ /* 0x000f220008000000 */
[----:B------:R-:W-:-:S15]  /*3c5a0*/  UMOV UR6, 0x54442d18 ;  /* 0x54442d1800067882 */ /* 0x000fde0000000000 */
[----:B------:R-:W-:-:S15]  /*3c5b0*/  NOP ;  /* 0x0000000000007918 */ /* 0x000fde0000000000 */
[----:B------:R-:W-:-:S15]  /*3c5c0*/  NOP ;  /* 0x0000000000007918 */ /* 0x000fde0000000000 */
[----:B------:R-:W-:-:S15]  /*3c5d0*/  NOP ;  /* 0x0000000000007918 */ /* 0x000fde0000000000 */
[----:B------:R-:W-:-:S03]  /*3c5e0*/  NOP ;  /* 0x0000000000007918 */ /* 0x000fc60000000000 */
[----:B----4-:R-:W0:Y:S01]  /*3c5f0*/  F2I.F64 R4, R4 ;  /* 0x0000000400047311 */ /* 0x010e220000301100 */
        /* <DEDUP_REMOVED lines=32> */
.L_x_7644:
[----:B------:R-:W-:Y:S05]  /*3c800*/  BSYNC.RECONVERGENT B4 ;  /* 0x0000000000047941 */ /* 0x000fea0003800200 */
.L_x_7643:
[----:B------:R-:W-:Y:S01]  /*3c810*/  VIADD R0, R4, 0x1 ;  /* 0x0000000104007836 */ /* 0x000fe20000000000 */
[----:B------:R-:W-:Y:S06]  /*3c820*/  BRA `(.L_x_7645) ;  /* 0x0000000000087947 */ /* 0x000fec0003800000 */
.L_x_7642:
[----:B0-----:R0:W4:Y:S02]  /*3c830*/  DMUL R2, RZ, R58 ;  /* 0x0000003aff027228 */ /* 0x0011240000000000 */
[----:B0---4-:R-:W-:-:S07]  /*3c840*/  IMAD.MOV.U32 R0, RZ, RZ, 0x1 ;  /* 0x00000001ff007424 */ /* 0x011fce00078e00ff */
.L_x_7645:
[----:B------:R-:W-:Y:S05]  /*3c850*/  BSYNC.RECONVERGENT B3 ;  /* 0x0000000000037941 */ /* 0x000fea0003800200 */
.L_x_7641:
        /* <DEDUP_REMOVED lines=117> */
.L_x_7647:
[----:B------:R0:W2:Y:S02]  /*3cfb0*/  DMUL R2, RZ, R58 ;  /* 0x0000003aff027228 */ /* 0x0000a40000000000 */
[----:B0-2---:R-:W-:-:S07]  /*3cfc0*/  IMAD.MOV.U32 R0, RZ, RZ, RZ ;  /* 0x000000ffff007224 */ /* 0x005fce00078e00ff */
.L_x_7648:
[----:B------:R-:W-:Y:S05]  /*3cfd0*/  BSYNC.RECONVERGENT B3 ;  /* 0x0000000000037941 */ /* 0x000fea0003800200 */
.L_x_7646:
        /* <DEDUP_REMOVED lines=18> */
[----:B---3--:R-:W-:-:S15]  /*3d100*/  DMUL R42, R40, R42 ;  /* 0x0000002a282a7228 */ /* 0x008fde0000000000 */
        /* <DEDUP_REMOVED lines=52> */
[----:B------:R4:W0:Y:S02]  /*3d450*/  DMUL R58, R40, R58 ;  /* 0x0000003a283a7228 */ /* 0x0008240000000000 */
[----:B0---4-:R-:W-:Y:S05]  /*3d460*/  BRA `(.L_x_7649) ;  /* 0x0000003000247947 */ /* 0x011fea0003800000 */
.L_x_7638:
        /* <DEDUP_REMOVED lines=115> */
[----:B0-----:R-:W-:Y:S02]  /*3dba0*/  @!P0 SHF.R.S32.HI R3, RZ, 0x1, R0 ;  /* 0x00000001ff038819 */ /* 0x001fe40000011400 */
        /* <DEDUP_REMOVED lines=10> */
.L_x_7651:
[----:B------:R-:W-:Y:S05]  /*3dc50*/  BSYNC.RECONVERGENT B0 ;  /* 0x0000000000007941 */ /* 0x000fea0003800200 */
.L_x_7650:
[C---:B0--3--:R-:W-:Y:S01]  /*3dc60*/  LEA.HI R3, R55.reuse, 0xffffff09, RZ, 0xc ;  /* 0xffffff0937037811 */ /* 0x049fe200078f60ff */
        /* <DEDUP_REMOVED lines=59> */
.L_x_7655:
[----:B------:R-:W-:Y:S05]  /*3e020*/  BSYNC.RECONVERGENT B4 ;  /* 0x0000000000047941 */ /* 0x000fea0003800200 */
.L_x_7654:
[----:B------:R-:W-:Y:S01]  /*3e030*/  VIADD R0, R4, 0x1 ;  /* 0x0000000104007836 */ /* 0x000fe20000000000 */
[----:B------:R-:W-:Y:S06]  /*3e040*/  BRA `(.L_x_7656) ;  /* 0x0000000000087947 */ /* 0x000fec0003800000 */
.L_x_7653:
[----:B------:R0:W3:Y:S02]  /*3e050*/  DMUL R2, RZ, R58 ;  /* 0x0000003aff027228 */ /* 0x0000e40000000000 */
[----:B0--3--:R-:W-:-:S07]  /*3e060*/  IMAD.MOV.U32 R0, RZ, RZ, 0x1 ;  /* 0x00000001ff007424 */ /* 0x009fce00078e00ff */
.L_x_7656:
[----:B------:R-:W-:Y:S05]  /*3e070*/  BSYNC.RECONVERGENT B3 ;  /* 0x0000000000037941 */ /* 0x000fea0003800200 */
.L_x_7652:
        /* <DEDUP_REMOVED lines=74> */
[----:B0-----:R0:W3:Y:S02]  /*3e520*/  DMUL R42, R42, R2 ;  /* 0x000000022a2a7228 */ /* 0x0010e40000000000 */
[----:B0--3--:R-:W-:Y:S05]  /*3e530*/  @!P4 BRA `(.L_x_7658) ;  /* 0x0000000000c0c947 */ /* 0x009fea0003800000 */
        /* <DEDUP_REMOVED lines=48> */
.L_x_7658:
[----:B------:R0:W3:Y:S02]  /*3e840*/  DMUL R2, RZ, R58 ;  /* 0x0000003aff027228 */ /* 0x0000e40000000000 */
[----:B0--3--:R-:W-:-:S07]  /*3e850*/  IMAD.MOV.U32 R0, RZ, RZ, RZ ;  /* 0x000000ffff007224 */ /* 0x009fce00078e00ff */
.L_x_7659:
[----:B------:R-:W-:Y:S05]  /*3e860*/  BSYNC.RECONVERGENT B3 ;  /* 0x0000000000037941 */ /* 0x000fea0003800200 */
.L_x_7657:
        /* <DEDUP_REMOVED lines=84> */
[----:B0-----:R4:W0:Y:S02]  /*3edb0*/  DMUL R58, R56, R54 ;  /* 0x00000036383a7228 */ /* 0x0018240000000000 */
[----:B0---4-:R-:W-:Y:S05]  /*3edc0*/  BRA `(.L_x_7649) ;  /* 0x0000001400cc7947 */ /* 0x011fea0003800000 */
.L_x_7637:
        /* <DEDUP_REMOVED lines=10> */
.L_x_7660:
[----:B------:R-:W3:Y:S02]  /*3ee70*/  DADD R42, R10, -R10 ;  /* 0x000000000a2a7229 */ /* 0x000ee4000000080a */
[----:B---3--:R-:W-:Y:S02]  /*3ee80*/  IMAD.MOV.U32 R58, RZ, RZ, R42 ;  /* 0x000000ffff3a7224 */ /* 0x008fe400078e002a */
[----:B------:R-:W-:Y:S01]  /*3ee90*/  IMAD.MOV.U32 R59, RZ, RZ, R43 ;  /* 0x000000ffff3b7224 */ /* 0x000fe200078e002b */
[----:B------:R-:W-:Y:S06]  /*3eea0*/  BRA `(.L_x_7649) ;  /* 0x0000001400947947 */ /* 0x000fec0003800000 */
.L_x_7636:
        /* <DEDUP_REMOVED lines=50> */
.L_x_7664:
[----:B------:R-:W-:Y:S05]  /*3f1d0*/  BSYNC.RECONVERGENT B4 ;  /* 0x0000000000047941 */ /* 0x000fea0003800200 */
.L_x_7663:
[----:B------:R-:W-:Y:S01]  /*3f1e0*/  VIADD R0, R4, 0x1 ;  /* 0x0000000104007836 */ /* 0x000fe20000000000 */
[----:B------:R-:W-:Y:S06]  /*3f1f0*/  BRA `(.L_x_7665) ;  /* 0x0000000000087947 */ /* 0x000fec0003800000 */
.L_x_7662:
[----:B0-----:R0:W3:Y:S02]  /*3f200*/  DMUL R2, RZ, R58 ;  /* 0x0000003aff027228 */ /* 0x0010e40000000000 */
[----:B0--3--:R-:W-:-:S07]  /*3f210*/  IMAD.MOV.U32 R0, RZ, RZ, 0x1 ;  /* 0x00000001ff007424 */ /* 0x009fce00078e00ff */
.L_x_7665:
[----:B------:R-:W-:Y:S05]  /*3f220*/  BSYNC.RECONVERGENT B3 ;  /* 0x0000000000037941 */ /* 0x000fea0003800200 */
.L_x_7661:
        /* <DEDUP_REMOVED lines=117> */
.L_x_7667:
[----:B------:R0:W3:Y:S02]  /*3f980*/  DMUL R2, RZ, R58 ;  /* 0x0000003aff027228 */ /* 0x0000e40000000000 */
[----:B0--3--:R-:W-:-:S07]  /*3f990*/  IMAD.MOV.U32 R0, RZ, RZ, RZ ;  /* 0x000000ffff007224 */ /* 0x009fce00078e00ff */
.L_x_7668:
[----:B------:R-:W-:Y:S05]  /*3f9a0*/  BSYNC.RECONVERGENT B3 ;  /* 0x0000000000037941 */ /* 0x000fea0003800200 */
.L_x_7666:
        /* <DEDUP_REMOVED lines=64> */
.L_x_7635:
        /* <DEDUP_REMOVED lines=117> */
.L_x_7649:
[----:B------:R-:W-:Y:S05]  /*40500*/  BSYNC.RECONVERGENT B2 ;  /* 0x0000000000027941 */ /* 0x000fea0003800200 */
.L_x_7634:
[----:B---3--:R-:W-:Y:S01]  /*40510*/  DADD R42, R42, 1 ;  /* 0x3ff000002a2a7429 */ /* 0x008fe20000000000 */
[----:B------:R-:W-:-:S15]  /*40520*/  BSSY.RECONVERGENT B1, `(.L_x_7669) ;  /* 0x0000159000017945 */ /* 0x000fde0003800200 */
[----:B------:R-:W-:-:S15]  /*40530*/  NOP ;  /* 0x0000000000007918 */ /* 0x000fde0000000000 */
[----:B------:R-:W-:-:S15]  /*40540*/  NOP ;  /* 0x0000000000007918 */ /* 0x000fde0000000000 */
[----:B------:R-:W-:-:S15]  /*40550*/  NOP ;  /* 0x0000000000007918 */ /* 0x000fde0000000000 */
[----:B------:R-:W-:-:S03]  /*40560*/  NOP ;  /* 0x0000000000007918 */ /* 0x000fc60000000000 */
        /* <DEDUP_REMOVED lines=62> */
[----:B-12---:R-:W-:Y:S05]  /*40950*/  CALL.REL.NOINC `($__internal_15_$__cuda_sm20_div_rn_f64_full) ;  /* 0x000001f0001c7944 */ /* 0x006fea0003c00000 */
[----:B------:R-:W-:Y:S02]  /*40960*/  IMAD.MOV.U32 R46, RZ, RZ, R2 ;  /* 0x000000ffff2e7224 */ /* 0x000fe400078e0002 */
[----:B------:R-:W-:-:S07]  /*40970*/  IMAD.MOV.U32 R47, RZ, RZ, R3 ;  /* 0x000000ffff2f7224 */ /* 0x000fce00078e0003 */
.L_x_7673:
[----:B------:R-:W-:Y:S05]  /*40980*/  BSYNC.RECONVERGENT B2 ;  /* 0x0000000000027941 */ /* 0x000fea0003800200 */
.L_x_7672:
        /* <DEDUP_REMOVED lines=35> */
[----:B-12---:R-:W-:Y:S05]  /*40bc0*/  CALL.REL.NOINC `($__internal_14_$__cuda_sm20_dblrcp_rn_slowpath_v3) ;  /* 0x000001e400f47944 */ /* 0x006fea0003c00000 */
.L_x_7675:
[----:B------:R-:W-:Y:S05]  /*40bd0*/  BSYNC.RECONVERGENT B2 ;  /* 0x0000000000027941 */ /* 0x000fea0003800200 */
.L_x_7674:
[----:B------:R-:W0:-:S15]  /*40be0*/  DFMA R4, R10, R46, R8 ;  /* 0x0000002e0a04722b */ /* 0x000e1e0000000008 */
[----:B------:R-:W-:-:S15]  /*40bf0*/  NOP ;  /* 0x0000000000007918 */ /* 0x000fde0000000000 */
[----:B------:R-:W-:-:S15]  /*40c00*/  NOP ;  /* 0x0000000000007918 */ /* 0x000fde0000000000 */
[----:B------:R-:W-:-:S15]  /*40c10*/  NOP ;  /* 0x0000000000007918 */ /* 0x000fde0000000000 */
[----:B------:R-:W-:-:S04]  /*40c20*/  NOP ;  /* 0x0000000000007918 */ /* 0x000fc80000000000 */
[----:B------:R-:W3:-:S15]  /*40c30*/  DFMA R10, -R8, R46, R10 ;  /* 0x0000002e080a722b */ /* 0x000ede000000010a */
        /* <DEDUP_REMOVED lines=9> */
[----:B---3--:R0:W3:Y:S02]  /*40cd0*/  DMUL R10, R10, R2 ;  /* 0x000000020a0a7228 */ /* 0x0080e40000000000 */
[----:B0--34-:R-:W-:Y:S05]  /*40ce0*/  BRA `(.L_x_7676) ;  /* 0x0000000c00707947 */ /* 0x019fea0003800000 */
.L_x_7671:
        /* <DEDUP_REMOVED lines=53> */
.L_x_7678:
[----:B------:R-:W-:Y:S05]  /*41040*/  BSYNC.RECONVERGENT B2 ;  /* 0x0000000000027941 */ /* 0x000fea0003800200 */
.L_x_7677:
        /* <DEDUP_REMOVED lines=57> */
.L_x_7680:
[----:B------:R-:W-:Y:S05]  /*413e0*/  BSYNC.RECONVERGENT B2 ;  /* 0x0000000000027941 */ /* 0x000fea0003800200 */
.L_x_7679:
[----:B------:R-:W-:Y:S02]  /*413f0*/  IMAD.MOV.U32 R10, RZ, RZ, R4 ;  /* 0x000000ffff0a7224 */ /* 0x000fe400078e0004 */
[----:B------:R-:W-:Y:S01]  /*41400*/  IMAD.MOV.U32 R11, RZ, RZ, R5 ;  /* 0x000000ffff0b7224 */ /* 0x000fe200078e0005 */
[----:B------:R-:W-:Y:S06]  /*41410*/  BRA `(.L_x_7676) ;  /* 0x0000000400a47947 */ /* 0x000fec0003800000 */
.L_x_7670:
        /* <DEDUP_REMOVED lines=51> */
.L_x_7682:
[----:B------:R-:W-:Y:S05]  /*41750*/  BSYNC.RECONVERGENT B2 ;  /* 0x0000000000027941 */ /* 0x000fea0003800200 */
.L_x_7681:
        /* <DEDUP_REMOVED lines=36> */
.L_x_7684:
[----:B------:R-:W-:Y:S05]  /*419a0*/  BSYNC.RECONVERGENT B2 ;  /* 0x0000000000027941 */ /* 0x000fea0003800200 */
.L_x_7683:
[----:B------:R-:W0:-:S15]  /*419b0*/  DFMA R4, R8, R46, R10 ;  /* 0x0000002e0804722b */ /* 0x000e1e000000000a */
        /* <DEDUP_REMOVED lines=14> */
[----:B---34-:R0:W3:Y:S02]  /*41aa0*/  DMUL R10, R10, R2 ;  /* 0x000000020a0a7228 */ /* 0x0180e40000000000 */
.L_x_7676:
[----:B------:R-:W-:Y:S05]  /*41ab0*/  BSYNC.RECONVERGENT B1 ;  /* 0x0000000000017941 */ /* 0x000fea0003800200 */
.L_x_7669:
[----:B------:R-:W4:Y:S01]  /*41ac0*/  DADD R58, -RZ, -R38 ;  /* 0x00000000ff3a7229 */ /* 0x000f220000000926 */
[----:B------:R-:W-:Y:S01]  /*41ad0*/  BSSY.RECONVERGENT B2, `(.L_x_7685) ;  /* 0x000048a000027945 */ /* 0x000fe20003800200 */
[----:B----4-:R-:W-:-:S15]  /*41ae0*/  LOP3.LUT P0, RZ, R58, 0x7fffffff, R59, 0xf8, !PT ;  /* 0x7fffffff3aff7812 */ /* 0x010fde000780f83b */
[----:B------:R-:W-:-:S15]  /*41af0*/  NOP ;  /* 0x0000000000007918 */ /* 0x000fde0000000000 */
[----:B------:R-:W-:-:S15]  /*41b00*/  NOP ;  /* 0x0000000000007918 */ /* 0x000fde0000000000 */
[----:B------:R-:W-:-:S15]  /*41b10*/  NOP ;  /* 0x0000000000007918 */ /* 0x000fde0000000000 */
[----:B------:R-:W-:-:S02]  /*41b20*/  NOP ;  /* 0x0000000000007918 */ /* 0x000fc40000000000 */
[----:B------:R4:W0:Y:S02]  /*41b30*/  DADD R44, -RZ, -R36 ;  /* 0x00000000ff2c7229 */ /* 0x0008240000000924 */
[----:B0---4-:R-:W-:Y:S05]  /*41b40*/  @!P0 BRA `(.L_x_7686) ;  /* 0x0000004000348947 */ /* 0x011fea0003800000 */
        /* <DEDUP_REMOVED lines=127> */
.L_x_7691:
[----:B------:R-:W-:Y:S05]  /*42340*/  BSYNC.RECONVERGENT B0 ;  /* 0x0000000000007941 */ /* 0x000fea0003800200 */
.L_x_7690:
        /* <DEDUP_REMOVED lines=11> */
[----:B------:R-:W5:Y:S01]  /*42400*/  DMUL R4, R38, -UR6 ;  /* 0x8000000626047c28 */ /* 0x000f620008000000 */
[----:B------:R-:W-:-:S15]  /*42410*/  UMOV UR6, 0x54442d18 ;  /* 0x54442d1800067882 */ /* 0x000fde0000000000 */
[----:B------:R-:W-:-:S15]  /*42420*/  NOP ;  /* 0x0000000000007918 */ /* 0x000fde0000000000 */
[----:B------:R-:W-:-:S15]  /*42430*/  NOP ;  /* 0x0000000000007918 */ /* 0x000fde0000000000 */
[----:B------:R-:W-:-:S15]  /*42440*/  NOP ;  /* 0x0000000000007918 */ /* 0x000fde0000000000 */
[----:B------:R-:W-:-:S03]  /*42450*/  NOP ;  /* 0x0000000000007918 */ /* 0x000fc60000000000 */
[----:B-----5:R-:W0:Y:S01]  /*42460*/  F2I.F64 R4, R4 ;  /* 0x0000000400047311 */ /* 0x020e220000301100 */
        /* <DEDUP_REMOVED lines=24> */
[----:B0-----:R0:W0:Y:S02]  /*425f0*/  DFMA R2, R2, -UR6, R6 ;  /* 0x8000000602027c2b */ /* 0x0010240008000006 */
[----:B0-----:R-:W-:Y:S05]  /*42600*/  @!P0 BRA `(.L_x_7695) ;  /* 0x0000000000188947 */ /* 0x001fea0003800000 */
[----:B------:R-:W-:Y:S01]  /*42610*/  IMAD.MOV.U32 R6, RZ, RZ, R58 ;  /* 0x000000ffff067224 */ /* 0x000fe200078e003a */
[----:B------:R-:W-:Y:S01]  /*42620*/  MOV R48, 0x42650 ;  /* 0x0004265000307802 */ /* 0x000fe20000000f00 */
[----:B------:R-:W-:-:S07]  /*42630*/  IMAD.MOV.U32 R51, RZ, RZ, R59 ;  /* 0x000000ffff337224 */ /* 0x000fce00078e003b */
[----:B-1234-:R-:W-:Y:S05]  /*42640*/  CALL.REL.NOINC `($_ZN2at6native29vectorized_elementwise_kernelILi2EZZZNS0_61_GLOBAL__N__132982cb_23_ActivationSiluKernel_cu_1520ed90_293311silu_kernelERNS_18TensorIteratorBaseEENKUlvE_clEvENKUlvE1_clEvEUlN3c107complexIdEEE_St5arrayIPcLm2EEEEviT0_T1_$__internal_trig_reduction_slowpathd) ;  /* 0x000001dc00087944 */ /* 0x01efea0003c00000 */
[----:B------:R-:W-:Y:S02]  /*42650*/  IMAD.MOV.U32 R2, RZ, RZ, R6 ;  /* 0x000000ffff027224 */ /* 0x000fe400078e0006 */
[----:B------:R-:W-:-:S07]  /*42660*/  IMAD.MOV.U32 R3, RZ, RZ, R7 ;  /* 0x000000ffff037224 */ /* 0x000fce00078e0007 */
.L_x_7695:
[----:B------:R-:W-:Y:S05]  /*42670*/  BSYNC.RECONVERGENT B4 ;  /* 0x0000000000047941 */ /* 0x000fea0003800200 */
.L_x_7694:
[----:B------:R-:W-:Y:S01]  /*42680*/  VIADD R0, R4, 0x1 ;  /* 0x0000000104007836 */ /* 0x000fe20000000000 */
[----:B------:R-:W-:Y:S06]  /*42690*/  BRA `(.L_x_7696) ;  /* 0x0000000000087947 */ /* 0x000fec0003800000 */
.L_x_7693:
[----:B0-----:R0:W0:Y:S02]  /*426a0*/  DMUL R2, RZ, R58 ;  /* 0x0000003aff027228 */ /* 0x0010240000000000 */
[----:B0-----:R-:W-:-:S07]  /*426b0*/  IMAD.MOV.U32 R0, RZ, RZ, 0x1 ;  /* 0x00000001ff007424 */ /* 0x001fce00078e00ff */
.L_x_7696:
[----:B------:R-:W-:Y:S05]  /*426c0*/  BSYNC.RECONVERGENT B3 ;  /* 0x0000000000037941 */ /* 0x000fea0003800200 */
.L_x_7692:
        /* <DEDUP_REMOVED lines=112> */
[----:B-1--4-:R-:W-:Y:S05]  /*42dd0*/  CALL.REL.NOINC `($_ZN2at6native29vectorized_elementwise_kernelILi2EZZZNS0_61_GLOBAL__N__132982cb_23_ActivationSiluKernel_cu_1520ed90_293311silu_kernelERNS_18TensorIteratorBaseEENKUlvE_clEvENKUlvE1_clEvEUlN3c107complexIdEEE_St5arrayIPcLm2EEEEviT0_T1_$__internal_trig_reduction_slowpathd) ;  /* 0x000001d400247944 */ /* 0x012fea0003c00000 */
[----:B------:R-:W-:Y:S02]  /*42de0*/  IMAD.MOV.U32 R0, RZ, RZ, R4 ;  /* 0x000000ffff007224 */ /* 0x000fe400078e0004 */
[----:B------:R-:W-:Y:S02]  /*42df0*/  IMAD.MOV.U32 R2, RZ, RZ, R6 ;  /* 0x000000ffff027224 */ /* 0x000fe400078e0006 */
[----:B------:R-:W-:Y:S01]  /*42e00*/  IMAD.MOV.U32 R3, RZ, RZ, R7 ;  /* 0x000000ffff037224 */ /* 0x000fe200078e0007 */
[----:B------:R-:W-:Y:S06]  /*42e10*/  BRA `(.L_x_7699) ;  /* 0x0000000000087947 */ /* 0x000fec0003800000 */
.L_x_7698:
[----:B------:R0:W2:Y:S02]  /*42e20*/  DMUL R2, RZ, R58 ;  /* 0x0000003aff027228 */ /* 0x0000a40000000000 */
[----:B0-2---:R-:W-:-:S07]  /*42e30*/  IMAD.MOV.U32 R0, RZ, RZ, RZ ;  /* 0x000000ffff007224 */ /* 0x005fce00078e00ff */
.L_x_7699:
[----:B------:R-:W-:Y:S05]  /*42e40*/  BSYNC.RECONVERGENT B3 ;  /* 0x0000000000037941 */ /* 0x000fea0003800200 */
.L_x_7697:
        /* <DEDUP_REMOVED lines=73> */
.L_x_7689:
        /* <DEDUP_REMOVED lines=115> */
[----:B0-----:R-:W-:Y:S02]  /*43a10*/  @!P0 SHF.R.S32.HI R3, RZ, 0x1, R0 ;  /* 0x00000001ff038819 */ /* 0x001fe40000011400 */
        /* <DEDUP_REMOVED lines=10> */
.L_x_7702:
[----:B------:R-:W-:Y:S05]  /*43ac0*/  BSYNC.RECONVERGENT B0 ;  /* 0x0000000000007941 */ /* 0x000fea0003800200 */
.L_x_7701:
[C---:B0---4-:R-:W-:Y:S01]  /*43ad0*/  LEA.HI R3, R55.reuse, 0xffffff09, RZ, 0xc ;  /* 0xffffff0937037811 */ /* 0x051fe200078f60ff */
        /* <DEDUP_REMOVED lines=59> */
.L_x_7706:
[----:B------:R-:W-:Y:S05]  /*43e90*/  BSYNC.RECONVERGENT B4 ;  /* 0x0000000000047941 */ /* 0x000fea0003800200 */
.L_x_7705:
[----:B------:R-:W-:Y:S01]  /*43ea0*/  VIADD R0, R4, 0x1 ;  /* 0x0000000104007836 */ /* 0x000fe20000000000 */
[----:B------:R-:W-:Y:S06]  /*43eb0*/  BRA `(.L_x_7707) ;  /* 0x0000000000087947 */ /* 0x000fec0003800000 */
.L_x_7704:
[----:B------:R0:W4:Y:S02]  /*43ec0*/  DMUL R2, RZ, R58 ;  /* 0x0000003aff027228 */ /* 0x0001240000000000 */
[----:B0---4-:R-:W-:-:S07]  /*43ed0*/  IMAD.MOV.U32 R0, RZ, RZ, 0x1 ;  /* 0x00000001ff007424 */ /* 0x011fce00078e00ff */
.L_x_7707:
[----:B------:R-:W-:Y:S05]  /*43ee0*/  BSYNC.RECONVERGENT B3 ;  /* 0x0000000000037941 */ /* 0x000fea0003800200 */
.L_x_7703:
        /* <DEDUP_REMOVED lines=124> */
.L_x_7709:
[----:B------:R0:W2:Y:S02]  /*446b0*/  DMUL R2, RZ, R58 ;  /* 0x0000003aff027228 */ /* 0x0000a40000000000 */
[----:B0-2---:R-:W-:-:S07]  /*446c0*/  IMAD.MOV.U32 R0, RZ, RZ, RZ ;  /* 0x000000ffff007224 */ /* 0x005fce00078e00ff */
.L_x_7710:
[----:B------:R-:W-:Y:S05]  /*446d0*/  BSYNC.RECONVERGENT B3 ;  /* 0x0000000000037941 */ /* 0x000fea0003800200 */
.L_x_7708:
        /* <DEDUP_REMOVED lines=84> */
[----:B0-----:R0:W2:Y:S02]  /*44c20*/  DMUL R58, R56, R54 ;  /* 0x00000036383a7228 */ /* 0x0010a40000000000 */
[----:B0-2---:R-:W-:Y:S05]  /*44c30*/  BRA `(.L_x_7700) ;  /* 0x0000001400cc7947 */ /* 0x005fea0003800000 */
.L_x_7688:
        /* <DEDUP_REMOVED lines=10> */
.L_x_7711:
[----:B------:R-:W0:Y:S02]  /*44ce0*/  DADD R42, R38, -R38 ;  /* 0x00000000262a7229 */ /* 0x000e240000000826 */
[----:B0-----:R-:W-:Y:S02]  /*44cf0*/  IMAD.MOV.U32 R58, RZ, RZ, R42 ;  /* 0x000000ffff3a7224 */ /* 0x001fe400078e002a */
[----:B------:R-:W-:Y:S01]  /*44d00*/  IMAD.MOV.U32 R59, RZ, RZ, R43 ;  /* 0x000000ffff3b7224 */ /* 0x000fe200078e002b */
[----:B------:R-:W-:Y:S06]  /*44d10*/  BRA `(.L_x_7700) ;  /* 0x0000001400947947 */ /* 0x000fec0003800000 */
.L_x_7687:
        /* <DEDUP_REMOVED lines=50> */
.L_x_7715:
[----:B------:R-:W-:Y:S05]  /*45040*/  BSYNC.RECONVERGENT B4 ;  /* 0x0000000000047941 */ /* 0x000fea0003800200 */
.L_x_7714:
[----:B------:R-:W-:Y:S01]  /*45050*/  VIADD R0, R4, 0x1 ;  /* 0x0000000104007836 */ /* 0x000fe20000000000 */
[----:B------:R-:W-:Y:S06]  /*45060*/  BRA `(.L_x_7716) ;  /* 0x0000000000087947 */ /* 0x000fec0003800000 */
.L_x_7713:
[----:B------:R0:W4:Y:S02]  /*45070*/  DMUL R2, RZ, R58 ;  /* 0x0000003aff027228 */ /* 0x0001240000000000 */
[----:B0---4-:R-:W-:-:S07]  /*45080*/  IMAD.MOV.U32 R0, RZ, RZ, 0x1 ;  /* 0x00000001ff007424 */ /* 0x011fce00078e00ff */
.L_x_7716:
[----:B------:R-:W-:Y:S05]  /*45090*/  BSYNC.RECONVERGENT B3 ;  /* 0x0000000000037941 */ /* 0x000fea0003800200 */
.L_x_7712:
        /* <DEDUP_REMOVED lines=117> */
.L_x_7718:
[----:B------:R0:W2:Y:S02]  /*457f0*/  DMUL R2, RZ, R58 ;  /* 0x0000003aff027228 */ /* 0x0000a40000000000 */
[----:B0-2---:R-:W-:-:S07]  /*45800*/  IMAD.MOV.U32 R0, RZ, RZ, RZ ;  /* 0x000000ffff007224 */ /* 0x005fce00078e00ff */
.L_x_7719:
[----:B------:R-:W-:Y:S05]  /*45810*/  BSYNC.RECONVERGENT B3 ;  /* 0x0000000000037941 */ /* 0x000fea0003800200 */
.L_x_7717:
        /* <DEDUP_REMOVED lines=64> */
.L_x_7686:
        /* <DEDUP_REMOVED lines=117> */
.L_x_7700:
[----:B------:R-:W-:Y:S05]  /*46370*/  BSYNC.RECONVERGENT B2 ;  /* 0x0000000000027941 */ /* 0x000fea0003800200 */
.L_x_7685:
[----:B----4-:R-:W-:Y:S01]  /*46380*/  DADD R42, R42, 1 ;  /* 0x3ff000002a2a7429 */ /* 0x010fe20000000000 */
[----:B------:R-:W-:-:S15]  /*46390*/  BSSY.RECONVERGENT B1, `(.L_x_7720) ;  /* 0x0000159000017945 */ /* 0x000fde0003800200 */
[----:B------:R-:W-:-:S15]  /*463a0*/  NOP ;  /* 0x0000000000007918 */ /* 0x000fde0000000000 */
[----:B------:R-:W-:-:S15]  /*463b0*/  NOP ;  /* 0x0000000000007918 */ /* 0x000fde0000000000 */
[----:B------:R-:W-:-:S15]  /*463c0*/  NOP ;  /* 0x0000000000007918 */ /* 0x000fde0000000000 */
[----:B------:R-:W-:-:S03]  /*463d0*/  NOP ;  /* 0x0000000000007918 */ /* 0x000fc60000000000 */
        /* <DEDUP_REMOVED lines=62> */
[----:B-123--:R-:W-:Y:S05]  /*467c0*/  CALL.REL.NOINC `($__internal_15_$__cuda_sm20_div_rn_f64_full) ;  /* 0x0000019000807944 */ /* 0x00efea0003c00000 */
[----:B------:R-:W-:Y:S02]  /*467d0*/  IMAD.MOV.U32 R46, RZ, RZ, R2 ;  /* 0x000000ffff2e7224 */ /* 0x000fe400078e0002 */
[----:B------:R-:W-:-:S07]  /*467e0*/  IMAD.MOV.U32 R47, RZ, RZ, R3 ;  /* 0x000000ffff2f7224 */ /* 0x000fce00078e0003 */
.L_x_7724:
[----:B------:R-:W-:Y:S05]  /*467f0*/  BSYNC.RECONVERGENT B2 ;  /* 0x0000000000027941 */ /* 0x000fea0003800200 */
.L_x_7723:
        /* <DEDUP_REMOVED lines=30> */
[----:B------:R-:W-:Y:S01]  /*469e0*/  LOP3.LUT R2, R41, 0x7fffffff, RZ, 0xc0, !PT ;  /* 0x7fffffff29027812 */ /* 0x000fe200078ec0ff */
[----:B------:R-:W-:Y:S01]  /*469f0*/  IMAD.MOV.U32 R4, RZ, RZ, R40 ;  /* 0x000000ffff047224 */ /* 0x000fe200078e0028 */
[----:B------:R-:W-:Y:S01]  /*46a00*/  MOV R0, 0x46a40 ;  /* 0x00046a4000007802 */ /* 0x000fe20000000f00 */
[----:B------:R-:W-:Y:S02]  /*46a10*/  IMAD.MOV.U32 R3, RZ, RZ, R41 ;  /* 0x000000ffff037224 */ /* 0x000fe400078e0029 */
[----:B------:R-:W-:-:S07]  /*46a20*/  VIADD R2, R2, 0xfff00000 ;  /* 0xfff0000002027836 */ /* 0x000fce0000000000 */
[----:B-123--:R-:W-:Y:S05]  /*46a30*/  CALL.REL.NOINC `($__internal_14_$__cuda_sm20_dblrcp_rn_slowpath_v3) ;  /* 0x0000018800587944 */ /* 0x00efea0003c00000 */
.L_x_7726:
[----:B------:R-:W-:Y:S05]  /*46a40*/  BSYNC.RECONVERGENT B2 ;  /* 0x0000000000027941 */ /* 0x000fea0003800200 */
.L_x_7725:
[----:B------:R-:W0:-:S15]  /*46a50*/  DFMA R4, R38, R46, R36 ;  /* 0x0000002e2604722b */ /* 0x000e1e0000000024 */
[----:B------:R-:W-:-:S15]  /*46a60*/  NOP ;  /* 0x0000000000007918 */ /* 0x000fde0000000000 */
[----:B------:R-:W-:-:S15]  /*46a70*/  NOP ;  /* 0x0000000000007918 */ /* 0x000fde0000000000 */
[----:B------:R-:W-:-:S15]  /*46a80*/  NOP ;  /* 0x0000000000007918 */ /* 0x000fde0000000000 */
[----:B------:R-:W-:-:S04]  /*46a90*/  NOP ;  /* 0x0000000000007918 */ /* 0x000fc80000000000 */
[----:B------:R-:W4:-:S15]  /*46aa0*/  DFMA R38, -R36, R46, R38 ;  /* 0x0000002e2426722b */ /* 0x000f1e0000000126 */
        /* <DEDUP_REMOVED lines=9> */
[----:B----4-:R4:W0:Y:S02]  /*46b40*/  DMUL R38, R38, R2 ;  /* 0x0000000226267228 */ /* 0x0108240000000000 */
[----:B0---4-:R-:W-:Y:S05]  /*46b50*/  BRA `(.L_x_7727) ;  /* 0x0000000c00707947 */ /* 0x011fea0003800000 */
.L_x_7722:
        /* <DEDUP_REMOVED lines=53> */
.L_x_7729:
[----:B------:R-:W-:Y:S05]  /*46eb0*/  BSYNC.RECONVERGENT B2 ;  /* 0x0000000000027941 */ /* 0x000fea0003800200 */
.L_x_7728:
        /* <DEDUP_REMOVED lines=57> */
.L_x_7731:
[----:B------:R-:W-:Y:S05]  /*47250*/  BSYNC.RECONVERGENT B2 ;  /* 0x0000000000027941 */ /* 0x000fea0003800200 */
.L_x_7730:
[----:B------:R-:W-:Y:S02]  /*47260*/  IMAD.MOV.U32 R38, RZ, RZ, R4 ;  /* 0x000000ffff267224 */ /* 0x000fe400078e0004 */
[----:B------:R-:W-:Y:S01]  /*47270*/  IMAD.MOV.U32 R39, RZ, RZ, R5 ;  /* 0x000000ffff277224 */ /* 0x000fe200078e0005 */
[----:B------:R-:W-:Y:S06]  /*47280*/  BRA `(.L_x_7727) ;  /* 0x0000000400a47947 */ /* 0x000fec0003800000 */
.L_x_7721:
        /* <DEDUP_REMOVED lines=51> */
.L_x_7733:
[----:B------:R-:W-:Y:S05]  /*475c0*/  BSYNC.RECONVERGENT B2 ;  /* 0x0000000000027941 */ /* 0x000fea0003800200 */
.L_x_7732:
        /* <DEDUP_REMOVED lines=36> */
.L_x_7735:
[----:B------:R-:W-:Y:S05]  /*47810*/  BSYNC.RECONVERGENT B2 ;  /* 0x0000000000027941 */ /* 0x000fea0003800200 */
.L_x_7734:
[----:B------:R-:W0:-:S15]  /*47820*/  DFMA R4, R36, R46, R38 ;  /* 0x0000002e2404722b */ /* 0x000e1e0000000026 */
        /* <DEDUP_REMOVED lines=15> */
.L_x_7727:
[----:B------:R-:W-:Y:S05]  /*47920*/  BSYNC.RECONVERGENT B1 ;  /* 0x0000000000017941 */ /* 0x000fea0003800200 */
.L_x_7720:
[----:B------:R-:W5:Y:S01]  /*47930*/  DADD R58, -RZ, -R34 ;  /* 0x00000000ff3a7229 */ /* 0x000f620000000922 */
[----:B------:R-:W-:Y:S01]  /*47940*/  BSSY.RECONVERGENT B2, `(.L_x_7736) ;  /* 0x000048a000027945 */ /* 0x000fe20003800200 */
[----:B-----5:R-:W-:-:S15]  /*47950*/  LOP3.LUT P0, RZ, R58, 0x7fffffff, R59, 0xf8, !PT ;  /* 0x7fffffff3aff7812 */ /* 0x020fde000780f83b */
[----:B------:R-:W-:-:S15]  /*47960*/  NOP ;  /* 0x0000000000007918 */ /* 0x000fde0000000000 */
[----:B------:R-:W-:-:S15]  /*47970*/  NOP ;  /* 0x0000000000007918 */ /* 0x000fde0000000000 */
[----:B------:R-:W-:-:S15]  /*47980*/  NOP ;  /* 0x0000000000007918 */ /* 0x000fde0000000000 */
[----:B------:R-:W-:-:S02]  /*47990*/  NOP ;  /* 0x0000000000007918 */ /* 0x000fc40000000000 */
[----:B------:R0:W0:Y:S02]  /*479a0*/  DADD R44, -RZ, -R32 ;  /* 0x00000000ff2c7229 */ /* 0x0000240000000920 */
[----:B0-----:R-:W-:Y:S05]  /*479b0*/  @!P0 BRA `(.L_x_7737) ;  /* 0x0000004000348947 */ /* 0x001fea0003800000 */
        /* <DEDUP_REMOVED lines=9> */
[----:B----4-:R-:W-:Y:S01]  /*47a50*/  IMAD.MOV.U32 R2, RZ, RZ, 0x652b82fe ;  /* 0x652b82feff027424 */ /* 0x010fe200078e00ff */
        /* <DEDUP_REMOVED lines=117> */
.L_x_7742:
[----:B------:R-:W-:Y:S05]  /*481b0*/  BSYNC.RECONVERGENT B0 ;  /* 0x0000000000007941 */ /* 0x000fea0003800200 */
.L_x_7741:
        /* <DEDUP_REMOVED lines=50> */
.L_x_7746:
[----:B------:R-:W-:Y:S05]  /*484e0*/  BSYNC.RECONVERGENT B4 ;  /* 0x0000000000047941 */ /* 0x000fea0003800200 */
.L_x_7745:
[----:B------:R-:W-:Y:S01]  /*484f0*/  VIADD R0, R4, 0x1 ;  /* 0x0000000104007836 */ /* 0x000fe20000000000 */
[----:B------:R-:W-:Y:S06]  /*48500*/  BRA `(.L_x_7747) ;  /* 0x0000000000087947 */ /* 0x000fec0003800000 */
.L_x_7744:
[----:B0-----:R0:W0:Y:S02]  /*48510*/  DMUL R2, RZ, R58 ;  /* 0x0000003aff027228 */ /* 0x0010240000000000 */
[----:B0-----:R-:W-:-:S07]  /*48520*/  IMAD.MOV.U32 R0, RZ, RZ, 0x1 ;  /* 0x00000001ff007424 */ /* 0x001fce00078e00ff */
.L_x_7747:
[----:B------:R-:W-:Y:S05]  /*48530*/  BSYNC.RECONVERGENT B3 ;  /* 0x0000000000037941 */ /* 0x000fea0003800200 */
.L_x_7743:
        /* <DEDUP_REMOVED lines=117> */
.L_x_7749:
[----:B------:R0:W2:Y:S02]  /*48c90*/  DMUL R2, RZ, R58 ;  /* 0x0000003aff027228 */ /* 0x0000a40000000000 */
[----:B0-2---:R-:W-:-:S07]  /*48ca0*/  IMAD.MOV.U32 R0, RZ, RZ, RZ ;  /* 0x000000ffff007224 */ /* 0x005fce00078e00ff */
.L_x_7750:
[----:B------:R-:W-:Y:S05]  /*48cb0*/  BSYNC.RECONVERGENT B3 ;  /* 0x0000000000037941 */ /* 0x000fea0003800200 */
.L_x_7748:
        /* <DEDUP_REMOVED lines=73> */
.L_x_7740:
[----:B------:R-:W-:Y:S01]  /*49150*/  IMAD.MOV.U32 R4, RZ, RZ, 0x652b82fe ;  /* 0x652b82feff047424 */ /* 0x000fe200078e00ff */
[----:B------:R-:W-:Y:S01]  /*49160*/  UMOV UR6, 0x19ba0da4 ;  /* 0x19ba0da400067882 */ /* 0x000fe20000000000 */
[----:B------:R-:W-:Y:S01]  /*49170*/  IMAD.MOV.U32 R5, RZ, RZ, 0x3ff71547 ;  /* 0x3ff71547ff057424 */ /* 0x000fe200078e00ff */
[----:B------:R-:W-:Y:S01]  /*49180*/  UMOV UR7, 0x40937be3 ;  /* 0x40937be300077882 */ /* 0x000fe20000000000 */
[----:B------:R-:W-:Y:S01]  /*49190*/  BSSY.RECONVERGENT B0, `(.L_x_7752) ;  /* 0x000007a000007945 */ /* 0x000fe20003800200 */
[----:B----4-:R-:W0:Y:S01]  /*491a0*/  DADD R2, -R32, -UR6 ;  /* 0x8000000620027e29 */ /* 0x010e220008000100 */
        /* <DEDUP_REMOVED lines=120> */
.L_x_7753:
[----:B------:R-:W-:Y:S05]  /*49930*/  BSYNC.RECONVERGENT B0 ;  /* 0x0000000000007941 */ /* 0x000fea0003800200 */
.L_x_7752:
        /* <DEDUP_REMOVED lines=60> */
.L_x_7757:
[----:B------:R-:W-:Y:S05]  /*49d00*/  BSYNC.RECONVERGENT B4 ;  /* 0x0000000000047941 */ /* 0x000fea0003800200 */
.L_x_7756:
[----:B------:R-:W-:Y:S01]  /*49d10*/  VIADD R0, R4, 0x1 ;  /* 0x0000000104007836 */ /* 0x000fe20000000000 */
[----:B------:R-:W-:Y:S06]  /*49d20*/  BRA `(.L_x_7758) ;  /* 0x0000000000087947 */ /* 0x000fec0003800000 */
.L_x_7755:
[----:B------:R0:W4:Y:S02]  /*49d30*/  DMUL R2, RZ, R58 ;  /* 0x0000003aff027228 */ /* 0x0001240000000000 */
[----:B0---4-:R-:W-:-:S07]  /*49d40*/  IMAD.MOV.U32 R0, RZ, RZ, 0x1 ;  /* 0x00000001ff007424 */ /* 0x011fce00078e00ff */
.L_x_7758:
[----:B------:R-:W-:Y:S05]  /*49d50*/  BSYNC.RECONVERGENT B3 ;  /* 0x0000000000037941 */ /* 0x000fea0003800200 */
.L_x_7754:
        /* <DEDUP_REMOVED lines=124> */
.L_x_7760:
[----:B------:R0:W2:Y:S02]  /*4a520*/  DMUL R2, RZ, R58 ;  /* 0x0000003aff027228 */ /* 0x0000a40000000000 */
[----:B0-2---:R-:W-:-:S07]  /*4a530*/  IMAD.MOV.U32 R0, RZ, RZ, RZ ;  /* 0x000000ffff007224 */ /* 0x005fce00078e00ff */
.L_x_7761:
[----:B------:R-:W-:Y:S05]  /*4a540*/  BSYNC.RECONVERGENT B3 ;  /* 0x0000000000037941 */ /* 0x000fea0003800200 */
.L_x_7759:
        /* <DEDUP_REMOVED lines=86> */
.L_x_7739:
[----:B------:R-:W-:-:S04]  /*4aab0*/  ISETP.NE.AND P0, PT, R0, 0x7ff00000, PT ;  /* 0x7ff000000000780c */ /* 0x000fc80003f05270 */
[----:B------:R-:W-:-:S13]  /*4aac0*/  ISETP.NE.OR P0, PT, R44, RZ, P0 ;  /* 0x000000ff2c00720c */ /* 0x000fda0000705670 */
[----:B------:R-:W-:Y:S05]  /*4aad0*/  @P0 BRA `(.L_x_7762) ;  /* 0x00000000001c0947 */ /* 0x000fea0003800000 */
[C---:B------:R-:W-:Y:S01]  /*4aae0*/  ISETP.GT.AND P0, PT, R45.reuse, -0x1, PT ;  /* 0xffffffff2d00780c */ /* 0x040fe20003f04270 */
[----:B----4-:R-:W0:Y:S03]  /*4aaf0*/  DADD R2, R34, -R34 ;  /* 0x0000000022027229 */ /* 0x010e260000000822 */
[----:B------:R-:W-:Y:S02]  /*4ab00*/  FSEL R42, R44, RZ, P0 ;  /* 0x000000ff2c2a7208 */ /* 0x000fe40000000000 */
[----:B------:R-:W-:Y:S02]  /*4ab10*/  FSEL R43, R45, RZ, P0 ;  /* 0x000000ff2d2b7208 */ /* 0x000fe40000000000 */
[----:B0-----:R-:W-:Y:S02]  /*4ab20*/  FSEL R58, R2, RZ, P0 ;  /* 0x000000ff023a7208 */ /* 0x001fe40000000000 */
[----:B------:R-:W-:Y:S01]  /*4ab30*/  FSEL R59, R3, RZ, P0 ;  /* 0x000000ff033b7208 */ /* 0x000fe20000000000 */
[----:B------:R-:W-:Y:S06]  /*4ab40*/  BRA `(.L_x_7751) ;  /* 0x0000001400a47947 */ /* 0x000fec0003800000 */
.L_x_7762:
[----:B------:R-:W0:Y:S02]  /*4ab50*/  DADD R42, R34, -R34 ;  /* 0x00000000222a7229 */ /* 0x000e240000000822 */
[----:B0-----:R-:W-:Y:S02]  /*4ab60*/  IMAD.MOV.U32 R58, RZ, RZ, R42 ;  /* 0x000000ffff3a7224 */ /* 0x001fe400078e002a */
[----:B------:R-:W-:Y:S01]  /*4ab70*/  IMAD.MOV.U32 R59, RZ, RZ, R43 ;  /* 0x000000ffff3b7224 */ /* 0x000fe200078e002b */
[----:B------:R-:W-:Y:S06]  /*4ab80*/  BRA `(.L_x_7751) ;  /* 0x0000001400947947 */ /* 0x000fec0003800000 */
.L_x_7738:
        /* <DEDUP_REMOVED lines=17> */
[----:B0-----:R-:W4:Y:S01]  /*4aca0*/  F2I.F64 R4, R4 ;  /* 0x0000000400047311 */ /* 0x001f220000301100 */
[----:B------:R-:W-:-:S15]  /*4acb0*/  UMOV UR7, 0x3ff921fb ;  /* 0x3ff921fb00077882 */ /* 0x000fde0000000000 */
[----:B------:R-:W-:-:S15]  /*4acc0*/  NOP ;  /* 0x0000000000007918 */ /* 0x000fde0000000000 */
[----:B------:R-:W-:-:S15]  /*4acd0*/  NOP ;  /* 0x0000000000007918 */ /* 0x000fde0000000000 */
[----:B------:R-:W-:-:S15]  /*4ace0*/  NOP ;  /* 0x0000000000007918 */ /* 0x000fde0000000000 */
[----:B------:R-:W-:-:S03]  /*4acf0*/  NOP ;  /* 0x0000000000007918 */ /* 0x000fc60000000000 */
[----:B----4-:R-:W0:-:S15]  /*4ad00*/  I2F.F64 R2, R4 ;  /* 0x0000000400027312 */ /* 0x010e1e0000201c00 */
        /* <DEDUP_REMOVED lines=26> */
.L_x_7766:
[----:B------:R-:W-:Y:S05]  /*4aeb0*/  BSYNC.RECONVERGENT B4 ;  /* 0x0000000000047941 */ /* 0x000fea0003800200 */
.L_x_7765:
[----:B------:R-:W-:Y:S01]  /*4aec0*/  VIADD R0, R4, 0x1 ;  /* 0x0000000104007836 */ /* 0x000fe20000000000 */
[----:B------:R-:W-:Y:S06]  /*4aed0*/  BRA `(.L_x_7767) ;  /* 0x0000000000087947 */ /* 0x000fec0003800000 */
.L_x_7764:
[----:B----4-:R0:W4:Y:S02]  /*4aee0*/  DMUL R2, RZ, R58 ;  /* 0x0000003aff027228 */ /* 0x0101240000000000 */
[----:B0---4-:R-:W-:-:S07]  /*4aef0*/  IMAD.MOV.U32 R0, RZ, RZ, 0x1 ;  /* 0x00000001ff007424 */ /* 0x011fce00078e00ff */
.L_x_7767:
[----:B------:R-:W-:Y:S05]  /*4af00*/  BSYNC.RECONVERGENT B3 ;  /* 0x0000000000037941 */ /* 0x000fea0003800200 */
.L_x_7763:
        /* <DEDUP_REMOVED lines=117> */
.L_x_7769:
[----:B------:R0:W2:Y:S02]  /*4b660*/  DMUL R2, RZ, R58 ;  /* 0x0000003aff027228 */ /* 0x0000a40000000000 */
[----:B0-2---:R-:W-:-:S07]  /*4b670*/  IMAD.MOV.U32 R0, RZ, RZ, RZ ;  /* 0x000000ffff007224 */ /* 0x005fce00078e00ff */
.L_x_7770:
[----:B------:R-:W-:Y:S05]  /*4b680*/  BSYNC.RECONVERGENT B3 ;  /* 0x0000000000037941 */ /* 0x000fea0003800200 */
.L_x_7768:
        /* <DEDUP_REMOVED lines=64> */
.L_x_7737:
[----:B----4-:R-:W-:Y:S01]  /*4ba90*/  IMAD.MOV.U32 R2, RZ, RZ, 0x652b82fe ;  /* 0x652b82feff027424 */ /* 0x010fe200078e00ff */
        /* <DEDUP_REMOVED lines=116> */
.L_x_7751:
[----:B------:R-:W-:Y:S05]  /*4c1e0*/  BSYNC.RECONVERGENT B2 ;  /* 0x0000000000027941 */ /* 0x000fea0003800200 */
.L_x_7736:
        /* <DEDUP_REMOVED lines=71> */
.L_x_7775:
[----:B------:R-:W-:Y:S05]  /*4c660*/  BSYNC.RECONVERGENT B2 ;  /* 0x0000000000027941 */ /* 0x000fea0003800200 */
.L_x_7774:
        /* <DEDUP_REMOVED lines=36> */
.L_x_7777:
[----:B------:R-:W-:Y:S05]  /*4c8b0*/  BSYNC.RECONVERGENT B2 ;  /* 0x0000000000027941 */ /* 0x000fea0003800200 */
.L_x_7776:
        /* <DEDUP_REMOVED lines=17> */
.L_x_7773:
        /* <DEDUP_REMOVED lines=53> */
.L_x_7780:
[----:B------:R-:W-:Y:S05]  /*4cd20*/  BSYNC.RECONVERGENT B2 ;  /* 0x0000000000027941 */ /* 0x000fea0003800200 */
.L_x_7779:
        /* <DEDUP_REMOVED lines=57> */
.L_x_7782:
[----:B------:R-:W-:Y:S05]  /*4d0c0*/  BSYNC.RECONVERGENT B2 ;  /* 0x0000000000027941 */ /* 0x000fea0003800200 */
.L_x_7781:
[----:B------:R-:W-:Y:S02]  /*4d0d0*/  IMAD.MOV.U32 R34, RZ, RZ, R4 ;  /* 0x000000ffff227224 */ /* 0x000fe400078e0004 */
[----:B------:R-:W-:Y:S01]  /*4d0e0*/  IMAD.MOV.U32 R35, RZ, RZ, R5 ;  /* 0x000000ffff237224 */ /* 0x000fe200078e0005 */
[----:B------:R-:W-:Y:S06]  /*4d0f0*/  BRA `(.L_x_7778) ;  /* 0x0000000400a47947 */ /* 0x000fec0003800000 */
.L_x_7772:
        /* <DEDUP_REMOVED lines=51> */
.L_x_7784:
[----:B------:R-:W-:Y:S05]  /*4d430*/  BSYNC.RECONVERGENT B2 ;  /* 0x0000000000027941 */ /* 0x000fea0003800200 */
.L_x_7783:
        /* <DEDUP_REMOVED lines=36> */
.L_x_7786:
[----:B------:R-:W-:Y:S05]  /*4d680*/  BSYNC.RECONVERGENT B2 ;  /* 0x0000000000027941 */ /* 0x000fea0003800200 */
.L_x_7785:
        /* <DEDUP_REMOVED lines=16> */
.L_x_7778:
[----:B------:R-:W-:Y:S05]  /*4d790*/  BSYNC.RECONVERGENT B1 ;  /* 0x0000000000017941 */ /* 0x000fea0003800200 */
.L_x_7771:
        /* <DEDUP_REMOVED lines=136> */
.L_x_7793:
[----:B------:R-:W-:Y:S05]  /*4e020*/  BSYNC.RECONVERGENT B0 ;  /* 0x0000000000007941 */ /* 0x000fea0003800200 */
.L_x_7792:
        /* <DEDUP_REMOVED lines=50> */
.L_x_7797:
[----:B------:R-:W-:Y:S05]  /*4e350*/  BSYNC.RECONVERGENT B4 ;  /* 0x0000000000047941 */ /* 0x000fea0003800200 */
.L_x_7796:
[----:B------:R-:W-:Y:S01]  /*4e360*/  VIADD R0, R4, 0x1 ;  /* 0x0000000104007836 */ /* 0x000fe20000000000 */
[----:B------:R-:W-:Y:S06]  /*4e370*/  BRA `(.L_x_7798) ;  /* 0x0000000000087947 */ /* 0x000fec0003800000 */
.L_x_7795:
[----:B0-----:R0:W0:Y:S02]  /*4e380*/  DMUL R2, RZ, R58 ;  /* 0x0000003aff027228 */ /* 0x0010240000000000 */
[----:B0-----:R-:W-:-:S07]  /*4e390*/  IMAD.MOV.U32 R0, RZ, RZ, 0x1 ;  /* 0x00000001ff007424 */ /* 0x001fce00078e00ff */
.L_x_7798:
[----:B------:R-:W-:Y:S05]  /*4e3a0*/  BSYNC.RECONVERGENT B3 ;  /* 0x0000000000037941 */ /* 0x000fea0003800200 */
.L_x_7794:
        /* <DEDUP_REMOVED lines=117> */
.L_x_7800:
[----:B------:R0:W2:Y:S02]  /*4eb00*/  DMUL R2, RZ, R58 ;  /* 0x0000003aff027228 */ /* 0x0000a40000000000 */
[----:B0-2---:R-:W-:-:S07]  /*4eb10*/  IMAD.MOV.U32 R0, RZ, RZ, RZ ;  /* 0x000000ffff007224 */ /* 0x005fce00078e00ff */
.L_x_7801:
[----:B------:R-:W-:Y:S05]  /*4eb20*/  BSYNC.RECONVERGENT B3 ;  /* 0x0000000000037941 */ /* 0x000fea0003800200 */
.L_x_7799:
        /* <DEDUP_REMOVED lines=73> */
.L_x_7791:
        /* <DEDUP_REMOVED lines=126> */
.L_x_7804:
[----:B------:R-:W-:Y:S05]  /*4f7a0*/  BSYNC.RECONVERGENT B0 ;  /* 0x0000000000007941 */ /* 0x000fea0003800200 */
.L_x_7803:
        /* <DEDUP_REMOVED lines=60> */
.L_x_7808:
[----:B------:R-:W-:Y:S05]  /*4fb70*/  BSYNC.RECONVERGENT B4 ;  /* 0x0000000000047941 */ /* 0x000fea0003800200 */
.L_x_7807:
[----:B------:R-:W-:Y:S01]  /*4fb80*/  VIADD R0, R4, 0x1 ;  /* 0x0000000104007836 */ /* 0x000fe20000000000 */
[----:B------:R-:W-:Y:S06]  /*4fb90*/  BRA `(.L_x_7809) ;  /* 0x0000000000087947 */ /* 0x000fec0003800000 */
.L_x_7806:
[----:B------:R0:W4:Y:S02]  /*4fba0*/  DMUL R2, RZ, R58 ;  /* 0x0000003aff027228 */ /* 0x0001240000000000 */
[----:B0---4-:R-:W-:-:S07]  /*4fbb0*/  IMAD.MOV.U32 R0, RZ, RZ, 0x1 ;  /* 0x00000001ff007424 */ /* 0x011fce00078e00ff */
.L_x_7809:
[----:B------:R-:W-:Y:S05]  /*4fbc0*/  BSYNC.RECONVERGENT B3 ;  /* 0x0000000000037941 */ /* 0x000fea0003800200 */
.L_x_7805:
        /* <DEDUP_REMOVED lines=124> */
.L_x_7811:
[----:B------:R0:W2:Y:S02]  /*50390*/  DMUL R2, RZ, R58 ;  /* 0x0000003aff027228 */ /* 0x0000a40000000000 */
[----:B0-2---:R-:W-:-:S07]  /*503a0*/  IMAD.MOV.U32 R0, RZ, RZ, RZ ;  /* 0x000000ffff007224 */ /* 0x005fce00078e00ff */
.L_x_7812:
[----:B------:R-:W-:Y:S05]  /*503b0*/  BSYNC.RECONVERGENT B3 ;  /* 0x0000000000037941 */ /* 0x000fea0003800200 */
.L_x_7810:
        /* <DEDUP_REMOVED lines=86> */
.L_x_7790:
        /* <DEDUP_REMOVED lines=10> */
.L_x_7813:
[----:B------:R-:W0:Y:S02]  /*509c0*/  DADD R42, R30, -R30 ;  /* 0x000000001e2a7229 */ /* 0x000e24000000081e */
[----:B0-----:R-:W-:Y:S02]  /*509d0*/  IMAD.MOV.U32 R58, RZ, RZ, R42 ;  /* 0x000000ffff3a7224 */ /* 0x001fe400078e002a */
[----:B------:R-:W-:Y:S01]  /*509e0*/  IMAD.MOV.U32 R59, RZ, RZ, R43 ;  /* 0x000000ffff3b7224 */ /* 0x000fe200078e002b */
[----:B------:R-:W-:Y:S06]  /*509f0*/  BRA `(.L_x_7802) ;  /* 0x0000001400947947 */ /* 0x000fec0003800000 */
.L_x_7789:
        /* <DEDUP_REMOVED lines=50> */
.L_x_7817:
[----:B------:R-:W-:Y:S05]  /*50d20*/  BSYNC.RECONVERGENT B4 ;  /* 0x0000000000047941 */ /* 0x000fea0003800200 */
.L_x_7816:
[----:B------:R-:W-:Y:S01]  /*50d30*/  VIADD R0, R4, 0x1 ;  /* 0x0000000104007836 */ /* 0x000fe20000000000 */
[----:B------:R-:W-:Y:S06]  /*50d40*/  BRA `(.L_x_7818) ;  /* 0x0000000000087947 */ /* 0x000fec0003800000 */
.L_x_7815:
[----:B----4-:R0:W4:Y:S02]  /*50d50*/  DMUL R2, RZ, R58 ;  /* 0x0000003aff027228 */ /* 0x0101240000000000 */
[----:B0---4-:R-:W-:-:S07]  /*50d60*/  IMAD.MOV.U32 R0, RZ, RZ, 0x1 ;  /* 0x00000001ff007424 */ /* 0x011fce00078e00ff */
.L_x_7818:
[----:B------:R-:W-:Y:S05]  /*50d70*/  BSYNC.RECONVERGENT B3 ;  /* 0x0000000000037941 */ /* 0x000fea0003800200 */
.L_x_7814:
        /* <DEDUP_REMOVED lines=117> */
.L_x_7820:
[----:B------:R0:W2:Y:S02]  /*514d0*/  DMUL R2, RZ, R58 ;  /* 0x0000003aff027228 */ /* 0x0000a40000000000 */
[----:B0-2---:R-:W-:-:S07]  /*514e0*/  IMAD.MOV.U32 R0, RZ, RZ, RZ ;  /* 0x000000ffff007224 */ /* 0x005fce00078e00ff */
.L_x_7821:
[----:B------:R-:W-:Y:S05]  /*514f0*/  BSYNC.RECONVERGENT B3 ;  /* 0x0000000000037941 */ /* 0x000fea0003800200 */
.L_x_7819:
        /* <DEDUP_REMOVED lines=64> */
.L_x_7788:
        /* <DEDUP_REMOVED lines=117> */
.L_x_7802:
[----:B------:R-:W-:Y:S05]  /*52050*/  BSYNC.RECONVERGENT B2 ;  /* 0x0000000000027941 */ /* 0x000fea0003800200 */
.L_x_7787:
        /* <DEDUP_REMOVED lines=71> */
.L_x_7826:
[----:B------:R-:W-:Y:S05]  /*524d0*/  BSYNC.RECONVERGENT B2 ;  /* 0x0000000000027941 */ /* 0x000fea0003800200 */
.L_x_7825:
        /* <DEDUP_REMOVED lines=36> */
.L_x_7828:
[----:B------:R-:W-:Y:S05]  /*52720*/  BSYNC.RECONVERGENT B2 ;  /* 0x0000000000027941 */ /* 0x000fea0003800200 */
.L_x_7827:
        /* <DEDUP_REMOVED lines=17> */
.L_x_7824:
        /* <DEDUP_REMOVED lines=53> */
.L_x_7831:
[----:B------:R-:W-:Y:S05]  /*52b90*/  BSYNC.RECONVERGENT B2 ;  /* 0x0000000000027941 */ /* 0x000fea0003800200 */
.L_x_7830:
        /* <DEDUP_REMOVED lines=57> */
.L_x_7833:
[----:B------:R-:W-:Y:S05]  /*52f30*/  BSYNC.RECONVERGENT B2 ;  /* 0x0000000000027941 */ /* 0x000fea0003800200 */
.L_x_7832:
[----:B------:R-:W-:Y:S02]  /*52f40*/  IMAD.MOV.U32 R30, RZ, RZ, R4 ;  /* 0x000000ffff1e7224 */ /* 0x000fe400078e0004 */
[----:B------:R-:W-:Y:S01]  /*52f50*/  IMAD.MOV.U32 R31, RZ, RZ, R5 ;  /* 0x000000ffff1f7224 */ /* 0x000fe200078e0005 */
[----:B------:R-:W-:Y:S06]  /*52f60*/  BRA `(.L_x_7829) ;  /* 0x0000000400a47947 */ /* 0x000fec0003800000 */
.L_x_7823:
        /* <DEDUP_REMOVED lines=51> */
.L_x_7835:
[----:B------:R-:W-:Y:S05]  /*532a0*/  BSYNC.RECONVERGENT B2 ;  /* 0x0000000000027941 */ /* 0x000fea0003800200 */
.L_x_7834:
        /* <DEDUP_REMOVED lines=36> */
.L_x_7837:
[----:B------:R-:W-:Y:S05]  /*534f0*/  BSYNC.RECONVERGENT B2 ;  /* 0x0000000000027941 */ /* 0x000fea0003800200 */
.L_x_7836:
        /* <DEDUP_REMOVED lines=16> */
.L_x_7829:
[----:B------:R-:W-:Y:S05]  /*53600*/  BSYNC.RECONVERGENT B1 ;  /* 0x0000000000017941 */ /* 0x000fea0003800200 */
.L_x_7822:
        /* <DEDUP_REMOVED lines=136> */
.L_x_7844:
[----:B------:R-:W-:Y:S05]  /*53e90*/  BSYNC.RECONVERGENT B0 ;  /* 0x0000000000007941 */ /* 0x000fea0003800200 */
.L_x_7843:
        /* <DEDUP_REMOVED lines=50> */
.L_x_7848:
[----:B------:R-:W-:Y:S05]  /*541c0*/  BSYNC.RECONVERGENT B4 ;  /* 0x0000000000047941 */ /* 0x000fea0003800200 */
.L_x_7847:
[----:B------:R-:W-:Y:S01]  /*541d0*/  VIADD R0, R4, 0x1 ;  /* 0x0000000104007836 */ /* 0x000fe20000000000 */
[----:B------:R-:W-:Y:S06]  /*541e0*/  BRA `(.L_x_7849) ;  /* 0x0000000000087947 */ /* 0x000fec0003800000 */
.L_x_7846:
[----:B0-----:R0:W0:Y:S02]  /*541f0*/  DMUL R2, RZ, R58 ;  /* 0x0000003aff027228 */ /* 0x0010240000000000 */
[----:B0-----:R-:W-:-:S07]  /*54200*/  IMAD.MOV.U32 R0, RZ, RZ, 0x1 ;  /* 0x00000001ff007424 */ /* 0x001fce00078e00ff */
.L_x_7849:
[----:B------:R-:W-:Y:S05]  /*54210*/  BSYNC.RECONVERGENT B3 ;  /* 0x0000000000037941 */ /* 0x000fea0003800200 */
.L_x_7845:
        /* <DEDUP_REMOVED lines=117> */
.L_x_7851:
[----:B------:R0:W2:Y:S02]  /*54970*/  DMUL R2, RZ, R58 ;  /* 0x0000003aff027228 */ /* 0x0000a40000000000 */
[----:B0-2---:R-:W-:-:S07]  /*54980*/  IMAD.MOV.U32 R0, RZ, RZ, RZ ;  /* 0x000000ffff007224 */ /* 0x005fce00078e00ff */
.L_x_7852:
[----:B------:R-:W-:Y:S05]  /*54990*/  BSYNC.RECONVERGENT B3 ;  /* 0x0000000000037941 */ /* 0x000fea0003800200 */
.L_x_7850:
        /* <DEDUP_REMOVED lines=73> */
.L_x_7842:
        /* <DEDUP_REMOVED lines=126> */
.L_x_7855:
[----:B------:R-:W-:Y:S05]  /*55610*/  BSYNC.RECONVERGENT B0 ;  /* 0x0000000000007941 */ /* 0x000fea0003800200 */
.L_x_7854:
        /* <DEDUP_REMOVED lines=60> */
.L_x_7859:
[----:B------:R-:W-:Y:S05]  /*559e0*/  BSYNC.RECONVERGENT B4 ;  /* 0x0000000000047941 */ /* 0x000fea0003800200 */
.L_x_7858:
[----:B------:R-:W-:Y:S01]  /*559f0*/  VIADD R0, R4, 0x1 ;  /* 0x0000000104007836 */ /* 0x000fe20000000000 */
[----:B------:R-:W-:Y:S06]  /*55a00*/  BRA `(.L_x_7860) ;  /* 0x0000000000087947 */ /* 0x000fec0003800000 */
.L_x_7857:
[----:B------:R0:W4:Y:S02]  /*55a10*/  DMUL R2, RZ, R58 ;  /* 0x0000003aff027228 */ /* 0x0001240000000000 */
[----:B0---4-:R-:W-:-:S07]  /*55a20*/  IMAD.MOV.U32 R0, RZ, RZ, 0x1 ;  /* 0x00000001ff007424 */ /* 0x011fce00078e00ff */
.L_x_7860:
[----:B------:R-:W-:Y:S05]  /*55a30*/  BSYNC.RECONVERGENT B3 ;  /* 0x0000000000037941 */ /* 0x000fea0003800200 */
.L_x_7856:
        /* <DEDUP_REMOVED lines=124> */
.L_x_7862:
[----:B------:R0:W2:Y:S02]  /*56200*/  DMUL R2, RZ, R58 ;  /* 0x0000003aff027228 */ /* 0x0000a40000000000 */
[----:B0-2---:R-:W-:-:S07]  /*56210*/  IMAD.MOV.U32 R0, RZ, RZ, RZ ;  /* 0x000000ffff007224 */ /* 0x005fce00078e00ff */
.L_x_7863:
[----:B------:R-:W-:Y:S05]  /*56220*/  BSYNC.RECONVERGENT B3 ;  /* 0x0000000000037941 */ /* 0x000fea0003800200 */
.L_x_7861:
        /* <DEDUP_REMOVED lines=86> */
.L_x_7841:
        /* <DEDUP_REMOVED lines=10> */
.L_x_7864:
[----:B------:R-:W0:Y:S02]  /*56830*/  DADD R42, R26, -R26 ;  /* 0x000000001a2a7229 */ /* 0x000e24000000081a */
[----:B0-----:R-:W-:Y:S02]  /*56840*/  IMAD.MOV.U32 R58, RZ, RZ, R42 ;  /* 0x000000ffff3a7224 */ /* 0x001fe400078e002a */
[----:B------:R-:W-:Y:S01]  /*56850*/  IMAD.MOV.U32 R59, RZ, RZ, R43 ;  /* 0x000000ffff3b7224 */ /* 0x000fe200078e002b */
[----:B------:R-:W-:Y:S06]  /*56860*/  BRA `(.L_x_7853) ;  /* 0x0000001400947947 */ /* 0x000fec0003800000 */
.L_x_7840:
        /* <DEDUP_REMOVED lines=50> */
.L_x_7868:
[----:B------:R-:W-:Y:S05]  /*56b90*/  BSYNC.RECONVERGENT B4 ;  /* 0x0000000000047941 */ /* 0x000fea0003800200 */
.L_x_7867:
[----:B------:R-:W-:Y:S01]  /*56ba0*/  VIADD R0, R4, 0x1 ;  /* 0x0000000104007836 */ /* 0x000fe20000000000 */
[----:B------:R-:W-:Y:S06]  /*56bb0*/  BRA `(.L_x_7869) ;  /* 0x0000000000087947 */ /* 0x000fec0003800000 */
.L_x_7866:
[----:B----4-:R0:W4:Y:S02]  /*56bc0*/  DMUL R2, RZ, R58 ;  /* 0x0000003aff027228 */ /* 0x0101240000000000 */
[----:B0---4-:R-:W-:-:S07]  /*56bd0*/  IMAD.MOV.U32 R0, RZ, RZ, 0x1 ;  /* 0x00000001ff007424 */ /* 0x011fce00078e00ff */
.L_x_7869:
[----:B------:R-:W-:Y:S05]  /*56be0*/  BSYNC.RECONVERGENT B3 ;  /* 0x0000000000037941 */ /* 0x000fea0003800200 */
.L_x_7865:
        /* <DEDUP_REMOVED lines=117> */
.L_x_7871:
[----:B------:R0:W2:Y:S02]  /*57340*/  DMUL R2, RZ, R58 ;  /* 0x0000003aff027228 */ /* 0x0000a40000000000 */
[----:B0-2---:R-:W-:-:S07]  /*57350*/  IMAD.MOV.U32 R0, RZ, RZ, RZ ;  /* 0x000000ffff007224 */ /* 0x005fce00078e00ff */
.L_x_7872:
[----:B------:R-:W-:Y:S05]  /*57360*/  BSYNC.RECONVERGENT B3 ;  /* 0x0000000000037941 */ /* 0x000fea0003800200 */
.L_x_7870:
        /* <DEDUP_REMOVED lines=64> */
.L_x_7839:
        /* <DEDUP_REMOVED lines=117> */
.L_x_7853:
[----:B------:R-:W-:Y:S05]  /*57ec0*/  BSYNC.RECONVERGENT B2 ;  /* 0x0000000000027941 */ /* 0x000fea0003800200 */
.L_x_7838:
        /* <DEDUP_REMOVED lines=71> */
.L_x_7877:
[----:B------:R-:W-:Y:S05]  /*58340*/  BSYNC.RECONVERGENT B2 ;  /* 0x0000000000027941 */ /* 0x000fea0003800200 */
.L_x_7876:
        /* <DEDUP_REMOVED lines=36> */
.L_x_7879:
[----:B------:R-:W-:Y:S05]  /*58590*/  BSYNC.RECONVERGENT B2 ;  /* 0x0000000000027941 */ /* 0x000fea0003800200 */
.L_x_7878:
        /* <DEDUP_REMOVED lines=17> */
.L_x_7875:
        /* <DEDUP_REMOVED lines=53> */
.L_x_7882:
[----:B------:R-:W-:Y:S05]  /*58a00*/  BSYNC.RECONVERGENT B2 ;  /* 0x0000000000027941 */ /* 0x000fea0003800200 */
.L_x_7881:
        /* <DEDUP_REMOVED lines=57> */
.L_x_7884:
[----:B------:R-:W-:Y:S05]  /*58da0*/  BSYNC.RECONVERGENT B2 ;  /* 0x0000000000027941 */ /* 0x000fea0003800200 */
.L_x_7883:
[----:B------:R-:W-:Y:S02]  /*58db0*/  IMAD.MOV.U32 R26, RZ, RZ, R4 ;  /* 0x000000ffff1a7224 */ /* 0x000fe400078e0004 */
[----:B------:R-:W-:Y:S01]  /*58dc0*/  IMAD.MOV.U32 R27, RZ, RZ, R5 ;  /* 0x000000ffff1b7224 */ /* 0x000fe200078e0005 */
[----:B------:R-:W-:Y:S06]  /*58dd0*/  BRA `(.L_x_7880) ;  /* 0x0000000400a47947 */ /* 0x000fec0003800000 */
.L_x_7874:
        /* <DEDUP_REMOVED lines=51> */
.L_x_7886:
[----:B------:R-:W-:Y:S05]  /*59110*/  BSYNC.RECONVERGENT B2 ;  /* 0x0000000000027941 */ /* 0x000fea0003800200 */
.L_x_7885:
        /* <DEDUP_REMOVED lines=36> */
.L_x_7888:
[----:B------:R-:W-:Y:S05]  /*59360*/  BSYNC.RECONVERGENT B2 ;  /* 0x0000000000027941 */ /* 0x000fea0003800200 */
.L_x_7887:
        /* <DEDUP_REMOVED lines=16> */
.L_x_7880:
[----:B------:R-:W-:Y:S05]  /*59470*/  BSYNC.RECONVERGENT B1 ;  /* 0x0000000000017941 */ /* 0x000fea0003800200 */
.L_x_7873:
        /* <DEDUP_REMOVED lines=136> */
.L_x_7895:
[----:B------:R-:W-:Y:S05]  /*59d00*/  BSYNC.RECONVERGENT B0 ;  /* 0x0000000000007941 */ /* 0x000fea0003800200 */
.L_x_7894:
        /* <DEDUP_REMOVED lines=50> */
.L_x_7899:
[----:B------:R-:W-:Y:S05]  /*5a030*/  BSYNC.RECONVERGENT B4 ;  /* 0x0000000000047941 */ /* 0x000fea0003800200 */
.L_x_7898:
[----:B------:R-:W-:Y:S01]  /*5a040*/  VIADD R0, R4, 0x1 ;  /* 0x0000000104007836 */ /* 0x000fe20000000000 */
[----:B------:R-:W-:Y:S06]  /*5a050*/  BRA `(.L_x_7900) ;  /* 0x0000000000087947 */ /* 0x000fec0003800000 */
.L_x_7897:
[----:B0-----:R0:W0:Y:S02]  /*5a060*/  DMUL R2, RZ, R58 ;  /* 0x0000003aff027228 */ /* 0x0010240000000000 */
[----:B0-----:R-:W-:-:S07]  /*5a070*/  IMAD.MOV.U32 R0, RZ, RZ, 0x1 ;  /* 0x00000001ff007424 */ /* 0x001fce00078e00ff */
.L_x_7900:
[----:B------:R-:W-:Y:S05]  /*5a080*/  BSYNC.RECONVERGENT B3 ;  /* 0x0000000000037941 */ /* 0x000fea0003800200 */
.L_x_7896:
        /* <DEDUP_REMOVED lines=117> */
.L_x_7902:
[----:B------:R0:W2:Y:S02]  /*5a7e0*/  DMUL R2, RZ, R58 ;  /* 0x0000003aff027228 */ /* 0x0000a40000000000 */
[----:B0-2---:R-:W-:-:S07]  /*5a7f0*/  IMAD.MOV.U32 R0, RZ, RZ, RZ ;  /* 0x000000ffff007224 */ /* 0x005fce00078e00ff */
.L_x_7903:
[----:B------:R-:W-:Y:S05]  /*5a800*/  BSYNC.RECONVERGENT B3 ;  /* 0x0000000000037941 */ /* 0x000fea0003800200 */
.L_x_7901:
        /* <DEDUP_REMOVED lines=73> */
.L_x_7893:
        /* <DEDUP_REMOVED lines=126> */
.L_x_7906:
[----:B------:R-:W-:Y:S05]  /*5b480*/  BSYNC.RECONVERGENT B0 ;  /* 0x0000000000007941 */ /* 0x000fea0003800200 */
.L_x_7905:
        /* <DEDUP_REMOVED lines=60> */
.L_x_7910:
[----:B------:R-:W-:Y:S05]  /*5b850*/  BSYNC.RECONVERGENT B4 ;  /* 0x0000000000047941 */ /* 0x000fea0003800200 */
.L_x_7909:
[----:B------:R-:W-:Y:S01]  /*5b860*/  VIADD R0, R4, 0x1 ;  /* 0x0000000104007836 */ /* 0x000fe20000000000 */
[----:B------:R-:W-:Y:S06]  /*5b870*/  BRA `(.L_x_7911) ;  /* 0x0000000000087947 */ /* 0x000fec0003800000 */
.L_x_7908:
[----:B------:R0:W4:Y:S02]  /*5b880*/  DMUL R2, RZ, R58 ;  /* 0x0000003aff027228 */ /* 0x0001240000000000 */
[----:B0---4-:R-:W-:-:S07]  /*5b890*/  IMAD.MOV.U32 R0, RZ, RZ, 0x1 ;  /* 0x00000001ff007424 */ /* 0x011fce00078e00ff */
.L_x_7911:
[----:B------:R-:W-:Y:S05]  /*5b8a0*/  BSYNC.RECONVERGENT B3 ;  /* 0x0000000000037941 */ /* 0x000fea0003800200 */
.L_x_7907:
        /* <DEDUP_REMOVED lines=124> */
.L_x_7913:
[----:B------:R0:W2:Y:S02]  /*5c070*/  DMUL R2, RZ, R58 ;  /* 0x0000003aff027228 */ /* 0x0000a40000000000 */
[----:B0-2---:R-:W-:-:S07]  /*5c080*/  IMAD.MOV.U32 R0, RZ, RZ, RZ ;  /* 0x000000ffff007224 */ /* 0x005fce00078e00ff */
.L_x_7914:
[----:B------:R-:W-:Y:S05]  /*5c090*/  BSYNC.RECONVERGENT B3 ;  /* 0x0000000000037941 */ /* 0x000fea0003800200 */
.L_x_7912:
        /* <DEDUP_REMOVED lines=86> */
.L_x_7892:
        /* <DEDUP_REMOVED lines=10> */
.L_x_7915:
[----:B------:R-:W0:Y:S02]  /*5c6a0*/  DADD R42, R22, -R22 ;  /* 0x00000000162a7229 */ /* 0x000e240000000816 */
[----:B0-----:R-:W-:Y:S02]  /*5c6b0*/  IMAD.MOV.U32 R58, RZ, RZ, R42 ;  /* 0x000000ffff3a7224 */ /* 0x001fe400078e002a */
[----:B------:R-:W-:Y:S01]  /*5c6c0*/  IMAD.MOV.U32 R59, RZ, RZ, R43 ;  /* 0x000000ffff3b7224 */ /* 0x000fe200078e002b */
[----:B------:R-:W-:Y:S06]  /*5c6d0*/  BRA `(.L_x_7904) ;  /* 0x0000001400947947 */ /* 0x000fec0003800000 */
.L_x_7891:
        /* <DEDUP_REMOVED lines=50> */
.L_x_7919:
[----:B------:R-:W-:Y:S05]  /*5ca00*/  BSYNC.RECONVERGENT B4 ;  /* 0x0000000000047941 */ /* 0x000fea0003800200 */
.L_x_7918:
[----:B------:R-:W-:Y:S01]  /*5ca10*/  VIADD R0, R4, 0x1 ;  /* 0x0000000104007836 */ /* 0x000fe20000000000 */
[----:B------:R-:W-:Y:S06]  /*5ca20*/  BRA `(.L_x_7920) ;  /* 0x0000000000087947 */ /* 0x000fec0003800000 */
.L_x_7917:
[----:B----4-:R0:W4:Y:S02]  /*5ca30*/  DMUL R2, RZ, R58 ;  /* 0x0000003aff027228 */ /* 0x0101240000000000 */
[----:B0---4-:R-:W-:-:S07]  /*5ca40*/  IMAD.MOV.U32 R0, RZ, RZ, 0x1 ;  /* 0x00000001ff007424 */ /* 0x011fce00078e00ff */
.L_x_7920:
[----:B------:R-:W-:Y:S05]  /*5ca50*/  BSYNC.RECONVERGENT B3 ;  /* 0x0000000000037941 */ /* 0x000fea0003800200 */
.L_x_7916:
        /* <DEDUP_REMOVED lines=117> */
.L_x_7922:
[----:B------:R0:W2:Y:S02]  /*5d1b0*/  DMUL R2, RZ, R58 ;  /* 0x0000003aff027228 */ /* 0x0000a40000000000 */
[----:B0-2---:R-:W-:-:S07]  /*5d1c0*/  IMAD.MOV.U32 R0, RZ, RZ, RZ ;  /* 0x000000ffff007224 */ /* 0x005fce00078e00ff */
.L_x_7923:
[----:B------:R-:W-:Y:S05]  /*5d1d0*/  BSYNC.RECONVERGENT B3 ;  /* 0x0000000000037941 */ /* 0x000fea0003800200 */
.L_x_7921:
        /* <DEDUP_REMOVED lines=64> */
.L_x_7890:
        /* <DEDUP_REMOVED lines=117> */
.L_x_7904:
[----:B------:R-:W-:Y:S05]  /*5dd30*/  BSYNC.RECONVERGENT B2 ;  /* 0x0000000000027941 */ /* 0x000fea0003800200 */
.L_x_7889:
        /* <DEDUP_REMOVED lines=71> */
.L_x_7928:
[----:B------:R-:W-:Y:S05]  /*5e1b0*/  BSYNC.RECONVERGENT B2 ;  /* 0x0000000000027941 */ /* 0x000fea0003800200 */
.L_x_7927:
        /* <DEDUP_REMOVED lines=36> */
.L_x_7930:
[----:B------:R-:W-:Y:S05]  /*5e400*/  BSYNC.RECONVERGENT B2 ;  /* 0x0000000000027941 */ /* 0x000fea0003800200 */
.L_x_7929:
        /* <DEDUP_REMOVED lines=17> */
.L_x_7926:
        /* <DEDUP_REMOVED lines=53> */
.L_x_7933:
[----:B------:R-:W-:Y:S05]  /*5e870*/  BSYNC.RECONVERGENT B2 ;  /* 0x0000000000027941 */ /* 0x000fea0003800200 */
.L_x_7932:
        /* <DEDUP_REMOVED lines=57> */
.L_x_7935:
[----:B------:R-:W-:Y:S05]  /*5ec10*/  BSYNC.RECONVERGENT B2 ;  /* 0x0000000000027941 */ /* 0x000fea0003800200 */
.L_x_7934:
[----:B------:R-:W-:Y:S02]  /*5ec20*/  IMAD.MOV.U32 R22, RZ, RZ, R4 ;  /* 0x000000ffff167224 */ /* 0x000fe400078e0004 */
[----:B------:R-:W-:Y:S01]  /*5ec30*/  IMAD.MOV.U32 R23, RZ, RZ, R5 ;  /* 0x000000ffff177224 */ /* 0x000fe200078e0005 */
[----:B------:R-:W-:Y:S06]  /*5ec40*/  BRA `(.L_x_7931) ;  /* 0x0000000400a47947 */ /* 0x000fec0003800000 */
.L_x_7925:
        /* <DEDUP_REMOVED lines=51> */
.L_x_7937:
[----:B------:R-:W-:Y:S05]  /*5ef80*/  BSYNC.RECONVERGENT B2 ;  /* 0x0000000000027941 */ /* 0x000fea0003800200 */
.L_x_7936:
        /* <DEDUP_REMOVED lines=36> */
.L_x_7939:
[----:B------:R-:W-:Y:S05]  /*5f1d0*/  BSYNC.RECONVERGENT B2 ;  /* 0x0000000000027941 */ /* 0x000fea0003800200 */
.L_x_7938:
        /* <DEDUP_REMOVED lines=16> */
.L_x_7931:
[----:B------:R-:W-:Y:S05]  /*5f2e0*/  BSYNC.RECONVERGENT B1 ;  /* 0x0000000000017941 */ /* 0x000fea0003800200 */
.L_x_7924:
[----:B------:R-:W5:Y:S01]  /*5f2f0*/  S2R R0, SR_CTAID.X ;  /* 0x0000000000007919 */ /* 0x000f620000002500 */
[----:B0---4-:R-:W0:Y:S01]  /*5f300*/  LDC.64 R2, c[0x0][0x388] ;  /* 0x0000e200ff027b82 */ /* 0x011e220000000a00 */
[----:B------:R-:W4:Y:S01]  /*5f310*/  S2R R5, SR_TID.X ;  /* 0x0000000000057919 */ /* 0x000f220000002100 */
[----:B-----5:R-:W-:-:S04]  /*5f320*/  IMAD.SHL.U32 R7, R0, 0x400, RZ ;  /* 0x0000040000077824 */ /* 0x020fc800078e00ff */
[----:B0-----:R-:W-:-:S04]  /*5f330*/  IMAD.WIDE.U32 R2, R7, 0x10, R2 ;  /* 0x0000001007027825 */ /* 0x001fc800078e0002 */
[----:B----4-:R-:W-:-:S05]  /*5f340*/  IMAD.WIDE.U32 R2, R5, 0x20, R2 ;  /* 0x0000002005027825 */ /* 0x010fca00078e0002 */
[----:B-12---:R-:W-:Y:S04]  /*5f350*/  STG.E.ENL2.256 desc[UR4][R2.64], R16, R12 ;  /* 0xf8000010020c797f */ /* 0x006fe8000f121804 */
[----:B---3--:R-:W-:Y:S04]  /*5f360*/  STG.E.ENL2.256 desc[UR4][R2.64+0x1000], R8, R36 ;  /* 0xf80080080224797f */ /* 0x008fe8000f121804 */
[----:B------:R-:W-:Y:S04]  /*5f370*/  STG.E.ENL2.256 desc[UR4][R2.64+0x2000], R32, R28 ;  /* 0xf8010020021c797f */ /* 0x000fe8000f121804 */
[----:B------:R-:W-:Y:S01]  /*5f380*/  STG.E.ENL2.256 desc[UR4][R2.64+0x3000], R24, R20 ;  /* 0xf80180180214797f */ /* 0x000fe2000f121804 */
[----:B------:R-:W-:Y:S05]  /*5f390*/  EXIT ;  /* 0x000000000000794d */ /* 0x000fea0003800000 */
        .weak           $__internal_14_$__cuda_sm20_dblrcp_rn_slowpath_v3
        .type           $__internal_14_$__cuda_sm20_dblrcp_rn_slowpath_v3,@function
        .size           $__internal_14_$__cuda_sm20_dblrcp_rn_slowpath_v3,($__internal_15_$__cuda_sm20_div_rn_f64_full - $__internal_14_$__cuda_sm20_dblrcp_rn_slowpath_v3)
$__internal_14_$__cuda_sm20_dblrcp_rn_slowpath_v3:
[----:B------:R-:W-:Y:S01]  /*5f3a0*/  IMAD.MOV.U32 R6, RZ, RZ, R4 ;  /* 0x000000ffff067224 */ /* 0x000fe200078e0004 */
[----:B------:R-:W-:Y:S01]  /*5f3b0*/  BSSY.RECONVERGENT B0, `(.L_x_7940) ;  /* 0x000005c000007945 */ /* 0x000fe20003800200 */
[----:B------:R-:W-:-:S06]  /*5f3c0*/  IMAD.MOV.U32 R7, RZ, RZ, R3 ;  /* 0x000000ffff077224 */ /* 0x000fcc00078e0003 */
        /* <DEDUP_REMOVED lines=55> */
.L_x_7943:
        /* <DEDUP_REMOVED lines=33> */
.L_x_7941:
[----:B------:R-:W-:Y:S01]  /*5f950*/  LOP3.LUT R5, R7, 0x80000, RZ, 0xfc, !PT ;  /* 0x0008000007057812 */ /* 0x000fe200078efcff */
[----:B------:R-:W-:-:S07]  /*5f960*/  IMAD.MOV.U32 R4, RZ, RZ, R6 ;  /* 0x000000ffff047224 */ /* 0x000fce00078e0006 */
.L_x_7942:
[----:B------:R-:W-:Y:S05]  /*5f970*/  BSYNC.RECONVERGENT B0 ;  /* 0x0000000000007941 */ /* 0x000fea0003800200 */
.L_x_7940:
[----:B------:R-:W-:Y:S02]  /*5f980*/  IMAD.MOV.U32 R2, RZ, RZ, R4 ;  /* 0x000000ffff027224 */ /* 0x000fe400078e0004 */
[----:B------:R-:W-:Y:S02]  /*5f990*/  IMAD.MOV.U32 R3, RZ, RZ, R5 ;  /* 0x000000ffff037224 */ /* 0x000fe400078e0005 */
[----:B------:R-:W-:Y:S02]  /*5f9a0*/  IMAD.MOV.U32 R4, RZ, RZ, R0 ;  /* 0x000000ffff047224 */ /* 0x000fe400078e0000 */
[----:B------:R-:W-:-:S04]  /*5f9b0*/  IMAD.MOV.U32 R5, RZ, RZ, 0x0 ;  /* 0x00000000ff057424 */ /* 0x000fc800078e00ff */
[----:B------:R-:W-:Y:S05]  /*5f9c0*/  RET.REL.NODEC R4 `(_ZN2at6native29vectorized_elementwise_kernelILi2EZZZNS0_61_GLOBAL__N__132982cb_23_ActivationSiluKernel_cu_1520ed90_293311silu_kernelERNS_18TensorIteratorBaseEENKUlvE_clEvENKUlvE1_clEvEUlN3c107complexIdEEE_St5arrayIPcLm2EEEEviT0_T1_) ;  /* 0xfffffa04048c7950 */ /* 0x000fea0003c3ffff */
        .weak           $__internal_15_$__cuda_sm20_div_rn_f64_full
        .type           $__internal_15_$__cuda_sm20_div_rn_f64_full,@function
        .size           $__internal_15_$__cuda_sm20_div_rn_f64_full,($_ZN2at6native29vectorized_elementwise_kernelILi2EZZZNS0_61_GLOBAL__N__132982cb_23_ActivationSiluKernel_cu_1520ed90_293311silu_kernelERNS_18TensorIteratorBaseEENKUlvE_clEvENKUlvE1_clEvEUlN3c107complexIdEEE_St5arrayIPcLm2EEEEviT0_T1_$__internal_trig_reduction_slowpathd - $__internal_15_$__cuda_sm20_div_rn_f64_full)
$__internal_15_$__cuda_sm20_div_rn_f64_full:
[----:B------:R-:W-:Y:S01]  /*5f9d0*/  IMAD.MOV.U32 R49, RZ, RZ, R5 ;  /* 0x000000ffff317224 */ /* 0x000fe200078e0005 */
[C---:B------:R-:W-:Y:S01]  /*5f9e0*/  LOP3.LUT R6, R3.reuse, 0x800fffff, RZ, 0xc0, !PT ;  /* 0x800fffff03067812 */ /* 0x040fe200078ec0ff */
[----:B------:R-:W-:Y:S01]  /*5f9f0*/  IMAD.MOV.U32 R45, RZ, RZ, R3 ;  /* 0x000000ffff2d7224 */ /* 0x000fe200078e0003 */
[----:B------:R-:W-:Y:S01]  /*5fa00*/  FSETP.GEU.AND P0, PT, |R3|, 1.469367938527859385e-39, PT ;  /* 0x001000000300780b */ /* 0x000fe20003f0e200 */
[----:B------:R-:W-:Y:S01]  /*5fa10*/  IMAD.MOV.U32 R48, RZ, RZ, R0 ;  /* 0x000000ffff307224 */ /* 0x000fe200078e0000 */
[C---:B------:R-:W-:Y:S01]  /*5fa20*/  FSETP.GEU.AND P2, PT, |R49|.reuse, 1.469367938527859385e-39, PT ;  /* 0x001000003100780b */ /* 0x040fe20003f4e200 */
[--C-:B------:R-:W-:Y:S01]  /*5fa30*/  IMAD.MOV.U32 R44, RZ, RZ, R2.reuse ;  /* 0x000000ffff2c7224 */ /* 0x100fe200078e0002 */
[----:B------:R-:W-:Y:S01]  /*5fa40*/  LOP3.LUT R0, R49, 0x7ff00000, RZ, 0xc0, !PT ;  /* 0x7ff0000031007812 */ /* 0x000fe200078ec0ff */
[----:B------:R-:W-:Y:S01]  /*5fa50*/  IMAD.MOV.U32 R46, RZ, RZ, R2 ;  /* 0x000000ffff2e7224 */ /* 0x000fe200078e0002 */
[----:B------:R-:W-:Y:S01]  /*5fa60*/  LOP3.LUT R47, R6, 0x3ff00000, RZ, 0xfc, !PT ;  /* 0x3ff00000062f7812 */ /* 0x000fe200078efcff */
[----:B------:R-:W-:Y:S01]  /*5fa70*/  IMAD.MOV.U32 R2, RZ, RZ, 0x1ca00000 ;  /* 0x1ca00000ff027424 */ /* 0x000fe200078e00ff */
[----:B------:R-:W-:Y:S01]  /*5fa80*/  LOP3.LUT R6, R3, 0x7ff00000, RZ, 0xc0, !PT ;  /* 0x7ff0000003067812 */ /* 0x000fe200078ec0ff */
[----:B------:R-:W-:Y:S01]  /*5fa90*/  IMAD.MOV.U32 R50, RZ, RZ, R48 ;  /* 0x000000ffff327224 */ /* 0x000fe200078e0030 */
[----:B------:R-:W-:Y:S01]  /*5faa0*/  BSSY.RECONVERGENT B0, `(.L_x_7944) ;  /* 0x0000078000007945 */ /* 0x000fe20003800200 */
[----:B------:R-:W-:Y:S01]  /*5fab0*/  IMAD.MOV.U32 R58, RZ, RZ, 0x1 ;  /* 0x00000001ff3a7424 */ /* 0x000fe200078e00ff */
[----:B------:R-:W-:Y:S01]  /*5fac0*/  ISETP.GE.U32.AND P1, PT, R0, R6, PT ;  /* 0x000000060000720c */ /* 0x000fe20003f26070 */
[----:B------:R-:W0:Y:S02]  /*5fad0*/  @!P0 DMUL R46, R44, 8.98846567431157953865e+307 ;  /* 0x7fe000002c2e8828 */ /* 0x000e240000000000 */
[----:B------:R-:W-:Y:S01]  /*5fae0*/  @!P2 LOP3.LUT R5, R45, 0x7ff00000, RZ, 0xc0, !PT ;  /* 0x7ff000002d05a812 */ /* 0x000fe200078ec0ff */
[----:B------:R-:W-:Y:S01]  /*5faf0*/  @!P2 IMAD.MOV.U32 R56, RZ, RZ, RZ ;  /* 0x000000ffff38a224 */ /* 0x000fe200078e00ff */
[----:B0-----:R-:W0:Y:S01]  /*5fb00*/  MUFU.RCP64H R59, R47 ;  /* 0x0000002f003b7308 */ /* 0x001e220000001800 */
[----:B------:R-:W-:-:S02]  /*5fb10*/  @!P0 LOP3.LUT R6, R47, 0x7ff00000, RZ, 0xc0, !PT ;  /* 0x7ff000002f068812 */ /* 0x000fc400078ec0ff */
[----:B------:R-:W-:Y:S02]  /*5fb20*/  @!P2 ISETP.GE.U32.AND P3, PT, R0, R5, PT ;  /* 0x000000050000a20c */ /* 0x000fe40003f66070 */
[C---:B------:R-:W-:Y:S02]  /*5fb30*/  SEL R5, R2.reuse, 0x63400000, !P1 ;  /* 0x6340000002057807 */ /* 0x040fe40004800000 */
[----:B------:R-:W-:Y:S02]  /*5fb40*/  @!P2 SEL R3, R2, 0x63400000, !P3 ;  /* 0x634000000203a807 */ /* 0x000fe40005800000 */
[--C-:B------:R-:W-:Y:S01]  /*5fb50*/  LOP3.LUT R51, R5, 0x800fffff, R49.reuse, 0xf8, !PT ;  /* 0x800fffff05337812 */ /* 0x100fe200078ef831 */
[----:B------:R-:W-:Y:S01]  /*5fb60*/  IMAD.MOV.U32 R5, RZ, RZ, R0 ;  /* 0x000000ffff057224 */ /* 0x000fe200078e0000 */
[----:B------:R-:W-:-:S04]  /*5fb70*/  @!P2 LOP3.LUT R3, R3, 0x80000000, R49, 0xf8, !PT ;  /* 0x800000000303a812 */ /* 0x000fc800078ef831 */
[----:B------:R-:W-:-:S15]  /*5fb80*/  @!P2 LOP3.LUT R57, R3, 0x100000, RZ, 0xfc, !PT ;  /* 0x001000000339a812 */ /* 0x000fde00078efcff */
[----:B------:R-:W-:-:S15]  /*5fb90*/  NOP ;  /* 0x0000000000007918 */ /* 0x000fde0000000000 */
[----:B------:R-:W-:-:S15]  /*5fba0*/  NOP ;  /* 0x0000000000007918 */ /* 0x000fde0000000000 */
        /* <DEDUP_REMOVED lines=52> */
[----:B------:R-:W-:-:S04]  /*5fef0*/  IMAD.IADD R2, R5, 0x1, -R2 ;  /* 0x0000000105027824 */ /* 0x000fc800078e0a02 */
        /* <DEDUP_REMOVED lines=22> */
[----:B------:R-:W-:-:S03]  /*60060*/  FSEL R3, R0, R59, !P0 ;  /* 0x0000003b00037208 */ /* 0x000fc60004000000 */
[----:B------:R-:W-:Y:S02]  /*60070*/  IMAD.MOV.U32 R58, RZ, RZ, R2 ;  /* 0x000000ffff3a7224 */ /* 0x000fe400078e0002 */
[----:B------:R-:W-:Y:S01]  /*60080*/  IMAD.MOV.U32 R59, RZ, RZ, R3 ;  /* 0x000000ffff3b7224 */ /* 0x000fe200078e0003 */
[----:B------:R-:W-:Y:S06]  /*60090*/  BRA `(.L_x_7946) ;  /* 0x0000000000607947 */ /* 0x000fec0003800000 */
.L_x_7945:
        /* <DEDUP_REMOVED lines=17> */
.L_x_7948:
[----:B------:R-:W-:Y:S01]  /*601b0*/  LOP3.LUT R3, R45, 0x80000, RZ, 0xfc, !PT ;  /* 0x000800002d037812 */ /* 0x000fe200078efcff */
[----:B------:R-:W-:-:S04]  /*601c0*/  IMAD.MOV.U32 R58, RZ, RZ, R44 ;  /* 0x000000ffff3a7224 */ /* 0x000fc800078e002c */
[----:B------:R-:W-:Y:S01]  /*601d0*/  IMAD.MOV.U32 R59, RZ, RZ, R3 ;  /* 0x000000ffff3b7224 */ /* 0x000fe200078e0003 */
[----:B------:R-:W-:Y:S06]  /*601e0*/  BRA `(.L_x_7946) ;  /* 0x00000000000c7947 */ /* 0x000fec0003800000 */
.L_x_7947:
[----:B------:R-:W-:Y:S01]  /*601f0*/  LOP3.LUT R3, R49, 0x80000, RZ, 0xfc, !PT ;  /* 0x0008000031037812 */ /* 0x000fe200078efcff */
[----:B------:R-:W-:-:S04]  /*60200*/  IMAD.MOV.U32 R58, RZ, RZ, R48 ;  /* 0x000000ffff3a7224 */ /* 0x000fc800078e0030 */
[----:B------:R-:W-:-:S07]  /*60210*/  IMAD.MOV.U32 R59, RZ, RZ, R3 ;  /* 0x000000ffff3b7224 */ /* 0x000fce00078e0003 */
.L_x_7946:
[----:B------:R-:W-:Y:S05]  /*60220*/  BSYNC.RECONVERGENT B0 ;  /* 0x0000000000007941 */ /* 0x000fea0003800200 */
.L_x_7944:
[----:B------:R-:W-:Y:S02]  /*60230*/  IMAD.MOV.U32 R5, RZ, RZ, 0x0 ;  /* 0x00000000ff057424 */ /* 0x000fe400078e00ff */
[----:B------:R-:W-:Y:S02]  /*60240*/  IMAD.MOV.U32 R2, RZ, RZ, R58 ;  /* 0x000000ffff027224 */ /* 0x000fe400078e003a */
[----:B------:R-:W-:Y:S01]  /*60250*/  IMAD.MOV.U32 R3, RZ, RZ, R59 ;  /* 0x000000ffff037224 */ /* 0x000fe200078e003b */
[----:B------:R-:W-:Y:S06]  /*60260*/  RET.REL.NODEC R4 `(_ZN2at6native29vectorized_elementwise_kernelILi2EZZZNS0_61_GLOBAL__N__132982cb_23_ActivationSiluKernel_cu_1520ed90_293311silu_kernelERNS_18TensorIteratorBaseEENKUlvE_clEvENKUlvE1_clEvEUlN3c107complexIdEEE_St5arrayIPcLm2EEEEviT0_T1_) ;  /* 0xfffff9fc04647950 */ /* 0x000fec0003c3ffff */
        .type           $_ZN2at6native29vectorized_elementwise_kernelILi2EZZZNS0_61_GLOBAL__N__132982cb_23_ActivationSiluKernel_cu_1520ed90_293311silu_kernelERNS_18TensorIteratorBaseEENKUlvE_clEvENKUlvE1_clEvEUlN3c107complexIdEEE_St5arrayIPcLm2EEEEviT0_T1_$__internal_trig_reduction_slowpathd,@function
        .size           $_ZN2at6native29vectorized_elementwise_kernelILi2EZZZNS0_61_GLOBAL__N__132982cb_23_ActivationSiluKernel_cu_1520ed90_293311silu_kernelERNS_18TensorIteratorBaseEENKUlvE_clEvENKUlvE1_clEvEUlN3c107complexIdEEE_St5arrayIPcLm2EEEEviT0_T1_$__internal_trig_reduction_slowpathd,(.L_x_10142 - $_ZN2at6native29vectorized_elementwise_kernelILi2EZZZNS0_61_GLOBAL__N__132982cb_23_ActivationSiluKernel_cu_1520ed90_293311silu_kernelERNS_18TensorIteratorBaseEENKUlvE_clEvENKUlvE1_clEvEUlN3c107complexIdEEE_St5arrayIPcLm2EEEEviT0_T1_$__internal_trig_reduction_slowpathd)
$_ZN2at6native29vectorized_elementwise_kernelILi2EZZZNS0_61_GLOBAL__N__132982cb_23_ActivationSiluKernel_cu_1520ed90_293311silu_kernelERNS_18TensorIteratorBaseEENKUlvE_clEvENKUlvE1_clEvEUlN3c107complexIdEEE_St5arrayIPcLm2EEEEviT0_T1_$__internal_trig_reduction_slowpathd:
        /* <DEDUP_REMOVED lines=22> */
[----:B------:R-:W-:-:S07]  /*603d0*/  LOP3.LUT R5, R5, 0x80000000, RZ, 0xfc, !PT ;  /* 0x8000000005057812 */ /* 0x000fce00078efcff */
.L_x_7953:
[----:B------:R-:W1:Y:S01]  /*603e0*/  LDC.64 R2, c[0x4][0x158] ;  /* 0x01005600ff027b82 */ /* 0x000e620000000a00 */
[----:B0-----:R-:W-:Y:S02]  /*603f0*/  R2UR UR6, R62 ;  /* 0x000000003e0672ca */ /* 0x001fe400000e0000 */
[----:B------:R-:W-:Y:S01]  /*60400*/  R2UR UR7, R63 ;  /* 0x000000003f0772ca */ /* 0x000fe200000e0000 */
[----:B-1----:R-:W-:-:S12]  /*60410*/  IMAD.WIDE R64, R46, 0x8, R2 ;  /* 0x000000082e407825 */ /* 0x002fd800078e0202 */
[----:B------:R-:W2:Y:S01]  /*60420*/  LDG.E.64.CONSTANT R64, desc[UR6][R64.64] ;  /* 0x0000000640407981 */ /* 0x000ea2000c1e9b00 */
[----:B------:R-:W-:Y:S02]  /*60430*/  VIADD R49, R49, 0x1 ;  /* 0x0000000131317836 */ /* 0x000fe40000000000 */
[C---:B------:R-:W-:Y:S02]  /*60440*/  IMAD R50, R47.reuse, 0x8, R1 ;  /* 0x000000082f327824 */ /* 0x040fe400078e0201 */
[----:B------:R-:W-:Y:S02]  /*60450*/  VIADD R47, R47, 0x1 ;  /* 0x000000012f2f7836 */ /* 0x000fe40000000000 */
[----:B------:R-:W-:Y:S02]  /*60460*/  VIADD R46, R46, 0x1 ;  /* 0x000000012e2e7836 */ /* 0x000fe40000000000 */
[----:B--2---:R-:W-:-:S04]  /*60470*/  IMAD.WIDE.U32 R66, P0, R64, R6, R66 ;  /* 0x0000000640427225 */ /* 0x004fc80007800042 */
[CC--:B------:R-:W-:Y:S02]  /*60480*/  IMAD R3, R64.reuse, R5.reuse, RZ ;  /* 0x0000000540037224 */ /* 0x0c0fe400078e02ff */
[----:B------:R-:W-:-:S03]  /*60490*/  IMAD.HI.U32 R45, R64, R5, RZ ;  /* 0x00000005402d7227 */ /* 0x000fc600078e00ff */
[----:B------:R-:W-:Y:S01]  /*604a0*/  IADD3 R3, P1, PT, R3, R67, RZ ;  /* 0x0000004303037210 */ /* 0x000fe20007f3e0ff */
[-C--:B------:R-:W-:Y:S02]  /*604b0*/  IMAD R2, R65, R6.reuse, RZ ;  /* 0x0000000641027224 */ /* 0x080fe400078e02ff */
[----:B------:R-:W-:Y:S01]  /*604c0*/  IMAD.X R45, RZ, RZ, R45, P0 ;  /* 0x000000ffff2d7224 */ /* 0x000fe200000e062d */
[----:B------:R-:W-:Y:S01]  /*604d0*/  ISETP.NE.AND P0, PT, R49, -0xf, PT ;  /* 0xfffffff13100780c */ /* 0x000fe20003f05270 */
[----:B------:R-:W-:Y:S01]  /*604e0*/  IMAD.HI.U32 R4, R65, R6, RZ ;  /* 0x0000000641047227 */ /* 0x000fe200078e00ff */
[----:B------:R-:W-:-:S03]  /*604f0*/  IADD3 R67, P2, PT, R2, R3, RZ ;  /* 0x0000000302437210 */ /* 0x000fc60007f5e0ff */
[C---:B------:R-:W-:Y:S01]  /*60500*/  IMAD R2, R65.reuse, R5, RZ ;  /* 0x0000000541027224 */ /* 0x040fe200078e02ff */
[----:B------:R-:W-:Y:S01]  /*60510*/  IADD3.X R45, P1, PT, R4, R45, RZ, P1, !PT ;  /* 0x0000002d042d7210 */ /* 0x000fe20000f3e4ff */
[----:B------:R-:W-:Y:S01]  /*60520*/  IMAD.HI.U32 R3, R65, R5, RZ ;  /* 0x0000000541037227 */ /* 0x000fe200078e00ff */
[----:B------:R0:W-:Y:S02]  /*60530*/  STL.64 [R50], R66 ;  /* 0x0000004232007387 */ /* 0x0001e40000100a00 */
[----:B------:R-:W-:Y:S01]  /*60540*/  IADD3.X R2, P2, PT, R2, R45, RZ, P2, !PT ;  /* 0x0000002d02027210 */ /* 0x000fe2000175e4ff */
[----:B------:R-:W-:-:S04]  /*60550*/  IMAD.X R3, RZ, RZ, R3, P1 ;  /* 0x000000ffff037224 */ /* 0x000fc800008e0603 */
[----:B------:R-:W-:Y:S02]  /*60560*/  IMAD.X R3, RZ, RZ, R3, P2 ;  /* 0x000000ffff037224 */ /* 0x000fe400010e0603 */
[----:B0-----:R-:W-:Y:S02]  /*60570*/  IMAD.MOV.U32 R66, RZ, RZ, R2 ;  /* 0x000000ffff427224 */ /* 0x001fe400078e0002 */
[----:B------:R-:W-:Y:S01]  /*60580*/  IMAD.MOV.U32 R67, RZ, RZ, R3 ;  /* 0x000000ffff437224 */ /* 0x000fe200078e0003 */
[----:B------:R-:W-:Y:S06]  /*60590*/  @P0 BRA `(.L_x_7953) ;  /* 0xfffffffc00900947 */ /* 0x000fec000383ffff */
[----:B------:R-:W-:Y:S05]  /*605a0*/  BSYNC.RECONVERGENT B1 ;  /* 0x0000000000017941 */ /* 0x000fea0003800200 */
.L_x_7952:
[----:B------:R-:W-:-:S07]  /*605b0*/  IMAD.MOV.U32 R46, RZ, RZ, R7 ;  /* 0x000000ffff2e7224 */ /* 0x000fce00078e0007 */
.L_x_7951:
[----:B------:R-:W-:Y:S05]  /*605c0*/  BSYNC.RECONVERGENT B0 ;  /* 0x0000000000007941 */ /* 0x000fea0003800200 */
.L_x_7950:
        /* <DEDUP_REMOVED lines=11> */
[--C-:B---3--:R-:W-:Y:S02]  /*60680*/  @P0 SHF.R.U32.HI R0, RZ, 0x1, R3.reuse ;  /* 0x00000001ff000819 */ /* 0x108fe40000011603 */
[C-C-:B------:R-:W-:Y:S02]  /*60690*/  @P0 SHF.R.U64 R45, R2.reuse, 0x1, R3.reuse ;  /* 0x00000001022d0819 */ /* 0x140fe40000001203 */
[C---:B------:R-:W-:Y:S02]  /*606a0*/  @P0 SHF.L.U32 R46, R2.reuse, R7, RZ ;  /* 0x00000007022e0219 */ /* 0x040fe400000006ff */
[----:B------:R-:W-:Y:S02]  /*606b0*/  @P0 SHF.R.U64 R49, R49, R53, R6 ;  /* 0x0000003531310219 */ /* 0x000fe40000001206 */
[----:B------:R-:W-:-:S02]  /*606c0*/  @P0 SHF.L.U64.HI R44, R2, R7, R3 ;  /* 0x00000007022c0219 */ /* 0x000fc40000010203 */
[----:B0-----:R-:W-:Y:S02]  /*606d0*/  @P0 SHF.R.U32.HI R47, RZ, R53, R6 ;  /* 0x00000035ff2f0219 */ /* 0x001fe40000011606 */
[----:B----4-:R-:W-:Y:S02]  /*606e0*/  @P0 SHF.L.U32 R6, R4, R7, RZ ;  /* 0x0000000704060219 */ /* 0x010fe400000006ff */
        /* <DEDUP_REMOVED lines=42> */
.L_x_7955:
[----:B------:R-:W-:Y:S05]  /*60990*/  BSYNC.RECONVERGENT B0 ;  /* 0x0000000000007941 */ /* 0x000fea0003800200 */
.L_x_7954:
        /* <DEDUP_REMOVED lines=36> */
.L_x_7949:
[----:B------:R-:W-:Y:S02]  /*60be0*/  IMAD.MOV.U32 R49, RZ, RZ, 0x0 ;  /* 0x00000000ff317424 */ /* 0x000fe400078e00ff */
[----:B------:R-:W-:Y:S02]  /*60bf0*/  IMAD.MOV.U32 R7, RZ, RZ, R51 ;  /* 0x000000ffff077224 */ /* 0x000fe400078e0033 */
[----:B------:R-:W-:Y:S05]  /*60c00*/  RET.REL.NODEC R48 `(_ZN2at6native29vectorized_elementwise_kernelILi2EZZZNS0_61_GLOBAL__N__132982cb_23_ActivationSiluKernel_cu_1520ed90_293311silu_kernelERNS_18TensorIteratorBaseEENKUlvE_clEvENKUlvE1_clEvEUlN3c107complexIdEEE_St5arrayIPcLm2EEEEviT0_T1_) ;  /* 0xfffff9f030fc7950 */ /* 0x000fea0003c3ffff */
.L_x_7956:
        /* <DEDUP_REMOVED lines=15> */
.L_x_10142:


//--------------------- .text._ZN2at6native29vectorized_elementwise_kernelILi4EZZZNS0_61_GLOBAL__N__132982cb_23_ActivationSiluKernel_cu_1520ed90_293311silu_kernelERNS_18TensorIteratorBaseEENKUlvE_clEvENKUlvE1_clEvEUlN3c107complexIdEEE_St5arrayIPcLm2EEEEviT0_T1_ --------------------------
	.section	.text._ZN2at6native29vectorized_elementwise_kernelILi4EZZZNS0_61_GLOBAL__N__132982cb_23_ActivationSiluKernel_cu_1520ed90_293311silu_kernelERNS_18TensorIteratorBaseEENKUlvE_clEvENKUlvE1_clEvEUlN3c107complexIdEEE_St5arrayIPcLm2EEEEviT0_T1_,"ax",@progbits
	.align	128
        .global         _ZN2at6native29vectorized_elementwise_kernelILi4EZZZNS0_61_GLOBAL__N__132982cb_23_ActivationSiluKernel_cu_1520ed90_293311silu_kernelERNS_18TensorIteratorBaseEENKUlvE_clEvENKUlvE1_clEvEUlN3c107complexIdEEE_St5arrayIPcLm2EEEEviT0_T1_
        .type           _ZN2at6native29vectorized_elementwise_kernelILi4EZZZNS0_61_GLOBAL__N__132982cb_23_ActivationSiluKernel_cu_1520ed90_293311silu_kernelERNS_18TensorIteratorBaseEENKUlvE_clEvENKUlvE1_clEvEUlN3c107complexIdEEE_St5arrayIPcLm2EEEEviT0_T1_,@function
        .size           _ZN2at6native29vectorized_elementwise_kernelILi4EZZZNS0_61_GLOBAL__N__132982cb_23_ActivationSiluKernel_cu_1520ed90_293311silu_kernelERNS_18TensorIteratorBaseEENKUlvE_clEvENKUlvE1_clEvEUlN3c107complexIdEEE_St5arrayIPcLm2EEEEviT0_T1_,(.L_x_10145 - _ZN2at6native29vectorized_elementwise_kernelILi4EZZZNS0_61_GLOBAL__N__132982cb_23_ActivationSiluKernel_cu_1520ed90_293311silu_kernelERNS_18TensorIteratorBaseEENKUlvE_clEvENKUlvE1_clEvEUlN3c107complexIdEEE_St5arrayIPcLm2EEEEviT0_T1_)
        .other          _ZN2at6native29vectorized_elementwise_kernelILi4EZZZNS0_61_GLOBAL__N__132982cb_23_ActivationSiluKernel_cu_1520ed90_293311silu_kernelERNS_18TensorIteratorBaseEENKUlvE_clEvENKUlvE1_clEvEUlN3c107complexIdEEE_St5arrayIPcLm2EEEEviT0_T1_,@"STO_CUDA_ENTRY STV_DEFAULT"
_ZN2at6native29vectorized_elementwise_kernelILi4EZZZNS0_61_GLOBAL__N__132982cb_23_ActivationSiluKernel_cu_1520ed90_293311silu_kernelERNS_18TensorIteratorBaseEENKUlvE_clEvENKUlvE1_clEvEUlN3c107complexIdEEE_St5arrayIPcLm2EEEEviT0_T1_:
.text._ZN2at6native29vectorized_elementwise_kernelILi4EZZZNS0_61_GLOBAL__N__132982cb_23_ActivationSiluKernel_cu_1520ed90_293311silu_kernelERNS_18TensorIteratorBaseEENKUlvE_clEvENKUlvE1_clEvEUlN3c107complexIdEEE_St5arrayIPcLm2EEEEviT0_T1_:
        /* <DEDUP_REMOVED lines=206> */
.L_x_7961:
        /* <DEDUP_REMOVED lines=56> */
[----:B------:R-:W-:Y:S05]  /*1060*/  CALL.REL.NOINC `($_ZN2at6native29vectorized_elementwise_kernelILi4EZZZNS0_61_GLOBAL__N__132982cb_23_ActivationSiluKernel_cu_1520ed90_293311silu_kernelERNS_18TensorIteratorBaseEENKUlvE_clEvENKUlvE1_clEvEUlN3c107complexIdEEE_St5arrayIPcLm2EEEEviT0_T1_$__internal_trig_reduction_slowpathd) ;  /* 0x000005f000807944 */ /* 0x000fea0003c00000 */
[----:B------:R-:W-:Y:S02]  /*1070*/  IMAD.MOV.U32 R2, RZ, RZ, R6 ;  /* 0x000000ffff027224 */ /* 0x000fe400078e0006 */
[----:B------:R-:W-:-:S07]  /*1080*/  IMAD.MOV.U32 R3, RZ, RZ, R7 ;  /* 0x000000ffff037224 */ /* 0x000fce00078e0007 */
.L_x_7967:
[----:B------:R-:W-:Y:S05]  /*1090*/  BSYNC.RECONVERGENT B5 ;  /* 0x0000000000057941 */ /* 0x000fea0003800200 */
.L_x_7966:
[----:B------:R-:W-:-:S07]  /*10a0*/  VIADD R0, R4, 0x1 ;  /* 0x0000000104007836 */ /* 0x000fce0000000000 */
.L_x_7965:
[----:B------:R-:W-:Y:S05]  /*10b0*/  BSYNC.RECONVERGENT B4 ;  /* 0x0000000000047941 */ /* 0x000fea0003800200 */
.L_x_7964:
        /* <DEDUP_REMOVED lines=120> */
[----:B------:R-:W-:Y:S02]  /*1840*/  IMAD.MOV.U32 R2, RZ, RZ, R6 ;  /* 0x000000ffff027224 */ /* 0x000fe400078e0006 */
[----:B------:R-:W-:-:S07]  /*1850*/  IMAD.MOV.U32 R3, RZ, RZ, R7 ;  /* 0x000000ffff037224 */ /* 0x000fce00078e0007 */
.L_x_7969:
[----:B------:R-:W-:Y:S05]  /*1860*/  BSYNC.RECONVERGENT B4 ;  /* 0x0000000000047941 */ /* 0x000fea0003800200 */
.L_x_7968:
        /* <DEDUP_REMOVED lines=64> */
.L_x_7963:
        /* <DEDUP_REMOVED lines=15> */
.L_x_7970:
        /* <DEDUP_REMOVED lines=135> */
.L_x_7973:
[----:B------:R-:W-:Y:S05]  /*25d0*/  BSYNC.RECONVERGENT B0 ;  /* 0x0000000000007941 */ /* 0x000fea0003800200 */
.L_x_7972:
        /* <DEDUP_REMOVED lines=62> */
.L_x_7977:
[----:B------:R-:W-:Y:S05]  /*29c0*/  BSYNC.RECONVERGENT B5 ;  /* 0x0000000000057941 */ /* 0x000fea0003800200 */
.L_x_7976:
[----:B------:R-:W-:-:S07]  /*29d0*/  VIADD R0, R0, 0x1 ;  /* 0x0000000100007836 */ /* 0x000fce0000000000 */
.L_x_7975:
[----:B------:R-:W-:Y:S05]  /*29e0*/  BSYNC.RECONVERGENT B4 ;  /* 0x0000000000047941 */ /* 0x000fea0003800200 */
.L_x_7974:
        /* <DEDUP_REMOVED lines=129> */
.L_x_7979:
[----:B------:R-:W-:Y:S05]  /*3200*/  BSYNC.RECONVERGENT B4 ;  /* 0x0000000000047941 */ /* 0x000fea0003800200 */
.L_x_7978:
        /* <DEDUP_REMOVED lines=86> */
.L_x_7971:
        /* <DEDUP_REMOVED lines=124> */
.L_x_7981:
[----:B------:R-:W-:Y:S05]  /*3f30*/  BSYNC.RECONVERGENT B0 ;  /* 0x0000000000007941 */ /* 0x000fea0003800200 */
.L_x_7980:
        /* <DEDUP_REMOVED lines=48> */
[----:B-1----:R-:W-:Y:S05]  /*4240*/  CALL.REL.NOINC `($_ZN2at6native29vectorized_elementwise_kernelILi4EZZZNS0_61_GLOBAL__N__132982cb_23_ActivationSiluKernel_cu_1520ed90_293311silu_kernelERNS_18TensorIteratorBaseEENKUlvE_clEvENKUlvE1_clEvEUlN3c107complexIdEEE_St5arrayIPcLm2EEEEviT0_T1_$__internal_trig_reduction_slowpathd) ;  /* 0x000005c000087944 */ /* 0x002fea0003c00000 */
[----:B------:R-:W-:Y:S02]  /*4250*/  IMAD.MOV.U32 R2, RZ, RZ, R6 ;  /* 0x000000ffff027224 */ /* 0x000fe400078e0006 */
[----:B------:R-:W-:-:S07]  /*4260*/  IMAD.MOV.U32 R3, RZ, RZ, R7 ;  /* 0x000000ffff037224 */ /* 0x000fce00078e0007 */
.L_x_7985:
[----:B------:R-:W-:Y:S05]  /*4270*/  BSYNC.RECONVERGENT B5 ;  /* 0x0000000000057941 */ /* 0x000fea0003800200 */
.L_x_7984:
[----:B------:R-:W-:-:S07]  /*4280*/  VIADD R0, R4, 0x1 ;  /* 0x0000000104007836 */ /* 0x000fce0000000000 */
.L_x_7983:
[----:B------:R-:W-:Y:S05]  /*4290*/  BSYNC.RECONVERGENT B4 ;  /* 0x0000000000047941 */ /* 0x000fea0003800200 */
.L_x_7982:
        /* <DEDUP_REMOVED lines=115> */
[----:B------:R-:W-:Y:S02]  /*49d0*/  IMAD.MOV.U32 R2, RZ, RZ, R6 ;  /* 0x000000ffff027224 */ /* 0x000fe400078e0006 */
[----:B------:R-:W-:-:S07]  /*49e0*/  IMAD.MOV.U32 R3, RZ, RZ, R7 ;  /* 0x000000ffff037224 */ /* 0x000fce00078e0007 */
.L_x_7987:
[----:B------:R-:W-:Y:S05]  /*49f0*/  BSYNC.RECONVERGENT B4 ;  /* 0x0000000000047941 */ /* 0x000fea0003800200 */
.L_x_7986:
        /* <DEDUP_REMOVED lines=72> */
.L_x_7962:
[----:B------:R-:W-:Y:S05]  /*4e80*/  BSYNC.RECONVERGENT B3 ;  /* 0x0000000000037941 */ /* 0x000fea0003800200 */
.L_x_7960:
        /* <DEDUP_REMOVED lines=71> */
[----:B0-----:R-:W-:Y:S05]  /*5300*/  CALL.REL.NOINC `($__internal_17_$__cuda_sm20_div_rn_f64_full) ;  /* 0x000005a400b07944 */ /* 0x001fea0003c00000 */
.L_x_7991:
[----:B------:R-:W-:Y:S05]  /*5310*/  BSYNC.RECONVERGENT B1 ;  /* 0x0000000000017941 */ /* 0x000fea0003800200 */
.L_x_7990:
        /* <DEDUP_REMOVED lines=55> */
[----:B------:R-:W-:Y:S02]  /*5690*/  IMAD.MOV.U32 R30, RZ, RZ, R2 ;  /* 0x000000ffff1e7224 */ /* 0x000fe400078e0002 */
[----:B------:R-:W-:-:S07]  /*56a0*/  IMAD.MOV.U32 R31, RZ, RZ, R3 ;  /* 0x000000ffff1f7224 */ /* 0x000fce00078e0003 */
.L_x_7993:
[----:B------:R-:W-:Y:S05]  /*56b0*/  BSYNC.RECONVERGENT B1 ;  /* 0x0000000000017941 */ /* 0x000fea0003800200 */
.L_x_7992:
[----:B------:R-:W-:Y:S05]  /*56c0*/  BRA `(.L_x_7959) ;  /* 0x0000000c004c7947 */ /* 0x000fea0003800000 */
.L_x_7989:
        /* <DEDUP_REMOVED lines=51> */
.L_x_7995:
[----:B------:R-:W-:Y:S05]  /*5a00*/  BSYNC.RECONVERGENT B1 ;  /* 0x0000000000017941 */ /* 0x000fea0003800200 */
.L_x_7994:
        /* <DEDUP_REMOVED lines=35> */
[----:B0-----:R-:W-:Y:S05]  /*5c40*/  CALL.REL.NOINC `($__internal_16_$__cuda_sm20_dblrcp_rn_slowpath_v3) ;  /* 0x0000059400d47944 */ /* 0x001fea0003c00000 */
.L_x_7997:
[----:B------:R-:W-:Y:S05]  /*5c50*/  BSYNC.RECONVERGENT B1 ;  /* 0x0000000000017941 */ /* 0x000fea0003800200 */
.L_x_7996:
        /* <DEDUP_REMOVED lines=17> */
.L_x_7988:
        /* <DEDUP_REMOVED lines=51> */
.L_x_7999:
[----:B------:R-:W-:Y:S05]  /*60a0*/  BSYNC.RECONVERGENT B1 ;  /* 0x0000000000017941 */ /* 0x000fea0003800200 */
.L_x_7998:
        /* <DEDUP_REMOVED lines=36> */
.L_x_8001:
[----:B------:R-:W-:Y:S05]  /*62f0*/  BSYNC.RECONVERGENT B1 ;  /* 0x0000000000017941 */ /* 0x000fea0003800200 */
.L_x_8000:
        /* <DEDUP_REMOVED lines=16> */
.L_x_7959:
[----:B------:R-:W-:Y:S05]  /*6400*/  BSYNC.RECONVERGENT B2 ;  /* 0x0000000000027941 */ /* 0x000fea0003800200 */
.L_x_7958:
        /* <DEDUP_REMOVED lines=142> */
.L_x_8010:
[----:B------:R-:W-:Y:S05]  /*6cf0*/  BSYNC.RECONVERGENT B0 ;  /* 0x0000000000007941 */ /* 0x000fea0003800200 */
.L_x_8009:
        /* <DEDUP_REMOVED lines=47> */
[----:B-12---:R-:W-:Y:S05]  /*6ff0*/  CALL.REL.NOINC `($_ZN2at6native29vectorized_elementwise_kernelILi4EZZZNS0_61_GLOBAL__N__132982cb_23_ActivationSiluKernel_cu_1520ed90_293311silu_kernelERNS_18TensorIteratorBaseEENKUlvE_clEvENKUlvE1_clEvEUlN3c107complexIdEEE_St5arrayIPcLm2EEEEviT0_T1_$__internal_trig_reduction_slowpathd) ;  /* 0x00000590009c7944 */ /* 0x006fea0003c00000 */
[----:B------:R-:W-:Y:S02]  /*7000*/  IMAD.MOV.U32 R2, RZ, RZ, R6 ;  /* 0x000000ffff027224 */ /* 0x000fe400078e0006 */
[----:B------:R-:W-:-:S07]  /*7010*/  IMAD.MOV.U32 R3, RZ, RZ, R7 ;  /* 0x000000ffff037224 */ /* 0x000fce00078e0007 */
.L_x_8014:
[----:B------:R-:W-:Y:S05]  /*7020*/  BSYNC.RECONVERGENT B5 ;  /* 0x0000000000057941 */ /* 0x000fea0003800200 */
.L_x_8013:
[----:B------:R-:W-:Y:S01]  /*7030*/  VIADD R0, R4, 0x1 ;  /* 0x0000000104007836 */ /* 0x000fe20000000000 */
[----:B------:R-:W-:Y:S06]  /*7040*/  BRA `(.L_x_8015) ;  /* 0x0000000000087947 */ /* 0x000fec0003800000 */
.L_x_8012:
[----:B0-----:R0:W3:Y:S02]  /*7050*/  DMUL R2, RZ, R60 ;  /* 0x0000003cff027228 */ /* 0x0010e40000000000 */
[----:B0--3--:R-:W-:-:S07]  /*7060*/  IMAD.MOV.U32 R0, RZ, RZ, 0x1 ;  /* 0x00000001ff007424 */ /* 0x009fce00078e00ff */
.L_x_8015:
[----:B------:R-:W-:Y:S05]  /*7070*/  BSYNC.RECONVERGENT B4 ;  /* 0x0000000000047941 */ /* 0x000fea0003800200 */
.L_x_8011:
        /* <DEDUP_REMOVED lines=110> */
[----:B------:R-:W-:Y:S02]  /*7760*/  IMAD.MOV.U32 R2, RZ, RZ, R6 ;  /* 0x000000ffff027224 */ /* 0x000fe400078e0006 */
[----:B------:R-:W-:Y:S01]  /*7770*/  IMAD.MOV.U32 R3, RZ, RZ, R7 ;  /* 0x000000ffff037224 */ /* 0x000fe200078e0007 */
[----:B------:R-:W-:Y:S06]  /*7780*/  BRA `(.L_x_8018) ;  /* 0x0000000000087947 */ /* 0x000fec0003800000 */
.L_x_8017:
[----:B------:R0:W3:Y:S02]  /*7790*/  DMUL R2, RZ, R60 ;  /* 0x0000003cff027228 */ /* 0x0000e40000000000 */
[----:B0--3--:R-:W-:-:S07]  /*77a0*/  IMAD.MOV.U32 R0, RZ, RZ, RZ ;  /* 0x000000ffff007224 */ /* 0x009fce00078e00ff */
.L_x_8018:
[----:B------:R-:W-:Y:S05]  /*77b0*/  BSYNC.RECONVERGENT B4 ;  /* 0x0000000000047941 */ /* 0x000fea0003800200 */
.L_x_8016:
        /* <DEDUP_REMOVED lines=73> */
.L_x_8008:
        /* <DEDUP_REMOVED lines=127> */
.L_x_8021:
[----:B------:R-:W-:Y:S05]  /*8440*/  BSYNC.RECONVERGENT B0 ;  /* 0x0000000000007941 */ /* 0x000fea0003800200 */
.L_x_8020:
        /* <DEDUP_REMOVED lines=57> */
[----:B--2---:R-:W-:Y:S05]  /*87e0*/  CALL.REL.NOINC `($_ZN2at6native29vectorized_elementwise_kernelILi4EZZZNS0_61_GLOBAL__N__132982cb_23_ActivationSiluKernel_cu_1520ed90_293311silu_kernelERNS_18TensorIteratorBaseEENKUlvE_clEvENKUlvE1_clEvEUlN3c107complexIdEEE_St5arrayIPcLm2EEEEviT0_T1_$__internal_trig_reduction_slowpathd) ;  /* 0x0000057800a07944 */ /* 0x004fea0003c00000 */
[----:B------:R-:W-:Y:S02]  /*87f0*/  IMAD.MOV.U32 R0, RZ, RZ, R4 ;  /* 0x000000ffff007224 */ /* 0x000fe400078e0004 */
[----:B------:R-:W-:Y:S02]  /*8800*/  IMAD.MOV.U32 R62, RZ, RZ, R6 ;  /* 0x000000ffff3e7224 */ /* 0x000fe400078e0006 */
[----:B------:R-:W-:-:S07]  /*8810*/  IMAD.MOV.U32 R63, RZ, RZ, R7 ;  /* 0x000000ffff3f7224 */ /* 0x000fce00078e0007 */
.L_x_8025:
[----:B------:R-:W-:Y:S05]  /*8820*/  BSYNC.RECONVERGENT B5 ;  /* 0x0000000000057941 */ /* 0x000fea0003800200 */
.L_x_8024:
[----:B------:R-:W-:Y:S01]  /*8830*/  VIADD R0, R0, 0x1 ;  /* 0x0000000100007836 */ /* 0x000fe20000000000 */
[----:B------:R-:W-:Y:S06]  /*8840*/  BRA `(.L_x_8026) ;  /* 0x0000000000087947 */ /* 0x000fec0003800000 */
.L_x_8023:
[----:B------:R0:W1:Y:S02]  /*8850*/  DMUL R62, RZ, R60 ;  /* 0x0000003cff3e7228 */ /* 0x0000640000000000 */
[----:B01----:R-:W-:-:S07]  /*8860*/  IMAD.MOV.U32 R0, RZ, RZ, 0x1 ;  /* 0x00000001ff007424 */ /* 0x003fce00078e00ff */
.L_x_8026:
[----:B------:R-:W-:Y:S05]  /*8870*/  BSYNC.RECONVERGENT B4 ;  /* 0x0000000000047941 */ /* 0x000fea0003800200 */
.L_x_8022:
        /* <DEDUP_REMOVED lines=122> */
[----:B------:R-:W-:Y:S01]  /*9020*/  IMAD.MOV.U32 R3, RZ, RZ, R7 ;  /* 0x000000ffff037224 */ /* 0x000fe200078e0007 */
[----:B------:R-:W-:Y:S06]  /*9030*/  BRA `(.L_x_8029) ;  /* 0x0000000000087947 */ /* 0x000fec0003800000 */
.L_x_8028:
[----:B------:R0:W1:Y:S02]  /*9040*/  DMUL R2, RZ, R60 ;  /* 0x0000003cff027228 */ /* 0x0000640000000000 */
[----:B01----:R-:W-:-:S07]  /*9050*/  IMAD.MOV.U32 R0, RZ, RZ, RZ ;  /* 0x000000ffff007224 */ /* 0x003fce00078e00ff */
.L_x_8029:
[----:B------:R-:W-:Y:S05]  /*9060*/  BSYNC.RECONVERGENT B4 ;  /* 0x0000000000047941 */ /* 0x000fea0003800200 */
.L_x_8027:
        /* <DEDUP_REMOVED lines=86> */
.L_x_8007:
        /* <DEDUP_REMOVED lines=10> */
.L_x_8030:
[----:B------:R-:W1:Y:S02]  /*9670*/  DADD R58, R38, -R38 ;  /* 0x00000000263a7229 */ /* 0x000e640000000826 */
[----:B-1----:R-:W-:Y:S02]  /*9680*/  IMAD.MOV.U32 R60, RZ, RZ, R58 ;  /* 0x000000ffff3c7224 */ /* 0x002fe400078e003a */
[----:B------:R-:W-:Y:S01]  /*9690*/  IMAD.MOV.U32 R61, RZ, RZ, R59 ;  /* 0x000000ffff3d7224 */ /* 0x000fe200078e003b */
[----:B------:R-:W-:Y:S06]  /*96a0*/  BRA `(.L_x_8019) ;  /* 0x0000001400987947 */ /* 0x000fec0003800000 */
.L_x_8006:
        /* <DEDUP_REMOVED lines=47> */
[----:B0-2---:R-:W-:Y:S05]  /*99a0*/  CALL.REL.NOINC `($_ZN2at6native29vectorized_elementwise_kernelILi4EZZZNS0_61_GLOBAL__N__132982cb_23_ActivationSiluKernel_cu_1520ed90_293311silu_kernelERNS_18TensorIteratorBaseEENKUlvE_clEvENKUlvE1_clEvEUlN3c107complexIdEEE_St5arrayIPcLm2EEEEviT0_T1_$__internal_trig_reduction_slowpathd) ;  /* 0x0000056800307944 */ /* 0x005fea0003c00000 */
[----:B------:R-:W-:Y:S02]  /*99b0*/  IMAD.MOV.U32 R2, RZ, RZ, R6 ;  /* 0x000000ffff027224 */ /* 0x000fe400078e0006 */
[----:B------:R-:W-:-:S07]  /*99c0*/  IMAD.MOV.U32 R3, RZ, RZ, R7 ;  /* 0x000000ffff037224 */ /* 0x000fce00078e0007 */
.L_x_8034:
[----:B------:R-:W-:Y:S05]  /*99d0*/  BSYNC.RECONVERGENT B5 ;  /* 0x0000000000057941 */ /* 0x000fea0003800200 */
.L_x_8033:
[----:B------:R-:W-:Y:S01]  /*99e0*/  VIADD R0, R4, 0x1 ;  /* 0x0000000104007836 */ /* 0x000fe20000000000 */
[----:B------:R-:W-:Y:S06]  /*99f0*/  BRA `(.L_x_8035) ;  /* 0x0000000000087947 */ /* 0x000fec0003800000 */
.L_x_8032:
[----:B------:R1:W3:Y:S02]  /*9a00*/  DMUL R2, RZ, R60 ;  /* 0x0000003cff027228 */ /* 0x0002e40000000000 */
[----:B-1-3--:R-:W-:-:S07]  /*9a10*/  IMAD.MOV.U32 R0, RZ, RZ, 0x1 ;  /* 0x00000001ff007424 */ /* 0x00afce00078e00ff */
.L_x_8035:
[----:B------:R-:W-:Y:S05]  /*9a20*/  BSYNC.RECONVERGENT B4 ;  /* 0x0000000000047941 */ /* 0x000fea0003800200 */
.L_x_8031:
        /* <DEDUP_REMOVED lines=117> */
.L_x_8037:
[----:B------:R0:W1:Y:S02]  /*a180*/  DMUL R2, RZ, R60 ;  /* 0x0000003cff027228 */ /* 0x0000640000000000 */
[----:B01----:R-:W-:-:S07]  /*a190*/  IMAD.MOV.U32 R0, RZ, RZ, RZ ;  /* 0x000000ffff007224 */ /* 0x003fce00078e00ff */
.L_x_8038:
[----:B------:R-:W-:Y:S05]  /*a1a0*/  BSYNC.RECONVERGENT B4 ;  /* 0x0000000000047941 */ /* 0x000fea0003800200 */
.L_x_8036:
        /* <DEDUP_REMOVED lines=64> */
.L_x_8005:
        /* <DEDUP_REMOVED lines=118> */
.L_x_8019:
[----:B------:R-:W-:Y:S05]  /*ad10*/  BSYNC.RECONVERGENT B3 ;  /* 0x0000000000037941 */ /* 0x000fea0003800200 */
.L_x_8004:
        /* <DEDUP_REMOVED lines=67> */
[----:B0-2---:R-:W-:Y:S05]  /*b150*/  CALL.REL.NOINC `($__internal_17_$__cuda_sm20_div_rn_f64_full) ;  /* 0x00000548001c7944 */ /* 0x005fea0003c00000 */
[----:B------:R-:W-:Y:S02]  /*b160*/  IMAD.MOV.U32 R46, RZ, RZ, R2 ;  /* 0x000000ffff2e7224 */ /* 0x000fe400078e0002 */
[----:B------:R-:W-:-:S07]  /*b170*/  IMAD.MOV.U32 R47, RZ, RZ, R3 ;  /* 0x000000ffff2f7224 */ /* 0x000fce00078e0003 */
.L_x_8042:
[----:B------:R-:W-:Y:S05]  /*b180*/  BSYNC.RECONVERGENT B1 ;  /* 0x0000000000017941 */ /* 0x000fea0003800200 */
.L_x_8041:
        /* <DEDUP_REMOVED lines=35> */
[----:B0-2---:R-:W-:Y:S05]  /*b3c0*/  CALL.REL.NOINC `($__internal_16_$__cuda_sm20_dblrcp_rn_slowpath_v3) ;  /* 0x0000053c00f47944 */ /* 0x005fea0003c00000 */
.L_x_8044:
[----:B------:R-:W-:Y:S05]  /*b3d0*/  BSYNC.RECONVERGENT B1 ;  /* 0x0000000000017941 */ /* 0x000fea0003800200 */
.L_x_8043:
        /* <DEDUP_REMOVED lines=17> */
.L_x_8040:
        /* <DEDUP_REMOVED lines=53> */
.L_x_8046:
[----:B------:R-:W-:Y:S05]  /*b840*/  BSYNC.RECONVERGENT B1 ;  /* 0x0000000000017941 */ /* 0x000fea0003800200 */
.L_x_8045:
        /* <DEDUP_REMOVED lines=57> */
.L_x_8048:
[----:B------:R-:W-:Y:S05]  /*bbe0*/  BSYNC.RECONVERGENT B1 ;  /* 0x0000000000017941 */ /* 0x000fea0003800200 */
.L_x_8047:
[----:B------:R-:W-:Y:S05]  /*bbf0*/  BRA `(.L_x_8003) ;  /* 0x0000000400a47947 */ /* 0x000fea0003800000 */
.L_x_8039:
        /* <DEDUP_REMOVED lines=51> */
.L_x_8050:
[----:B------:R-:W-:Y:S05]  /*bf30*/  BSYNC.RECONVERGENT B1 ;  /* 0x0000000000017941 */ /* 0x000fea0003800200 */
.L_x_8049:
        /* <DEDUP_REMOVED lines=36> */
.L_x_8052:
[----:B------:R-:W-:Y:S05]  /*c180*/  BSYNC.RECONVERGENT B1 ;  /* 0x0000000000017941 */ /* 0x000fea0003800200 */
.L_x_8051:
        /* <DEDUP_REMOVED lines=16> */
.L_x_8003:
[----:B------:R-:W-:Y:S05]  /*c290*/  BSYNC.RECONVERGENT B2 ;  /* 0x0000000000027941 */ /* 0x000fea0003800200 */
.L_x_8002:
        /* <DEDUP_REMOVED lines=142> */
.L_x_8061:
[----:B------:R-:W-:Y:S05]  /*cb80*/  BSYNC.RECONVERGENT B0 ;  /* 0x0000000000007941 */ /* 0x000fea0003800200 */
.L_x_8060:
        /* <DEDUP_REMOVED lines=47> */
[----:B-123--:R-:W-:Y:S05]  /*ce80*/  CALL.REL.NOINC `($_ZN2at6native29vectorized_elementwise_kernelILi4EZZZNS0_61_GLOBAL__N__132982cb_23_ActivationSiluKernel_cu_1520ed90_293311silu_kernelERNS_18TensorIteratorBaseEENKUlvE_clEvENKUlvE1_clEvEUlN3c107complexIdEEE_St5arrayIPcLm2EEEEviT0_T1_$__internal_trig_reduction_slowpathd) ;  /* 0x0000053000f87944 */ /* 0x00efea0003c00000 */
[----:B------:R-:W-:Y:S02]  /*ce90*/  IMAD.MOV.U32 R2, RZ, RZ, R6 ;  /* 0x000000ffff027224 */ /* 0x000fe400078e0006 */
[----:B------:R-:W-:-:S07]  /*cea0*/  IMAD.MOV.U32 R3, RZ, RZ, R7 ;  /* 0x000000ffff037224 */ /* 0x000fce00078e0007 */
.L_x_8065:
[----:B------:R-:W-:Y:S05]  /*ceb0*/  BSYNC.RECONVERGENT B5 ;  /* 0x0000000000057941 */ /* 0x000fea0003800200 */
.L_x_8064:
[----:B------:R-:W-:Y:S01]  /*cec0*/  VIADD R0, R4, 0x1 ;  /* 0x0000000104007836 */ /* 0x000fe20000000000 */
[----:B------:R-:W-:Y:S06]  /*ced0*/  BRA `(.L_x_8066) ;  /* 0x0000000000087947 */ /* 0x000fec0003800000 */
.L_x_8063:
[----:B0-----:R0:W4:Y:S02]  /*cee0*/  DMUL R2, RZ, R60 ;  /* 0x0000003cff027228 */ /* 0x0011240000000000 */
[----:B0---4-:R-:W-:-:S07]  /*cef0*/  IMAD.MOV.U32 R0, RZ, RZ, 0x1 ;  /* 0x00000001ff007424 */ /* 0x011fce00078e00ff */
.L_x_8066:
[----:B------:R-:W-:Y:S05]  /*cf00*/  BSYNC.RECONVERGENT B4 ;  /* 0x0000000000047941 */ /* 0x000fea0003800200 */
.L_x_8062:
        /* <DEDUP_REMOVED lines=108> */
[----:B-1-3--:R-:W-:Y:S05]  /*d5d0*/  CALL.REL.NOINC `($_ZN2at6native29vectorized_elementwise_kernelILi4EZZZNS0_61_GLOBAL__N__132982cb_23_ActivationSiluKernel_cu_1520ed90_293311silu_kernelERNS_18TensorIteratorBaseEENKUlvE_clEvENKUlvE1_clEvEUlN3c107complexIdEEE_St5arrayIPcLm2EEEEviT0_T1_$__internal_trig_reduction_slowpathd) ;  /* 0x0000052c00247944 */ /* 0x00afea0003c00000 */
[----:B------:R-:W-:Y:S02]  /*d5e0*/  IMAD.MOV.U32 R0, RZ, RZ, R4 ;  /* 0x000000ffff007224 */ /* 0x000fe400078e0004 */
[----:B------:R-:W-:Y:S02]  /*d5f0*/  IMAD.MOV.U32 R2, RZ, RZ, R6 ;  /* 0x000000ffff027224 */ /* 0x000fe400078e0006 */
[----:B------:R-:W-:Y:S01]  /*d600*/  IMAD.MOV.U32 R3, RZ, RZ, R7 ;  /* 0x000000ffff037224 */ /* 0x000fe200078e0007 */
[----:B------:R-:W-:Y:S06]  /*d610*/  BRA `(.L_x_8069) ;  /* 0x0000000000087947 */ /* 0x000fec0003800000 */
.L_x_8068:
[----:B------:R0:W2:Y:S02]  /*d620*/  DMUL R2, RZ, R60 ;  /* 0x0000003cff027228 */ /* 0x0000a40000000000 */
[----:B0-2---:R-:W-:-:S07]  /*d630*/  IMAD.MOV.U32 R0, RZ, RZ, RZ ;  /* 0x000000ffff007224 */ /* 0x005fce00078e00ff */
.L_x_8069:
[----:B------:R-:W-:Y:S05]  /*d640*/  BSYNC.RECONVERGENT B4 ;  /* 0x0000000000047941 */ /* 0x000fea0003800200 */
.L_x_8067:
        /* <DEDUP_REMOVED lines=73> */
.L_x_8059:
        /* <DEDUP_REMOVED lines=127> */
.L_x_8072:
[----:B------:R-:W-:Y:S05]  /*e2d0*/  BSYNC.RECONVERGENT B0 ;  /* 0x0000000000007941 */ /* 0x000fea0003800200 */
.L_x_8071:
        /* <DEDUP_REMOVED lines=57> */
[----:B--23--:R-:W-:Y:S05]  /*e670*/  CALL.REL.NOINC `($_ZN2at6native29vectorized_elementwise_kernelILi4EZZZNS0_61_GLOBAL__N__132982cb_23_ActivationSiluKernel_cu_1520ed90_293311silu_kernelERNS_18TensorIteratorBaseEENKUlvE_clEvENKUlvE1_clEvEUlN3c107complexIdEEE_St5arrayIPcLm2EEEEviT0_T1_$__internal_trig_reduction_slowpathd) ;  /* 0x0000051800fc7944 */ /* 0x00cfea0003c00000 */
[----:B------:R-:W-:Y:S02]  /*e680*/  IMAD.MOV.U32 R0, RZ, RZ, R4 ;  /* 0x000000ffff007224 */ /* 0x000fe400078e0004 */
[----:B------:R-:W-:Y:S02]  /*e690*/  IMAD.MOV.U32 R62, RZ, RZ, R6 ;  /* 0x000000ffff3e7224 */ /* 0x000fe400078e0006 */
[----:B------:R-:W-:-:S07]  /*e6a0*/  IMAD.MOV.U32 R63, RZ, RZ, R7 ;  /* 0x000000ffff3f7224 */ /* 0x000fce00078e0007 */
.L_x_8076:
[----:B------:R-:W-:Y:S05]  /*e6b0*/  BSYNC.RECONVERGENT B5 ;  /* 0x0000000000057941 */ /* 0x000fea0003800200 */
.L_x_8075:
[----:B------:R-:W-:Y:S01]  /*e6c0*/  VIADD R0, R0, 0x1 ;  /* 0x0000000100007836 */ /* 0x000fe20000000000 */
[----:B------:R-:W-:Y:S06]  /*e6d0*/  BRA `(.L_x_8077) ;  /* 0x0000000000087947 */ /* 0x000fec0003800000 */
.L_x_8074:
[----:B------:R0:W1:Y:S02]  /*e6e0*/  DMUL R62, RZ, R60 ;  /* 0x0000003cff3e7228 */ /* 0x0000640000000000 */
[----:B01----:R-:W-:-:S07]  /*e6f0*/  IMAD.MOV.U32 R0, RZ, RZ, 0x1 ;  /* 0x00000001ff007424 */ /* 0x003fce00078e00ff */
.L_x_8077:
[----:B------:R-:W-:Y:S05]  /*e700*/  BSYNC.RECONVERGENT B4 ;  /* 0x0000000000047941 */ /* 0x000fea0003800200 */
.L_x_8073:
        /* <DEDUP_REMOVED lines=119> */
[----:B---3--:R-:W-:Y:S05]  /*ee80*/  CALL.REL.NOINC `($_ZN2at6native29vectorized_elementwise_kernelILi4EZZZNS0_61_GLOBAL__N__132982cb_23_ActivationSiluKernel_cu_1520ed90_293311silu_kernelERNS_18TensorIteratorBaseEENKUlvE_clEvENKUlvE1_clEvEUlN3c107complexIdEEE_St5arrayIPcLm2EEEEviT0_T1_$__internal_trig_reduction_slowpathd) ;  /* 0x0000051000f87944 */ /* 0x008fea0003c00000 */
[----:B------:R-:W-:Y:S02]  /*ee90*/  IMAD.MOV.U32 R0, RZ, RZ, R4 ;  /* 0x000000ffff007224 */ /* 0x000fe400078e0004 */
[----:B------:R-:W-:Y:S02]  /*eea0*/  IMAD.MOV.U32 R2, RZ, RZ, R6 ;  /* 0x000000ffff027224 */ /* 0x000fe400078e0006 */
[----:B------:R-:W-:Y:S01]  /*eeb0*/  IMAD.MOV.U32 R3, RZ, RZ, R7 ;  /* 0x000000ffff037224 */ /* 0x000fe200078e0007 */
[----:B------:R-:W-:Y:S06]  /*eec0*/  BRA `(.L_x_8080) ;  /* 0x0000000000087947 */ /* 0x000fec0003800000 */
.L_x_8079:
[----:B------:R0:W1:Y:S02]  /*eed0*/  DMUL R2, RZ, R60 ;  /* 0x0000003cff027228 */ /* 0x0000640000000000 */
[----:B01----:R-:W-:-:S07]  /*eee0*/  IMAD.MOV.U32 R0, RZ, RZ, RZ ;  /* 0x000000ffff007224 */ /* 0x003fce00078e00ff */
.L_x_8080:
[----:B------:R-:W-:Y:S05]  /*eef0*/  BSYNC.RECONVERGENT B4 ;  /* 0x0000000000047941 */ /* 0x000fea0003800200 */
.L_x_8078:
        /* <DEDUP_REMOVED lines=86> */
.L_x_8058:
        /* <DEDUP_REMOVED lines=10> */
.L_x_8081:
[----:B------:R-:W1:Y:S02]  /*f500*/  DADD R58, R42, -R42 ;  /* 0x000000002a3a7229 */ /* 0x000e64000000082a */
[----:B-1----:R-:W-:Y:S02]  /*f510*/  IMAD.MOV.U32 R60, RZ, RZ, R58 ;  /* 0x000000ffff3c7224 */ /* 0x002fe400078e003a */
[----:B------:R-:W-:Y:S01]  /*f520*/  IMAD.MOV.U32 R61, RZ, RZ, R59 ;  /* 0x000000ffff3d7224 */ /* 0x000fe200078e003b */
[----:B------:R-:W-:Y:S06]  /*f530*/  BRA `(.L_x_8070) ;  /* 0x0000001400987947 */ /* 0x000fec0003800000 */
.L_x_8057:
        /* <DEDUP_REMOVED lines=47> */
[----:B0-23--:R-:W-:Y:S05]  /*f830*/  CALL.REL.NOINC `($_ZN2at6native29vectorized_elementwise_kernelILi4EZZZNS0_61_GLOBAL__N__132982cb_23_ActivationSiluKernel_cu_1520ed90_293311silu_kernelERNS_18TensorIteratorBaseEENKUlvE_clEvENKUlvE1_clEvEUlN3c107complexIdEEE_St5arrayIPcLm2EEEEviT0_T1_$__internal_trig_reduction_slowpathd) ;  /* 0x00000508008c7944 */ /* 0x00dfea0003c00000 */
[----:B------:R-:W-:Y:S02]  /*f840*/  IMAD.MOV.U32 R2, RZ, RZ, R6 ;  /* 0x000000ffff027224 */ /* 0x000fe400078e0006 */
[----:B------:R-:W-:-:S07]  /*f850*/  IMAD.MOV.U32 R3, RZ, RZ, R7 ;  /* 0x000000ffff037224 */ /* 0x000fce00078e0007 */
.L_x_8085:
[----:B------:R-:W-:Y:S05]  /*f860*/  BSYNC.RECONVERGENT B5 ;  /* 0x0000000000057941 */ /* 0x000fea0003800200 */
.L_x_8084:
[----:B------:R-:W-:Y:S01]  /*f870*/  VIADD R0, R4, 0x1 ;  /* 0x0000000104007836 */ /* 0x000fe20000000000 */
[----:B------:R-:W-:Y:S06]  /*f880*/  BRA `(.L_x_8086) ;  /* 0x0000000000087947 */ /* 0x000fec0003800000 */
.L_x_8083:
[----:B------:R1:W4:Y:S02]  /*f890*/  DMUL R2, RZ, R60 ;  /* 0x0000003cff027228 */ /* 0x0003240000000000 */
[----:B-1--4-:R-:W-:-:S07]  /*f8a0*/  IMAD.MOV.U32 R0, RZ, RZ, 0x1 ;  /* 0x00000001ff007424 */ /* 0x012fce00078e00ff */
.L_x_8086:
[----:B------:R-:W-:Y:S05]  /*f8b0*/  BSYNC.RECONVERGENT B4 ;  /* 0x0000000000047941 */ /* 0x000fea0003800200 */
.L_x_8082:
        /* <DEDUP_REMOVED lines=117> */
.L_x_8088:
[----:B------:R0:W1:Y:S02]  /*10010*/  DMUL R2, RZ, R60 ;  /* 0x0000003cff027228 */ /* 0x0000640000000000 */
[----:B01----:R-:W-:-:S07]  /*10020*/  IMAD.MOV.U32 R0, RZ, RZ, RZ ;  /* 0x000000ffff007224 */ /* 0x003fce00078e00ff */
.L_x_8089:
[----:B------:R-:W-:Y:S05]  /*10030*/  BSYNC.RECONVERGENT B4 ;  /* 0x0000000000047941 */ /* 0x000fea0003800200 */
.L_x_8087:
        /* <DEDUP_REMOVED lines=64> */
.L_x_8056:
        /* <DEDUP_REMOVED lines=118> */
.L_x_8070:
[----:B------:R-:W-:Y:S05]  /*10ba0*/  BSYNC.RECONVERGENT B3 ;  /* 0x0000000000037941 */ /* 0x000fea0003800200 */
.L_x_8055:
        /* <DEDUP_REMOVED lines=67> */
[----:B0-23--:R-:W-:Y:S05]  /*10fe0*/  CALL.REL.NOINC `($__internal_17_$__cuda_sm20_div_rn_f64_full) ;  /* 0x000004e800787944 */ /* 0x00dfea0003c00000 */
[----:B------:R-:W-:Y:S02]  /*10ff0*/  IMAD.MOV.U32 R46, RZ, RZ, R2 ;  /* 0x000000ffff2e7224 */ /* 0x000fe400078e0002 */
[----:B------:R-:W-:-:S07]  /*11000*/  IMAD.MOV.U32 R47, RZ, RZ, R3 ;  /* 0x000000ffff2f7224 */ /* 0x000fce00078e0003 */
.L_x_8093:
[----:B------:R-:W-:Y:S05]  /*11010*/  BSYNC.RECONVERGENT B1 ;  /* 0x0000000000017941 */ /* 0x000fea0003800200 */
.L_x_8092:
        /* <DEDUP_REMOVED lines=35> */
[----:B0-23--:R-:W-:Y:S05]  /*11250*/  CALL.REL.NOINC `($__internal_16_$__cuda_sm20_dblrcp_rn_slowpath_v3) ;  /* 0x000004e000507944 */ /* 0x00dfea0003c00000 */
.L_x_8095:
[----:B------:R-:W-:Y:S05]  /*11260*/  BSYNC.RECONVERGENT B1 ;  /* 0x0000000000017941 */ /* 0x000fea0003800200 */
.L_x_8094:
        /* <DEDUP_REMOVED lines=17> */
.L_x_8091:
        /* <DEDUP_REMOVED lines=53> */
.L_x_8097:
[----:B------:R-:W-:Y:S05]  /*116d0*/  BSYNC.RECONVERGENT B1 ;  /* 0x0000000000017941 */ /* 0x000fea0003800200 */
.L_x_8096:
        /* <DEDUP_REMOVED lines=57> */
.L_x_8099:
[----:B------:R-:W-:Y:S05]  /*11a70*/  BSYNC.RECONVERGENT B1 ;  /* 0x0000000000017941 */ /* 0x000fea0003800200 */
.L_x_8098:
[----:B------:R-:W-:Y:S05]  /*11a80*/  BRA `(.L_x_8054) ;  /* 0x0000000400a47947 */ /* 0x000fea0003800000 */
.L_x_8090:
        /* <DEDUP_REMOVED lines=51> */
.L_x_8101:
[----:B------:R-:W-:Y:S05]  /*11dc0*/  BSYNC.RECONVERGENT B1 ;  /* 0x0000000000017941 */ /* 0x000fea0003800200 */
.L_x_8100:
        /* <DEDUP_REMOVED lines=36> */
.L_x_8103:
[----:B------:R-:W-:Y:S05]  /*12010*/  BSYNC.RECONVERGENT B1 ;  /* 0x0000000000017941 */ /* 0x000fea0003800200 */
.L_x_8102:
        /* <DEDUP_REMOVED lines=16> */
.L_x_8054:
[----:B------:R-:W-:Y:S05]  /*12120*/  BSYNC.RECONVERGENT B2 ;  /* 0x0000000000027941 */ /* 0x000fea0003800200 */
.L_x_8053:
        /* <DEDUP_REMOVED lines=142> */
.L_x_8112:
[----:B------:R-:W-:Y:S05]  /*12a10*/  BSYNC.RECONVERGENT B0 ;  /* 0x0000000000007941 */ /* 0x000fea0003800200 */
.L_x_8111:
        /* <DEDUP_REMOVED lines=50> */
.L_x_8116:
[----:B------:R-:W-:Y:S05]  /*12d40*/  BSYNC.RECONVERGENT B5 ;  /* 0x0000000000057941 */ /* 0x000fea0003800200 */
.L_x_8115:
[----:B------:R-:W-:Y:S01]  /*12d50*/  VIADD R0, R4, 0x1 ;  /* 0x0000000104007836 */ /* 0x000fe20000000000 */
[----:B------:R-:W-:Y:S06]  /*12d60*/  BRA `(.L_x_8117) ;  /* 0x0000000000087947 */ /* 0x000fec0003800000 */
.L_x_8114:
[----:B0-----:R0:W4:Y:S02]  /*12d70*/  DMUL R2, RZ, R60 ;  /* 0x0000003cff027228 */ /* 0x0011240000000000 */
[----:B0---4-:R-:W-:-:S07]  /*12d80*/  IMAD.MOV.U32 R0, RZ, RZ, 0x1 ;  /* 0x00000001ff007424 */ /* 0x011fce00078e00ff */
.L_x_8117:
[----:B------:R-:W-:Y:S05]  /*12d90*/  BSYNC.RECONVERGENT B4 ;  /* 0x0000000000047941 */ /* 0x000fea0003800200 */
.L_x_8113:
        /* <DEDUP_REMOVED lines=113> */
.L_x_8119:
[----:B------:R0:W2:Y:S02]  /*134b0*/  DMUL R2, RZ, R60 ;  /* 0x0000003cff027228 */ /* 0x0000a40000000000 */
[----:B0-2---:R-:W-:-:S07]  /*134c0*/  IMAD.MOV.U32 R0, RZ, RZ, RZ ;  /* 0x000000ffff007224 */ /* 0x005fce00078e00ff */
.L_x_8120:
[----:B------:R-:W-:Y:S05]  /*134d0*/  BSYNC.RECONVERGENT B4 ;  /* 0x0000000000047941 */ /* 0x000fea0003800200 */
.L_x_8118:
        /* <DEDUP_REMOVED lines=73> */
.L_x_8110:
        /* <DEDUP_REMOVED lines=127> */
.L_x_8123:
[----:B------:R-:W-:Y:S05]  /*14160*/  BSYNC.RECONVERGENT B0 ;  /* 0x0000000000007941 */ /* 0x000fea0003800200 */
.L_x_8122:
        /* <DEDUP_REMOVED lines=61> */
.L_x_8127:
[----:B------:R-:W-:Y:S05]  /*14540*/  BSYNC.RECONVERGENT B5 ;  /* 0x0000000000057941 */ /* 0x000fea0003800200 */
.L_x_8126:
[----:B------:R-:W-:Y:S01]  /*14550*/  VIADD R0, R0, 0x1 ;  /* 0x0000000100007836 */ /* 0x000fe20000000000 */
[----:B------:R-:W-:Y:S06]  /*14560*/  BRA `(.L_x_8128) ;  /* 0x0000000000087947 */ /* 0x000fec0003800000 */
.L_x_8125:
[----:B------:R0:W1:Y:S02]  /*14570*/  DMUL R62, RZ, R60 ;  /* 0x0000003cff3e7228 */ /* 0x0000640000000000 */
[----:B01----:R-:W-:-:S07]  /*14580*/  IMAD.MOV.U32 R0, RZ, RZ, 0x1 ;  /* 0x00000001ff007424 */ /* 0x003fce00078e00ff */
.L_x_8128:
[----:B------:R-:W-:Y:S05]  /*14590*/  BSYNC.RECONVERGENT B4 ;  /* 0x0000000000047941 */ /* 0x000fea0003800200 */
.L_x_8124:
        /* <DEDUP_REMOVED lines=124> */
.L_x_8130:
[----:B------:R0:W1:Y:S02]  /*14d60*/  DMUL R2, RZ, R60 ;  /* 0x0000003cff027228 */ /* 0x0000640000000000 */
[----:B01----:R-:W-:-:S07]  /*14d70*/  IMAD.MOV.U32 R0, RZ, RZ, RZ ;  /* 0x000000ffff007224 */ /* 0x003fce00078e00ff */
.L_x_8131:
[----:B------:R-:W-:Y:S05]  /*14d80*/  BSYNC.RECONVERGENT B4 ;  /* 0x0000000000047941 */ /* 0x000fea0003800200 */
.L_x_8129:
        /* <DEDUP_REMOVED lines=86> */
.L_x_8109:
        /* <DEDUP_REMOVED lines=10> */
.L_x_8132:
[----:B------:R-:W1:Y:S02]  /*15390*/  DADD R58, R10, -R10 ;  /* 0x000000000a3a7229 */ /* 0x000e64000000080a */
[----:B-1----:R-:W-:Y:S02]  /*153a0*/  IMAD.MOV.U32 R60, RZ, RZ, R58 ;  /* 0x000000ffff3c7224 */ /* 0x002fe400078e003a */
[----:B------:R-:W-:Y:S01]  /*153b0*/  IMAD.MOV.U32 R61, RZ, RZ, R59 ;  /* 0x000000ffff3d7224 */ /* 0x000fe200078e003b */
[----:B------:R-:W-:Y:S06]  /*153c0*/  BRA `(.L_x_8121) ;  /* 0x0000001400987947 */ /* 0x000fec0003800000 */
.L_x_8108:
        /* <DEDUP_REMOVED lines=50> */
.L_x_8136:
[----:B------:R-:W-:Y:S05]  /*156f0*/  BSYNC.RECONVERGENT B5 ;  /* 0x0000000000057941 */ /* 0x000fea0003800200 */
.L_x_8135:
[----:B------:R-:W-:Y:S01]  /*15700*/  VIADD R0, R4, 0x1 ;  /* 0x0000000104007836 */ /* 0x000fe20000000000 */
[----:B------:R-:W-:Y:S06]  /*15710*/  BRA `(.L_x_8137) ;  /* 0x0000000000087947 */ /* 0x000fec0003800000 */
.L_x_8134:
[----:B------:R1:W4:Y:S02]  /*15720*/  DMUL R2, RZ, R60 ;  /* 0x0000003cff027228 */ /* 0x0003240000000000 */
[----:B-1--4-:R-:W-:-:S07]  /*15730*/  IMAD.MOV.U32 R0, RZ, RZ, 0x1 ;  /* 0x00000001ff007424 */ /* 0x012fce00078e00ff */
.L_x_8137:
[----:B------:R-:W-:Y:S05]  /*15740*/  BSYNC.RECONVERGENT B4 ;  /* 0x0000000000047941 */ /* 0x000fea0003800200 */
.L_x_8133:
        /* <DEDUP_REMOVED lines=117> */
.L_x_8139:
[----:B------:R0:W1:Y:S02]  /*15ea0*/  DMUL R2, RZ, R60 ;  /* 0x0000003cff027228 */ /* 0x0000640000000000 */
[----:B01----:R-:W-:-:S07]  /*15eb0*/  IMAD.MOV.U32 R0, RZ, RZ, RZ ;  /* 0x000000ffff007224 */ /* 0x003fce00078e00ff */
.L_x_8140:
[----:B------:R-:W-:Y:S05]  /*15ec0*/  BSYNC.RECONVERGENT B4 ;  /* 0x0000000000047941 */ /* 0x000fea0003800200 */
.L_x_8138:
        /* <DEDUP_REMOVED lines=64> */
.L_x_8107:
        /* <DEDUP_REMOVED lines=118> */
.L_x_8121:
[----:B------:R-:W-:Y:S05]  /*16a30*/  BSYNC.RECONVERGENT B3 ;  /* 0x0000000000037941 */ /* 0x000fea0003800200 */
.L_x_8106:
        /* <DEDUP_REMOVED lines=70> */
.L_x_8144:
[----:B------:R-:W-:Y:S05]  /*16ea0*/  BSYNC.RECONVERGENT B1 ;  /* 0x0000000000017941 */ /* 0x000fea0003800200 */
.L_x_8143:
        /* <DEDUP_REMOVED lines=36> */
.L_x_8146:
[----:B------:R-:W-:Y:S05]  /*170f0*/  BSYNC.RECONVERGENT B1 ;  /* 0x0000000000017941 */ /* 0x000fea0003800200 */
.L_x_8145:
        /* <DEDUP_REMOVED lines=17> */
.L_x_8142:
        /* <DEDUP_REMOVED lines=53> */
.L_x_8148:
[----:B------:R-:W-:Y:S05]  /*17560*/  BSYNC.RECONVERGENT B1 ;  /* 0x0000000000017941 */ /* 0x000fea0003800200 */
.L_x_8147:
        /* <DEDUP_REMOVED lines=57> */
.L_x_8150:
[----:B------:R-:W-:Y:S05]  /*17900*/  BSYNC.RECONVERGENT B1 ;  /* 0x0000000000017941 */ /* 0x000fea0003800200 */
.L_x_8149:
[----:B------:R-:W-:Y:S05]  /*17910*/  BRA `(.L_x_8105) ;  /* 0x0000000400a47947 */ /* 0x000fea0003800000 */
.L_x_8141:
        /* <DEDUP_REMOVED lines=51> */
.L_x_8152:
[----:B------:R-:W-:Y:S05]  /*17c50*/  BSYNC.RECONVERGENT B1 ;  /* 0x0000000000017941 */ /* 0x000fea0003800200 */
.L_x_8151:
        /* <DEDUP_REMOVED lines=36> */
.L_x_8154:
[----:B------:R-:W-:Y:S05]  /*17ea0*/  BSYNC.RECONVERGENT B1 ;  /* 0x0000000000017941 */ /* 0x000fea0003800200 */
.L_x_8153:
        /* <DEDUP_REMOVED lines=16> */
.L_x_8105:
[----:B------:R-:W-:Y:S05]  /*17fb0*/  BSYNC.RECONVERGENT B2 ;  /* 0x0000000000027941 */ /* 0x000fea0003800200 */
.L_x_8104:
        /* <DEDUP_REMOVED lines=142> */
.L_x_8163:
[----:B------:R-:W-:Y:S05]  /*188a0*/  BSYNC.RECONVERGENT B0 ;  /* 0x0000000000007941 */ /* 0x000fea0003800200 */
.L_x_8162:
        /* <DEDUP_REMOVED lines=50> */
.L_x_8167:
[----:B------:R-:W-:Y:S05]  /*18bd0*/  BSYNC.RECONVERGENT B5 ;  /* 0x0000000000057941 */ /* 0x000fea0003800200 */
.L_x_8166:
[----:B------:R-:W-:Y:S01]  /*18be0*/  VIADD R0, R4, 0x1 ;  /* 0x0000000104007836 */ /* 0x000fe20000000000 */
[----:B------:R-:W-:Y:S06]  /*18bf0*/  BRA `(.L_x_8168) ;  /* 0x0000000000087947 */ /* 0x000fec0003800000 */
.L_x_8165:
[----:B0-----:R0:W4:Y:S02]  /*18c00*/  DMUL R2, RZ, R60 ;  /* 0x0000003cff027228 */ /* 0x0011240000000000 */
[----:B0---4-:R-:W-:-:S07]  /*18c10*/  IMAD.MOV.U32 R0, RZ, RZ, 0x1 ;  /* 0x00000001ff007424 */ /* 0x011fce00078e00ff */
.L_x_8168:
[----:B------:R-:W-:Y:S05]  /*18c20*/  BSYNC.RECONVERGENT B4 ;  /* 0x0000000000047941 */ /* 0x000fea0003800200 */
.L_x_8164:
        /* <DEDUP_REMOVED lines=113> */
.L_x_8170:
[----:B------:R0:W2:Y:S02]  /*19340*/  DMUL R2, RZ, R60 ;  /* 0x0000003cff027228 */ /* 0x0000a40000000000 */
[----:B0-2---:R-:W-:-:S07]  /*19350*/  IMAD.MOV.U32 R0, RZ, RZ, RZ ;  /* 0x000000ffff007224 */ /* 0x005fce00078e00ff */
.L_x_8171:
[----:B------:R-:W-:Y:S05]  /*19360*/  BSYNC.RECONVERGENT B4 ;  /* 0x0000000000047941 */ /* 0x000fea0003800200 */
.L_x_8169:
        /* <DEDUP_REMOVED lines=73> */
.L_x_8161:
        /* <DEDUP_REMOVED lines=127> */
.L_x_8174:
[----:B------:R-:W-:Y:S05]  /*19ff0*/  BSYNC.RECONVERGENT B0 ;  /* 0x0000000000007941 */ /* 0x000fea0003800200 */
.L_x_8173:
        /* <DEDUP_REMOVED lines=61> */
.L_x_8178:
[----:B------:R-:W-:Y:S05]  /*1a3d0*/  BSYNC.RECONVERGENT B5 ;  /* 0x0000000000057941 */ /* 0x000fea0003800200 */
.L_x_8177:
[----:B------:R-:W-:Y:S01]  /*1a3e0*/  VIADD R0, R0, 0x1 ;  /* 0x0000000100007836 */ /* 0x000fe20000000000 */
[----:B------:R-:W-:Y:S06]  /*1a3f0*/  BRA `(.L_x_8179) ;  /* 0x0000000000087947 */ /* 0x000fec0003800000 */
.L_x_8176:
[----:B------:R0:W1:Y:S02]  /*1a400*/  DMUL R62, RZ, R60 ;  /* 0x0000003cff3e7228 */ /* 0x0000640000000000 */
[----:B01----:R-:W-:-:S07]  /*1a410*/  IMAD.MOV.U32 R0, RZ, RZ, 0x1 ;  /* 0x00000001ff007424 */ /* 0x003fce00078e00ff */
.L_x_8179:
[----:B------:R-:W-:Y:S05]  /*1a420*/  BSYNC.RECONVERGENT B4 ;  /* 0x0000000000047941 */ /* 0x000fea0003800200 */
.L_x_8175:
        /* <DEDUP_REMOVED lines=124> */
.L_x_8181:
[----:B------:R0:W1:Y:S02]  /*1abf0*/  DMUL R2, RZ, R60 ;  /* 0x0000003cff027228 */ /* 0x0000640000000000 */
[----:B01----:R-:W-:-:S07]  /*1ac00*/  IMAD.MOV.U32 R0, RZ, RZ, RZ ;  /* 0x000000ffff007224 */ /* 0x003fce00078e00ff */
.L_x_8182:
[----:B------:R-:W-:Y:S05]  /*1ac10*/  BSYNC.RECONVERGENT B4 ;  /* 0x0000000000047941 */ /* 0x000fea0003800200 */
.L_x_8180:
        /* <DEDUP_REMOVED lines=86> */
.L_x_8160:
        /* <DEDUP_REMOVED lines=10> */
.L_x_8183:
[----:B------:R-:W1:Y:S02]  /*1b220*/  DADD R58, R14, -R14 ;  /* 0x000000000e3a7229 */ /* 0x000e64000000080e */
[----:B-1----:R-:W-:Y:S02]  /*1b230*/  IMAD.MOV.U32 R60, RZ, RZ, R58 ;  /* 0x000000ffff3c7224 */ /* 0x002fe400078e003a */
[----:B------:R-:W-:Y:S01]  /*1b240*/  IMAD.MOV.U32 R61, RZ, RZ, R59 ;  /* 0x000000ffff3d7224 */ /* 0x000fe200078e003b */
[----:B------:R-:W-:Y:S06]  /*1b250*/  BRA `(.L_x_8172) ;  /* 0x0000001400987947 */ /* 0x000fec0003800000 */
.L_x_8159:
        /* <DEDUP_REMOVED lines=50> */
.L_x_8187:
[----:B------:R-:W-:Y:S05]  /*1b580*/  BSYNC.RECONVERGENT B5 ;  /* 0x0000000000057941 */ /* 0x000fea0003800200 */
.L_x_8186:
[----:B------:R-:W-:Y:S01]  /*1b590*/  VIADD R0, R4, 0x1 ;  /* 0x0000000104007836 */ /* 0x000fe20000000000 */
[----:B------:R-:W-:Y:S06]  /*1b5a0*/  BRA `(.L_x_8188) ;  /* 0x0000000000087947 */ /* 0x000fec0003800000 */
.L_x_8185:
[----:B------:R1:W4:Y:S02]  /*1b5b0*/  DMUL R2, RZ, R60 ;  /* 0x0000003cff027228 */ /* 0x0003240000000000 */
[----:B-1--4-:R-:W-:-:S07]  /*1b5c0*/  IMAD.MOV.U32 R0, RZ, RZ, 0x1 ;  /* 0x00000001ff007424 */ /* 0x012fce00078e00ff */
.L_x_8188:
[----:B------:R-:W-:Y:S05]  /*1b5d0*/  BSYNC.RECONVERGENT B4 ;  /* 0x0000000000047941 */ /* 0x000fea0003800200 */
.L_x_8184:
        /* <DEDUP_REMOVED lines=117> */
.L_x_8190:
[----:B------:R0:W1:Y:S02]  /*1bd30*/  DMUL R2, RZ, R60 ;  /* 0x0000003cff027228 */ /* 0x0000640000000000 */
[----:B01----:R-:W-:-:S07]  /*1bd40*/  IMAD.MOV.U32 R0, RZ, RZ, RZ ;  /* 0x000000ffff007224 */ /* 0x003fce00078e00ff */
.L_x_8191:
[----:B------:R-:W-:Y:S05]  /*1bd50*/  BSYNC.RECONVERGENT B4 ;  /* 0x0000000000047941 */ /* 0x000fea0003800200 */
.L_x_8189:
        /* <DEDUP_REMOVED lines=64> */
.L_x_8158:
        /* <DEDUP_REMOVED lines=118> */
.L_x_8172:
[----:B------:R-:W-:Y:S05]  /*1c8c0*/  BSYNC.RECONVERGENT B3 ;  /* 0x0000000000037941 */ /* 0x000fea0003800200 */
.L_x_8157:
        /* <DEDUP_REMOVED lines=70> */
.L_x_8195:
[----:B------:R-:W-:Y:S05]  /*1cd30*/  BSYNC.RECONVERGENT B1 ;  /* 0x0000000000017941 */ /* 0x000fea0003800200 */
.L_x_8194:
        /* <DEDUP_REMOVED lines=36> */
.L_x_8197:
[----:B------:R-:W-:Y:S05]  /*1cf80*/  BSYNC.RECONVERGENT B1 ;  /* 0x0000000000017941 */ /* 0x000fea0003800200 */
.L_x_8196:
        /* <DEDUP_REMOVED lines=17> */
.L_x_8193:
        /* <DEDUP_REMOVED lines=53> */
.L_x_8199:
[----:B------:R-:W-:Y:S05]  /*1d3f0*/  BSYNC.RECONVERGENT B1 ;  /* 0x0000000000017941 */ /* 0x000fea0003800200 */
.L_x_8198:
        /* <DEDUP_REMOVED lines=57> */
.L_x_8201:
[----:B------:R-:W-:Y:S05]  /*1d790*/  BSYNC.RECONVERGENT B1 ;  /* 0x0000000000017941 */ /* 0x000fea0003800200 */
.L_x_8200:
[----:B------:R-:W-:Y:S05]  /*1d7a0*/  BRA `(.L_x_8156) ;  /* 0x0000000400a47947 */ /* 0x000fea0003800000 */
.L_x_8192:
        /* <DEDUP_REMOVED lines=51> */
.L_x_8203:
[----:B------:R-:W-:Y:S05]  /*1dae0*/  BSYNC.RECONVERGENT B1 ;  /* 0x0000000000017941 */ /* 0x000fea0003800200 */
.L_x_8202:
        /* <DEDUP_REMOVED lines=36> */
.L_x_8205:
[----:B------:R-:W-:Y:S05]  /*1dd30*/  BSYNC.RECONVERGENT B1 ;  /* 0x0000000000017941 */ /* 0x000fea0003800200 */
.L_x_8204:
        /* <DEDUP_REMOVED lines=16> */
.L_x_8156:
[----:B------:R-:W-:Y:S05]  /*1de40*/  BSYNC.RECONVERGENT B2 ;  /* 0x0000000000027941 */ /* 0x000fea0003800200 */
.L_x_8155:
        /* <DEDUP_REMOVED lines=142> */
.L_x_8214:
[----:B------:R-:W-:Y:S05]  /*1e730*/  BSYNC.RECONVERGENT B0 ;  /* 0x0000000000007941 */ /* 0x000fea0003800200 */
.L_x_8213:
        /* <DEDUP_REMOVED lines=50> */
.L_x_8218:
[----:B------:R-:W-:Y:S05]  /*1ea60*/  BSYNC.RECONVERGENT B5 ;  /* 0x0000000000057941 */ /* 0x000fea0003800200 */
.L_x_8217:
[----:B------:R-:W-:Y:S01]  /*1ea70*/  VIADD R0, R4, 0x1 ;  /* 0x0000000104007836 */ /* 0x000fe20000000000 */
[----:B------:R-:W-:Y:S06]  /*1ea80*/  BRA `(.L_x_8219) ;  /* 0x0000000000087947 */ /* 0x000fec0003800000 */
.L_x_8216:
[----:B0-----:R0:W4:Y:S02]  /*1ea90*/  DMUL R2, RZ, R60 ;  /* 0x0000003cff027228 */ /* 0x0011240000000000 */
[----:B0---4-:R-:W-:-:S07]  /*1eaa0*/  IMAD.MOV.U32 R0, RZ, RZ, 0x1 ;  /* 0x00000001ff007424 */ /* 0x011fce00078e00ff */
.L_x_8219:
[----:B------:R-:W-:Y:S05]  /*1eab0*/  BSYNC.RECONVERGENT B4 ;  /* 0x0000000000047941 */ /* 0x000fea0003800200 */
.L_x_8215:
        /* <DEDUP_REMOVED lines=113> */
.L_x_8221:
[----:B------:R0:W2:Y:S02]  /*1f1d0*/  DMUL R2, RZ, R60 ;  /* 0x0000003cff027228 */ /* 0x0000a40000000000 */
[----:B0-2---:R-:W-:-:S07]  /*1f1e0*/  IMAD.MOV.U32 R0, RZ, RZ, RZ ;  /* 0x000000ffff007224 */ /* 0x005fce00078e00ff */
.L_x_8222:
[----:B------:R-:W-:Y:S05]  /*1f1f0*/  BSYNC.RECONVERGENT B4 ;  /* 0x0000000000047941 */ /* 0x000fea0003800200 */
.L_x_8220:
        /* <DEDUP_REMOVED lines=73> */
.L_x_8212:
        /* <DEDUP_REMOVED lines=127> */
.L_x_8225:
[----:B------:R-:W-:Y:S05]  /*1fe80*/  BSYNC.RECONVERGENT B0 ;  /* 0x0000000000007941 */ /* 0x000fea0003800200 */
.L_x_8224:
        /* <DEDUP_REMOVED lines=61> */
.L_x_8229:
[----:B------:R-:W-:Y:S05]  /*20260*/  BSYNC.RECONVERGENT B5 ;  /* 0x0000000000057941 */ /* 0x000fea0003800200 */
.L_x_8228:
[----:B------:R-:W-:Y:S01]  /*20270*/  VIADD R0, R0, 0x1 ;  /* 0x0000000100007836 */ /* 0x000fe20000000000 */
[----:B------:R-:W-:Y:S06]  /*20280*/  BRA `(.L_x_8230) ;  /* 0x0000000000087947 */ /* 0x000fec0003800000 */
.L_x_8227:
[----:B------:R0:W1:Y:S02]  /*20290*/  DMUL R62, RZ, R60 ;  /* 0x0000003cff3e7228 */ /* 0x0000640000000000 */
[----:B01----:R-:W-:-:S07]  /*202a0*/  IMAD.MOV.U32 R0, RZ, RZ, 0x1 ;  /* 0x00000001ff007424 */ /* 0x003fce00078e00ff */
.L_x_8230:
[----:B------:R-:W-:Y:S05]  /*202b0*/  BSYNC.RECONVERGENT B4 ;  /* 0x0000000000047941 */ /* 0x000fea0003800200 */
.L_x_8226:
        /* <DEDUP_REMOVED lines=124> */
.L_x_8232:
[----:B------:R0:W1:Y:S02]  /*20a80*/  DMUL R2, RZ, R60 ;  /* 0x0000003cff027228 */ /* 0x0000640000000000 */
[----:B01----:R-:W-:-:S07]  /*20a90*/  IMAD.MOV.U32 R0, RZ, RZ, RZ ;  /* 0x000000ffff007224 */ /* 0x003fce00078e00ff */
.L_x_8233:
[----:B------:R-:W-:Y:S05]  /*20aa0*/  BSYNC.RECONVERGENT B4 ;  /* 0x0000000000047941 */ /* 0x000fea0003800200 */
.L_x_8231:
        /* <DEDUP_REMOVED lines=86> */
.L_x_8211:
        /* <DEDUP_REMOVED lines=10> */
.L_x_8234:
[----:B------:R-:W1:Y:S02]  /*210b0*/  DADD R58, R18, -R18 ;  /* 0x00000000123a7229 */ /* 0x000e640000000812 */
[----:B-1----:R-:W-:Y:S02]  /*210c0*/  IMAD.MOV.U32 R60, RZ, RZ, R58 ;  /* 0x000000ffff3c7224 */ /* 0x002fe400078e003a */
[----:B------:R-:W-:Y:S01]  /*210d0*/  IMAD.MOV.U32 R61, RZ, RZ, R59 ;  /* 0x000000ffff3d7224 */ /* 0x000fe200078e003b */
[----:B------:R-:W-:Y:S06]  /*210e0*/  BRA `(.L_x_8223) ;  /* 0x0000001400987947 */ /* 0x000fec0003800000 */
.L_x_8210:
        /* <DEDUP_REMOVED lines=50> */
.L_x_8238:
[----:B------:R-:W-:Y:S05]  /*21410*/  BSYNC.RECONVERGENT B5 ;  /* 0x0000000000057941 */ /* 0x000fea0003800200 */
.L_x_8237:
[----:B------:R-:W-:Y:S01]  /*21420*/  VIADD R0, R4, 0x1 ;  /* 0x0000000104007836 */ /* 0x000fe20000000000 */
[----:B------:R-:W-:Y:S06]  /*21430*/  BRA `(.L_x_8239) ;  /* 0x0000000000087947 */ /* 0x000fec0003800000 */
.L_x_8236:
[----:B------:R1:W4:Y:S02]  /*21440*/  DMUL R2, RZ, R60 ;  /* 0x0000003cff027228 */ /* 0x0003240000000000 */
[----:B-1--4-:R-:W-:-:S07]  /*21450*/  IMAD.MOV.U32 R0, RZ, RZ, 0x1 ;  /* 0x00000001ff007424 */ /* 0x012fce00078e00ff */
.L_x_8239:
[----:B------:R-:W-:Y:S05]  /*21460*/  BSYNC.RECONVERGENT B4 ;  /* 0x0000000000047941 */ /* 0x000fea0003800200 */
.L_x_8235:
        /* <DEDUP_REMOVED lines=117> */
.L_x_8241:
[----:B------:R0:W1:Y:S02]  /*21bc0*/  DMUL R2, RZ, R60 ;  /* 0x0000003cff027228 */ /* 0x0000640000000000 */
[----:B01----:R-:W-:-:S07]  /*21bd0*/  IMAD.MOV.U32 R0, RZ, RZ, RZ ;  /* 0x000000ffff007224 */ /* 0x003fce00078e00ff */
.L_x_8242:
[----:B------:R-:W-:Y:S05]  /*21be0*/  BSYNC.RECONVERGENT B4 ;  /* 0x0000000000047941 */ /* 0x000fea0003800200 */
.L_x_8240:
        /* <DEDUP_REMOVED lines=64> */
.L_x_8209:
        /* <DEDUP_REMOVED lines=118> */
.L_x_8223:
[----:B------:R-:W-:Y:S05]  /*22750*/  BSYNC.RECONVERGENT B3 ;  /* 0x0000000000037941 */ /* 0x000fea0003800200 */
.L_x_8208:
        /* <DEDUP_REMOVED lines=70> */
.L_x_8246:
[----:B------:R-:W-:Y:S05]  /*22bc0*/  BSYNC.RECONVERGENT B1 ;  /* 0x0000000000017941 */ /* 0x000fea0003800200 */
.L_x_8245:
        /* <DEDUP_REMOVED lines=36> */
.L_x_8248:
[----:B------:R-:W-:Y:S05]  /*22e10*/  BSYNC.RECONVERGENT B1 ;  /* 0x0000000000017941 */ /* 0x000fea0003800200 */
.L_x_8247:
        /* <DEDUP_REMOVED lines=17> */
.L_x_8244:
        /* <DEDUP_REMOVED lines=53> */
.L_x_8250:
[----:B------:R-:W-:Y:S05]  /*23280*/  BSYNC.RECONVERGENT B1 ;  /* 0x0000000000017941 */ /* 0x000fea0003800200 */
.L_x_8249:
        /* <DEDUP_REMOVED lines=57> */
.L_x_8252:
[----:B------:R-:W-:Y:S05]  /*23620*/  BSYNC.RECONVERGENT B1 ;  /* 0x0000000000017941 */ /* 0x000fea0003800200 */
.L_x_8251:
[----:B------:R-:W-:Y:S05]  /*23630*/  BRA `(.L_x_8207) ;  /* 0x0000000400a47947 */ /* 0x000fea0003800000 */
.L_x_8243:
        /* <DEDUP_REMOVED lines=51> */
.L_x_8254:
[----:B------:R-:W-:Y:S05]  /*23970*/  BSYNC.RECONVERGENT B1 ;  /* 0x0000000000017941 */ /* 0x000fea0003800200 */
.L_x_8253:
        /* <DEDUP_REMOVED lines=36> */
.L_x_8256:
[----:B------:R-:W-:Y:S05]  /*23bc0*/  BSYNC.RECONVERGENT B1 ;  /* 0x0000000000017941 */ /* 0x000fea0003800200 */
.L_x_8255:
        /* <DEDUP_REMOVED lines=16> */
.L_x_8207:
[----:B------:R-:W-:Y:S05]  /*23cd0*/  BSYNC.RECONVERGENT B2 ;  /* 0x0000000000027941 */ /* 0x000fea0003800200 */
.L_x_8206:
        /* <DEDUP_REMOVED lines=142> */
.L_x_8265:
[----:B------:R-:W-:Y:S05]  /*245c0*/  BSYNC.RECONVERGENT B0 ;  /* 0x0000000000007941 */ /* 0x000fea0003800200 */
.L_x_8264:
        /* <DEDUP_REMOVED lines=50> */
.L_x_8269:
[----:B------:R-:W-:Y:S05]  /*248f0*/  BSYNC.RECONVERGENT B5 ;  /* 0x0000000000057941 */ /* 0x000fea0003800200 */
.L_x_8268:
[----:B------:R-:W-:Y:S01]  /*24900*/  VIADD R0, R4, 0x1 ;  /* 0x0000000104007836 */ /* 0x000fe20000000000 */
[----:B------:R-:W-:Y:S06]  /*24910*/  BRA `(.L_x_8270) ;  /* 0x0000000000087947 */ /* 0x000fec0003800000 */
.L_x_8267:
[----:B0-----:R0:W4:Y:S02]  /*24920*/  DMUL R2, RZ, R60 ;  /* 0x0000003cff027228 */ /* 0x0011240000000000 */
[----:B0---4-:R-:W-:-:S07]  /*24930*/  IMAD.MOV.U32 R0, RZ, RZ, 0x1 ;  /* 0x00000001ff007424 */ /* 0x011fce00078e00ff */
.L_x_8270:
[----:B------:R-:W-:Y:S05]  /*24940*/  BSYNC.RECONVERGENT B4 ;  /* 0x0000000000047941 */ /* 0x000fea0003800200 */
.L_x_8266:
        /* <DEDUP_REMOVED lines=113> */
.L_x_8272:
[----:B------:R0:W2:Y:S02]  /*25060*/  DMUL R2, RZ, R60 ;  /* 0x0000003cff027228 */ /* 0x0000a40000000000 */
[----:B0-2---:R-:W-:-:S07]  /*25070*/  IMAD.MOV.U32 R0, RZ, RZ, RZ ;  /* 0x000000ffff007224 */ /* 0x005fce00078e00ff */
.L_x_8273:
[----:B------:R-:W-:Y:S05]  /*25080*/  BSYNC.RECONVERGENT B4 ;  /* 0x0000000000047941 */ /* 0x000fea0003800200 */
.L_x_8271:
        /* <DEDUP_REMOVED lines=73> */
.L_x_8263:
        /* <DEDUP_REMOVED lines=127> */
.L_x_8276:
[----:B------:R-:W-:Y:S05]  /*25d10*/  BSYNC.RECONVERGENT B0 ;  /* 0x0000000000007941 */ /* 0x000fea0003800200 */
.L_x_8275:
        /* <DEDUP_REMOVED lines=61> */
.L_x_8280:
[----:B------:R-:W-:Y:S05]  /*260f0*/  BSYNC.RECONVERGENT B5 ;  /* 0x0000000000057941 */ /* 0x000fea0003800200 */
.L_x_8279:
[----:B------:R-:W-:Y:S01]  /*26100*/  VIADD R0, R0, 0x1 ;  /* 0x0000000100007836 */ /* 0x000fe20000000000 */
[----:B------:R-:W-:Y:S06]  /*26110*/  BRA `(.L_x_8281) ;  /* 0x0000000000087947 */ /* 0x000fec0003800000 */
.L_x_8278:
[----:B------:R0:W1:Y:S02]  /*26120*/  DMUL R62, RZ, R60 ;  /* 0x0000003cff3e7228 */ /* 0x0000640000000000 */
[----:B01----:R-:W-:-:S07]  /*26130*/  IMAD.MOV.U32 R0, RZ, RZ, 0x1 ;  /* 0x00000001ff007424 */ /* 0x003fce00078e00ff */
.L_x_8281:
[----:B------:R-:W-:Y:S05]  /*26140*/  BSYNC.RECONVERGENT B4 ;  /* 0x0000000000047941 */ /* 0x000fea0003800200 */
.L_x_8277:
        /* <DEDUP_REMOVED lines=124> */
.L_x_8283:
[----:B------:R0:W1:Y:S02]  /*26910*/  DMUL R2, RZ, R60 ;  /* 0x0000003cff027228 */ /* 0x0000640000000000 */
[----:B01----:R-:W-:-:S07]  /*26920*/  IMAD.MOV.U32 R0, RZ, RZ, RZ ;  /* 0x000000ffff007224 */ /* 0x003fce00078e00ff */
.L_x_8284:
[----:B------:R-:W-:Y:S05]  /*26930*/  BSYNC.RECONVERGENT B4 ;  /* 0x0000000000047941 */ /* 0x000fea0003800200 */
.L_x_8282:
        /* <DEDUP_REMOVED lines=86> */
.L_x_8262:
        /* <DEDUP_REMOVED lines=10> */
.L_x_8285:
[----:B------:R-:W1:Y:S02]  /*26f40*/  DADD R58, R22, -R22 ;  /* 0x00000000163a7229 */ /* 0x000e640000000816 */
[----:B-1----:R-:W-:Y:S02]  /*26f50*/  IMAD.MOV.U32 R60, RZ, RZ, R58 ;  /* 0x000000ffff3c7224 */ /* 0x002fe400078e003a */
[----:B------:R-:W-:Y:S01]  /*26f60*/  IMAD.MOV.U32 R61, RZ, RZ, R59 ;  /* 0x000000ffff3d7224 */ /* 0x000fe200078e003b */
[----:B------:R-:W-:Y:S06]  /*26f70*/  BRA `(.L_x_8274) ;  /* 0x0000001400987947 */ /* 0x000fec0003800000 */
.L_x_8261:
        /* <DEDUP_REMOVED lines=50> */
.L_x_8289:
[----:B------:R-:W-:Y:S05]  /*272a0*/  BSYNC.RECONVERGENT B5 ;  /* 0x0000000000057941 */ /* 0x000fea0003800200 */
.L_x_8288:
[----:B------:R-:W-:Y:S01]  /*272b0*/  VIADD R0, R4, 0x1 ;  /* 0x0000000104007836 */ /* 0x000fe20000000000 */
[----:B------:R-:W-:Y:S06]  /*272c0*/  BRA `(.L_x_8290) ;  /* 0x0000000000087947 */ /* 0x000fec0003800000 */
.L_x_8287:
[----:B------:R1:W4:Y:S02]  /*272d0*/  DMUL R2, RZ, R60 ;  /* 0x0000003cff027228 */ /* 0x0003240000000000 */
[----:B-1--4-:R-:W-:-:S07]  /*272e0*/  IMAD.MOV.U32 R0, RZ, RZ, 0x1 ;  /* 0x00000001ff007424 */ /* 0x012fce00078e00ff */
.L_x_8290:
[----:B------:R-:W-:Y:S05]  /*272f0*/  BSYNC.RECONVERGENT B4 ;  /* 0x0000000000047941 */ /* 0x000fea0003800200 */
.L_x_8286:
        /* <DEDUP_REMOVED lines=117> */
.L_x_8292:
[----:B------:R0:W1:Y:S02]  /*27a50*/  DMUL R2, RZ, R60 ;  /* 0x0000003cff027228 */ /* 0x0000640000000000 */
[----:B01----:R-:W-:-:S07]  /*27a60*/  IMAD.MOV.U32 R0, RZ, RZ, RZ ;  /* 0x000000ffff007224 */ /* 0x003fce00078e00ff */
.L_x_8293:
[----:B------:R-:W-:Y:S05]  /*27a70*/  BSYNC.RECONVERGENT B4 ;  /* 0x0000000000047941 */ /* 0x000fea0003800200 */
.L_x_8291:
        /* <DEDUP_REMOVED lines=64> */
.L_x_8260:
        /* <DEDUP_REMOVED lines=118> */
.L_x_8274:
[----:B------:R-:W-:Y:S05]  /*285e0*/  BSYNC.RECONVERGENT B3 ;  /* 0x0000000000037941 */ /* 0x000fea0003800200 */
.L_x_8259:
        /* <DEDUP_REMOVED lines=70> */
.L_x_8297:
[----:B------:R-:W-:Y:S05]  /*28a50*/  BSYNC.RECONVERGENT B1 ;  /* 0x0000000000017941 */ /* 0x000fea0003800200 */
.L_x_8296:
        /* <DEDUP_REMOVED lines=36> */
.L_x_8299:
[----:B------:R-:W-:Y:S05]  /*28ca0*/  BSYNC.RECONVERGENT B1 ;  /* 0x0000000000017941 */ /* 0x000fea0003800200 */
.L_x_8298:
        /* <DEDUP_REMOVED lines=17> */
.L_x_8295:
        /* <DEDUP_REMOVED lines=53> */
.L_x_8301:
[----:B------:R-:W-:Y:S05]  /*29110*/  BSYNC.RECONVERGENT B1 ;  /* 0x0000000000017941 */ /* 0x000fea0003800200 */
.L_x_8300:
        /* <DEDUP_REMOVED lines=57> */
.L_x_8303:
[----:B------:R-:W-:Y:S05]  /*294b0*/  BSYNC.RECONVERGENT B1 ;  /* 0x0000000000017941 */ /* 0x000fea0003800200 */
.L_x_8302:
[----:B------:R-:W-:Y:S05]  /*294c0*/  BRA `(.L_x_8258) ;  /* 0x0000000400a47947 */ /* 0x000fea0003800000 */
.L_x_8294:
        /* <DEDUP_REMOVED lines=51> */
.L_x_8305:
[----:B------:R-:W-:Y:S05]  /*29800*/  BSYNC.RECONVERGENT B1 ;  /* 0x0000000000017941 */ /* 0x000fea0003800200 */
.L_x_8304:
        /* <DEDUP_REMOVED lines=36> */
.L_x_8307:
[----:B------:R-:W-:Y:S05]  /*29a50*/  BSYNC.RECONVERGENT B1 ;  /* 0x0000000000017941 */ /* 0x000fea0003800200 */
.L_x_8306:
        /* <DEDUP_REMOVED lines=16> */
.L_x_8258:
[----:B------:R-:W-:Y:S05]  /*29b60*/  BSYNC.RECONVERGENT B2 ;  /* 0x0000000000027941 */ /* 0x000fea0003800200 */
.L_x_8257:
        /* <DEDUP_REMOVED lines=142> */
.L_x_8316:
[----:B------:R-:W-:Y:S05]  /*2a450*/  BSYNC.RECONVERGENT B0 ;  /* 0x0000000000007941 */ /* 0x000fea0003800200 */
.L_x_8315:
        /* <DEDUP_REMOVED lines=47> */
[----:B--234-:R-:W-:Y:S05]  /*2a750*/  CALL.REL.NOINC `($_ZN2at6native29vectorized_elementwise_kernelILi4EZZZNS0_61_GLOBAL__N__132982cb_23_ActivationSiluKernel_cu_1520ed90_293311silu_kernelERNS_18TensorIteratorBaseEENKUlvE_clEvENKUlvE1_clEvEUlN3c107complexIdEEE_St5arrayIPcLm2EEEEviT0_T1_$__internal_trig_reduction_slowpathd) ;  /* 0x0000035800c47944 */ /* 0x01cfea0003c00000 */
[----:B------:R-:W-:Y:S02]  /*2a760*/  IMAD.MOV.U32 R2, RZ, RZ, R6 ;  /* 0x000000ffff027224 */ /* 0x000fe400078e0006 */
[----:B------:R-:W-:-:S07]  /*2a770*/  IMAD.MOV.U32 R3, RZ, RZ, R7 ;  /* 0x000000ffff037224 */ /* 0x000fce00078e0007 */
.L_x_8320:
[----:B------:R-:W-:Y:S05]  /*2a780*/  BSYNC.RECONVERGENT B5 ;  /* 0x0000000000057941 */ /* 0x000fea0003800200 */
.L_x_8319:
[----:B------:R-:W-:Y:S01]  /*2a790*/  VIADD R0, R4, 0x1 ;  /* 0x0000000104007836 */ /* 0x000fe20000000000 */
[----:B------:R-:W-:Y:S06]  /*2a7a0*/  BRA `(.L_x_8321) ;  /* 0x0000000000087947 */ /* 0x000fec0003800000 */
.L_x_8318:
[----:B-1----:R1:W0:Y:S02]  /*2a7b0*/  DMUL R2, RZ, R60 ;  /* 0x0000003cff027228 */ /* 0x0022240000000000 */
[----:B01----:R-:W-:-:S07]  /*2a7c0*/  IMAD.MOV.U32 R0, RZ, RZ, 0x1 ;  /* 0x00000001ff007424 */ /* 0x003fce00078e00ff */
.L_x_8321:
[----:B------:R-:W-:Y:S05]  /*2a7d0*/  BSYNC.RECONVERGENT B4 ;  /* 0x0000000000047941 */ /* 0x000fea0003800200 */
.L_x_8317:
        /* <DEDUP_REMOVED lines=108> */
[----:B----4-:R-:W-:Y:S05]  /*2aea0*/  CALL.REL.NOINC `($_ZN2at6native29vectorized_elementwise_kernelILi4EZZZNS0_61_GLOBAL__N__132982cb_23_ActivationSiluKernel_cu_1520ed90_293311silu_kernelERNS_18TensorIteratorBaseEENKUlvE_clEvENKUlvE1_clEvEUlN3c107complexIdEEE_St5arrayIPcLm2EEEEviT0_T1_$__internal_trig_reduction_slowpathd) ;  /* 0x0000035000f07944 */ /* 0x010fea0003c00000 */
[----:B------:R-:W-:Y:S02]  /*2aeb0*/  IMAD.MOV.U32 R0, RZ, RZ, R4 ;  /* 0x000000ffff007224 */ /* 0x000fe400078e0004 */
[----:B------:R-:W-:Y:S02]  /*2aec0*/  IMAD.MOV.U32 R2, RZ, RZ, R6 ;  /* 0x000000ffff027224 */ /* 0x000fe400078e0006 */
[----:B------:R-:W-:Y:S01]  /*2aed0*/  IMAD.MOV.U32 R3, RZ, RZ, R7 ;  /* 0x000000ffff037224 */ /* 0x000fe200078e0007 */
[----:B------:R-:W-:Y:S06]  /*2aee0*/  BRA `(.L_x_8324) ;  /* 0x0000000000087947 */ /* 0x000fec0003800000 */
.L_x_8323:
[----:B------:R0:W1:Y:S02]  /*2aef0*/  DMUL R2, RZ, R60 ;  /* 0x0000003cff027228 */ /* 0x0000640000000000 */
[----:B01----:R-:W-:-:S07]  /*2af00*/  IMAD.MOV.U32 R0, RZ, RZ, RZ ;  /* 0x000000ffff007224 */ /* 0x003fce00078e00ff */
.L_x_8324:
[----:B------:R-:W-:Y:S05]  /*2af10*/  BSYNC.RECONVERGENT B4 ;  /* 0x0000000000047941 */ /* 0x000fea0003800200 */
.L_x_8322:
        /* <DEDUP_REMOVED lines=73> */
.L_x_8314:
        /* <DEDUP_REMOVED lines=127> */
.L_x_8327:
[----:B------:R-:W-:Y:S05]  /*2bba0*/  BSYNC.RECONVERGENT B0 ;  /* 0x0000000000007941 */ /* 0x000fea0003800200 */
.L_x_8326:
        /* <DEDUP_REMOVED lines=59> */
[----:B------:R-:W-:-:S07]  /*2bf60*/  IMAD.MOV.U32 R3, RZ, RZ, R7 ;  /* 0x000000ffff037224 */ /* 0x000fce00078e0007 */
.L_x_8331:
[----:B------:R-:W-:Y:S05]  /*2bf70*/  BSYNC.RECONVERGENT B5 ;  /* 0x0000000000057941 */ /* 0x000fea0003800200 */
.L_x_8330:
[----:B------:R-:W-:Y:S01]  /*2bf80*/  VIADD R0, R4, 0x1 ;  /* 0x0000000104007836 */ /* 0x000fe20000000000 */
[----:B------:R-:W-:Y:S06]  /*2bf90*/  BRA `(.L_x_8332) ;  /* 0x0000000000087947 */ /* 0x000fec0003800000 */
.L_x_8329:
[----:B------:R0:W1:Y:S02]  /*2bfa0*/  DMUL R2, RZ, R60 ;  /* 0x0000003cff027228 */ /* 0x0000640000000000 */
[----:B01----:R-:W-:-:S07]  /*2bfb0*/  IMAD.MOV.U32 R0, RZ, RZ, 0x1 ;  /* 0x00000001ff007424 */ /* 0x003fce00078e00ff */
.L_x_8332:
[----:B------:R-:W-:Y:S05]  /*2bfc0*/  BSYNC.RECONVERGENT B4 ;  /* 0x0000000000047941 */ /* 0x000fea0003800200 */
.L_x_8328:
        /* <DEDUP_REMOVED lines=124> */
.L_x_8334:
[----:B------:R0:W1:Y:S02]  /*2c790*/  DMUL R2, RZ, R60 ;  /* 0x0000003cff027228 */ /* 0x0000640000000000 */
[----:B01----:R-:W-:-:S07]  /*2c7a0*/  IMAD.MOV.U32 R0, RZ, RZ, RZ ;  /* 0x000000ffff007224 */ /* 0x003fce00078e00ff */
.L_x_8335:
[----:B------:R-:W-:Y:S05]  /*2c7b0*/  BSYNC.RECONVERGENT B4 ;  /* 0x0000000000047941 */ /* 0x000fea0003800200 */
.L_x_8333:
        /* <DEDUP_REMOVED lines=86> */
.L_x_8313:
        /* <DEDUP_REMOVED lines=10> */
.L_x_8336:
[----:B------:R-:W1:Y:S02]  /*2cdc0*/  DADD R58, R26, -R26 ;  /* 0x000000001a3a7229 */ /* 0x000e64000000081a */
[----:B-1----:R-:W-:Y:S02]  /*2cdd0*/  IMAD.MOV.U32 R60, RZ, RZ, R58 ;  /* 0x000000ffff3c7224 */ /* 0x002fe400078e003a */
[----:B------:R-:W-:Y:S01]  /*2cde0*/  IMAD.MOV.U32 R61, RZ, RZ, R59 ;  /* 0x000000ffff3d7224 */ /* 0x000fe200078e003b */
[----:B------:R-:W-:Y:S06]  /*2cdf0*/  BRA `(.L_x_8325) ;  /* 0x0000001400987947 */ /* 0x000fec0003800000 */
.L_x_8312:
        /* <DEDUP_REMOVED lines=50> */
.L_x_8340:
[----:B------:R-:W-:Y:S05]  /*2d120*/  BSYNC.RECONVERGENT B5 ;  /* 0x0000000000057941 */ /* 0x000fea0003800200 */
.L_x_8339:
[----:B------:R-:W-:Y:S01]  /*2d130*/  VIADD R0, R4, 0x1 ;  /* 0x0000000104007836 */ /* 0x000fe20000000000 */
[----:B------:R-:W-:Y:S06]  /*2d140*/  BRA `(.L_x_8341) ;  /* 0x0000000000087947 */ /* 0x000fec0003800000 */
.L_x_8338:
[----:B------:R1:W4:Y:S02]  /*2d150*/  DMUL R2, RZ, R60 ;  /* 0x0000003cff027228 */ /* 0x0003240000000000 */
[----:B-1--4-:R-:W-:-:S07]  /*2d160*/  IMAD.MOV.U32 R0, RZ, RZ, 0x1 ;  /* 0x00000001ff007424 */ /* 0x012fce00078e00ff */
.L_x_8341:
[----:B------:R-:W-:Y:S05]  /*2d170*/  BSYNC.RECONVERGENT B4 ;  /* 0x0000000000047941 */ /* 0x000fea0003800200 */
.L_x_8337:
        /* <DEDUP_REMOVED lines=112> */
[----:B0--3--:R-:W-:Y:S05]  /*2d880*/  CALL.REL.NOINC `($_ZN2at6native29vectorized_elementwise_kernelILi4EZZZNS0_61_GLOBAL__N__132982cb_23_ActivationSiluKernel_cu_1520ed90_293311silu_kernelERNS_18TensorIteratorBaseEENKUlvE_clEvENKUlvE1_clEvEUlN3c107complexIdEEE_St5arrayIPcLm2EEEEviT0_T1_$__internal_trig_reduction_slowpathd) ;  /* 0x0000032800787944 */ /* 0x009fea0003c00000 */
[----:B------:R-:W-:Y:S02]  /*2d890*/  IMAD.MOV.U32 R0, RZ, RZ, R4 ;  /* 0x000000ffff007224 */ /* 0x000fe400078e0004 */
[----:B------:R-:W-:Y:S02]  /*2d8a0*/  IMAD.MOV.U32 R2, RZ, RZ, R6 ;  /* 0x000000ffff027224 */ /* 0x000fe400078e0006 */
[----:B------:R-:W-:Y:S01]  /*2d8b0*/  IMAD.MOV.U32 R3, RZ, RZ, R7 ;  /* 0x000000ffff037224 */ /* 0x000fe200078e0007 */
[----:B------:R-:W-:Y:S06]  /*2d8c0*/  BRA `(.L_x_8344) ;  /* 0x0000000000087947 */ /* 0x000fec0003800000 */
.L_x_8343:
[----:B------:R1:W2:Y:S02]  /*2d8d0*/  DMUL R2, RZ, R60 ;  /* 0x0000003cff027228 */ /* 0x0002a40000000000 */
[----:B-12---:R-:W-:-:S07]  /*2d8e0*/  IMAD.MOV.U32 R0, RZ, RZ, RZ ;  /* 0x000000ffff007224 */ /* 0x006fce00078e00ff */
.L_x_8344:
[----:B------:R-:W-:Y:S05]  /*2d8f0*/  BSYNC.RECONVERGENT B4 ;  /* 0x0000000000047941 */ /* 0x000fea0003800200 */
.L_x_8342:
        /* <DEDUP_REMOVED lines=64> */
.L_x_8311:
        /* <DEDUP_REMOVED lines=118> */
.L_x_8325:
[----:B------:R-:W-:Y:S05]  /*2e460*/  BSYNC.RECONVERGENT B3 ;  /* 0x0000000000037941 */ /* 0x000fea0003800200 */
.L_x_8310:
        /* <DEDUP_REMOVED lines=70> */
.L_x_8348:
[----:B------:R-:W-:Y:S05]  /*2e8d0*/  BSYNC.RECONVERGENT B1 ;  /* 0x0000000000017941 */ /* 0x000fea0003800200 */
.L_x_8347:
        /* <DEDUP_REMOVED lines=36> */
.L_x_8350:
[----:B------:R-:W-:Y:S05]  /*2eb20*/  BSYNC.RECONVERGENT B1 ;  /* 0x0000000000017941 */ /* 0x000fea0003800200 */
.L_x_8349:
        /* <DEDUP_REMOVED lines=17> */
.L_x_8346:
        /* <DEDUP_REMOVED lines=53> */
.L_x_8352:
[----:B------:R-:W-:Y:S05]  /*2ef90*/  BSYNC.RECONVERGENT B1 ;  /* 0x0000000000017941 */ /* 0x000fea0003800200 */
.L_x_8351:
        /* <DEDUP_REMOVED lines=57> */
.L_x_8354:
[----:B------:R-:W-:Y:S05]  /*2f330*/  BSYNC.RECONVERGENT B1 ;  /* 0x0000000000017941 */ /* 0x000fea0003800200 */
.L_x_8353:
[----:B------:R-:W-:Y:S05]  /*2f340*/  BRA `(.L_x_8309) ;  /* 0x0000000400a47947 */ /* 0x000fea0003800000 */
.L_x_8345:
        /* <DEDUP_REMOVED lines=51> */
.L_x_8356:
[----:B------:R-:W-:Y:S05]  /*2f680*/  BSYNC.RECONVERGENT B1 ;  /* 0x0000000000017941 */ /* 0x000fea0003800200 */
.L_x_8355:
        /* <DEDUP_REMOVED lines=36> */
.L_x_8358:
[----:B------:R-:W-:Y:S05]  /*2f8d0*/  BSYNC.RECONVERGENT B1 ;  /* 0x0000000000017941 */ /* 0x000fea0003800200 */
.L_x_8357:
        /* <DEDUP_REMOVED lines=16> */
.L_x_8309:
[----:B------:R-:W-:Y:S05]  /*2f9e0*/  BSYNC.RECONVERGENT B2 ;  /* 0x0000000000027941 */ /* 0x000fea0003800200 */
.L_x_8308:
        /* <DEDUP_REMOVED lines=25> */
.L_x_8361:
[----:B------:R-:W-:-:S13]  /*2fb80*/  ISETP.GE.AND P0, PT, R0, R55, PT ;  /* 0x000000370000720c */ /* 0x000fda0003f06270 */
[----:B------:R-:W-:Y:S05]  /*2fb90*/  @P0 BRA `(.L_x_8363) ;  /* 0x0000000000300947 */ /* 0x000fea0003800000 */
[----:B-12---:R-:W1:Y:S01]  /*2fba0*/  LDC.64 R4, c[0x0][0x388] ;  /* 0x0000e200ff047b82 */ /* 0x006e620000000a00 */
[----:B------:R-:W-:Y:S02]  /*2fbb0*/  IMAD R7, R3, 0x400, R0 ;  /* 0x0000040003077824 */ /* 0x000fe400078e0200 */
[----:B------:R-:W-:Y:S02]  /*2fbc0*/  VIADD R0, R0, 0x80 ;  /* 0x0000008000007836 */ /* 0x000fe40000000000 */
[----:B-1----:R-:W-:-:S05]  /*2fbd0*/  IMAD.WIDE.U32 R4, R7, 0x10, R4 ;  /* 0x0000001007047825 */ /* 0x002fca00078e0004 */
[----:B------:R2:W-:Y:S02]  /*2fbe0*/  STG.E.128 desc[UR4][R4.64], R40 ;  /* 0x0000002804007986 */ /* 0x0005e4000c101d04 */
.L_x_8362:
[----:B------:R-:W-:-:S13]  /*2fbf0*/  ISETP.GE.AND P0, PT, R0, R55, PT ;  /* 0x000000370000720c */ /* 0x000fda0003f06270 */
[----:B------:R-:W-:Y:S05]  /*2fc00*/  @P0 BRA `(.L_x_8364) ;  /* 0x0000000000340947 */ /* 0x000fea0003800000 */
[----:B-12---:R-:W1:Y:S01]  /*2fc10*/  LDC.64 R4, c[0x0][0x388] ;  /* 0x0000e200ff047b82 */ /* 0x006e620000000a00 */
[----:B------:R-:W-:Y:S02]  /*2fc20*/  IMAD R7, R3, 0x400, R0 ;  /* 0x0000040003077824 */ /* 0x000fe400078e0200 */
[----:B------:R-:W-:Y:S02]  /*2fc30*/  VIADD R0, R0, 0x80 ;  /* 0x0000008000007836 */ /* 0x000fe40000000000 */
[----:B-1----:R-:W-:-:S05]  /*2fc40*/  IMAD.WIDE.U32 R4, R7, 0x10, R4 ;  /* 0x0000001007047825 */ /* 0x002fca00078e0004 */
[----:B------:R4:W-:Y:S02]  /*2fc50*/  STG.E.128 desc[UR4][R4.64], R8 ;  /* 0x0000000804007986 */ /* 0x0009e4000c101d04 */
.L_x_8363:
        /* <DEDUP_REMOVED lines=8> */
.L_x_8364:
[----:B------:R-:W-:Y:S05]  /*2fce0*/  BSYNC.RELIABLE B1 ;  /* 0x0000000000017941 */ /* 0x000fea0003800100 */
.L_x_8360:
[----:B------:R-:W-:-:S13]  /*2fcf0*/  ISETP.GE.AND P0, PT, R0, R55, PT ;  /* 0x000000370000720c */ /* 0x000fda0003f06270 */
[----:B-12-4-:R-:W1:Y:S01]  /*2fd00*/  @!P0 LDC.64 R4, c[0x0][0x388] ;  /* 0x0000e200ff048b82 */ /* 0x016e620000000a00 */
[----:B------:R-:W-:Y:S02]  /*2fd10*/  @!P0 IMAD R7, R3, 0x400, R0 ;  /* 0x0000040003078824 */ /* 0x000fe400078e0200 */
[----:B------:R-:W-:Y:S02]  /*2fd20*/  @!P0 VIADD R0, R0, 0x80 ;  /* 0x0000008000008836 */ /* 0x000fe40000000000 */
[----:B-1----:R-:W-:-:S05]  /*2fd30*/  @!P0 IMAD.WIDE.U32 R4, R7, 0x10, R4 ;  /* 0x0000001007048825 */ /* 0x002fca00078e0004 */
[----:B------:R1:W-:Y:S02]  /*2fd40*/  @!P0 STG.E.128 desc[UR4][R4.64], R16 ;  /* 0x0000001004008986 */ /* 0x0003e4000c101d04 */
.L_x_8365:
[----:B------:R-:W-:Y:S05]  /*2fd50*/  BSYNC.RECONVERGENT B0 ;  /* 0x0000000000007941 */ /* 0x000fea0003800200 */
.L_x_8359:
        /* <DEDUP_REMOVED lines=8> */
.L_x_7957:
        /* <DEDUP_REMOVED lines=135> */
.L_x_8367:
        /* <DEDUP_REMOVED lines=56> */
[----:B-----5:R-:W-:Y:S05]  /*309d0*/  CALL.REL.NOINC `($_ZN2at6native29vectorized_elementwise_kernelILi4EZZZNS0_61_GLOBAL__N__132982cb_23_ActivationSiluKernel_cu_1520ed90_293311silu_kernelERNS_18TensorIteratorBaseEENKUlvE_clEvENKUlvE1_clEvEUlN3c107complexIdEEE_St5arrayIPcLm2EEEEviT0_T1_$__internal_trig_reduction_slowpathd) ;  /* 0x000002f800247944 */ /* 0x020fea0003c00000 */
[----:B------:R-:W-:Y:S02]  /*309e0*/  IMAD.MOV.U32 R2, RZ, RZ, R6 ;  /* 0x000000ffff027224 */ /* 0x000fe400078e0006 */
[----:B------:R-:W-:-:S07]  /*309f0*/  IMAD.MOV.U32 R3, RZ, RZ, R7 ;  /* 0x000000ffff037224 */ /* 0x000fce00078e0007 */
.L_x_8373:
[----:B------:R-:W-:Y:S05]  /*30a00*/  BSYNC.RECONVERGENT B4 ;  /* 0x0000000000047941 */ /* 0x000fea0003800200 */
.L_x_8372:
[----:B------:R-:W-:-:S07]  /*30a10*/  VIADD R0, R4, 0x1 ;  /* 0x0000000104007836 */ /* 0x000fce0000000000 */
.L_x_8371:
[----:B------:R-:W-:Y:S05]  /*30a20*/  BSYNC.RECONVERGENT B3 ;  /* 0x0000000000037941 */ /* 0x000fea0003800200 */
.L_x_8370:
        /* <DEDUP_REMOVED lines=120> */
[----:B------:R-:W-:Y:S02]  /*311b0*/  IMAD.MOV.U32 R2, RZ, RZ, R6 ;  /* 0x000000ffff027224 */ /* 0x000fe400078e0006 */
[----:B------:R-:W-:-:S07]  /*311c0*/  IMAD.MOV.U32 R3, RZ, RZ, R7 ;  /* 0x000000ffff037224 */ /* 0x000fce00078e0007 */
.L_x_8375:
[----:B------:R-:W-:Y:S05]  /*311d0*/  BSYNC.RECONVERGENT B3 ;  /* 0x0000000000037941 */ /* 0x000fea0003800200 */
.L_x_8374:
        /* <DEDUP_REMOVED lines=64> */
.L_x_8369:
        /* <DEDUP_REMOVED lines=15> */
.L_x_8376:
        /* <DEDUP_REMOVED lines=134> */
.L_x_8379:
[----:B------:R-:W-:Y:S05]  /*31f30*/  BSYNC.RECONVERGENT B0 ;  /* 0x0000000000007941 */ /* 0x000fea0003800200 */
.L_x_8378:
        /* <DEDUP_REMOVED lines=62> */
.L_x_8383:
[----:B------:R-:W-:Y:S05]  /*32320*/  BSYNC.RECONVERGENT B4 ;  /* 0x0000000000047941 */ /* 0x000fea0003800200 */
.L_x_8382:
[----:B------:R-:W-:-:S07]  /*32330*/  VIADD R0, R0, 0x1 ;  /* 0x0000000100007836 */ /* 0x000fce0000000000 */
.L_x_8381:
[----:B------:R-:W-:Y:S05]  /*32340*/  BSYNC.RECONVERGENT B3 ;  /* 0x0000000000037941 */ /* 0x000fea0003800200 */
.L_x_8380:
        /* <DEDUP_REMOVED lines=129> */
.L_x_8385:
[----:B------:R-:W-:Y:S05]  /*32b60*/  BSYNC.RECONVERGENT B3 ;  /* 0x0000000000037941 */ /* 0x000fea0003800200 */
.L_x_8384:
        /* <DEDUP_REMOVED lines=86> */
.L_x_8377:
        /* <DEDUP_REMOVED lines=123> */
.L_x_8387:
[----:B------:R-:W-:Y:S05]  /*33880*/  BSYNC.RECONVERGENT B0 ;  /* 0x0000000000007941 */ /* 0x000fea0003800200 */
.L_x_8386:
        /* <DEDUP_REMOVED lines=48> */
[----:B-1---5:R-:W-:Y:S05]  /*33b90*/  CALL.REL.NOINC `($_ZN2at6native29vectorized_elementwise_kernelILi4EZZZNS0_61_GLOBAL__N__132982cb_23_ActivationSiluKernel_cu_1520ed90_293311silu_kernelERNS_18TensorIteratorBaseEENKUlvE_clEvENKUlvE1_clEvEUlN3c107complexIdEEE_St5arrayIPcLm2EEEEviT0_T1_$__internal_trig_reduction_slowpathd) ;  /* 0x000002c400b47944 */ /* 0x022fea0003c00000 */
[----:B------:R-:W-:Y:S02]  /*33ba0*/  IMAD.MOV.U32 R2, RZ, RZ, R6 ;  /* 0x000000ffff027224 */ /* 0x000fe400078e0006 */
[----:B------:R-:W-:-:S07]  /*33bb0*/  IMAD.MOV.U32 R3, RZ, RZ, R7 ;  /* 0x000000ffff037224 */ /* 0x000fce00078e0007 */
.L_x_8391:
[----:B------:R-:W-:Y:S05]  /*33bc0*/  BSYNC.RECONVERGENT B4 ;  /* 0x0000000000047941 */ /* 0x000fea0003800200 */
.L_x_8390:
[----:B------:R-:W-:-:S07]  /*33bd0*/  VIADD R0, R4, 0x1 ;  /* 0x0000000104007836 */ /* 0x000fce0000000000 */
.L_x_8389:
[----:B------:R-:W-:Y:S05]  /*33be0*/  BSYNC.RECONVERGENT B3 ;  /* 0x0000000000037941 */ /* 0x000fea0003800200 */
.L_x_8388:
        /* <DEDUP_REMOVED lines=120> */
[----:B------:R-:W-:Y:S02]  /*34370*/  IMAD.MOV.U32 R2, RZ, RZ, R6 ;  /* 0x000000ffff027224 */ /* 0x000fe400078e0006 */
[----:B------:R-:W-:-:S07]  /*34380*/  IMAD.MOV.U32 R3, RZ, RZ, R7 ;  /* 0x000000ffff037224 */ /* 0x000fce00078e0007 */
.L_x_8393:
[----:B------:R-:W-:Y:S05]  /*34390*/  BSYNC.RECONVERGENT B3 ;  /* 0x0000000000037941 */ /* 0x000fea0003800200 */
.L_x_8392:
        /* <DEDUP_REMOVED lines=72> */
.L_x_8368:
[----:B------:R-:W-:Y:S05]  /*34820*/  BSYNC.RECONVERGENT B2 ;  /* 0x0000000000027941 */ /* 0x000fea0003800200 */
.L_x_8366:
        /* <DEDUP_REMOVED lines=72> */
[----:B-----5:R-:W-:Y:S05]  /*34cb0*/  CALL.REL.NOINC `($__internal_17_$__cuda_sm20_div_rn_f64_full) ;  /* 0x000002ac00447944 */ /* 0x020fea0003c00000 */
.L_x_8398:
[----:B------:R-:W-:Y:S05]  /*34cc0*/  BSYNC.RECONVERGENT B2 ;  /* 0x0000000000027941 */ /* 0x000fea0003800200 */
.L_x_8397:
        /* <DEDUP_REMOVED lines=55> */
[----:B------:R-:W-:Y:S02]  /*35040*/  IMAD.MOV.U32 R4, RZ, RZ, R2 ;  /* 0x000000ffff047224 */ /* 0x000fe400078e0002 */
[----:B------:R-:W-:-:S07]  /*35050*/  IMAD.MOV.U32 R5, RZ, RZ, R3 ;  /* 0x000000ffff057224 */ /* 0x000fce00078e0003 */
.L_x_8400:
[----:B------:R-:W-:Y:S05]  /*35060*/  BSYNC.RECONVERGENT B2 ;  /* 0x0000000000027941 */ /* 0x000fea0003800200 */
.L_x_8399:
[----:B------:R-:W-:Y:S02]  /*35070*/  IMAD.MOV.U32 R18, RZ, RZ, R4 ;  /* 0x000000ffff127224 */ /* 0x000fe400078e0004 */
[----:B------:R-:W-:Y:S01]  /*35080*/  IMAD.MOV.U32 R19, RZ, RZ, R5 ;  /* 0x000000ffff137224 */ /* 0x000fe200078e0005 */
[----:B------:R-:W-:Y:S06]  /*35090*/  BRA `(.L_x_8401) ;  /* 0x0000000c004c7947 */ /* 0x000fec0003800000 */
.L_x_8396:
        /* <DEDUP_REMOVED lines=51> */
.L_x_8403:
[----:B------:R-:W-:Y:S05]  /*353d0*/  BSYNC.RECONVERGENT B2 ;  /* 0x0000000000027941 */ /* 0x000fea0003800200 */
.L_x_8402:
        /* <DEDUP_REMOVED lines=35> */
[----:B-----5:R-:W-:Y:S05]  /*35610*/  CALL.REL.NOINC `($__internal_16_$__cuda_sm20_dblrcp_rn_slowpath_v3) ;  /* 0x0000029c00607944 */ /* 0x020fea0003c00000 */
.L_x_8405:
[----:B------:R-:W-:Y:S05]  /*35620*/  BSYNC.RECONVERGENT B2 ;  /* 0x0000000000027941 */ /* 0x000fea0003800200 */
.L_x_8404:
        /* <DEDUP_REMOVED lines=17> */
.L_x_8395:
        /* <DEDUP_REMOVED lines=51> */
.L_x_8407:
[----:B------:R-:W-:Y:S05]  /*35a70*/  BSYNC.RECONVERGENT B2 ;  /* 0x0000000000027941 */ /* 0x000fea0003800200 */
.L_x_8406:
        /* <DEDUP_REMOVED lines=36> */
.L_x_8409:
[----:B------:R-:W-:Y:S05]  /*35cc0*/  BSYNC.RECONVERGENT B2 ;  /* 0x0000000000027941 */ /* 0x000fea0003800200 */
.L_x_8408:
        /* <DEDUP_REMOVED lines=16> */
.L_x_8401:
[----:B------:R-:W-:Y:S05]  /*35dd0*/  BSYNC.RECONVERGENT B1 ;  /* 0x0000000000017941 */ /* 0x000fea0003800200 */
.L_x_8394:
        /* <DEDUP_REMOVED lines=136> */
.L_x_8416:
[----:B------:R-:W-:Y:S05]  /*36660*/  BSYNC.RECONVERGENT B0 ;  /* 0x0000000000007941 */ /* 0x000fea0003800200 */
.L_x_8415:
        /* <DEDUP_REMOVED lines=47> */
[----:B-12--5:R-:W-:Y:S05]  /*36960*/  CALL.REL.NOINC `($_ZN2at6native29vectorized_elementwise_kernelILi4EZZZNS0_61_GLOBAL__N__132982cb_23_ActivationSiluKernel_cu_1520ed90_293311silu_kernelERNS_18TensorIteratorBaseEENKUlvE_clEvENKUlvE1_clEvEUlN3c107complexIdEEE_St5arrayIPcLm2EEEEviT0_T1_$__internal_trig_reduction_slowpathd) ;  /* 0x0000029800407944 */ /* 0x026fea0003c00000 */
[----:B------:R-:W-:Y:S02]  /*36970*/  IMAD.MOV.U32 R2, RZ, RZ, R6 ;  /* 0x000000ffff027224 */ /* 0x000fe400078e0006 */
[----:B------:R-:W-:-:S07]  /*36980*/  IMAD.MOV.U32 R3, RZ, RZ, R7 ;  /* 0x000000ffff037224 */ /* 0x000fce00078e0007 */
.L_x_8420:
[----:B------:R-:W-:Y:S05]  /*36990*/  BSYNC.RECONVERGENT B4 ;  /* 0x0000000000047941 */ /* 0x000fea0003800200 */
.L_x_8419:
[----:B------:R-:W-:Y:S01]  /*369a0*/  VIADD R0, R4, 0x1 ;  /* 0x0000000104007836 */ /* 0x000fe20000000000 */
[----:B------:R-:W-:Y:S06]  /*369b0*/  BRA `(.L_x_8421) ;  /* 0x0000000000087947 */ /* 0x000fec0003800000 */
.L_x_8418:
[----:B0-----:R0:W3:Y:S02]  /*369c0*/  DMUL R2, RZ, R58 ;  /* 0x0000003aff027228 */ /* 0x0010e40000000000 */
[----:B0--3--:R-:W-:-:S07]  /*369d0*/  IMAD.MOV.U32 R0, RZ, RZ, 0x1 ;  /* 0x00000001ff007424 */ /* 0x009fce00078e00ff */
.L_x_8421:
[----:B------:R-:W-:Y:S05]  /*369e0*/  BSYNC.RECONVERGENT B3 ;  /* 0x0000000000037941 */ /* 0x000fea0003800200 */
.L_x_8417:
        /* <DEDUP_REMOVED lines=115> */
[----:B------:R-:W-:Y:S01]  /*37120*/  IMAD.MOV.U32 R3, RZ, RZ, R7 ;  /* 0x000000ffff037224 */ /* 0x000fe200078e0007 */
[----:B------:R-:W-:Y:S06]  /*37130*/  BRA `(.L_x_8424) ;  /* 0x0000000000087947 */ /* 0x000fec0003800000 */
.L_x_8423:
[----:B------:R0:W2:Y:S02]  /*37140*/  DMUL R2, RZ, R58 ;  /* 0x0000003aff027228 */ /* 0x0000a40000000000 */
[----:B0-2---:R-:W-:-:S07]  /*37150*/  IMAD.MOV.U32 R0, RZ, RZ, RZ ;  /* 0x000000ffff007224 */ /* 0x005fce00078e00ff */
.L_x_8424:
[----:B------:R-:W-:Y:S05]  /*37160*/  BSYNC.RECONVERGENT B3 ;  /* 0x0000000000037941 */ /* 0x000fea0003800200 */
.L_x_8422:
        /* <DEDUP_REMOVED lines=73> */
.L_x_8414:
        /* <DEDUP_REMOVED lines=126> */
.L_x_8427:
[----:B------:R-:W-:Y:S05]  /*37de0*/  BSYNC.RECONVERGENT B0 ;  /* 0x0000000000007941 */ /* 0x000fea0003800200 */
.L_x_8426:
        /* <DEDUP_REMOVED lines=60> */
.L_x_8431:
[----:B------:R-:W-:Y:S05]  /*381b0*/  BSYNC.RECONVERGENT B4 ;  /* 0x0000000000047941 */ /* 0x000fea0003800200 */
.L_x_8430:
[----:B------:R-:W-:Y:S01]  /*381c0*/  VIADD R0, R4, 0x1 ;  /* 0x0000000104007836 */ /* 0x000fe20000000000 */
[----:B------:R-:W-:Y:S06]  /*381d0*/  BRA `(.L_x_8432) ;  /* 0x0000000000087947 */ /* 0x000fec0003800000 */
.L_x_8429:
[----:B------:R0:W2:Y:S02]  /*381e0*/  DMUL R2, RZ, R58 ;  /* 0x0000003aff027228 */ /* 0x0000a40000000000 */
[----:B0-2---:R-:W-:-:S07]  /*381f0*/  IMAD.MOV.U32 R0, RZ, RZ, 0x1 ;  /* 0x00000001ff007424 */ /* 0x005fce00078e00ff */
.L_x_8432:
[----:B------:R-:W-:Y:S05]  /*38200*/  BSYNC.RECONVERGENT B3 ;  /* 0x0000000000037941 */ /* 0x000fea0003800200 */
.L_x_8428:
        /* <DEDUP_REMOVED lines=124> */
.L_x_8434:
[----:B------:R0:W2:Y:S02]  /*389d0*/  DMUL R2, RZ, R58 ;  /* 0x0000003aff027228 */ /* 0x0000a40000000000 */
[----:B0-2---:R-:W-:-:S07]  /*389e0*/  IMAD.MOV.U32 R0, RZ, RZ, RZ ;  /* 0x000000ffff007224 */ /* 0x005fce00078e00ff */
.L_x_8435:
[----:B------:R-:W-:Y:S05]  /*389f0*/  BSYNC.RECONVERGENT B3 ;  /* 0x0000000000037941 */ /* 0x000fea0003800200 */
.L_x_8433:
        /* <DEDUP_REMOVED lines=86> */
.L_x_8413:
        /* <DEDUP_REMOVED lines=10> */
.L_x_8436:
[----:B------:R-:W2:Y:S02]  /*39000*/  DADD R42, R14, -R14 ;  /* 0x000000000e2a7229 */ /* 0x000ea4000000080e */
[----:B--2---:R-:W-:Y:S02]  /*39010*/  IMAD.MOV.U32 R58, RZ, RZ, R42 ;  /* 0x000000ffff3a7224 */ /* 0x004fe400078e002a */
[----:B------:R-:W-:Y:S01]  /*39020*/  IMAD.MOV.U32 R59, RZ, RZ, R43 ;  /* 0x000000ffff3b7224 */ /* 0x000fe200078e002b */
[----:B------:R-:W-:Y:S06]  /*39030*/  BRA `(.L_x_8425) ;  /* 0x0000001400947947 */ /* 0x000fec0003800000 */
.L_x_8412:
        /* <DEDUP_REMOVED lines=50> */
.L_x_8440:
[----:B------:R-:W-:Y:S05]  /*39360*/  BSYNC.RECONVERGENT B4 ;  /* 0x0000000000047941 */ /* 0x000fea0003800200 */
.L_x_8439:
[----:B------:R-:W-:Y:S01]  /*39370*/  VIADD R0, R4, 0x1 ;  /* 0x0000000104007836 */ /* 0x000fe20000000000 */
[----:B------:R-:W-:Y:S06]  /*39380*/  BRA `(.L_x_8441) ;  /* 0x0000000000087947 */ /* 0x000fec0003800000 */
.L_x_8438:
[----:B0-----:R0:W2:Y:S02]  /*39390*/  DMUL R2, RZ, R58 ;  /* 0x0000003aff027228 */ /* 0x0010a40000000000 */
[----:B0-2---:R-:W-:-:S07]  /*393a0*/  IMAD.MOV.U32 R0, RZ, RZ, 0x1 ;  /* 0x00000001ff007424 */ /* 0x005fce00078e00ff */
.L_x_8441:
[----:B------:R-:W-:Y:S05]  /*393b0*/  BSYNC.RECONVERGENT B3 ;  /* 0x0000000000037941 */ /* 0x000fea0003800200 */
.L_x_8437:
        /* <DEDUP_REMOVED lines=117> */
.L_x_8443:
[----:B------:R0:W2:Y:S02]  /*39b10*/  DMUL R2, RZ, R58 ;  /* 0x0000003aff027228 */ /* 0x0000a40000000000 */
[----:B0-2---:R-:W-:-:S07]  /*39b20*/  IMAD.MOV.U32 R0, RZ, RZ, RZ ;  /* 0x000000ffff007224 */ /* 0x005fce00078e00ff */
.L_x_8444:
[----:B------:R-:W-:Y:S05]  /*39b30*/  BSYNC.RECONVERGENT B3 ;  /* 0x0000000000037941 */ /* 0x000fea0003800200 */
.L_x_8442:
        /* <DEDUP_REMOVED lines=64> */
.L_x_8411:
        /* <DEDUP_REMOVED lines=117> */
.L_x_8425:
[----:B------:R-:W-:Y:S05]  /*3a690*/  BSYNC.RECONVERGENT B2 ;  /* 0x0000000000027941 */ /* 0x000fea0003800200 */
.L_x_8410:
        /* <DEDUP_REMOVED lines=68> */
[----:B-1---5:R-:W-:Y:S05]  /*3aae0*/  CALL.REL.NOINC `($__internal_17_$__cuda_sm20_div_rn_f64_full) ;  /* 0x0000024c00b87944 */ /* 0x022fea0003c00000 */
[----:B------:R-:W-:Y:S02]  /*3aaf0*/  IMAD.MOV.U32 R46, RZ, RZ, R2 ;  /* 0x000000ffff2e7224 */ /* 0x000fe400078e0002 */
[----:B------:R-:W-:-:S07]  /*3ab00*/  IMAD.MOV.U32 R47, RZ, RZ, R3 ;  /* 0x000000ffff2f7224 */ /* 0x000fce00078e0003 */
.L_x_8449:
[----:B------:R-:W-:Y:S05]  /*3ab10*/  BSYNC.RECONVERGENT B2 ;  /* 0x0000000000027941 */ /* 0x000fea0003800200 */
.L_x_8448:
        /* <DEDUP_REMOVED lines=35> */
[----:B-1---5:R-:W-:Y:S05]  /*3ad50*/  CALL.REL.NOINC `($__internal_16_$__cuda_sm20_dblrcp_rn_slowpath_v3) ;  /* 0x0000024400907944 */ /* 0x022fea0003c00000 */
.L_x_8451:
[----:B------:R-:W-:Y:S05]  /*3ad60*/  BSYNC.RECONVERGENT B2 ;  /* 0x0000000000027941 */ /* 0x000fea0003800200 */
.L_x_8450:
        /* <DEDUP_REMOVED lines=17> */
.L_x_8447:
        /* <DEDUP_REMOVED lines=53> */
.L_x_8454:
[----:B------:R-:W-:Y:S05]  /*3b1d0*/  BSYNC.RECONVERGENT B2 ;  /* 0x0000000000027941 */ /* 0x000fea0003800200 */
.L_x_8453:
        /* <DEDUP_REMOVED lines=57> */
.L_x_8456:
[----:B------:R-:W-:Y:S05]  /*3b570*/  BSYNC.RECONVERGENT B2 ;  /* 0x0000000000027941 */ /* 0x000fea0003800200 */
.L_x_8455:
[----:B------:R-:W-:Y:S02]  /*3b580*/  IMAD.MOV.U32 R14, RZ, RZ, R4 ;  /* 0x000000ffff0e7224 */ /* 0x000fe400078e0004 */
[----:B------:R-:W-:Y:S01]  /*3b590*/  IMAD.MOV.U32 R15, RZ, RZ, R5 ;  /* 0x000000ffff0f7224 */ /* 0x000fe200078e0005 */
[----:B------:R-:W-:Y:S06]  /*3b5a0*/  BRA `(.L_x_8452) ;  /* 0x0000000400a47947 */ /* 0x000fec0003800000 */
.L_x_8446:
        /* <DEDUP_REMOVED lines=51> */
.L_x_8458:
[----:B------:R-:W-:Y:S05]  /*3b8e0*/  BSYNC.RECONVERGENT B2 ;  /* 0x0000000000027941 */ /* 0x000fea0003800200 */
.L_x_8457:
        /* <DEDUP_REMOVED lines=36> */
.L_x_8460:
[----:B------:R-:W-:Y:S05]  /*3bb30*/  BSYNC.RECONVERGENT B2 ;  /* 0x0000000000027941 */ /* 0x000fea0003800200 */
.L_x_8459:
        /* <DEDUP_REMOVED lines=16> */
.L_x_8452:
[----:B------:R-:W-:Y:S05]  /*3bc40*/  BSYNC.RECONVERGENT B1 ;  /* 0x0000000000017941 */ /* 0x000fea0003800200 */
.L_x_8445:
        /* <DEDUP_REMOVED lines=136> */
.L_x_8467:
[----:B------:R-:W-:Y:S05]  /*3c4d0*/  BSYNC.RECONVERGENT B0 ;  /* 0x0000000000007941 */ /* 0x000fea0003800200 */
.L_x_8466:
        /* <DEDUP_REMOVED lines=50> */
.L_x_8471:
[----:B------:R-:W-:Y:S05]  /*3c800*/  BSYNC.RECONVERGENT B4 ;  /* 0x0000000000047941 */ /* 0x000fea0003800200 */
.L_x_8470:
[----:B------:R-:W-:Y:S01]  /*3c810*/  VIADD R0, R4, 0x1 ;  /* 0x0000000104007836 */ /* 0x000fe20000000000 */
[----:B------:R-:W-:Y:S06]  /*3c820*/  BRA `(.L_x_8472) ;  /* 0x0000000000087947 */ /* 0x000fec0003800000 */
.L_x_8469:
[----:B0-----:R0:W4:Y:S02]  /*3c830*/  DMUL R2, RZ, R58 ;  /* 0x0000003aff027228 */ /* 0x0011240000000000 */
[----:B0---4-:R-:W-:-:S07]  /*3c840*/  IMAD.MOV.U32 R0, RZ, RZ, 0x1 ;  /* 0x00000001ff007424 */ /* 0x011fce00078e00ff */
.L_x_8472:
[----:B------:R-:W-:Y:S05]  /*3c850*/  BSYNC.RECONVERGENT B3 ;  /* 0x0000000000037941 */ /* 0x000fea0003800200 */
.L_x_8468:
        /* <DEDUP_REMOVED lines=117> */
.L_x_8474:
[----:B------:R0:W2:Y:S02]  /*3cfb0*/  DMUL R2, RZ, R58 ;  /* 0x0000003aff027228 */ /* 0x0000a40000000000 */
[----:B0-2---:R-:W-:-:S07]  /*3cfc0*/  IMAD.MOV.U32 R0, RZ, RZ, RZ ;  /* 0x000000ffff007224 */ /* 0x005fce00078e00ff */
.L_x_8475:
[----:B------:R-:W-:Y:S05]  /*3cfd0*/  BSYNC.RECONVERGENT B3 ;  /* 0x0000000000037941 */ /* 0x000fea0003800200 */
.L_x_8473:
        /* <DEDUP_REMOVED lines=73> */
.L_x_8465:
        /* <DEDUP_REMOVED lines=126> */
.L_x_8478:
[----:B------:R-:W-:Y:S05]  /*3dc50*/  BSYNC.RECONVERGENT B0 ;  /* 0x0000000000007941 */ /* 0x000fea0003800200 */
.L_x_8477:
        /* <DEDUP_REMOVED lines=60> */
.L_x_8482:
[----:B------:R-:W-:Y:S05]  /*3e020*/  BSYNC.RECONVERGENT B4 ;  /* 0x0000000000047941 */ /* 0x000fea0003800200 */
.L_x_8481:
[----:B------:R-:W-:Y:S01]  /*3e030*/  VIADD R0, R4, 0x1 ;  /* 0x0000000104007836 */ /* 0x000fe20000000000 */
[----:B------:R-:W-:Y:S06]  /*3e040*/  BRA `(.L_x_8483) ;  /* 0x0000000000087947 */ /* 0x000fec0003800000 */
.L_x_8480:
[----:B------:R0:W3:Y:S02]  /*3e050*/  DMUL R2, RZ, R58 ;  /* 0x0000003aff027228 */ /* 0x0000e40000000000 */
[----:B0--3--:R-:W-:-:S07]  /*3e060*/  IMAD.MOV.U32 R0, RZ, RZ, 0x1 ;  /* 0x00000001ff007424 */ /* 0x009fce00078e00ff */
.L_x_8483:
[----:B------:R-:W-:Y:S05]  /*3e070*/  BSYNC.RECONVERGENT B3 ;  /* 0x0000000000037941 */ /* 0x000fea0003800200 */
.L_x_8479:
        /* <DEDUP_REMOVED lines=124> */
.L_x_8485:
[----:B------:R0:W3:Y:S02]  /*3e840*/  DMUL R2, RZ, R58 ;  /* 0x0000003aff027228 */ /* 0x0000e40000000000 */
[----:B0--3--:R-:W-:-:S07]  /*3e850*/  IMAD.MOV.U32 R0, RZ, RZ, RZ ;  /* 0x000000ffff007224 */ /* 0x009fce00078e00ff */
.L_x_8486:
[----:B------:R-:W-:Y:S05]  /*3e860*/  BSYNC.RECONVERGENT B3 ;  /* 0x0000000000037941 */ /* 0x000fea0003800200 */
.L_x_8484:
        /* <DEDUP_REMOVED lines=86> */
.L_x_8464:
        /* <DEDUP_REMOVED lines=10> */
.L_x_8487:
[----:B------:R-:W3:Y:S02]  /*3ee70*/  DADD R42, R10, -R10 ;  /* 0x000000000a2a7229 */ /* 0x000ee4000000080a */
[----:B---3--:R-:W-:Y:S02]  /*3ee80*/  IMAD.MOV.U32 R58, RZ, RZ, R42 ;  /* 0x000000ffff3a7224 */ /* 0x008fe400078e002a */
[----:B------:R-:W-:Y:S01]  /*3ee90*/  IMAD.MOV.U32 R59, RZ, RZ, R43 ;  /* 0x000000ffff3b7224 */ /* 0x000fe200078e002b */
[----:B------:R-:W-:Y:S06]  /*3eea0*/  BRA `(.L_x_8476) ;  /* 0x0000001400947947 */ /* 0x000fec0003800000 */
.L_x_8463:
        /* <DEDUP_REMOVED lines=50> */
.L_x_8491:
[----:B------:R-:W-:Y:S05]  /*3f1d0*/  BSYNC.RECONVERGENT B4 ;  /* 0x0000000000047941 */ /* 0x000fea0003800200 */
.L_x_8490:
[----:B------:R-:W-:Y:S01]  /*3f1e0*/  VIADD R0, R4, 0x1 ;  /* 0x0000000104007836 */ /* 0x000fe20000000000 */
[----:B------:R-:W-:Y:S06]  /*3f1f0*/  BRA `(.L_x_8492) ;  /* 0x0000000000087947 */ /* 0x000fec0003800000 */
.L_x_8489:
[----:B0-----:R0:W3:Y:S02]  /*3f200*/  DMUL R2, RZ, R58 ;  /* 0x0000003aff027228 */ /* 0x0010e40000000000 */
[----:B0--3--:R-:W-:-:S07]  /*3f210*/  IMAD.MOV.U32 R0, RZ, RZ, 0x1 ;  /* 0x00000001ff007424 */ /* 0x009fce00078e00ff */
.L_x_8492:
[----:B------:R-:W-:Y:S05]  /*3f220*/  BSYNC.RECONVERGENT B3 ;  /* 0x0000000000037941 */ /* 0x000fea0003800200 */
.L_x_8488:
        /* <DEDUP_REMOVED lines=117> */
.L_x_8494:
[----:B------:R0:W3:Y:S02]  /*3f980*/  DMUL R2, RZ, R58 ;  /* 0x0000003aff027228 */ /* 0x0000e40000000000 */
[----:B0--3--:R-:W-:-:S07]  /*3f990*/  IMAD.MOV.U32 R0, RZ, RZ, RZ ;  /* 0x000000ffff007224 */ /* 0x009fce00078e00ff */
.L_x_8495:
[----:B------:R-:W-:Y:S05]  /*3f9a0*/  BSYNC.RECONVERGENT B3 ;  /* 0x0000000000037941 */ /* 0x000fea0003800200 */
.L_x_8493:
        /* <DEDUP_REMOVED lines=64> */
.L_x_8462:
        /* <DEDUP_REMOVED lines=117> */
.L_x_8476:
[----:B------:R-:W-:Y:S05]  /*40500*/  BSYNC.RECONVERGENT B2 ;  /* 0x0000000000027941 */ /* 0x000fea0003800200 */
.L_x_8461:
        /* <DEDUP_REMOVED lines=68> */
[----:B-12---:R-:W-:Y:S05]  /*40950*/  CALL.REL.NOINC `($__internal_17_$__cuda_sm20_div_rn_f64_full) ;  /* 0x000001f0001c7944 */ /* 0x006fea0003c00000 */
[----:B------:R-:W-:Y:S02]  /*40960*/  IMAD.MOV.U32 R46, RZ, RZ, R2 ;  /* 0x000000ffff2e7224 */ /* 0x000fe400078e0002 */
[----:B------:R-:W-:-:S07]  /*40970*/  IMAD.MOV.U32 R47, RZ, RZ, R3 ;  /* 0x000000ffff2f7224 */ /* 0x000fce00078e0003 */
.L_x_8500:
[----:B------:R-:W-:Y:S05]  /*40980*/  BSYNC.RECONVERGENT B2 ;  /* 0x0000000000027941 */ /* 0x000fea0003800200 */
.L_x_8499:
        /* <DEDUP_REMOVED lines=35> */
[----:B-12---:R-:W-:Y:S05]  /*40bc0*/  CALL.REL.NOINC `($__internal_16_$__cuda_sm20_dblrcp_rn_slowpath_v3) ;  /* 0x000001e400f47944 */ /* 0x006fea0003c00000 */
.L_x_8502:
[----:B------:R-:W-:Y:S05]  /*40bd0*/  BSYNC.RECONVERGENT B2 ;  /* 0x0000000000027941 */ /* 0x000fea0003800200 */
.L_x_8501:
        /* <DEDUP_REMOVED lines=17> */
.L_x_8498:
        /* <DEDUP_REMOVED lines=53> */
.L_x_8505:
[----:B------:R-:W-:Y:S05]  /*41040*/  BSYNC.RECONVERGENT B2 ;  /* 0x0000000000027941 */ /* 0x000fea0003800200 */
.L_x_8504:
        /* <DEDUP_REMOVED lines=57> */
.L_x_8507:
[----:B------:R-:W-:Y:S05]  /*413e0*/  BSYNC.RECONVERGENT B2 ;  /* 0x0000000000027941 */ /* 0x000fea0003800200 */
.L_x_8506:
[----:B------:R-:W-:Y:S02]  /*413f0*/  IMAD.MOV.U32 R10, RZ, RZ, R4 ;  /* 0x000000ffff0a7224 */ /* 0x000fe400078e0004 */
[----:B------:R-:W-:Y:S01]  /*41400*/  IMAD.MOV.U32 R11, RZ, RZ, R5 ;  /* 0x000000ffff0b7224 */ /* 0x000fe200078e0005 */
[----:B------:R-:W-:Y:S06]  /*41410*/  BRA `(.L_x_8503) ;  /* 0x0000000400a47947 */ /* 0x000fec0003800000 */
.L_x_8497:
        /* <DEDUP_REMOVED lines=51> */
.L_x_8509:
[----:B------:R-:W-:Y:S05]  /*41750*/  BSYNC.RECONVERGENT B2 ;  /* 0x0000000000027941 */ /* 0x000fea0003800200 */
.L_x_8508:
        /* <DEDUP_REMOVED lines=36> */
.L_x_8511:
[----:B------:R-:W-:Y:S05]  /*419a0*/  BSYNC.RECONVERGENT B2 ;  /* 0x0000000000027941 */ /* 0x000fea0003800200 */
.L_x_8510:
        /* <DEDUP_REMOVED lines=16> */
.L_x_8503:
[----:B------:R-:W-:Y:S05]  /*41ab0*/  BSYNC.RECONVERGENT B1 ;  /* 0x0000000000017941 */ /* 0x000fea0003800200 */
.L_x_8496:
        /* <DEDUP_REMOVED lines=136> */
.L_x_8518:
[----:B------:R-:W-:Y:S05]  /*42340*/  BSYNC.RECONVERGENT B0 ;  /* 0x0000000000007941 */ /* 0x000fea0003800200 */
.L_x_8517:
        /* <DEDUP_REMOVED lines=47> */
[----:B-1234-:R-:W-:Y:S05]  /*42640*/  CALL.REL.NOINC `($_ZN2at6native29vectorized_elementwise_kernelILi4EZZZNS0_61_GLOBAL__N__132982cb_23_ActivationSiluKernel_cu_1520ed90_293311silu_kernelERNS_18TensorIteratorBaseEENKUlvE_clEvENKUlvE1_clEvEUlN3c107complexIdEEE_St5arrayIPcLm2EEEEviT0_T1_$__internal_trig_reduction_slowpathd) ;  /* 0x000001dc00087944 */ /* 0x01efea0003c00000 */
[----:B------:R-:W-:Y:S02]  /*42650*/  IMAD.MOV.U32 R2, RZ, RZ, R6 ;  /* 0x000000ffff027224 */ /* 0x000fe400078e0006 */
[----:B------:R-:W-:-:S07]  /*42660*/  IMAD.MOV.U32 R3, RZ, RZ, R7 ;  /* 0x000000ffff037224 */ /* 0x000fce00078e0007 */
.L_x_8522:
[----:B------:R-:W-:Y:S05]  /*42670*/  BSYNC.RECONVERGENT B4 ;  /* 0x0000000000047941 */ /* 0x000fea0003800200 */
.L_x_8521:
[----:B------:R-:W-:Y:S01]  /*42680*/  VIADD R0, R4, 0x1 ;  /* 0x0000000104007836 */ /* 0x000fe20000000000 */
[----:B------:R-:W-:Y:S06]  /*42690*/  BRA `(.L_x_8523) ;  /* 0x0000000000087947 */ /* 0x000fec0003800000 */
.L_x_8520:
[----:B0-----:R0:W0:Y:S02]  /*426a0*/  DMUL R2, RZ, R58 ;  /* 0x0000003aff027228 */ /* 0x0010240000000000 */
[----:B0-----:R-:W-:-:S07]  /*426b0*/  IMAD.MOV.U32 R0, RZ, RZ, 0x1 ;  /* 0x00000001ff007424 */ /* 0x001fce00078e00ff */
.L_x_8523:
[----:B------:R-:W-:Y:S05]  /*426c0*/  BSYNC.RECONVERGENT B3 ;  /* 0x0000000000037941 */ /* 0x000fea0003800200 */
.L_x_8519:
        /* <DEDUP_REMOVED lines=112> */
[----:B-1--4-:R-:W-:Y:S05]  /*42dd0*/  CALL.REL.NOINC `($_ZN2at6native29vectorized_elementwise_kernelILi4EZZZNS0_61_GLOBAL__N__132982cb_23_ActivationSiluKernel_cu_1520ed90_293311silu_kernelERNS_18TensorIteratorBaseEENKUlvE_clEvENKUlvE1_clEvEUlN3c107complexIdEEE_St5arrayIPcLm2EEEEviT0_T1_$__internal_trig_reduction_slowpathd) ;  /* 0x000001d400247944 */ /* 0x012fea0003c00000 */
[----:B------:R-:W-:Y:S02]  /*42de0*/  IMAD.MOV.U32 R0, RZ, RZ, R4 ;  /* 0x000000ffff007224 */ /* 0x000fe400078e0004 */
[----:B------:R-:W-:Y:S02]  /*42df0*/  IMAD.MOV.U32 R2, RZ, RZ, R6 ;  /* 0x000000ffff027224 */ /* 0x000fe400078e0006 */
[----:B------:R-:W-:Y:S01]  /*42e00*/  IMAD.MOV.U32 R3, RZ, RZ, R7 ;  /* 0x000000ffff037224 */ /* 0x000fe200078e0007 */
[----:B------:R-:W-:Y:S06]  /*42e10*/  BRA `(.L_x_8526) ;  /* 0x0000000000087947 */ /* 0x000fec0003800000 */
.L_x_8525:
[----:B------:R0:W2:Y:S02]  /*42e20*/  DMUL R2, RZ, R58 ;  /* 0x0000003aff027228 */ /* 0x0000a40000000000 */
[----:B0-2---:R-:W-:-:S07]  /*42e30*/  IMAD.MOV.U32 R0, RZ, RZ, RZ ;  /* 0x000000ffff007224 */ /* 0x005fce00078e00ff */
.L_x_8526:
[----:B------:R-:W-:Y:S05]  /*42e40*/  BSYNC.RECONVERGENT B3 ;  /* 0x0000000000037941 */ /* 0x000fea0003800200 */
.L_x_8524:
        /* <DEDUP_REMOVED lines=73> */
.L_x_8516:
        /* <DEDUP_REMOVED lines=126> */
.L_x_8529:
[----:B------:R-:W-:Y:S05]  /*43ac0*/  BSYNC.RECONVERGENT B0 ;  /* 0x0000000000007941 */ /* 0x000fea0003800200 */
.L_x_8528:
        /* <DEDUP_REMOVED lines=60> */
.L_x_8533:
[----:B------:R-:W-:Y:S05]  /*43e90*/  BSYNC.RECONVERGENT B4 ;  /* 0x0000000000047941 */ /* 0x000fea0003800200 */
.L_x_8532:
[----:B------:R-:W-:Y:S01]  /*43ea0*/  VIADD R0, R4, 0x1 ;  /* 0x0000000104007836 */ /* 0x000fe20000000000 */
[----:B------:R-:W-:Y:S06]  /*43eb0*/  BRA `(.L_x_8534) ;  /* 0x0000000000087947 */ /* 0x000fec0003800000 */
.L_x_8531:
[----:B------:R0:W4:Y:S02]  /*43ec0*/  DMUL R2, RZ, R58 ;  /* 0x0000003aff027228 */ /* 0x0001240000000000 */
[----:B0---4-:R-:W-:-:S07]  /*43ed0*/  IMAD.MOV.U32 R0, RZ, RZ, 0x1 ;  /* 0x00000001ff007424 */ /* 0x011fce00078e00ff */
.L_x_8534:
[----:B------:R-:W-:Y:S05]  /*43ee0*/  BSYNC.RECONVERGENT B3 ;  /* 0x0000000000037941 */ /* 0x000fea0003800200 */
.L_x_8530:
        /* <DEDUP_REMOVED lines=124> */
.L_x_8536:
[----:B------:R0:W2:Y:S02]  /*446b0*/  DMUL R2, RZ, R58 ;  /* 0x0000003aff027228 */ /* 0x0000a40000000000 */
[----:B0-2---:R-:W-:-:S07]  /*446c0*/  IMAD.MOV.U32 R0, RZ, RZ, RZ ;  /* 0x000000ffff007224 */ /* 0x005fce00078e00ff */
.L_x_8537:
[----:B------:R-:W-:Y:S05]  /*446d0*/  BSYNC.RECONVERGENT B3 ;  /* 0x0000000000037941 */ /* 0x000fea0003800200 */
.L_x_8535:
        /* <DEDUP_REMOVED lines=86> */
.L_x_8515:
        /* <DEDUP_REMOVED lines=10> */
.L_x_8538:
[----:B------:R-:W0:Y:S02]  /*44ce0*/  DADD R42, R38, -R38 ;  /* 0x00000000262a7229 */ /* 0x000e240000000826 */
[----:B0-----:R-:W-:Y:S02]  /*44cf0*/  IMAD.MOV.U32 R58, RZ, RZ, R42 ;  /* 0x000000ffff3a7224 */ /* 0x001fe400078e002a */
[----:B------:R-:W-:Y:S01]  /*44d00*/  IMAD.MOV.U32 R59, RZ, RZ, R43 ;  /* 0x000000ffff3b7224 */ /* 0x000fe200078e002b */
[----:B------:R-:W-:Y:S06]  /*44d10*/  BRA `(.L_x_8527) ;  /* 0x0000001400947947 */ /* 0x000fec0003800000 */
.L_x_8514:
        /* <DEDUP_REMOVED lines=50> */
.L_x_8542:
[----:B------:R-:W-:Y:S05]  /*45040*/  BSYNC.RECONVERGENT B4 ;  /* 0x0000000000047941 */ /* 0x000fea0003800200 */
.L_x_8541:
[----:B------:R-:W-:Y:S01]  /*45050*/  VIADD R0, R4, 0x1 ;  /* 0x0000000104007836 */ /* 0x000fe20000000000 */
[----:B------:R-:W-:Y:S06]  /*45060*/  BRA `(.L_x_8543) ;  /* 0x0000000000087947 */ /* 0x000fec0003800000 */
.L_x_8540:
[----:B------:R0:W4:Y:S02]  /*45070*/  DMUL R2, RZ, R58 ;  /* 0x0000003aff027228 */ /* 0x0001240000000000 */
[----:B0---4-:R-:W-:-:S07]  /*45080*/  IMAD.MOV.U32 R0, RZ, RZ, 0x1 ;  /* 0x00000001ff007424 */ /* 0x011fce00078e00ff */
.L_x_8543:
[----:B------:R-:W-:Y:S05]  /*45090*/  BSYNC.RECONVERGENT B3 ;  /* 0x0000000000037941 */ /* 0x000fea0003800200 */
.L_x_8539:
        /* <DEDUP_REMOVED lines=117> */
.L_x_8545:
[----:B------:R0:W2:Y:S02]  /*457f0*/  DMUL R2, RZ, R58 ;  /* 0x0000003aff027228 */ /* 0x0000a40000000000 */
[----:B0-2---:R-:W-:-:S07]  /*45800*/  IMAD.MOV.U32 R0, RZ, RZ, RZ ;  /* 0x000000ffff007224 */ /* 0x005fce00078e00ff */
.L_x_8546:
[----:B------:R-:W-:Y:S05]  /*45810*/  BSYNC.RECONVERGENT B3 ;  /* 0x0000000000037941 */ /* 0x000fea0003800200 */
.L_x_8544:
        /* <DEDUP_REMOVED lines=64> */
.L_x_8513:
        /* <DEDUP_REMOVED lines=117> */
.L_x_8527:
[----:B------:R-:W-:Y:S05]  /*46370*/  BSYNC.RECONVERGENT B2 ;  /* 0x0000000000027941 */ /* 0x000fea0003800200 */
.L_x_8512:
        /* <DEDUP_REMOVED lines=68> */
[----:B-123--:R-:W-:Y:S05]  /*467c0*/  CALL.REL.NOINC `($__internal_17_$__cuda_sm20_div_rn_f64_full) ;  /* 0x0000019000807944 */ /* 0x00efea0003c00000 */
[----:B------:R-:W-:Y:S02]  /*467d0*/  IMAD.MOV.U32 R46, RZ, RZ, R2 ;  /* 0x000000ffff2e7224 */ /* 0x000fe400078e0002 */
[----:B------:R-:W-:-:S07]  /*467e0*/  IMAD.MOV.U32 R47, RZ, RZ, R3 ;  /* 0x000000ffff2f7224 */ /* 0x000fce00078e0003 */
.L_x_8551:
[----:B------:R-:W-:Y:S05]  /*467f0*/  BSYNC.RECONVERGENT B2 ;  /* 0x0000000000027941 */ /* 0x000fea0003800200 */
.L_x_8550:
        /* <DEDUP_REMOVED lines=35> */
[----:B-123--:R-:W-:Y:S05]  /*46a30*/  CALL.REL.NOINC `($__internal_16_$__cuda_sm20_dblrcp_rn_slowpath_v3) ;  /* 0x0000018800587944 */ /* 0x00efea0003c00000 */
.L_x_8553:
[----:B------:R-:W-:Y:S05]  /*46a40*/  BSYNC.RECONVERGENT B2 ;  /* 0x0000000000027941 */ /* 0x000fea0003800200 */
.L_x_8552:
        /* <DEDUP_REMOVED lines=17> */
.L_x_8549:
        /* <DEDUP_REMOVED lines=53> */
.L_x_8556:
[----:B------:R-:W-:Y:S05]  /*46eb0*/  BSYNC.RECONVERGENT B2 ;  /* 0x0000000000027941 */ /* 0x000fea0003800200 */
.L_x_8555:
        /* <DEDUP_REMOVED lines=57> */
.L_x_8558:
[----:B------:R-:W-:Y:S05]  /*47250*/  BSYNC.RECONVERGENT B2 ;  /* 0x0000000000027941 */ /* 0x000fea0003800200 */
.L_x_8557:
[----:B------:R-:W-:Y:S02]  /*47260*/  IMAD.MOV.U32 R38, RZ, RZ, R4 ;  /* 0x000000ffff267224 */ /* 0x000fe400078e0004 */
[----:B------:R-:W-:Y:S01]  /*47270*/  IMAD.MOV.U32 R39, RZ, RZ, R5 ;  /* 0x000000ffff277224 */ /* 0x000fe200078e0005 */
[----:B------:R-:W-:Y:S06]  /*47280*/  BRA `(.L_x_8554) ;  /* 0x0000000400a47947 */ /* 0x000fec0003800000 */
.L_x_8548:
        /* <DEDUP_REMOVED lines=51> */
.L_x_8560:
[----:B------:R-:W-:Y:S05]  /*475c0*/  BSYNC.RECONVERGENT B2 ;  /* 0x0000000000027941 */ /* 0x000fea0003800200 */
.L_x_8559:
        /* <DEDUP_REMOVED lines=36> */
.L_x_8562:
[----:B------:R-:W-:Y:S05]  /*47810*/  BSYNC.RECONVERGENT B2 ;  /* 0x0000000000027941 */ /* 0x000fea0003800200 */
.L_x_8561:
        /* <DEDUP_REMOVED lines=16> */
.L_x_8554:
[----:B------:R-:W-:Y:S05]  /*47920*/  BSYNC.RECONVERGENT B1 ;  /* 0x0000000000017941 */ /* 0x000fea0003800200 */
.L_x_8547:
        /* <DEDUP_REMOVED lines=136> */
.L_x_8569:
[----:B------:R-:W-:Y:S05]  /*481b0*/  BSYNC.RECONVERGENT B0 ;  /* 0x0000000000007941 */ /* 0x000fea0003800200 */
.L_x_8568:
        /* <DEDUP_REMOVED lines=50> */
.L_x_8573:
[----:B------:R-:W-:Y:S05]  /*484e0*/  BSYNC.RECONVERGENT B4 ;  /* 0x0000000000047941 */ /* 0x000fea0003800200 */
.L_x_8572:
[----:B------:R-:W-:Y:S01]  /*484f0*/  VIADD R0, R4, 0x1 ;  /* 0x0000000104007836 */ /* 0x000fe20000000000 */
[----:B------:R-:W-:Y:S06]  /*48500*/  BRA `(.L_x_8574) ;  /* 0x0000000000087947 */ /* 0x000fec0003800000 */
.L_x_8571:
[----:B0-----:R0:W0:Y:S02]  /*48510*/  DMUL R2, RZ, R58 ;  /* 0x0000003aff027228 */ /* 0x0010240000000000 */
[----:B0-----:R-:W-:-:S07]  /*48520*/  IMAD.MOV.U32 R0, RZ, RZ, 0x1 ;  /* 0x00000001ff007424 */ /* 0x001fce00078e00ff */
.L_x_8574:
[----:B------:R-:W-:Y:S05]  /*48530*/  BSYNC.RECONVERGENT B3 ;  /* 0x0000000000037941 */ /* 0x000fea0003800200 */
.L_x_8570:
        /* <DEDUP_REMOVED lines=117> */
.L_x_8576:
[----:B------:R0:W2:Y:S02]  /*48c90*/  DMUL R2, RZ, R58 ;  /* 0x0000003aff027228 */ /* 0x0000a40000000000 */
[----:B0-2---:R-:W-:-:S07]  /*48ca0*/  IMAD.MOV.U32 R0, RZ, RZ, RZ ;  /* 0x000000ffff007224 */ /* 0x005fce00078e00ff */
.L_x_8577:
[----:B------:R-:W-:Y:S05]  /*48cb0*/  BSYNC.RECONVERGENT B3 ;  /* 0x0000000000037941 */ /* 0x000fea0003800200 */
.L_x_8575:
        /* <DEDUP_REMOVED lines=73> */
.L_x_8567:
        /* <DEDUP_REMOVED lines=126> */
.L_x_8580:
[----:B------:R-:W-:Y:S05]  /*49930*/  BSYNC.RECONVERGENT B0 ;  /* 0x0000000000007941 */ /* 0x000fea0003800200 */
.L_x_8579:
        /* <DEDUP_REMOVED lines=60> */
.L_x_8584:
[----:B------:R-:W-:Y:S05]  /*49d00*/  BSYNC.RECONVERGENT B4 ;  /* 0x0000000000047941 */ /* 0x000fea0003800200 */
.L_x_8583:
[----:B------:R-:W-:Y:S01]  /*49d10*/  VIADD R0, R4, 0x1 ;  /* 0x0000000104007836 */ /* 0x000fe20000000000 */
[----:B------:R-:W-:Y:S06]  /*49d20*/  BRA `(.L_x_8585) ;  /* 0x0000000000087947 */ /* 0x000fec0003800000 */
.L_x_8582:
[----:B------:R0:W4:Y:S02]  /*49d30*/  DMUL R2, RZ, R58 ;  /* 0x0000003aff027228 */ /* 0x0001240000000000 */
[----:B0---4-:R-:W-:-:S07]  /*49d40*/  IMAD.MOV.U32 R0, RZ, RZ, 0x1 ;  /* 0x00000001ff007424 */ /* 0x011fce00078e00ff */
.L_x_8585:
[----:B------:R-:W-:Y:S05]  /*49d50*/  BSYNC.RECONVERGENT B3 ;  /* 0x0000000000037941 */ /* 0x000fea0003800200 */
.L_x_8581:
        /* <DEDUP_REMOVED lines=124> */
.L_x_8587:
[----:B------:R0:W2:Y:S02]  /*4a520*/  DMUL R2, RZ, R58 ;  /* 0x0000003aff027228 */ /* 0x0000a40000000000 */
[----:B0-2---:R-:W-:-:S07]  /*4a530*/  IMAD.MOV.U32 R0, RZ, RZ, RZ ;  /* 0x000000ffff007224 */ /* 0x005fce00078e00ff */
.L_x_8588:
[----:B------:R-:W-:Y:S05]  /*4a540*/  BSYNC.RECONVERGENT B3 ;  /* 0x0000000000037941 */ /* 0x000fea0003800200 */
.L_x_8586:
        /* <DEDUP_REMOVED lines=86> */
.L_x_8566:
        /* <DEDUP_REMOVED lines=10> */
.L_x_8589:
[----:B------:R-:W0:Y:S02]  /*4ab50*/  DADD R42, R34, -R34 ;  /* 0x00000000222a7229 */ /* 0x000e240000000822 */
[----:B0-----:R-:W-:Y:S02]  /*4ab60*/  IMAD.MOV.U32 R58, RZ, RZ, R42 ;  /* 0x000000ffff3a7224 */ /* 0x001fe400078e002a */
[----:B------:R-:W-:Y:S01]  /*4ab70*/  IMAD.MOV.U32 R59, RZ, RZ, R43 ;  /* 0x000000ffff3b7224 */ /* 0x000fe200078e002b */
[----:B------:R-:W-:Y:S06]  /*4ab80*/  BRA `(.L_x_8578) ;  /* 0x0000001400947947 */ /* 0x000fec0003800000 */
.L_x_8565:
        /* <DEDUP_REMOVED lines=50> */
.L_x_8593:
[----:B------:R-:W-:Y:S05]  /*4aeb0*/  BSYNC.RECONVERGENT B4 ;  /* 0x0000000000047941 */ /* 0x000fea0003800200 */
.L_x_8592:
[----:B------:R-:W-:Y:S01]  /*4aec0*/  VIADD R0, R4, 0x1 ;  /* 0x0000000104007836 */ /* 0x000fe20000000000 */
[----:B------:R-:W-:Y:S06]  /*4aed0*/  BRA `(.L_x_8594) ;  /* 0x0000000000087947 */ /* 0x000fec0003800000 */
.L_x_8591:
[----:B----4-:R0:W4:Y:S02]  /*4aee0*/  DMUL R2, RZ, R58 ;  /* 0x0000003aff027228 */ /* 0x0101240000000000 */
[----:B0---4-:R-:W-:-:S07]  /*4aef0*/  IMAD.MOV.U32 R0, RZ, RZ, 0x1 ;  /* 0x00000001ff007424 */ /* 0x011fce00078e00ff */
.L_x_8594:
[----:B------:R-:W-:Y:S05]  /*4af00*/  BSYNC.RECONVERGENT B3 ;  /* 0x0000000000037941 */ /* 0x000fea0003800200 */
.L_x_8590:
        /* <DEDUP_REMOVED lines=117> */
.L_x_8596:
[----:B------:R0:W2:Y:S02]  /*4b660*/  DMUL R2, RZ, R58 ;  /* 0x0000003aff027228 */ /* 0x0000a40000000000 */
[----:B0-2---:R-:W-:-:S07]  /*4b670*/  IMAD.MOV.U32 R0, RZ, RZ, RZ ;  /* 0x000000ffff007224 */ /* 0x005fce00078e00ff */
.L_x_8597:
[----:B------:R-:W-:Y:S05]  /*4b680*/  BSYNC.RECONVERGENT B3 ;  /* 0x0000000000037941 */ /* 0x000fea0003800200 */
.L_x_8595:
        /* <DEDUP_REMOVED lines=64> */
.L_x_8564:
        /* <DEDUP_REMOVED lines=117> */
.L_x_8578:
[----:B------:R-:W-:Y:S05]  /*4c1e0*/  BSYNC.RECONVERGENT B2 ;  /* 0x0000000000027941 */ /* 0x000fea0003800200 */
.L_x_8563:
        /* <DEDUP_REMOVED lines=71> */
.L_x_8602:
[----:B------:R-:W-:Y:S05]  /*4c660*/  BSYNC.RECONVERGENT B2 ;  /* 0x0000000000027941 */ /* 0x000fea0003800200 */
.L_x_8601:
        /* <DEDUP_REMOVED lines=36> */
.L_x_8604:
[----:B------:R-:W-:Y:S05]  /*4c8b0*/  BSYNC.RECONVERGENT B2 ;  /* 0x0000000000027941 */ /* 0x000fea0003800200 */
.L_x_8603:
        /* <DEDUP_REMOVED lines=17> */
.L_x_8600:
        /* <DEDUP_REMOVED lines=53> */
.L_x_8607:
[----:B------:R-:W-:Y:S05]  /*4cd20*/  BSYNC.RECONVERGENT B2 ;  /* 0x0000000000027941 */ /* 0x000fea0003800200 */
.L_x_8606:
        /* <DEDUP_REMOVED lines=57> */
.L_x_8609:
[----:B------:R-:W-:Y:S05]  /*4d0c0*/  BSYNC.RECONVERGENT B2 ;  /* 0x0000000000027941 */ /* 0x000fea0003800200 */
.L_x_8608:
[----:B------:R-:W-:Y:S02]  /*4d0d0*/  IMAD.MOV.U32 R34, RZ, RZ, R4 ;  /* 0x000000ffff227224 */ /* 0x000fe400078e0004 */
[----:B------:R-:W-:Y:S01]  /*4d0e0*/  IMAD.MOV.U32 R35, RZ, RZ, R5 ;  /* 0x000000ffff237224 */ /* 0x000fe200078e0005 */
[----:B------:R-:W-:Y:S06]  /*4d0f0*/  BRA `(.L_x_8605) ;  /* 0x0000000400a47947 */ /* 0x000fec0003800000 */
.L_x_8599:
        /* <DEDUP_REMOVED lines=51> */
.L_x_8611:
[----:B------:R-:W-:Y:S05]  /*4d430*/  BSYNC.RECONVERGENT B2 ;  /* 0x0000000000027941 */ /* 0x000fea0003800200 */
.L_x_8610:
        /* <DEDUP_REMOVED lines=36> */
.L_x_8613:
[----:B------:R-:W-:Y:S05]  /*4d680*/  BSYNC.RECONVERGENT B2 ;  /* 0x0000000000027941 */ /* 0x000fea0003800200 */
.L_x_8612:
        /* <DEDUP_REMOVED lines=16> */
.L_x_8605:
[----:B------:R-:W-:Y:S05]  /*4d790*/  BSYNC.RECONVERGENT B1 ;  /* 0x0000000000017941 */ /* 0x000fea0003800200 */
.L_x_8598:
        /* <DEDUP_REMOVED lines=136> */
.L_x_8620:
[----:B------:R-:W-:Y:S05]  /*4e020*/  BSYNC.RECONVERGENT B0 ;  /* 0x0000000000007941 */ /* 0x000fea0003800200 */
.L_x_8619:
        /* <DEDUP_REMOVED lines=50> */
.L_x_8624:
[----:B------:R-:W-:Y:S05]  /*4e350*/  BSYNC.RECONVERGENT B4 ;  /* 0x0000000000047941 */ /* 0x000fea0003800200 */
.L_x_8623:
[----:B------:R-:W-:Y:S01]  /*4e360*/  VIADD R0, R4, 0x1 ;  /* 0x0000000104007836 */ /* 0x000fe20000000000 */
[----:B------:R-:W-:Y:S06]  /*4e370*/  BRA `(.L_x_8625) ;  /* 0x0000000000087947 */ /* 0x000fec0003800000 */
.L_x_8622:
[----:B0-----:R0:W0:Y:S02]  /*4e380*/  DMUL R2, RZ, R58 ;  /* 0x0000003aff027228 */ /* 0x0010240000000000 */
[----:B0-----:R-:W-:-:S07]  /*4e390*/  IMAD.MOV.U32 R0, RZ, RZ, 0x1 ;  /* 0x00000001ff007424 */ /* 0x001fce00078e00ff */
.L_x_8625:
[----:B------:R-:W-:Y:S05]  /*4e3a0*/  BSYNC.RECONVERGENT B3 ;  /* 0x0000000000037941 */ /* 0x000fea0003800200 */
.L_x_8621:
        /* <DEDUP_REMOVED lines=117> */
.L_x_8627:
[----:B------:R0:W2:Y:S02]  /*4eb00*/  DMUL R2, RZ, R58 ;  /* 0x0000003aff027228 */ /* 0x0000a40000000000 */
[----:B0-2---:R-:W-:-:S07]  /*4eb10*/  IMAD.MOV.U32 R0, RZ, RZ, RZ ;  /* 0x000000ffff007224 */ /* 0x005fce00078e00ff */
.L_x_8628:
[----:B------:R-:W-:Y:S05]  /*4eb20*/  BSYNC.RECONVERGENT B3 ;  /* 0x0000000000037941 */ /* 0x000fea0003800200 */
.L_x_8626:
        /* <DEDUP_REMOVED lines=73> */
.L_x_8618:
        /* <DEDUP_REMOVED lines=126> */
.L_x_8631:
[----:B------:R-:W-:Y:S05]  /*4f7a0*/  BSYNC.RECONVERGENT B0 ;  /* 0x0000000000007941 */ /* 0x000fea0003800200 */
.L_x_8630:
        /* <DEDUP_REMOVED lines=60> */
.L_x_8635:
[----:B------:R-:W-:Y:S05]  /*4fb70*/  BSYNC.RECONVERGENT B4 ;  /* 0x0000000000047941 */ /* 0x000fea0003800200 */
.L_x_8634:
[----:B------:R-:W-:Y:S01]  /*4fb80*/  VIADD R0, R4, 0x1 ;  /* 0x0000000104007836 */ /* 0x000fe20000000000 */
[----:B------:R-:W-:Y:S06]  /*4fb90*/  BRA `(.L_x_8636) ;  /* 0x0000000000087947 */ /* 0x000fec0003800000 */
.L_x_8633:
[----:B------:R0:W4:Y:S02]  /*4fba0*/  DMUL R2, RZ, R58 ;  /* 0x0000003aff027228 */ /* 0x0001240000000000 */
[----:B0---4-:R-:W-:-:S07]  /*4fbb0*/  IMAD.MOV.U32 R0, RZ, RZ, 0x1 ;  /* 0x00000001ff007424 */ /* 0x011fce00078e00ff */
.L_x_8636:
[----:B------:R-:W-:Y:S05]  /*4fbc0*/  BSYNC.RECONVERGENT B3 ;  /* 0x0000000000037941 */ /* 0x000fea0003800200 */
.L_x_8632:
        /* <DEDUP_REMOVED lines=124> */
.L_x_8638:
[----:B------:R0:W2:Y:S02]  /*50390*/  DMUL R2, RZ, R58 ;  /* 0x0000003aff027228 */ /* 0x0000a40000000000 */
[----:B0-2---:R-:W-:-:S07]  /*503a0*/  IMAD.MOV.U32 R0, RZ, RZ, RZ ;  /* 0x000000ffff007224 */ /* 0x005fce00078e00ff */
.L_x_8639:
[----:B------:R-:W-:Y:S05]  /*503b0*/  BSYNC.RECONVERGENT B3 ;  /* 0x0000000000037941 */ /* 0x000fea0003800200 */
.L_x_8637:
        /* <DEDUP_REMOVED lines=86> */
.L_x_8617:
        /* <DEDUP_REMOVED lines=10> */
.L_x_8640:
[----:B------:R-:W0:Y:S02]  /*509c0*/  DADD R42, R30, -R30 ;  /* 0x000000001e2a7229 */ /* 0x000e24000000081e */
[----:B0-----:R-:W-:Y:S02]  /*509d0*/  IMAD.MOV.U32 R58, RZ, RZ, R42 ;  /* 0x000000ffff3a7224 */ /* 0x001fe400078e002a */
[----:B------:R-:W-:Y:S01]  /*509e0*/  IMAD.MOV.U32 R59, RZ, RZ, R43 ;  /* 0x000000ffff3b7224 */ /* 0x000fe200078e002b */
[----:B------:R-:W-:Y:S06]  /*509f0*/  BRA `(.L_x_8629) ;  /* 0x0000001400947947 */ /* 0x000fec0003800000 */
.L_x_8616:
        /* <DEDUP_REMOVED lines=50> */
.L_x_8644:
[----:B------:R-:W-:Y:S05]  /*50d20*/  BSYNC.RECONVERGENT B4 ;  /* 0x0000000000047941 */ /* 0x000fea0003800200 */
.L_x_8643:
[----:B------:R-:W-:Y:S01]  /*50d30*/  VIADD R0, R4, 0x1 ;  /* 0x0000000104007836 */ /* 0x000fe20000000000 */
[----:B------:R-:W-:Y:S06]  /*50d40*/  BRA `(.L_x_8645) ;  /* 0x0000000000087947 */ /* 0x000fec0003800000 */
.L_x_8642:
[----:B----4-:R0:W4:Y:S02]  /*50d50*/  DMUL R2, RZ, R58 ;  /* 0x0000003aff027228 */ /* 0x0101240000000000 */
[----:B0---4-:R-:W-:-:S07]  /*50d60*/  IMAD.MOV.U32 R0, RZ, RZ, 0x1 ;  /* 0x00000001ff007424 */ /* 0x011fce00078e00ff */
.L_x_8645:
[----:B------:R-:W-:Y:S05]  /*50d70*/  BSYNC.RECONVERGENT B3 ;  /* 0x0000000000037941 */ /* 0x000fea0003800200 */
.L_x_8641:
        /* <DEDUP_REMOVED lines=117> */
.L_x_8647:
[----:B------:R0:W2:Y:S02]  /*514d0*/  DMUL R2, RZ, R58 ;  /* 0x0000003aff027228 */ /* 0x0000a40000000000 */
[----:B0-2---:R-:W-:-:S07]  /*514e0*/  IMAD.MOV.U32 R0, RZ, RZ, RZ ;  /* 0x000000ffff007224 */ /* 0x005fce00078e00ff */
.L_x_8648:
[----:B------:R-:W-:Y:S05]  /*514f0*/  BSYNC.RECONVERGENT B3 ;  /* 0x0000000000037941 */ /* 0x000fea0003800200 */
.L_x_8646:
        /* <DEDUP_REMOVED lines=64> */
.L_x_8615:
        /* <DEDUP_REMOVED lines=117> */
.L_x_8629:
[----:B------:R-:W-:Y:S05]  /*52050*/  BSYNC.RECONVERGENT B2 ;  /* 0x0000000000027941 */ /* 0x000fea0003800200 */
.L_x_8614:
        /* <DEDUP_REMOVED lines=71> */
.L_x_8653:
[----:B------:R-:W-:Y:S05]  /*524d0*/  BSYNC.RECONVERGENT B2 ;  /* 0x0000000000027941 */ /* 0x000fea0003800200 */
.L_x_8652:
        /* <DEDUP_REMOVED lines=36> */
.L_x_8655:
[----:B------:R-:W-:Y:S05]  /*52720*/  BSYNC.RECONVERGENT B2 ;  /* 0x0000000000027941 */ /* 0x000fea0003800200 */
.L_x_8654:
        /* <DEDUP_REMOVED lines=17> */
.L_x_8651:
        /* <DEDUP_REMOVED lines=53> */
.L_x_8658:
[----:B------:R-:W-:Y:S05]  /*52b90*/  BSYNC.RECONVERGENT B2 ;  /* 0x0000000000027941 */ /* 0x000fea0003800200 */
.L_x_8657:
        /* <DEDUP_REMOVED lines=57> */
.L_x_8660:
[----:B------:R-:W-:Y:S05]  /*52f30*/  BSYNC.RECONVERGENT B2 ;  /* 0x0000000000027941 */ /* 0x000fea0003800200 */
.L_x_8659:
[----:B------:R-:W-:Y:S02]  /*52f40*/  IMAD.MOV.U32 R30, RZ, RZ, R4 ;  /* 0x000000ffff1e7224 */ /* 0x000fe400078e0004 */
[----:B------:R-:W-:Y:S01]  /*52f50*/  IMAD.MOV.U32 R31, RZ, RZ, R5 ;  /* 0x000000ffff1f7224 */ /* 0x000fe200078e0005 */
[----:B------:R-:W-:Y:S06]  /*52f60*/  BRA `(.L_x_8656) ;  /* 0x0000000400a47947 */ /* 0x000fec0003800000 */
.L_x_8650:
        /* <DEDUP_REMOVED lines=51> */
.L_x_8662:
[----:B------:R-:W-:Y:S05]  /*532a0*/  BSYNC.RECONVERGENT B2 ;  /* 0x0000000000027941 */ /* 0x000fea0003800200 */
.L_x_8661:
        /* <DEDUP_REMOVED lines=36> */
.L_x_8664:
[----:B------:R-:W-:Y:S05]  /*534f0*/  BSYNC.RECONVERGENT B2 ;  /* 0x0000000000027941 */ /* 0x000fea0003800200 */
.L_x_8663:
        /* <DEDUP_REMOVED lines=16> */
.L_x_8656:
[----:B------:R-:W-:Y:S05]  /*53600*/  BSYNC.RECONVERGENT B1 ;  /* 0x0000000000017941 */ /* 0x000fea0003800200 */
.L_x_8649:
        /* <DEDUP_REMOVED lines=136> */
.L_x_8671:
[----:B------:R-:W-:Y:S05]  /*53e90*/  BSYNC.RECONVERGENT B0 ;  /* 0x0000000000007941 */ /* 0x000fea0003800200 */
.L_x_8670:
        /* <DEDUP_REMOVED lines=50> */
.L_x_8675:
[----:B------:R-:W-:Y:S05]  /*541c0*/  BSYNC.RECONVERGENT B4 ;  /* 0x0000000000047941 */ /* 0x000fea0003800200 */
.L_x_8674:
[----:B------:R-:W-:Y:S01]  /*541d0*/  VIADD R0, R4, 0x1 ;  /* 0x0000000104007836 */ /* 0x000fe20000000000 */
[----:B------:R-:W-:Y:S06]  /*541e0*/  BRA `(.L_x_8676) ;  /* 0x0000000000087947 */ /* 0x000fec0003800000 */
.L_x_8673:
[----:B0-----:R0:W0:Y:S02]  /*541f0*/  DMUL R2, RZ, R58 ;  /* 0x0000003aff027228 */ /* 0x0010240000000000 */
[----:B0-----:R-:W-:-:S07]  /*54200*/  IMAD.MOV.U32 R0, RZ, RZ, 0x1 ;  /* 0x00000001ff007424 */ /* 0x001fce00078e00ff */
.L_x_8676:
[----:B------:R-:W-:Y:S05]  /*54210*/  BSYNC.RECONVERGENT B3 ;  /* 0x0000000000037941 */ /* 0x000fea0003800200 */
.L_x_8672:
        /* <DEDUP_REMOVED lines=117> */
.L_x_8678:
[----:B------:R0:W2:Y:S02]  /*54970*/  DMUL R2, RZ, R58 ;  /* 0x0000003aff027228 */ /* 0x0000a40000000000 */
[----:B0-2---:R-:W-:-:S07]  /*54980*/  IMAD.MOV.U32 R0, RZ, RZ, RZ ;  /* 0x000000ffff007224 */ /* 0x005fce00078e00ff */
.L_x_8679:
[----:B------:R-:W-:Y:S05]  /*54990*/  BSYNC.RECONVERGENT B3 ;  /* 0x0000000000037941 */ /* 0x000fea0003800200 */
.L_x_8677:
        /* <DEDUP_REMOVED lines=73> */
.L_x_8669:
        /* <DEDUP_REMOVED lines=126> */
.L_x_8682:
[----:B------:R-:W-:Y:S05]  /*55610*/  BSYNC.RECONVERGENT B0 ;  /* 0x0000000000007941 */ /* 0x000fea0003800200 */
.L_x_8681:
        /* <DEDUP_REMOVED lines=60> */
.L_x_8686:
[----:B------:R-:W-:Y:S05]  /*559e0*/  BSYNC.RECONVERGENT B4 ;  /* 0x0000000000047941 */ /* 0x000fea0003800200 */
.L_x_8685:
[----:B------:R-:W-:Y:S01]  /*559f0*/  VIADD R0, R4, 0x1 ;  /* 0x0000000104007836 */ /* 0x000fe20000000000 */
[----:B------:R-:W-:Y:S06]  /*55a00*/  BRA `(.L_x_8687) ;  /* 0x0000000000087947 */ /* 0x000fec0003800000 */
.L_x_8684:
[----:B------:R0:W4:Y:S02]  /*55a10*/  DMUL R2, RZ, R58 ;  /* 0x0000003aff027228 */ /* 0x0001240000000000 */
[----:B0---4-:R-:W-:-:S07]  /*55a20*/  IMAD.MOV.U32 R0, RZ, RZ, 0x1 ;  /* 0x00000001ff007424 */ /* 0x011fce00078e00ff */
.L_x_8687:
[----:B------:R-:W-:Y:S05]  /*55a30*/  BSYNC.RECONVERGENT B3 ;  /* 0x0000000000037941 */ /* 0x000fea0003800200 */
.L_x_8683:
        /* <DEDUP_REMOVED lines=124> */
.L_x_8689:
[----:B------:R0:W2:Y:S02]  /*56200*/  DMUL R2, RZ, R58 ;  /* 0x0000003aff027228 */ /* 0x0000a40000000000 */
[----:B0-2---:R-:W-:-:S07]  /*56210*/  IMAD.MOV.U32 R0, RZ, RZ, RZ ;  /* 0x000000ffff007224 */ /* 0x005fce00078e00ff */
.L_x_8690:
[----:B------:R-:W-:Y:S05]  /*56220*/  BSYNC.RECONVERGENT B3 ;  /* 0x0000000000037941 */ /* 0x000fea0003800200 */
.L_x_8688:
        /* <DEDUP_REMOVED lines=86> */
.L_x_8668:
        /* <DEDUP_REMOVED lines=10> */
.L_x_8691:
[----:B------:R-:W0:Y:S02]  /*56830*/  DADD R42, R26, -R26 ;  /* 0x000000001a2a7229 */ /* 0x000e24000000081a */
[----:B0-----:R-:W-:Y:S02]  /*56840*/  IMAD.MOV.U32 R58, RZ, RZ, R42 ;  /* 0x000000ffff3a7224 */ /* 0x001fe400078e002a */
[----:B------:R-:W-:Y:S01]  /*56850*/  IMAD.MOV.U32 R59, RZ, RZ, R43 ;  /* 0x000000ffff3b7224 */ /* 0x000fe200078e002b */
[----:B------:R-:W-:Y:S06]  /*56860*/  BRA `(.L_x_8680) ;  /* 0x0000001400947947 */ /* 0x000fec0003800000 */
.L_x_8667:
        /* <DEDUP_REMOVED lines=50> */
.L_x_8695:
[----:B------:R-:W-:Y:S05]  /*56b90*/  BSYNC.RECONVERGENT B4 ;  /* 0x0000000000047941 */ /* 0x000fea0003800200 */
.L_x_8694:
[----:B------:R-:W-:Y:S01]  /*56ba0*/  VIADD R0, R4, 0x1 ;  /* 0x0000000104007836 */ /* 0x000fe20000000000 */
[----:B------:R-:W-:Y:S06]  /*56bb0*/  BRA `(.L_x_8696) ;  /* 0x0000000000087947 */ /* 0x000fec0003800000 */
.L_x_8693:
[----:B----4-:R0:W4:Y:S02]  /*56bc0*/  DMUL R2, RZ, R58 ;  /* 0x0000003aff027228 */ /* 0x0101240000000000 */
[----:B0---4-:R-:W-:-:S07]  /*56bd0*/  IMAD.MOV.U32 R0, RZ, RZ, 0x1 ;  /* 0x00000001ff007424 */ /* 0x011fce00078e00ff */
.L_x_8696:
[----:B------:R-:W-:Y:S05]  /*56be0*/  BSYNC.RECONVERGENT B3 ;  /* 0x0000000000037941 */ /* 0x000fea0003800200 */
.L_x_8692:
        /* <DEDUP_REMOVED lines=117> */
.L_x_8698:
[----:B------:R0:W2:Y:S02]  /*57340*/  DMUL R2, RZ, R58 ;  /* 0x0000003aff027228 */ /* 0x0000a40000000000 */
[----:B0-2---:R-:W-:-:S07]  /*57350*/  IMAD.MOV.U32 R0, RZ, RZ, RZ ;  /* 0x000000ffff007224 */ /* 0x005fce00078e00ff */
.L_x_8699:
[----:B------:R-:W-:Y:S05]  /*57360*/  BSYNC.RECONVERGENT B3 ;  /* 0x0000000000037941 */ /* 0x000fea0003800200 */
.L_x_8697:
        /* <DEDUP_REMOVED lines=64> */
.L_x_8666:
        /* <DEDUP_REMOVED lines=117> */
.L_x_8680:
[----:B------:R-:W-:Y:S05]  /*57ec0*/  BSYNC.RECONVERGENT B2 ;  /* 0x0000000000027941 */ /* 0x000fea0003800200 */
.L_x_8665:
        /* <DEDUP_REMOVED lines=71> */
.L_x_8704:
[----:B------:R-:W-:Y:S05]  /*58340*/  BSYNC.RECONVERGENT B2 ;  /* 0x0000000000027941 */ /* 0x000fea0003800200 */
.L_x_8703:
        /* <DEDUP_REMOVED lines=36> */
.L_x_8706:
[----:B------:R-:W-:Y:S05]  /*58590*/  BSYNC.RECONVERGENT B2 ;  /* 0x0000000000027941 */ /* 0x000fea0003800200 */
.L_x_8705:
        /* <DEDUP_REMOVED lines=17> */
.L_x_8702:
        /* <DEDUP_REMOVED lines=53> */
.L_x_8709:
[----:B------:R-:W-:Y:S05]  /*58a00*/  BSYNC.RECONVERGENT B2 ;  /* 0x0000000000027941 */ /* 0x000fea0003800200 */
.L_x_8708:
        /* <DEDUP_REMOVED lines=57> */
.L_x_8711:
[----:B------:R-:W-:Y:S05]  /*58da0*/  BSYNC.RECONVERGENT B2 ;  /* 0x0000000000027941 */ /* 0x000fea0003800200 */
.L_x_8710:
[----:B------:R-:W-:Y:S02]  /*58db0*/  IMAD.MOV.U32 R26, RZ, RZ, R4 ;  /* 0x000000ffff1a7224 */ /* 0x000fe400078e0004 */
[----:B------:R-:W-:Y:S01]  /*58dc0*/  IMAD.MOV.U32 R27, RZ, RZ, R5 ;  /* 0x000000ffff1b7224 */ /* 0x000fe200078e0005 */
[----:B------:R-:W-:Y:S06]  /*58dd0*/  BRA `(.L_x_8707) ;  /* 0x0000000400a47947 */ /* 0x000fec0003800000 */
.L_x_8701:
        /* <DEDUP_REMOVED lines=51> */
.L_x_8713:
[----:B------:R-:W-:Y:S05]  /*59110*/  BSYNC.RECONVERGENT B2 ;  /* 0x0000000000027941 */ /* 0x000fea0003800200 */
.L_x_8712:
        /* <DEDUP_REMOVED lines=36> */
.L_x_8715:
[----:B------:R-:W-:Y:S05]  /*59360*/  BSYNC.RECONVERGENT B2 ;  /* 0x0000000000027941 */ /* 0x000fea0003800200 */
.L_x_8714:
        /* <DEDUP_REMOVED lines=16> */
.L_x_8707:
[----:B------:R-:W-:Y:S05]  /*59470*/  BSYNC.RECONVERGENT B1 ;  /* 0x0000000000017941 */ /* 0x000fea0003800200 */
.L_x_8700:
        /* <DEDUP_REMOVED lines=136> */
.L_x_8722:
[----:B------:R-:W-:Y:S05]  /*59d00*/  BSYNC.RECONVERGENT B0 ;  /* 0x0000000000007941 */ /* 0x000fea0003800200 */
.L_x_8721:
        /* <DEDUP_REMOVED lines=50> */
.L_x_8726:
[----:B------:R-:W-:Y:S05]  /*5a030*/  BSYNC.RECONVERGENT B4 ;  /* 0x0000000000047941 */ /* 0x000fea0003800200 */
.L_x_8725:
[----:B------:R-:W-:Y:S01]  /*5a040*/  VIADD R0, R4, 0x1 ;  /* 0x0000000104007836 */ /* 0x000fe20000000000 */
[----:B------:R-:W-:Y:S06]  /*5a050*/  BRA `(.L_x_8727) ;  /* 0x0000000000087947 */ /* 0x000fec0003800000 */
.L_x_8724:
[----:B0-----:R0:W0:Y:S02]  /*5a060*/  DMUL R2, RZ, R58 ;  /* 0x0000003aff027228 */ /* 0x0010240000000000 */
[----:B0-----:R-:W-:-:S07]  /*5a070*/  IMAD.MOV.U32 R0, RZ, RZ, 0x1 ;  /* 0x00000001ff007424 */ /* 0x001fce00078e00ff */
.L_x_8727:
[----:B------:R-:W-:Y:S05]  /*5a080*/  BSYNC.RECONVERGENT B3 ;  /* 0x0000000000037941 */ /* 0x000fea0003800200 */
.L_x_8723:
        /* <DEDUP_REMOVED lines=117> */
.L_x_8729:
[----:B------:R0:W2:Y:S02]  /*5a7e0*/  DMUL R2, RZ, R58 ;  /* 0x0000003aff027228 */ /* 0x0000a40000000000 */
[----:B0-2---:R-:W-:-:S07]  /*5a7f0*/  IMAD.MOV.U32 R0, RZ, RZ, RZ ;  /* 0x000000ffff007224 */ /* 0x005fce00078e00ff */
.L_x_8730:
[----:B------:R-:W-:Y:S05]  /*5a800*/  BSYNC.RECONVERGENT B3 ;  /* 0x0000000000037941 */ /* 0x000fea0003800200 */
.L_x_8728:
        /* <DEDUP_REMOVED lines=73> */
.L_x_8720:
        /* <DEDUP_REMOVED lines=126> */
.L_x_8733:
[----:B------:R-:W-:Y:S05]  /*5b480*/  BSYNC.RECONVERGENT B0 ;  /* 0x0000000000007941 */ /* 0x000fea0003800200 */
.L_x_8732:
        /* <DEDUP_REMOVED lines=60> */
.L_x_8737:
[----:B------:R-:W-:Y:S05]  /*5b850*/  BSYNC.RECONVERGENT B4 ;  /* 0x0000000000047941 */ /* 0x000fea0003800200 */
.L_x_8736:
[----:B------:R-:W-:Y:S01]  /*5b860*/  VIADD R0, R4, 0x1 ;  /* 0x0000000104007836 */ /* 0x000fe20000000000 */
[----:B------:R-:W-:Y:S06]  /*5b870*/  BRA `(.L_x_8738) ;  /* 0x0000000000087947 */ /* 0x000fec0003800000 */
.L_x_8735:
[----:B------:R0:W4:Y:S02]  /*5b880*/  DMUL R2, RZ, R58 ;  /* 0x0000003aff027228 */ /* 0x0001240000000000 */
[----:B0---4-:R-:W-:-:S07]  /*5b890*/  IMAD.MOV.U32 R0, RZ, RZ, 0x1 ;  /* 0x00000001ff007424 */ /* 0x011fce00078e00ff */
.L_x_8738:
[----:B------:R-:W-:Y:S05]  /*5b8a0*/  BSYNC.RECONVERGENT B3 ;  /* 0x0000000000037941 */ /* 0x000fea0003800200 */
.L_x_8734:
        /* <DEDUP_REMOVED lines=124> */
.L_x_8740:
[----:B------:R0:W2:Y:S02]  /*5c070*/  DMUL R2, RZ, R58 ;  /* 0x0000003aff027228 */ /* 0x0000a40000000000 */
[----:B0-2---:R-:W-:-:S07]  /*5c080*/  IMAD.MOV.U32 R0, RZ, RZ, RZ ;  /* 0x000000ffff007224 */ /* 0x005fce00078e00ff */
.L_x_8741:
[----:B------:R-:W-:Y:S05]  /*5c090*/  BSYNC.RECONVERGENT B3 ;  /* 0x0000000000037941 */ /* 0x000fea0003800200 */
.L_x_8739:
        /* <DEDUP_REMOVED lines=86> */
.L_x_8719:
        /* <DEDUP_REMOVED lines=10> */
.L_x_8742:
[----:B------:R-:W0:Y:S02]  /*5c6a0*/  DADD R42, R22, -R22 ;  /* 0x00000000162a7229 */ /* 0x000e240000000816 */
[----:B0-----:R-:W-:Y:S02]  /*5c6b0*/  IMAD.MOV.U32 R58, RZ, RZ, R42 ;  /* 0x000000ffff3a7224 */ /* 0x001fe400078e002a */
[----:B------:R-:W-:Y:S01]  /*5c6c0*/  IMAD.MOV.U32 R59, RZ, RZ, R43 ;  /* 0x000000ffff3b7224 */ /* 0x000fe200078e002b */
[----:B------:R-:W-:Y:S06]  /*5c6d0*/  BRA `(.L_x_8731) ;  /* 0x0000001400947947 */ /* 0x000fec0003800000 */
.L_x_8718:
        /* <DEDUP_REMOVED lines=50> */
.L_x_8746:
[----:B------:R-:W-:Y:S05]  /*5ca00*/  BSYNC.RECONVERGENT B4 ;  /* 0x0000000000047941 */ /* 0x000fea0003800200 */
.L_x_8745:
[----:B------:R-:W-:Y:S01]  /*5ca10*/  VIADD R0, R4, 0x1 ;  /* 0x0000000104007836 */ /* 0x000fe20000000000 */
[----:B------:R-:W-:Y:S06]  /*5ca20*/  BRA `(.L_x_8747) ;  /* 0x0000000000087947 */ /* 0x000fec0003800000 */
.L_x_8744:
[----:B----4-:R0:W4:Y:S02]  /*5ca30*/  DMUL R2, RZ, R58 ;  /* 0x0000003aff027228 */ /* 0x0101240000000000 */
[----:B0---4-:R-:W-:-:S07]  /*5ca40*/  IMAD.MOV.U32 R0, RZ, RZ, 0x1 ;  /* 0x00000001ff007424 */ /* 0x011fce00078e00ff */
.L_x_8747:
[----:B------:R-:W-:Y:S05]  /*5ca50*/  BSYNC.RECONVERGENT B3 ;  /* 0x0000000000037941 */ /* 0x000fea0003800200 */
.L_x_8743:
        /* <DEDUP_REMOVED lines=117> */
.L_x_8749:
[----:B------:R0:W2:Y:S02]  /*5d1b0*/  DMUL R2, RZ, R58 ;  /* 0x0000003aff027228 */ /* 0x0000a40000000000 */
[----:B0-2---:R-:W-:-:S07]  /*5d1c0*/  IMAD.MOV.U32 R0, RZ, RZ, RZ ;  /* 0x000000ffff007224 */ /* 0x005fce00078e00ff */
.L_x_8750:
[----:B------:R-:W-:Y:S05]  /*5d1d0*/  BSYNC.RECONVERGENT B3 ;  /* 0x0000000000037941 */ /* 0x000fea0003800200 */
.L_x_8748:
        /* <DEDUP_REMOVED lines=64> */
.L_x_8717:
        /* <DEDUP_REMOVED lines=117> */
.L_x_8731:
[----:B------:R-:W-:Y:S05]  /*5dd30*/  BSYNC.RECONVERGENT B2 ;  /* 0x0000000000027941 */ /* 0x000fea0003800200 */
.L_x_8716:
        /* <DEDUP_REMOVED lines=71> */
.L_x_8755:
[----:B------:R-:W-:Y:S05]  /*5e1b0*/  BSYNC.RECONVERGENT B2 ;  /* 0x0000000000027941 */ /* 0x000fea0003800200 */
.L_x_8754:
        /* <DEDUP_REMOVED lines=36> */
.L_x_8757:
[----:B------:R-:W-:Y:S05]  /*5e400*/  BSYNC.RECONVERGENT B2 ;  /* 0x0000000000027941 */ /* 0x000fea0003800200 */
.L_x_8756:
        /* <DEDUP_REMOVED lines=17> */
.L_x_8753:
        /* <DEDUP_REMOVED lines=53> */
.L_x_8760:
[----:B------:R-:W-:Y:S05]  /*5e870*/  BSYNC.RECONVERGENT B2 ;  /* 0x0000000000027941 */ /* 0x000fea0003800200 */
.L_x_8759:
        /* <DEDUP_REMOVED lines=57> */
.L_x_8762:
[----:B------:R-:W-:Y:S05]  /*5ec10*/  BSYNC.RECONVERGENT B2 ;  /* 0x0000000000027941 */ /* 0x000fea0003800200 */
.L_x_8761:
[----:B------:R-:W-:Y:S02]  /*5ec20*/  IMAD.MOV.U32 R22, RZ, RZ, R4 ;  /* 0x000000ffff167224 */ /* 0x000fe400078e0004 */
[----:B------:R-:W-:Y:S01]  /*5ec30*/  IMAD.MOV.U32 R23, RZ, RZ, R5 ;  /* 0x000000ffff177224 */ /* 0x000fe200078e0005 */
[----:B------:R-:W-:Y:S06]  /*5ec40*/  BRA `(.L_x_8758) ;  /* 0x0000000400a47947 */ /* 0x000fec0003800000 */
.L_x_8752:
        /* <DEDUP_REMOVED lines=51> */
.L_x_8764:
[----:B------:R-:W-:Y:S05]  /*5ef80*/  BSYNC.RECONVERGENT B2 ;  /* 0x0000000000027941 */ /* 0x000fea0003800200 */
.L_x_8763:
        /* <DEDUP_REMOVED lines=36> */
.L_x_8766:
[----:B------:R-:W-:Y:S05]  /*5f1d0*/  BSYNC.RECONVERGENT B2 ;  /* 0x0000000000027941 */ /* 0x000fea0003800200 */
.L_x_8765:
        /* <DEDUP_REMOVED lines=16> */
.L_x_8758:
[----:B------:R-:W-:Y:S05]  /*5f2e0*/  BSYNC.RECONVERGENT B1 ;  /* 0x0000000000017941 */ /* 0x000fea0003800200 */
.L_x_8751:
        /* <DEDUP_REMOVED lines=11> */
        .weak           $__internal_16_$__cuda_sm20_dblrcp_rn_slowpath_v3
        .type           $__internal_16_$__cuda_sm20_dblrcp_rn_slowpath_v3,@function
        .size           $__internal_16_$__cuda_sm20_dblrcp_rn_slowpath_v3,($__internal_17_$__cuda_sm20_div_rn_f64_full - $__internal_16_$__cuda_sm20_dblrcp_rn_slowpath_v3)
$__internal_16_$__cuda_sm20_dblrcp_rn_slowpath_v3:
        /* <DEDUP_REMOVED lines=58> */
.L_x_8770:
        /* <DEDUP_REMOVED lines=33> */
.L_x_8768:
[----:B------:R-:W-:Y:S01]  /*5f950*/  LOP3.LUT R5, R7, 0x80000, RZ, 0xfc, !PT ;  /* 0x0008000007057812 */ /* 0x000fe200078efcff */
[----:B------:R-:W-:-:S07]  /*5f960*/  IMAD.MOV.U32 R4, RZ, RZ, R6 ;  /* 0x000000ffff047224 */ /* 0x000fce00078e0006 */
.L_x_8769:
[----:B------:R-:W-:Y:S05]  /*5f970*/  BSYNC.RECONVERGENT B0 ;  /* 0x0000000000007941 */ /* 0x000fea0003800200 */
.L_x_8767:
[----:B------:R-:W-:Y:S02]  /*5f980*/  IMAD.MOV.U32 R2, RZ, RZ, R4 ;  /* 0x000000ffff027224 */ /* 0x000fe400078e0004 */
[----:B------:R-:W-:Y:S02]  /*5f990*/  IMAD.MOV.U32 R3, RZ, RZ, R5 ;  /* 0x000000ffff037224 */ /* 0x000fe400078e0005 */
[----:B------:R-:W-:Y:S02]  /*5f9a0*/  IMAD.MOV.U32 R4, RZ, RZ, R0 ;  /* 0x000000ffff047224 */ /* 0x000fe400078e0000 */
[----:B------:R-:W-:-:S04]  /*5f9b0*/  IMAD.MOV.U32 R5, RZ, RZ, 0x0 ;  /* 0x00000000ff057424 */ /* 0x000fc800078e00ff */
[----:B------:R-:W-:Y:S05]  /*5f9c0*/  RET.REL.NODEC R4 `(_ZN2at6native29vectorized_elementwise_kernelILi4EZZZNS0_61_GLOBAL__N__132982cb_23_ActivationSiluKernel_cu_1520ed90_293311silu_kernelERNS_18TensorIteratorBaseEENKUlvE_clEvENKUlvE1_clEvEUlN3c107complexIdEEE_St5arrayIPcLm2EEEEviT0_T1_) ;  /* 0xfffffa04048c7950 */ /* 0x000fea0003c3ffff */
        .weak           $__internal_17_$__cuda_sm20_div_rn_f64_full
        .type           $__internal_17_$__cuda_sm20_div_rn_f64_full,@function
        .size           $__internal_17_$__cuda_sm20_div_rn_f64_full,($_ZN2at6native29vectorized_elementwise_kernelILi4EZZZNS0_61_GLOBAL__N__132982cb_23_ActivationSiluKernel_cu_1520ed90_293311silu_kernelERNS_18TensorIteratorBaseEENKUlvE_clEvENKUlvE1_clEvEUlN3c107complexIdEEE_St5arrayIPcLm2EEEEviT0_T1_$__internal_trig_reduction_slowpathd - $__internal_17_$__cuda_sm20_div_rn_f64_full)
$__internal_17_$__cuda_sm20_div_rn_f64_full:
        /* <DEDUP_REMOVED lines=109> */
.L_x_8772:
        /* <DEDUP_REMOVED lines=17> */
.L_x_8775:
[----:B------:R-:W-:Y:S01]  /*601b0*/  LOP3.LUT R3, R45, 0x80000, RZ, 0xfc, !PT ;  /* 0x000800002d037812 */ /* 0x000fe200078efcff */
[----:B------:R-:W-:-:S04]  /*601c0*/  IMAD.MOV.U32 R58, RZ, RZ, R44 ;  /* 0x000000ffff3a7224 */ /* 0x000fc800078e002c */
[----:B------:R-:W-:Y:S01]  /*601d0*/  IMAD.MOV.U32 R59, RZ, RZ, R3 ;  /* 0x000000ffff3b7224 */ /* 0x000fe200078e0003 */
[----:B------:R-:W-:Y:S06]  /*601e0*/  BRA `(.L_x_8773) ;  /* 0x00000000000c7947 */ /* 0x000fec0003800000 */
.L_x_8774:
[----:B------:R-:W-:Y:S01]  /*601f0*/  LOP3.LUT R3, R49, 0x80000, RZ, 0xfc, !PT ;  /* 0x0008000031037812 */ /* 0x000fe200078efcff */
[----:B------:R-:W-:-:S04]  /*60200*/  IMAD.MOV.U32 R58, RZ, RZ, R48 ;  /* 0x000000ffff3a7224 */ /* 0x000fc800078e0030 */
[----:B------:R-:W-:-:S07]  /*60210*/  IMAD.MOV.U32 R59, RZ, RZ, R3 ;  /* 0x000000ffff3b7224 */ /* 0x000fce00078e0003 */
.L_x_8773:
[----:B------:R-:W-:Y:S05]  /*60220*/  BSYNC.RECONVERGENT B0 ;  /* 0x0000000000007941 */ /* 0x000fea0003800200 */
.L_x_8771:
[----:B------:R-:W-:Y:S02]  /*60230*/  IMAD.MOV.U32 R5, RZ, RZ, 0x0 ;  /* 0x00000000ff057424 */ /* 0x000fe400078e00ff */
[----:B------:R-:W-:Y:S02]  /*60240*/  IMAD.MOV.U32 R2, RZ, RZ, R58 ;  /* 0x000000ffff027224 */ /* 0x000fe400078e003a */
[----:B------:R-:W-:Y:S01]  /*60250*/  IMAD.MOV.U32 R3, RZ, RZ, R59 ;  /* 0x000000ffff037224 */ /* 0x000fe200078e003b */
[----:B------:R-:W-:Y:S06]  /*60260*/  RET.REL.NODEC R4 `(_ZN2at6native29vectorized_elementwise_kernelILi4EZZZNS0_61_GLOBAL__N__132982cb_23_ActivationSiluKernel_cu_1520ed90_293311silu_kernelERNS_18TensorIteratorBaseEENKUlvE_clEvENKUlvE1_clEvEUlN3c107complexIdEEE_St5arrayIPcLm2EEEEviT0_T1_) ;  /* 0xfffff9fc04647950 */ /* 0x000fec0003c3ffff */
        .type           $_ZN2at6native29vectorized_elementwise_kernelILi4EZZZNS0_61_GLOBAL__N__132982cb_23_ActivationSiluKernel_cu_1520ed90_293311silu_kernelERNS_18TensorIteratorBaseEENKUlvE_clEvENKUlvE1_clEvEUlN3c107complexIdEEE_St5arrayIPcLm2EEEEviT0_T1_$__internal_trig_reduction_slowpathd,@function
        .size           $_ZN2at6native29vectorized_elementwise_kernelILi4EZZZNS0_61_GLOBAL__N__132982cb_23_ActivationSiluKernel_cu_1520ed90_293311silu_kernelERNS_18TensorIteratorBaseEENKUlvE_clEvENKUlvE1_clEvEUlN3c107complexIdEEE_St5arrayIPcLm2EEEEviT0_T1_$__internal_trig_reduction_slowpathd,(.L_x_10145 - $_ZN2at6native29vectorized_elementwise_kernelILi4EZZZNS0_61_GLOBAL__N__132982cb_23_ActivationSiluKernel_cu_1520ed90_293311silu_kernelERNS_18TensorIteratorBaseEENKUlvE_clEvENKUlvE1_clEvEUlN3c107complexIdEEE_St5arrayIPcLm2EEEEviT0_T1_$__internal_trig_reduction_slowpathd)
$_ZN2at6native29vectorized_elementwise_kernelILi4EZZZNS0_61_GLOBAL__N__132982cb_23_ActivationSiluKernel_cu_1520ed90_293311silu_kernelERNS_18TensorIteratorBaseEENKUlvE_clEvENKUlvE1_clEvEUlN3c107complexIdEEE_St5arrayIPcLm2EEEEviT0_T1_$__internal_trig_reduction_slowpathd:
        /* <DEDUP_REMOVED lines=23> */
.L_x_8780:
        /* <DEDUP_REMOVED lines=29> */
.L_x_8779:
[----:B------:R-:W-:-:S07]  /*605b0*/  IMAD.MOV.U32 R46, RZ, RZ, R7 ;  /* 0x000000ffff2e7224 */ /* 0x000fce00078e0007 */
.L_x_8778:
[----:B------:R-:W-:Y:S05]  /*605c0*/  BSYNC.RECONVERGENT B0 ;  /* 0x0000000000007941 */ /* 0x000fea0003800200 */
.L_x_8777:
        /* <DEDUP_REMOVED lines=60> */
.L_x_8782:
[----:B------:R-:W-:Y:S05]  /*60990*/  BSYNC.RECONVERGENT B0 ;  /* 0x0000000000007941 */ /* 0x000fea0003800200 */
.L_x_8781:
        /* <DEDUP_REMOVED lines=36> */
.L_x_8776:
[----:B------:R-:W-:Y:S02]  /*60be0*/  IMAD.MOV.U32 R49, RZ, RZ, 0x0 ;  /* 0x00000000ff317424 */ /* 0x000fe400078e00ff */
[----:B------:R-:W-:Y:S02]  /*60bf0*/  IMAD.MOV.U32 R7, RZ, RZ, R51 ;  /* 0x000000ffff077224 */ /* 0x000fe400078e0033 */
[----:B------:R-:W-:Y:S05]  /*60c00*/  RET.REL.NODEC R48 `(_ZN2at6native29vectorized_elementwise_kernelILi4EZZZNS0_61_GLOBAL__N__132982cb_23_ActivationSiluKernel_cu_1520ed90_293311silu_kernelERNS_18TensorIteratorBaseEENKUlvE_clEvENKUlvE1_clEvEUlN3c107complexIdEEE_St5arrayIPcLm2EEEEviT0_T1_) ;  /* 0xfffff9f030fc7950 */ /* 0x000fea0003c3ffff */
.L_x_8783:
        /* <DEDUP_REMOVED lines=15> */
.L_x_10145:


//--------------------- .text._ZN2at6native29vectorized_elementwise_kernelILi8EZZZNS0_61_GLOBAL__N__132982cb_23_ActivationSiluKernel_cu_1520ed90_293311silu_kernelERNS_18TensorIteratorBaseEENKUlvE_clEvENKUlvE1_clEvEUlN3c107complexIdEEE_St5arrayIPcLm2EEEEviT0_T1_ --------------------------
	.section	.text._ZN2at6native29vectorized_elementwise_kernelILi8EZZZNS0_61_GLOBAL__N__132982cb_23_ActivationSiluKernel_cu_1520ed90_293311silu_kernelERNS_18TensorIteratorBaseEENKUlvE_clEvENKUlvE1_clEvEUlN3c107complexIdEEE_St5arrayIPcLm2EEEEviT0_T1_,"ax",@progbits
	.align	128
        .global         _ZN2at6native29vectorized_elementwise_kernelILi8EZZZNS0_61_GLOBAL__N__132982cb_23_ActivationSiluKernel_cu_1520ed90_293311silu_kernelERNS_18TensorIteratorBaseEENKUlvE_clEvENKUlvE1_clEvEUlN3c107complexIdEEE_St5arrayIPcLm2EEEEviT0_T1_
        .type           _ZN2at6native29vectorized_elementwise_kernelILi8EZZZNS0_61_GLOBAL__N__132982cb_23_ActivationSiluKernel_cu_1520ed90_293311silu_kernelERNS_18TensorIteratorBaseEENKUlvE_clEvENKUlvE1_clEvEUlN3c107complexIdEEE_St5arrayIPcLm2EEEEviT0_T1_,@function
        .size           _ZN2at6native29vectorized_elementwise_kernelILi8EZZZNS0_61_GLOBAL__N__132982cb_23_ActivationSiluKernel_cu_1520ed90_293311silu_kernelERNS_18TensorIteratorBaseEENKUlvE_clEvENKUlvE1_clEvEUlN3c107complexIdEEE_St5arrayIPcLm2EEEEviT0_T1_,(.L_x_10207 - _ZN2at6native29vectorized_elementwise_kernelILi8EZZZNS0_61_GLOBAL__N__132982cb_23_ActivationSiluKernel_cu_1520ed90_293311silu_kernelERNS_18TensorIteratorBaseEENKUlvE_clEvENKUlvE1_clEvEUlN3c107complexIdEEE_St5arrayIPcLm2EEEEviT0_T1_)
        .other          _ZN2at6native29vectorized_elementwise_kernelILi8EZZZNS0_61_GLOBAL__N__132982cb_23_ActivationSiluKernel_cu_1520ed90_293311silu_kernelERNS_18TensorIteratorBaseEENKUlvE_clEvENKUlvE1_clEvEUlN3c107complexIdEEE_St5arrayIPcLm2EEEEviT0_T1_,@"STO_CUDA_ENTRY STV_DEFAULT"
_ZN2at6native29vectorized_elementwise_kernelILi8EZZZNS0_61_GLOBAL__N__132982cb_23_ActivationSiluKernel_cu_1520ed90_293311silu_kernelERNS_18TensorIteratorBaseEENKUlvE_clEvENKUlvE1_clEvEUlN3c107complexIdEEE_St5arrayIPcLm2EEEEviT0_T1_:
.text._ZN2at6native29vectorized_elementwise_kernelILi8EZZZNS0_61_GLOBAL__N__132982cb_23_ActivationSiluKernel_cu_1520ed90_293311silu_kernelERNS_18TensorIteratorBaseEENKUlvE_clEvENKUlvE1_clEvEUlN3c107complexIdEEE_St5arrayIPcLm2EEEEviT0_T1_:
[----:B------:R-:W-:Y:S01]  /*0000*/  LDC R1, c[0x0][0x37c] ;  /* 0x0000df00ff017b82 */ /* 0x000fe20000000800 */
[----:B------:R-:W-:Y:S05]  /*0010*/  EXIT ;  /* 0x000000000000794d */ /* 0x000fea0003800000 */
.L_x_8784:
        /* <DEDUP_REMOVED lines=14> */
.L_x_10207:


//--------------------- .text._ZN2at6native18elementwise_kernelILi128ELi4EZNS0_15gpu_kernel_implIZZZNS0_61_GLOBAL__N__132982cb_23_ActivationSiluKernel_cu_1520ed90_293311silu_kernelERNS_18TensorIteratorBaseEENKUlvE_clEvENKUlvE0_clEvEUlfE_EEvS5_RKT_EUliE_EEviT1_ --------------------------
	.section	.text._ZN2at6native18elementwise_kernelILi128ELi4EZNS0_15gpu_kernel_implIZZZNS0_61_GLOBAL__N__132982cb_23_ActivationSiluKernel_cu_1520ed90_293311silu_kernelERNS_18TensorIteratorBaseEENKUlvE_clEvENKUlvE0_clEvEUlfE_EEvS5_RKT_EUliE_EEviT1_,"ax",@progbits
	.align	128
        .global         _ZN2at6native18elementwise_kernelILi128ELi4EZNS0_15gpu_kernel_implIZZZNS0_61_GLOBAL__N__132982cb_23_ActivationSiluKernel_cu_1520ed90_293311silu_kernelERNS_18TensorIteratorBaseEENKUlvE_clEvENKUlvE0_clEvEUlfE_EEvS5_RKT_EUliE_EEviT1_
        .type           _ZN2at6native18elementwise_kernelILi128ELi4EZNS0_15gpu_kernel_implIZZZNS0_61_GLOBAL__N__132982cb_23_ActivationSiluKernel_cu_1520ed90_293311silu_kernelERNS_18TensorIteratorBaseEENKUlvE_clEvENKUlvE0_clEvEUlfE_EEvS5_RKT_EUliE_EEviT1_,@function
        .size           _ZN2at6native18elementwise_kernelILi128ELi4EZNS0_15gpu_kernel_implIZZZNS0_61_GLOBAL__N__132982cb_23_ActivationSiluKernel_cu_1520ed90_293311silu_kernelERNS_18TensorIteratorBaseEENKUlvE_clEvENKUlvE0_clEvEUlfE_EEvS5_RKT_EUliE_EEviT1_,(.L_x_10208 - _ZN2at6native18elementwise_kernelILi128ELi4EZNS0_15gpu_kernel_implIZZZNS0_61_GLOBAL__N__132982cb_23_ActivationSiluKernel_cu_1520ed90_293311silu_kernelERNS_18TensorIteratorBaseEENKUlvE_clEvENKUlvE0_clEvEUlfE_EEvS5_RKT_EUliE_EEviT1_)
        .other          _ZN2at6native18elementwise_kernelILi128ELi4EZNS0_15gpu_kernel_implIZZZNS0_61_GLOBAL__N__132982cb_23_ActivationSiluKernel_cu_1520ed90_293311silu_kernelERNS_18TensorIteratorBaseEENKUlvE_clEvENKUlvE0_clEvEUlfE_EEvS5_RKT_EUliE_EEviT1_,@"STO_CUDA_ENTRY STV_DEFAULT"
_ZN2at6native18elementwise_kernelILi128ELi4EZNS0_15gpu_kernel_implIZZZNS0_61_GLOBAL__N__132982cb_23_ActivationSiluKernel_cu_1520ed90_293311silu_kernelERNS_18TensorIteratorBaseEENKUlvE_clEvENKUlvE0_clEvEUlfE_EEvS5_RKT_EUliE_EEviT1_:
.text._ZN2at6native18elementwise_kernelILi128ELi4EZNS0_15gpu_kernel_implIZZZNS0_61_GLOBAL__N__132982cb_23_ActivationSiluKernel_cu_1520ed90_293311silu_kernelERNS_18TensorIteratorBaseEENKUlvE_clEvENKUlvE0_clEvEUlfE_EEvS5_RKT_EUliE_EEviT1_:
        /* <DEDUP_REMOVED lines=319> */
.L_x_8787:
        /* <DEDUP_REMOVED lines=18> */
.L_x_8792:
[----:B------:R-:W2:Y:S02]  /*1510*/  LDG.E.U8 R2, desc[UR36][R2.64] ;  /* 0x0000002402027981 */ /* 0x000ea4000c1e1100 */
[----:B--2---:R-:W-:Y:S01]  /*1520*/  I2FP.F32.U32 R4, R2 ;  /* 0x0000000200047245 */ /* 0x004fe20000201000 */
[----:B------:R-:W-:Y:S06]  /*1530*/  BRA `(.L_x_8794) ;  /* 0x0000000c00447947 */ /* 0x000fec0003800000 */
.L_x_8791:
        /* <DEDUP_REMOVED lines=9> */
.L_x_8796:
[----:B------:R-:W2:Y:S02]  /*15d0*/  LDG.E R2, desc[UR36][R2.64] ;  /* 0x0000002402027981 */ /* 0x000ea4000c1e1900 */
[----:B--2---:R-:W-:Y:S01]  /*15e0*/  I2FP.F32.S32 R4, R2 ;  /* 0x0000000200047245 */ /* 0x004fe20000201400 */
[----:B------:R-:W-:Y:S06]  /*15f0*/  BRA `(.L_x_8794) ;  /* 0x0000000c00147947 */ /* 0x000fec0003800000 */
.L_x_8795:
[----:B------:R-:W2:Y:S02]  /*1600*/  LDG.E.U16 R2, desc[UR36][R2.64] ;  /* 0x0000002402027981 */ /* 0x000ea4000c1e1500 */
[----:B--2---:R2:W3:Y:S01]  /*1610*/  I2F.S16 R4, R2 ;  /* 0x0000000200047306 */ /* 0x0044e20000101400 */
[----:B------:R-:W-:Y:S05]  /*1620*/  BRA `(.L_x_8794) ;  /* 0x0000000c00087947 */ /* 0x000fea0003800000 */
.L_x_8790:
        /* <DEDUP_REMOVED lines=8> */
.L_x_8798:
[----:B------:R-:W2:Y:S02]  /*16b0*/  LDG.E.U16 R2, desc[UR36][R2.64] ;  /* 0x0000002402027981 */ /* 0x000ea4000c1e1500 */
[----:B--2---:R-:W-:Y:S01]  /*16c0*/  HADD2.F32 R4, -RZ, R2.H0_H0 ;  /* 0x20000002ff047230 */ /* 0x004fe20000004100 */
[----:B------:R-:W-:Y:S06]  /*16d0*/  BRA `(.L_x_8794) ;  /* 0x0000000800dc7947 */ /* 0x000fec0003800000 */
.L_x_8797:
        /* <DEDUP_REMOVED lines=8> */
.L_x_8800:
[----:B------:R-:W2:Y:S02]  /*1760*/  LDG.E.U16 R2, desc[UR36][R2.64] ;  /* 0x0000002402027981 */ /* 0x000ea4000c1e1500 */
[----:B--2---:R-:W-:Y:S01]  /*1770*/  HADD2.F32 R4, -RZ, R2.H0_H0 ;  /* 0x20000002ff047230 */ /* 0x004fe20000004100 */
[----:B------:R-:W-:Y:S06]  /*1780*/  BRA `(.L_x_8794) ;  /* 0x0000000800b07947 */ /* 0x000fec0003800000 */
.L_x_8799:
        /* <DEDUP_REMOVED lines=11> */
.L_x_8789:
        /* <DEDUP_REMOVED lines=12> */
.L_x_8803:
        /* <DEDUP_REMOVED lines=11> */
.L_x_8802:
        /* <DEDUP_REMOVED lines=25> */
.L_x_8805:
        /* <DEDUP_REMOVED lines=12> */
.L_x_8804:
[----:B------:R-:W2:Y:S02]  /*1c00*/  LDG.E.U16 R2, desc[UR36][R2.64] ;  /* 0x0000002402027981 */ /* 0x000ea4000c1e1500 */
[----:B--2---:R-:W-:Y:S01]  /*1c10*/  SHF.L.U32 R4, R2, 0x10, RZ ;  /* 0x0000001002047819 */ /* 0x004fe200000006ff */
[----:B------:R-:W-:Y:S06]  /*1c20*/  BRA `(.L_x_8794) ;  /* 0x0000000400887947 */ /* 0x000fec0003800000 */
.L_x_8801:
        /* <DEDUP_REMOVED lines=11> */
.L_x_8808:
        /* <DEDUP_REMOVED lines=20> */
.L_x_8810:
[----:B------:R-:W-:Y:S05]  /*1e20*/  BSYNC.RECONVERGENT B0 ;  /* 0x0000000000007941 */ /* 0x000fea0003800200 */
.L_x_8809:
[----:B------:R-:W-:Y:S01]  /*1e30*/  IMAD.SHL.U32 R0, R0, 0x100000, RZ ;  /* 0x0010000000007824 */ /* 0x000fe200078e00ff */
[----:B------:R-:W-:-:S04]  /*1e40*/  LEA R2, R2, 0x3b800000, 0x17 ;  /* 0x3b80000002027811 */ /* 0x000fc800078eb8ff */
[----:B------:R-:W-:Y:S01]  /*1e50*/  LOP3.LUT R4, R2, R0, R7, 0xfe, !PT ;  /* 0x0000000002047212 */ /* 0x000fe200078efe07 */
[----:B------:R-:W-:Y:S06]  /*1e60*/  BRA `(.L_x_8794) ;  /* 0x0000000000f87947 */ /* 0x000fec0003800000 */
.L_x_8807:
        /* <DEDUP_REMOVED lines=20> */
.L_x_8812:
[----:B------:R-:W-:Y:S05]  /*1fb0*/  BSYNC.RECONVERGENT B0 ;  /* 0x0000000000007941 */ /* 0x000fea0003800200 */
.L_x_8811:
[----:B------:R-:W-:Y:S01]  /*1fc0*/  IMAD.SHL.U32 R0, R0, 0x200000, RZ ;  /* 0x0020000000007824 */ /* 0x000fe200078e00ff */
[----:B------:R-:W-:-:S04]  /*1fd0*/  LEA R2, R2, 0x37800000, 0x17 ;  /* 0x3780000002027811 */ /* 0x000fc800078eb8ff */
[----:B------:R-:W-:Y:S01]  /*1fe0*/  LOP3.LUT R4, R2, R0, R7, 0xfe, !PT ;  /* 0x0000000002047212 */ /* 0x000fe200078efe07 */
[----:B------:R-:W-:Y:S06]  /*1ff0*/  BRA `(.L_x_8794) ;  /* 0x0000000000947947 */ /* 0x000fec0003800000 */
.L_x_8806:
[----:B------:R-:W-:-:S09]  /*2000*/  UISETP.NE.AND UP0, UPT, UR4, 0x1c, UPT ;  /* 0x0000001c0400788c */ /* 0x000fd2000bf05270 */
[----:B------:R-:W-:Y:S05]  /*2010*/  BRA.U !UP0, `(.L_x_8813) ;  /* 0x0000000108847547 */ /* 0x000fea000b800000 */
[----:B------:R-:W-:-:S09]  /*2020*/  UISETP.NE.AND UP0, UPT, UR4, 0x1d, UPT ;  /* 0x0000001d0400788c */ /* 0x000fd2000bf05270 */
[----:B------:R-:W-:Y:S05]  /*2030*/  BRA.U !UP0, `(.L_x_8814) ;  /* 0x0000000108707547 */ /* 0x000fea000b800000 */
[----:B------:R-:W-:-:S09]  /*2040*/  UISETP.NE.AND UP0, UPT, UR4, 0x2c, UPT ;  /* 0x0000002c0400788c */ /* 0x000fd2000bf05270 */
[----:B------:R-:W-:Y:S05]  /*2050*/  BRA.U !UP0, `(.L_x_8815) ;  /* 0x0000000108487547 */ /* 0x000fea000b800000 */
.L_x_8793:
        /* <DEDUP_REMOVED lines=16> */
.L_x_8816:
[----:B------:R-:W-:Y:S01]  /*2160*/  IMAD.MOV.U32 R4, RZ, RZ, RZ ;  /* 0x000000ffff047224 */ /* 0x000fe200078e00ff */
[----:B------:R-:W-:Y:S06]  /*2170*/  BRA `(.L_x_8794) ;  /* 0x0000000000347947 */ /* 0x000fec0003800000 */
.L_x_8815:
[----:B------:R-:W2:Y:S01]  /*2180*/  LDG.E.U8 R2, desc[UR36][R2.64] ;  /* 0x0000002402027981 */ /* 0x000ea2000c1e1100 */
[----:B------:R-:W-:Y:S02]  /*2190*/  MOV R4, 0x400000 ;  /* 0x0040000000047802 */ /* 0x000fe40000000f00 */
[----:B--2---:R-:W-:-:S13]  /*21a0*/  ISETP.NE.AND P0, PT, R2, RZ, PT ;  /* 0x000000ff0200720c */ /* 0x004fda0003f05270 */
[----:B------:R-:W-:Y:S05]  /*21b0*/  @!P0 BRA `(.L_x_8794) ;  /* 0x0000000000248947 */ /* 0x000fea0003800000 */
[----:B------:R-:W-:-:S13]  /*21c0*/  ISETP.NE.AND P0, PT, R2, 0xff, PT ;  /* 0x000000ff0200780c */ /* 0x000fda0003f05270 */
[----:B------:R-:W-:Y:S02]  /*21d0*/  @!P0 IMAD.MOV.U32 R4, RZ, RZ, 0x7f800001 ;  /* 0x7f800001ff048424 */ /* 0x000fe400078e00ff */
[----:B------:R-:W-:Y:S01]  /*21e0*/  @P0 IMAD.SHL.U32 R4, R2, 0x800000, RZ ;  /* 0x0080000002040824 */ /* 0x000fe200078e00ff */
[----:B------:R-:W-:Y:S06]  /*21f0*/  BRA `(.L_x_8794) ;  /* 0x0000000000147947 */ /* 0x000fec0003800000 */
.L_x_8814:
[----:B------:R-:W2:Y:S02]  /*2200*/  LDG.E.64 R2, desc[UR36][R2.64] ;  /* 0x0000002402027981 */ /* 0x000ea4000c1e1b00 */
[----:B--2---:R0:W1:Y:S02]  /*2210*/  I2F.U64 R4, R2 ;  /* 0x0000000200047312 */ /* 0x0040640000301000 */
[----:B01----:R-:W-:Y:S05]  /*2220*/  BRA `(.L_x_8794) ;  /* 0x0000000000087947 */ /* 0x003fea0003800000 */
.L_x_8813:
[----:B------:R-:W2:Y:S02]  /*2230*/  LDG.E R2, desc[UR36][R2.64] ;  /* 0x0000002402027981 */ /* 0x000ea4000c1e1900 */
[----:B--2---:R-:W-:-:S07]  /*2240*/  I2FP.F32.U32 R4, R2 ;  /* 0x0000000200047245 */ /* 0x004fce0000201000 */
.L_x_8794:
[----:B------:R-:W-:Y:S05]  /*2250*/  BSYNC.RECONVERGENT B6 ;  /* 0x0000000000067941 */ /* 0x000fea0003800200 */
.L_x_8788:
[----:B0--3-5:R-:W-:Y:S01]  /*2260*/  FMUL.FTZ R0, R4, -1.4426950216293334961 ;  /* 0xbfb8aa3b04007820 */ /* 0x029fe20000410000 */
[----:B------:R-:W1:Y:S01]  /*2270*/  LDCU.64 UR6, c[0x0][0x580] ;  /* 0x0000b000ff0677ac */ /* 0x000e620008000a00 */
[----:B------:R-:W-:-:S04]  /*2280*/  UPRMT UR4, UR42, 0x9910, URZ ;  /* 0x000099102a047896 */ /* 0x000fc800080000ff */
[----:B------:R-:W0:Y:S01]  /*2290*/  MUFU.EX2 R0, R0 ;  /* 0x0000000000007308 */ /* 0x000e220000000800 */
[----:B------:R-:W-:Y:S01]  /*22a0*/  UISETP.GT.AND UP0, UPT, UR4, 0x9, UPT ;  /* 0x000000090400788c */ /* 0x000fe2000bf04270 */
[----:B-12-4-:R-:W-:Y:S01]  /*22b0*/  IADD3 R2, P0, PT, R16, UR6, RZ ;  /* 0x0000000610027c10 */ /* 0x016fe2000ff1e0ff */
[----:B0-----:R-:W-:-:S03]  /*22c0*/  FADD.FTZ R5, R0, 1 ;  /* 0x3f80000000057421 */ /* 0x001fc60000010000 */
[----:B------:R-:W-:-:S03]  /*22d0*/  IADD3.X R3, PT, PT, RZ, UR7, RZ, P0, !PT ;  /* 0x00000007ff037c10 */ /* 0x000fc600087fe4ff */
[----:B------:R-:W0:Y:S02]  /*22e0*/  MUFU.RCP R5, R5 ;  /* 0x0000000500057308 */ /* 0x000e240000001000 */
[----:B0-----:R-:W-:Y:S01]  /*22f0*/  FMUL.FTZ R4, R5, R4 ;  /* 0x0000000405047220 */ /* 0x001fe20000410000 */
        /* <DEDUP_REMOVED lines=12> */
.L_x_8820:
[----:B------:R-:W0:Y:S02]  /*23c0*/  F2I.S64.TRUNC R4, R4 ;  /* 0x0000000400047311 */ /* 0x000e24000020d900 */
[----:B0-----:R-:W-:-:S05]  /*23d0*/  IMAD.MOV.U32 R7, RZ, RZ, R4 ;  /* 0x000000ffff077224 */ /* 0x001fca00078e0004 */
[----:B------:R0:W-:Y:S01]  /*23e0*/  STG.E.U8 desc[UR36][R2.64], R7 ;  /* 0x0000000702007986 */ /* 0x0001e2000c101124 */
[----:B------:R-:W-:Y:S05]  /*23f0*/  BRA `(.L_x_8822) ;  /* 0x0000000c002c7947 */ /* 0x000fea0003800000 */
.L_x_8819:
        /* <DEDUP_REMOVED lines=9> */
.L_x_8824:
[----:B------:R-:W0:Y:S02]  /*2490*/  F2I.FTZ.TRUNC.NTZ R5, R4 ;  /* 0x0000000400057305 */ /* 0x000e24000021f100 */
[----:B0-----:R0:W-:Y:S01]  /*24a0*/  STG.E desc[UR36][R2.64], R5 ;  /* 0x0000000502007986 */ /* 0x0011e2000c101924 */
[----:B------:R-:W-:Y:S05]  /*24b0*/  BRA `(.L_x_8822) ;  /* 0x0000000800fc7947 */ /* 0x000fea0003800000 */
.L_x_8823:
[----:B------:R-:W0:Y:S02]  /*24c0*/  F2I.FTZ.TRUNC.NTZ R5, R4 ;  /* 0x0000000400057305 */ /* 0x000e24000021f100 */
[----:B0-----:R0:W-:Y:S01]  /*24d0*/  STG.E.U16 desc[UR36][R2.64], R5 ;  /* 0x0000000502007986 */ /* 0x0011e2000c101524 */
[----:B------:R-:W-:Y:S05]  /*24e0*/  BRA `(.L_x_8822) ;  /* 0x0000000800f07947 */ /* 0x000fea0003800000 */
.L_x_8818:
        /* <DEDUP_REMOVED lines=8> */
.L_x_8826:
[----:B------:R-:W-:-:S05]  /*2570*/  F2FP.F16.F32.PACK_AB R4, RZ, R4 ;  /* 0x00000004ff04723e */ /* 0x000fca00000000ff */
[----:B------:R0:W-:Y:S01]  /*2580*/  STG.E.U16 desc[UR36][R2.64], R4 ;  /* 0x0000000402007986 */ /* 0x0001e2000c101524 */
[----:B------:R-:W-:Y:S05]  /*2590*/  BRA `(.L_x_8822) ;  /* 0x0000000800c47947 */ /* 0x000fea0003800000 */
.L_x_8825:
        /* <DEDUP_REMOVED lines=9> */
.L_x_8828:
[----:B------:R-:W-:-:S04]  /*2630*/  F2FP.F16.F32.PACK_AB R5, RZ, R4 ;  /* 0x00000004ff05723e */ /* 0x000fc800000000ff */
[----:B------:R-:W-:-:S05]  /*2640*/  PRMT R5, R5, 0x5410, RZ ;  /* 0x0000541005057816 */ /* 0x000fca00000000ff */
[----:B------:R0:W-:Y:S01]  /*2650*/  STG.E desc[UR36][R2.64], R5 ;  /* 0x0000000502007986 */ /* 0x0001e2000c101924 */
[----:B------:R-:W-:Y:S05]  /*2660*/  BRA `(.L_x_8822) ;  /* 0x0000000800907947 */ /* 0x000fea0003800000 */
.L_x_8827:
[----:B------:R-:W-:-:S06]  /*2670*/  FMUL.FTZ R4, R4, 1 ;  /* 0x3f80000004047820 */ /* 0x000fcc0000410000 */
[----:B------:R-:W0:Y:S02]  /*2680*/  F2F.F64.F32 R4, R4 ;  /* 0x0000000400047310 */ /* 0x000e240000201800 */
[----:B0-----:R0:W-:Y:S01]  /*2690*/  STG.E.64 desc[UR36][R2.64], R4 ;  /* 0x0000000402007986 */ /* 0x0011e2000c101b24 */
[----:B------:R-:W-:Y:S05]  /*26a0*/  BRA `(.L_x_8822) ;  /* 0x0000000800807947 */ /* 0x000fea0003800000 */
.L_x_8817:
        /* <DEDUP_REMOVED lines=12> */
.L_x_8831:
[----:B------:R-:W-:Y:S01]  /*2770*/  FMUL.FTZ R4, R4, 1 ;  /* 0x3f80000004047820 */ /* 0x000fe20000410000 */
[----:B------:R-:W-:-:S05]  /*2780*/  CS2R R6, SRZ ;  /* 0x0000000000067805 */ /* 0x000fca000001ff00 */
[----:B------:R-:W0:Y:S02]  /*2790*/  F2F.F64.F32 R4, R4 ;  /* 0x0000000400047310 */ /* 0x000e240000201800 */
[----:B0-----:R0:W-:Y:S01]  /*27a0*/  STG.E.128 desc[UR36][R2.64], R4 ;  /* 0x0000000402007986 */ /* 0x0011e2000c101d24 */
[----:B------:R-:W-:Y:S05]  /*27b0*/  BRA `(.L_x_8822) ;  /* 0x00000008003c7947 */ /* 0x000fea0003800000 */
.L_x_8830:
        /* <DEDUP_REMOVED lines=8> */
[----:B------:R-:W-:Y:S01]  /*2840*/  HFMA2 R0, -RZ, RZ, 0, 7.569789886474609375e-06 ;  /* 0x0000007fff007431 */ /* 0x000fe200000001ff */
        /* <DEDUP_REMOVED lines=9> */
.L_x_8835:
[----:B------:R-:W-:Y:S05]  /*28e0*/  BSYNC.RECONVERGENT B0 ;  /* 0x0000000000007941 */ /* 0x000fea0003800200 */
.L_x_8834:
[----:B------:R-:W-:-:S05]  /*28f0*/  LOP3.LUT R7, R0, 0x80, R7, 0xf8, !PT ;  /* 0x0000008000077812 */ /* 0x000fca00078ef807 */
[----:B------:R0:W-:Y:S01]  /*2900*/  STG.E.U8 desc[UR36][R2.64], R7 ;  /* 0x0000000702007986 */ /* 0x0001e2000c101124 */
[----:B------:R-:W-:Y:S05]  /*2910*/  BRA `(.L_x_8822) ;  /* 0x0000000400e47947 */ /* 0x000fea0003800000 */
.L_x_8833:
        /* <DEDUP_REMOVED lines=14> */
.L_x_8837:
[----:B------:R-:W-:Y:S05]  /*2a00*/  BSYNC.RECONVERGENT B0 ;  /* 0x0000000000007941 */ /* 0x000fea0003800200 */
.L_x_8836:
[----:B------:R-:W-:-:S05]  /*2a10*/  LOP3.LUT R5, R0, 0x80, R7, 0xf8, !PT ;  /* 0x0000008000057812 */ /* 0x000fca00078ef807 */
[----:B------:R0:W-:Y:S01]  /*2a20*/  STG.E.U8 desc[UR36][R2.64], R5 ;  /* 0x0000000502007986 */ /* 0x0001e2000c101124 */
[----:B------:R-:W-:Y:S05]  /*2a30*/  BRA `(.L_x_8822) ;  /* 0x00000004009c7947 */ /* 0x000fea0003800000 */
.L_x_8832:
[----:B------:R-:W-:-:S05]  /*2a40*/  F2FP.BF16.F32.PACK_AB R4, RZ, R4 ;  /* 0x00000004ff04723e */ /* 0x000fca00000010ff */
[----:B------:R0:W-:Y:S01]  /*2a50*/  STG.E.U16 desc[UR36][R2.64], R4 ;  /* 0x0000000402007986 */ /* 0x0001e2000c101524 */
[----:B------:R-:W-:Y:S05]  /*2a60*/  BRA `(.L_x_8822) ;  /* 0x0000000400907947 */ /* 0x000fea0003800000 */
.L_x_8829:
        /* <DEDUP_REMOVED lines=11> */
.L_x_8840:
        /* <DEDUP_REMOVED lines=12> */
.L_x_8843:
[----:B------:R-:W-:-:S04]  /*2be0*/  SHF.R.U32.HI R0, RZ, 0x14, R4 ;  /* 0x00000014ff007819 */ /* 0x000fc80000011604 */
[----:B------:R-:W-:-:S04]  /*2bf0*/  LOP3.LUT R5, R0, 0x1, RZ, 0xc0, !PT ;  /* 0x0000000100057812 */ /* 0x000fc800078ec0ff */
[----:B------:R-:W-:-:S04]  /*2c00*/  IADD3 R0, PT, PT, R4, 0x487ffff, R5 ;  /* 0x0487ffff04007810 */ /* 0x000fc80007ffe005 */
[----:B------:R-:W-:-:S04]  /*2c10*/  SHF.R.U32.HI R0, RZ, 0x14, R0 ;  /* 0x00000014ff007819 */ /* 0x000fc80000011600 */
[----:B------:R-:W-:-:S07]  /*2c20*/  LOP3.LUT R5, R0, 0xff, RZ, 0xc0, !PT ;  /* 0x000000ff00057812 */ /* 0x000fce00078ec0ff */
.L_x_8844:
[----:B------:R-:W-:-:S04]  /*2c30*/  SHF.R.U32.HI R4, RZ, 0x18, R4 ;  /* 0x00000018ff047819 */ /* 0x000fc80000011604 */
[----:B------:R-:W-:-:S04]  /*2c40*/  LOP3.LUT R5, R5, 0x80, R4, 0xf8, !PT ;  /* 0x0000008005057812 */ /* 0x000fc800078ef804 */
[----:B------:R-:W-:-:S07]  /*2c50*/  PRMT R0, R5, 0x7610, R0 ;  /* 0x0000761005007816 */ /* 0x000fce0000000000 */
.L_x_8842:
[----:B------:R-:W-:Y:S05]  /*2c60*/  BSYNC.RECONVERGENT B0 ;  /* 0x0000000000007941 */ /* 0x000fea0003800200 */
.L_x_8841:
[----:B------:R4:W-:Y:S01]  /*2c70*/  STG.E.U8 desc[UR36][R2.64], R0 ;  /* 0x0000000002007986 */ /* 0x0009e2000c101124 */
[----:B------:R-:W-:Y:S05]  /*2c80*/  BRA `(.L_x_8822) ;  /* 0x0000000400087947 */ /* 0x000fea0003800000 */
.L_x_8839:
[----:B------:R-:W-:Y:S01]  /*2c90*/  LOP3.LUT R5, R4, 0x7fffffff, RZ, 0xc0, !PT ;  /* 0x7fffffff04057812 */ /* 0x000fe200078ec0ff */
[----:B------:R-:W-:Y:S01]  /*2ca0*/  BSSY.RECONVERGENT B0, `(.L_x_8845) ;  /* 0x0000013000007945 */ /* 0x000fe20003800200 */
[----:B------:R-:W-:Y:S02]  /*2cb0*/  MOV R0, 0x80 ;  /* 0x0000008000007802 */ /* 0x000fe40000000f00 */
        /* <DEDUP_REMOVED lines=9> */
.L_x_8847:
[----:B------:R-:W-:-:S04]  /*2d50*/  SHF.R.U32.HI R0, RZ, 0x15, R4 ;  /* 0x00000015ff007819 */ /* 0x000fc80000011604 */
[----:B------:R-:W-:-:S04]  /*2d60*/  LOP3.LUT R5, R0, 0x1, RZ, 0xc0, !PT ;  /* 0x0000000100057812 */ /* 0x000fc800078ec0ff */
[----:B------:R-:W-:-:S04]  /*2d70*/  IADD3 R0, PT, PT, R4, 0x88fffff, R5 ;  /* 0x088fffff04007810 */ /* 0x000fc80007ffe005 */
[----:B------:R-:W-:-:S04]  /*2d80*/  SHF.R.U32.HI R0, RZ, 0x15, R0 ;  /* 0x00000015ff007819 */ /* 0x000fc80000011600 */
[----:B------:R-:W-:-:S07]  /*2d90*/  LOP3.LUT R5, R0, 0xff, RZ, 0xc0, !PT ;  /* 0x000000ff00057812 */ /* 0x000fce00078ec0ff */
.L_x_8848:
[----:B------:R-:W-:-:S04]  /*2da0*/  SHF.R.U32.HI R4, RZ, 0x18, R4 ;  /* 0x00000018ff047819 */ /* 0x000fc80000011604 */
[----:B------:R-:W-:-:S04]  /*2db0*/  LOP3.LUT R5, R5, 0x80, R4, 0xf8, !PT ;  /* 0x0000008005057812 */ /* 0x000fc800078ef804 */
[----:B------:R-:W-:-:S07]  /*2dc0*/  PRMT R0, R5, 0x7610, R0 ;  /* 0x0000761005007816 */ /* 0x000fce0000000000 */
.L_x_8846:
[----:B------:R-:W-:Y:S05]  /*2dd0*/  BSYNC.RECONVERGENT B0 ;  /* 0x0000000000007941 */ /* 0x000fea0003800200 */
.L_x_8845:
[----:B------:R3:W-:Y:S01]  /*2de0*/  STG.E.U8 desc[UR36][R2.64], R0 ;  /* 0x0000000002007986 */ /* 0x0007e2000c101124 */
[----:B------:R-:W-:Y:S05]  /*2df0*/  BRA `(.L_x_8822) ;  /* 0x0000000000ac7947 */ /* 0x000fea0003800000 */
.L_x_8838:
[----:B------:R-:W-:-:S09]  /*2e00*/  UISETP.NE.AND UP0, UPT, UR4, 0x1c, UPT ;  /* 0x0000001c0400788c */ /* 0x000fd2000bf05270 */
[----:B------:R-:W-:Y:S05]  /*2e10*/  BRA.U !UP0, `(.L_x_8849) ;  /* 0x00000001089c7547 */ /* 0x000fea000b800000 */
[----:B------:R-:W-:-:S09]  /*2e20*/  UISETP.NE.AND UP0, UPT, UR4, 0x1d, UPT ;  /* 0x0000001d0400788c */ /* 0x000fd2000bf05270 */
[----:B------:R-:W-:Y:S05]  /*2e30*/  BRA.U !UP0, `(.L_x_8850) ;  /* 0x0000000108887547 */ /* 0x000fea000b800000 */
[----:B------:R-:W-:-:S09]  /*2e40*/  UISETP.NE.AND UP0, UPT, UR4, 0x2c, UPT ;  /* 0x0000002c0400788c */ /* 0x000fd2000bf05270 */
[----:B------:R-:W-:Y:S05]  /*2e50*/  BRA.U !UP0, `(.L_x_8851) ;  /* 0x0000000108447547 */ /* 0x000fea000b800000 */
.L_x_8821:
        /* <DEDUP_REMOVED lines=16> */
.L_x_8852:
[----:B------:R-:W-:Y:S05]  /*2f60*/  BRA `(.L_x_8822) ;  /* 0x0000000000507947 */ /* 0x000fea0003800000 */
.L_x_8851:
        /* <DEDUP_REMOVED lines=15> */
.L_x_8850:
[----:B------:R-:W0:Y:S02]  /*3060*/  F2I.U64.TRUNC R4, R4 ;  /* 0x0000000400047311 */ /* 0x000e24000020d800 */
[----:B0-----:R1:W-:Y:S01]  /*3070*/  STG.E.64 desc[UR36][R2.64], R4 ;  /* 0x0000000402007986 */ /* 0x0013e2000c101b24 */
[----:B------:R-:W-:Y:S05]  /*3080*/  BRA `(.L_x_8822) ;  /* 0x0000000000087947 */ /* 0x000fea0003800000 */
.L_x_8849:
[----:B------:R-:W0:Y:S02]  /*3090*/  F2I.FTZ.U32.TRUNC.NTZ R5, R4 ;  /* 0x0000000400057305 */ /* 0x000e24000021f000 */
[----:B0-----:R0:W-:Y:S02]  /*30a0*/  STG.E desc[UR36][R2.64], R5 ;  /* 0x0000000502007986 */ /* 0x0011e4000c101924 */
.L_x_8822:
[----:B------:R-:W-:-:S07]  /*30b0*/  VIADD R17, R17, 0x80 ;  /* 0x0000008011117836 */ /* 0x000fce0000000000 */
.L_x_8786:
[----:B------:R-:W-:Y:S05]  /*30c0*/  BSYNC.RECONVERGENT B7 ;  /* 0x0000000000077941 */ /* 0x000fea0003800200 */
.L_x_8785:
[----:B------:R-:W5:Y:S01]  /*30d0*/  LDCU UR4, c[0x0][0x380] ;  /* 0x00007000ff0477ac */ /* 0x000f620008000800 */
[----:B------:R-:W-:Y:S01]  /*30e0*/  BSSY.RECONVERGENT B7, `(.L_x_8853) ;  /* 0x00002fe000077945 */ /* 0x000fe20003800200 */
[----:B-----5:R-:W-:-:S13]  /*30f0*/  ISETP.GE.AND P0, PT, R17, UR4, PT ;  /* 0x0000000411007c0c */ /* 0x020fda000bf06270 */
[----:B------:R-:W-:Y:S05]  /*3100*/  @P0 BRA `(.L_x_8854) ;  /* 0x0000002c00ec0947 */ /* 0x000fea0003800000 */
[----:B------:R-:W5:Y:S01]  /*3110*/  LDCU UR4, c[0x0][0x388] ;  /* 0x00007100ff0477ac */ /* 0x000f620008000800 */
[----:B---34-:R-:W-:Y:S02]  /*3120*/  HFMA2 R0, -RZ, RZ, 0, 0 ;  /* 0x00000000ff007431 */ /* 0x018fe400000001ff */
[----:B------:R-:W-:Y:S01]  /*3130*/  IMAD.MOV.U32 R16, RZ, RZ, RZ ;  /* 0x000000ffff107224 */ /* 0x000fe200078e00ff */
[----:B-----5:R-:W-:-:S09]  /*3140*/  UISETP.NE.AND UP0, UPT, UR4, URZ, UPT ;  /* 0x000000ff0400728c */ /* 0x020fd2000bf05270 */
[----:B------:R-:W-:Y:S05]  /*3150*/  BRA.U !UP0, `(.L_x_8855) ;  /* 0x0000001108a87547 */ /* 0x000fea000b800000 */
[----:B------:R-:W0:Y:S01]  /*3160*/  LDCU.64 UR4, c[0x0][0x390] ;  /* 0x00007200ff0477ac */ /* 0x000e220008000a00 */
[----:B------:R-:W-:Y:S01]  /*3170*/  IMAD.MOV.U32 R16, RZ, RZ, RZ ;  /* 0x000000ffff107224 */ /* 0x000fe200078e00ff */
[----:B------:R-:W3:Y:S01]  /*3180*/  LDCU UR6, c[0x0][0x38c] ;  /* 0x00007180ff0677ac */ /* 0x000ee20008000800 */
[----:B------:R-:W4:Y:S01]  /*3190*/  LDCU.64 UR8, c[0x0][0x4b8] ;  /* 0x00009700ff0877ac */ /* 0x000f220008000a00 */
[----:B------:R-:W-:Y:S01]  /*31a0*/  UISETP.NE.AND UP0, UPT, UR40, URZ, UPT ;  /* 0x000000ff2800728c */ /* 0x000fe2000bf05270 */
[----:B012---:R-:W-:-:S05]  /*31b0*/  IMAD.HI.U32 R2, R17, UR4, R16 ;  /* 0x0000000411027c27 */ /* 0x007fca000f8e0010 */
[----:B------:R-:W-:-:S04]  /*31c0*/  SHF.R.U32.HI R3, RZ, UR5, R2 ;  /* 0x00000005ff037c19 */ /* 0x000fc80008011602 */
[----:B------:R-:W-:-:S05]  /*31d0*/  IADD3 R0, PT, PT, -R3, RZ, RZ ;  /* 0x000000ff03007210 */ /* 0x000fca0007ffe1ff */
[----:B---3--:R-:W-:-:S04]  /*31e0*/  IMAD R0, R0, UR6, R17 ;  /* 0x0000000600007c24 */ /* 0x008fc8000f8e0211 */
[C---:B----4-:R-:W-:Y:S02]  /*31f0*/  IMAD R16, R0.reuse, UR8, RZ ;  /* 0x0000000800107c24 */ /* 0x050fe4000f8e02ff */
        /* <DEDUP_REMOVED lines=288> */
.L_x_8855:
[----:B------:R-:W0:Y:S01]  /*4400*/  LDCU.64 UR6, c[0x0][0x588] ;  /* 0x0000b100ff0677ac */ /* 0x000e220008000a00 */
[----:B------:R-:W-:Y:S01]  /*4410*/  BSSY.RECONVERGENT B6, `(.L_x_8856) ;  /* 0x00000e5000067945 */ /* 0x000fe20003800200 */
[----:B------:R-:W-:-:S04]  /*4420*/  UPRMT UR4, UR41, 0x9910, URZ ;  /* 0x0000991029047896 */ /* 0x000fc800080000ff */
[----:B------:R-:W-:Y:S01]  /*4430*/  UISETP.GT.AND UP0, UPT, UR4, 0x9, UPT ;  /* 0x000000090400788c */ /* 0x000fe2000bf04270 */
[----:B012---:R-:W-:-:S05]  /*4440*/  IADD3 R2, P0, PT, R0, UR6, RZ ;  /* 0x0000000600027c10 */ /* 0x007fca000ff1e0ff */
        /* <DEDUP_REMOVED lines=13> */
.L_x_8860:
[----:B------:R-:W2:Y:S02]  /*4520*/  LDG.E.U8 R2, desc[UR36][R2.64] ;  /* 0x0000002402027981 */ /* 0x000ea4000c1e1100 */
[----:B--2---:R-:W-:Y:S01]  /*4530*/  I2FP.F32.U32 R4, R2 ;  /* 0x0000000200047245 */ /* 0x004fe20000201000 */
[----:B------:R-:W-:Y:S06]  /*4540*/  BRA `(.L_x_8862) ;  /* 0x0000000c00447947 */ /* 0x000fec0003800000 */
.L_x_8859:
        /* <DEDUP_REMOVED lines=9> */
.L_x_8864:
[----:B------:R-:W2:Y:S02]  /*45e0*/  LDG.E R2, desc[UR36][R2.64] ;  /* 0x0000002402027981 */ /* 0x000ea4000c1e1900 */
[----:B--2---:R-:W-:Y:S01]  /*45f0*/  I2FP.F32.S32 R4, R2 ;  /* 0x0000000200047245 */ /* 0x004fe20000201400 */
[----:B------:R-:W-:Y:S06]  /*4600*/  BRA `(.L_x_8862) ;  /* 0x0000000c00147947 */ /* 0x000fec0003800000 */
.L_x_8863:
[----:B------:R-:W2:Y:S02]  /*4610*/  LDG.E.U16 R2, desc[UR36][R2.64] ;  /* 0x0000002402027981 */ /* 0x000ea4000c1e1500 */
[----:B--2---:R2:W3:Y:S01]  /*4620*/  I2F.S16 R4, R2 ;  /* 0x0000000200047306 */ /* 0x0044e20000101400 */
[----:B------:R-:W-:Y:S05]  /*4630*/  BRA `(.L_x_8862) ;  /* 0x0000000c00087947 */ /* 0x000fea0003800000 */
.L_x_8858:
        /* <DEDUP_REMOVED lines=8> */
.L_x_8866:
[----:B------:R-:W2:Y:S02]  /*46c0*/  LDG.E.U16 R2, desc[UR36][R2.64] ;  /* 0x0000002402027981 */ /* 0x000ea4000c1e1500 */
[----:B--2---:R-:W-:Y:S01]  /*46d0*/  HADD2.F32 R4, -RZ, R2.H0_H0 ;  /* 0x20000002ff047230 */ /* 0x004fe20000004100 */
[----:B------:R-:W-:Y:S06]  /*46e0*/  BRA `(.L_x_8862) ;  /* 0x0000000800dc7947 */ /* 0x000fec0003800000 */
.L_x_8865:
        /* <DEDUP_REMOVED lines=8> */
.L_x_8868:
[----:B------:R-:W2:Y:S02]  /*4770*/  LDG.E.U16 R2, desc[UR36][R2.64] ;  /* 0x0000002402027981 */ /* 0x000ea4000c1e1500 */
[----:B--2---:R-:W-:Y:S01]  /*4780*/  HADD2.F32 R4, -RZ, R2.H0_H0 ;  /* 0x20000002ff047230 */ /* 0x004fe20000004100 */
[----:B------:R-:W-:Y:S06]  /*4790*/  BRA `(.L_x_8862) ;  /* 0x0000000800b07947 */ /* 0x000fec0003800000 */
.L_x_8867:
        /* <DEDUP_REMOVED lines=11> */
.L_x_8857:
        /* <DEDUP_REMOVED lines=12> */
.L_x_8871:
        /* <DEDUP_REMOVED lines=11> */
.L_x_8870:
        /* <DEDUP_REMOVED lines=25> */
.L_x_8873:
        /* <DEDUP_REMOVED lines=12> */
.L_x_8872:
[----:B------:R-:W2:Y:S02]  /*4c10*/  LDG.E.U16 R2, desc[UR36][R2.64] ;  /* 0x0000002402027981 */ /* 0x000ea4000c1e1500 */
[----:B--2---:R-:W-:Y:S01]  /*4c20*/  IMAD.U32 R4, R2, 0x10000, RZ ;  /* 0x0001000002047824 */ /* 0x004fe200078e00ff */
[----:B------:R-:W-:Y:S06]  /*4c30*/  BRA `(.L_x_8862) ;  /* 0x0000000400887947 */ /* 0x000fec0003800000 */
.L_x_8869:
        /* <DEDUP_REMOVED lines=11> */
.L_x_8876:
        /* <DEDUP_REMOVED lines=20> */
.L_x_8878:
[----:B------:R-:W-:Y:S05]  /*4e30*/  BSYNC.RECONVERGENT B0 ;  /* 0x0000000000007941 */ /* 0x000fea0003800200 */
.L_x_8877:
[----:B------:R-:W-:Y:S01]  /*4e40*/  IMAD.SHL.U32 R0, R0, 0x100000, RZ ;  /* 0x0010000000007824 */ /* 0x000fe200078e00ff */
[----:B------:R-:W-:-:S04]  /*4e50*/  LEA R2, R2, 0x3b800000, 0x17 ;  /* 0x3b80000002027811 */ /* 0x000fc800078eb8ff */
[----:B------:R-:W-:Y:S01]  /*4e60*/  LOP3.LUT R4, R2, R0, R7, 0xfe, !PT ;  /* 0x0000000002047212 */ /* 0x000fe200078efe07 */
[----:B------:R-:W-:Y:S06]  /*4e70*/  BRA `(.L_x_8862) ;  /* 0x0000000000f87947 */ /* 0x000fec0003800000 */
.L_x_8875:
        /* <DEDUP_REMOVED lines=20> */
.L_x_8880:
[----:B------:R-:W-:Y:S05]  /*4fc0*/  BSYNC.RECONVERGENT B0 ;  /* 0x0000000000007941 */ /* 0x000fea0003800200 */
.L_x_8879:
[----:B------:R-:W-:Y:S02]  /*4fd0*/  SHF.L.U32 R0, R0, 0x15, RZ ;  /* 0x0000001500007819 */ /* 0x000fe400000006ff */
[----:B------:R-:W-:-:S04]  /*4fe0*/  LEA R2, R2, 0x37800000, 0x17 ;  /* 0x3780000002027811 */ /* 0x000fc800078eb8ff */
[----:B------:R-:W-:Y:S01]  /*4ff0*/  LOP3.LUT R4, R2, R0, R7, 0xfe, !PT ;  /* 0x0000000002047212 */ /* 0x000fe200078efe07 */
[----:B------:R-:W-:Y:S06]  /*5000*/  BRA `(.L_x_8862) ;  /* 0x0000000000947947 */ /* 0x000fec0003800000 */
.L_x_8874:
        /* <DEDUP_REMOVED lines=14> */
.L_x_8861:
        /* <DEDUP_REMOVED lines=16> */
.L_x_8883:
[----:B------:R-:W-:Y:S01]  /*51f0*/  IMAD.MOV.U32 R4, RZ, RZ, RZ ;  /* 0x000000ffff047224 */ /* 0x000fe200078e00ff */
[----:B------:R-:W-:Y:S06]  /*5200*/  BRA `(.L_x_8862) ;  /* 0x0000000000147947 */ /* 0x000fec0003800000 */
.L_x_8882:
[----:B------:R-:W2:Y:S02]  /*5210*/  LDG.E.64 R2, desc[UR36][R2.64] ;  /* 0x0000002402027981 */ /* 0x000ea4000c1e1b00 */
[----:B--2---:R0:W1:Y:S02]  /*5220*/  I2F.U64 R4, R2 ;  /* 0x0000000200047312 */ /* 0x0040640000301000 */
[----:B01----:R-:W-:Y:S05]  /*5230*/  BRA `(.L_x_8862) ;  /* 0x0000000000087947 */ /* 0x003fea0003800000 */
.L_x_8881:
[----:B------:R-:W2:Y:S02]  /*5240*/  LDG.E R2, desc[UR36][R2.64] ;  /* 0x0000002402027981 */ /* 0x000ea4000c1e1900 */
[----:B--2---:R-:W-:-:S07]  /*5250*/  I2FP.F32.U32 R4, R2 ;  /* 0x0000000200047245 */ /* 0x004fce0000201000 */
.L_x_8862:
[----:B------:R-:W-:Y:S05]  /*5260*/  BSYNC.RECONVERGENT B6 ;  /* 0x0000000000067941 */ /* 0x000fea0003800200 */
.L_x_8856:
[----:B0--3-5:R-:W-:Y:S01]  /*5270*/  FMUL.FTZ R0, R4, -1.4426950216293334961 ;  /* 0xbfb8aa3b04007820 */ /* 0x029fe20000410000 */
[----:B------:R-:W1:Y:S01]  /*5280*/  LDCU.64 UR6, c[0x0][0x580] ;  /* 0x0000b000ff0677ac */ /* 0x000e620008000a00 */
[----:B------:R-:W-:-:S04]  /*5290*/  UPRMT UR4, UR42, 0x9910, URZ ;  /* 0x000099102a047896 */ /* 0x000fc800080000ff */
[----:B------:R-:W0:Y:S01]  /*52a0*/  MUFU.EX2 R0, R0 ;  /* 0x0000000000007308 */ /* 0x000e220000000800 */
[----:B------:R-:W-:Y:S01]  /*52b0*/  UISETP.GT.AND UP0, UPT, UR4, 0x9, UPT ;  /* 0x000000090400788c */ /* 0x000fe2000bf04270 */
[----:B-12-4-:R-:W-:Y:S01]  /*52c0*/  IADD3 R2, P0, PT, R16, UR6, RZ ;  /* 0x0000000610027c10 */ /* 0x016fe2000ff1e0ff */
[----:B0-----:R-:W-:-:S04]  /*52d0*/  FADD.FTZ R5, R0, 1 ;  /* 0x3f80000000057421 */ /* 0x001fc80000010000 */
[----:B------:R-:W-:Y:S02]  /*52e0*/  IMAD.X R3, RZ, RZ, UR7, P0 ;  /* 0x00000007ff037e24 */ /* 0x000fe400080e06ff */
        /* <DEDUP_REMOVED lines=14> */
.L_x_8887:
[----:B------:R-:W0:Y:S02]  /*53d0*/  F2I.S64.TRUNC R4, R4 ;  /* 0x0000000400047311 */ /* 0x000e24000020d900 */
[----:B0-----:R-:W-:-:S05]  /*53e0*/  MOV R7, R4 ;  /* 0x0000000400077202 */ /* 0x001fca0000000f00 */
[----:B------:R3:W-:Y:S01]  /*53f0*/  STG.E.U8 desc[UR36][R2.64], R7 ;  /* 0x0000000702007986 */ /* 0x0007e2000c101124 */
[----:B------:R-:W-:Y:S05]  /*5400*/  BRA `(.L_x_8889) ;  /* 0x0000000c00287947 */ /* 0x000fea0003800000 */
.L_x_8886:
        /* <DEDUP_REMOVED lines=9> */
.L_x_8891:
[----:B------:R-:W0:Y:S02]  /*54a0*/  F2I.FTZ.TRUNC.NTZ R5, R4 ;  /* 0x0000000400057305 */ /* 0x000e24000021f100 */
[----:B0-----:R2:W-:Y:S01]  /*54b0*/  STG.E desc[UR36][R2.64], R5 ;  /* 0x0000000502007986 */ /* 0x0015e2000c101924 */
[----:B------:R-:W-:Y:S05]  /*54c0*/  BRA `(.L_x_8889) ;  /* 0x0000000800f87947 */ /* 0x000fea0003800000 */
.L_x_8890:
[----:B------:R-:W0:Y:S02]  /*54d0*/  F2I.FTZ.TRUNC.NTZ R5, R4 ;  /* 0x0000000400057305 */ /* 0x000e24000021f100 */
[----:B0-----:R0:W-:Y:S01]  /*54e0*/  STG.E.U16 desc[UR36][R2.64], R5 ;  /* 0x0000000502007986 */ /* 0x0011e2000c101524 */
[----:B------:R-:W-:Y:S05]  /*54f0*/  BRA `(.L_x_8889) ;  /* 0x0000000800ec7947 */ /* 0x000fea0003800000 */
.L_x_8885:
        /* <DEDUP_REMOVED lines=8> */
.L_x_8893:
[----:B------:R-:W-:-:S05]  /*5580*/  F2FP.F16.F32.PACK_AB R4, RZ, R4 ;  /* 0x00000004ff04723e */ /* 0x000fca00000000ff */
[----:B------:R0:W-:Y:S01]  /*5590*/  STG.E.U16 desc[UR36][R2.64], R4 ;  /* 0x0000000402007986 */ /* 0x0001e2000c101524 */
[----:B------:R-:W-:Y:S05]  /*55a0*/  BRA `(.L_x_8889) ;  /* 0x0000000800c07947 */ /* 0x000fea0003800000 */
.L_x_8892:
        /* <DEDUP_REMOVED lines=9> */
.L_x_8895:
[----:B------:R-:W-:-:S04]  /*5640*/  F2FP.F16.F32.PACK_AB R5, RZ, R4 ;  /* 0x00000004ff05723e */ /* 0x000fc800000000ff */
[----:B------:R-:W-:-:S05]  /*5650*/  PRMT R5, R5, 0x5410, RZ ;  /* 0x0000541005057816 */ /* 0x000fca00000000ff */
[----:B------:R0:W-:Y:S01]  /*5660*/  STG.E desc[UR36][R2.64], R5 ;  /* 0x0000000502007986 */ /* 0x0001e2000c101924 */
[----:B------:R-:W-:Y:S05]  /*5670*/  BRA `(.L_x_8889) ;  /* 0x00000008008c7947 */ /* 0x000fea0003800000 */
.L_x_8894:
[----:B------:R-:W-:-:S06]  /*5680*/  FMUL.FTZ R4, R4, 1 ;  /* 0x3f80000004047820 */ /* 0x000fcc0000410000 */
[----:B------:R-:W0:Y:S02]  /*5690*/  F2F.F64.F32 R4, R4 ;  /* 0x0000000400047310 */ /* 0x000e240000201800 */
[----:B0-----:R0:W-:Y:S01]  /*56a0*/  STG.E.64 desc[UR36][R2.64], R4 ;  /* 0x0000000402007986 */ /* 0x0011e2000c101b24 */
[----:B------:R-:W-:Y:S05]  /*56b0*/  BRA `(.L_x_8889) ;  /* 0x00000008007c7947 */ /* 0x000fea0003800000 */
.L_x_8884:
        /* <DEDUP_REMOVED lines=13> */
.L_x_8899:
        /* <DEDUP_REMOVED lines=16> */
.L_x_8902:
[----:B------:R-:W-:-:S04]  /*5890*/  SHF.R.U32.HI R4, RZ, 0x18, R4 ;  /* 0x00000018ff047819 */ /* 0x000fc80000011604 */
[----:B------:R-:W-:-:S04]  /*58a0*/  LOP3.LUT R4, R5, 0x80, R4, 0xf8, !PT ;  /* 0x0000008005047812 */ /* 0x000fc800078ef804 */
[----:B------:R-:W-:-:S07]  /*58b0*/  PRMT R0, R4, 0x7610, R0 ;  /* 0x0000761004007816 */ /* 0x000fce0000000000 */
.L_x_8901:
[----:B------:R-:W-:Y:S05]  /*58c0*/  BSYNC.RECONVERGENT B0 ;  /* 0x0000000000007941 */ /* 0x000fea0003800200 */
.L_x_8900:
[----:B------:R0:W-:Y:S01]  /*58d0*/  STG.E.U8 desc[UR36][R2.64], R0 ;  /* 0x0000000002007986 */ /* 0x0001e2000c101124 */
[----:B------:R-:W-:Y:S05]  /*58e0*/  BRA `(.L_x_8889) ;  /* 0x0000000400f07947 */ /* 0x000fea0003800000 */
.L_x_8898:
        /* <DEDUP_REMOVED lines=16> */
.L_x_8905:
[----:B------:R-:W-:-:S04]  /*59f0*/  SHF.R.U32.HI R4, RZ, 0x18, R4 ;  /* 0x00000018ff047819 */ /* 0x000fc80000011604 */
[----:B------:R-:W-:-:S04]  /*5a00*/  LOP3.LUT R5, R5, 0x80, R4, 0xf8, !PT ;  /* 0x0000008005057812 */ /* 0x000fc800078ef804 */
[----:B------:R-:W-:-:S07]  /*5a10*/  PRMT R0, R5, 0x7610, R0 ;  /* 0x0000761005007816 */ /* 0x000fce0000000000 */
.L_x_8904:
[----:B------:R-:W-:Y:S05]  /*5a20*/  BSYNC.RECONVERGENT B0 ;  /* 0x0000000000007941 */ /* 0x000fea0003800200 */
.L_x_8903:
[----:B------:R0:W-:Y:S01]  /*5a30*/  STG.E.U8 desc[UR36][R2.64], R0 ;  /* 0x0000000002007986 */ /* 0x0001e2000c101124 */
[----:B------:R-:W-:Y:S05]  /*5a40*/  BRA `(.L_x_8889) ;  /* 0x0000000400987947 */ /* 0x000fea0003800000 */
.L_x_8897:
        /* <DEDUP_REMOVED lines=21> */
.L_x_8907:
[----:B------:R-:W0:Y:S02]  /*5ba0*/  F2I.U64.TRUNC R4, R4 ;  /* 0x0000000400047311 */ /* 0x000e24000020d800 */
[----:B0-----:R0:W-:Y:S01]  /*5bb0*/  STG.E.64 desc[UR36][R2.64], R4 ;  /* 0x0000000402007986 */ /* 0x0011e2000c101b24 */
[----:B------:R-:W-:Y:S05]  /*5bc0*/  BRA `(.L_x_8889) ;  /* 0x0000000400387947 */ /* 0x000fea0003800000 */
.L_x_8906:
[----:B------:R-:W0:Y:S02]  /*5bd0*/  F2I.FTZ.U32.TRUNC.NTZ R5, R4 ;  /* 0x0000000400057305 */ /* 0x000e24000021f000 */
[----:B0-----:R0:W-:Y:S01]  /*5be0*/  STG.E desc[UR36][R2.64], R5 ;  /* 0x0000000502007986 */ /* 0x0011e2000c101924 */
[----:B------:R-:W-:Y:S05]  /*5bf0*/  BRA `(.L_x_8889) ;  /* 0x00000004002c7947 */ /* 0x000fea0003800000 */
.L_x_8896:
        /* <DEDUP_REMOVED lines=10> */
.L_x_8909:
[----:B------:R-:W-:Y:S01]  /*5ca0*/  FMUL.FTZ R4, R4, 1 ;  /* 0x3f80000004047820 */ /* 0x000fe20000410000 */
[----:B------:R-:W-:-:S05]  /*5cb0*/  CS2R R6, SRZ ;  /* 0x0000000000067805 */ /* 0x000fca000001ff00 */
[----:B------:R-:W0:Y:S02]  /*5cc0*/  F2F.F64.F32 R4, R4 ;  /* 0x0000000400047310 */ /* 0x000e240000201800 */
[----:B0-----:R0:W-:Y:S01]  /*5cd0*/  STG.E.128 desc[UR36][R2.64], R4 ;  /* 0x0000000402007986 */ /* 0x0011e2000c101d24 */
[----:B------:R-:W-:Y:S05]  /*5ce0*/  BRA `(.L_x_8889) ;  /* 0x0000000000f07947 */ /* 0x000fea0003800000 */
.L_x_8908:
[----:B------:R-:W-:-:S09]  /*5cf0*/  UISETP.NE.AND UP0, UPT, UR4, 0xf, UPT ;  /* 0x0000000f0400788c */ /* 0x000fd2000bf05270 */
[----:B------:R-:W-:Y:S05]  /*5d00*/  BRA.U !UP0, `(.L_x_8910) ;  /* 0x0000000108e07547 */ /* 0x000fea000b800000 */
[----:B------:R-:W-:-:S09]  /*5d10*/  UISETP.NE.AND UP0, UPT, UR4, 0x17, UPT ;  /* 0x000000170400788c */ /* 0x000fd2000bf05270 */
[----:B------:R-:W-:Y:S05]  /*5d20*/  BRA.U !UP0, `(.L_x_8911) ;  /* 0x00000001088c7547 */ /* 0x000fea000b800000 */
[----:B------:R-:W-:-:S09]  /*5d30*/  UISETP.NE.AND UP0, UPT, UR4, 0x18, UPT ;  /* 0x000000180400788c */ /* 0x000fd2000bf05270 */
[----:B------:R-:W-:Y:S05]  /*5d40*/  BRA.U !UP0, `(.L_x_8912) ;  /* 0x0000000108447547 */ /* 0x000fea000b800000 */
.L_x_8888:
        /* <DEDUP_REMOVED lines=16> */
.L_x_8913:
[----:B------:R-:W-:Y:S05]  /*5e50*/  BRA `(.L_x_8889) ;  /* 0x0000000000947947 */ /* 0x000fea0003800000 */
.L_x_8912:
        /* <DEDUP_REMOVED lines=12> */
.L_x_8915:
[----:B------:R-:W-:Y:S05]  /*5f20*/  BSYNC.RECONVERGENT B0 ;  /* 0x0000000000007941 */ /* 0x000fea0003800200 */
.L_x_8914:
[----:B------:R-:W-:-:S05]  /*5f30*/  LOP3.LUT R5, R0, 0x80, R7, 0xf8, !PT ;  /* 0x0000008000057812 */ /* 0x000fca00078ef807 */
[----:B------:R0:W-:Y:S01]  /*5f40*/  STG.E.U8 desc[UR36][R2.64], R5 ;  /* 0x0000000502007986 */ /* 0x0001e2000c101124 */
[----:B------:R-:W-:Y:S05]  /*5f50*/  BRA `(.L_x_8889) ;  /* 0x0000000000547947 */ /* 0x000fea0003800000 */
.L_x_8911:
        /* <DEDUP_REMOVED lines=11> */
.L_x_8917:
[----:B------:R-:W-:Y:S02]  /*6010*/  ISETP.GT.U32.AND P0, PT, R6, 0x7f800000, PT ;  /* 0x7f8000000600780c */ /* 0x000fe40003f04070 */
[----:B------:R-:W-:-:S04]  /*6020*/  MOV R0, 0x7f ;  /* 0x0000007f00007802 */ /* 0x000fc80000000f00 */
[----:B------:R-:W-:-:S07]  /*6030*/  SEL R0, R0, 0x7c, P0 ;  /* 0x0000007c00007807 */ /* 0x000fce0000000000 */
.L_x_8918:
[----:B------:R-:W-:Y:S05]  /*6040*/  BSYNC.RECONVERGENT B0 ;  /* 0x0000000000007941 */ /* 0x000fea0003800200 */
.L_x_8916:
[----:B------:R-:W-:-:S04]  /*6050*/  SHF.R.U32.HI R5, RZ, 0x18, R4 ;  /* 0x00000018ff057819 */ /* 0x000fc80000011604 */
[----:B------:R-:W-:-:S05]  /*6060*/  LOP3.LUT R5, R0, 0x80, R5, 0xf8, !PT ;  /* 0x0000008000057812 */ /* 0x000fca00078ef805 */
[----:B------:R0:W-:Y:S01]  /*6070*/  STG.E.U8 desc[UR36][R2.64], R5 ;  /* 0x0000000502007986 */ /* 0x0001e2000c101124 */
[----:B------:R-:W-:Y:S05]  /*6080*/  BRA `(.L_x_8889) ;  /* 0x0000000000087947 */ /* 0x000fea0003800000 */
.L_x_8910:
[----:B------:R-:W-:-:S05]  /*6090*/  F2FP.BF16.F32.PACK_AB R4, RZ, R4 ;  /* 0x00000004ff04723e */ /* 0x000fca00000010ff */
[----:B------:R0:W-:Y:S02]  /*60a0*/  STG.E.U16 desc[UR36][R2.64], R4 ;  /* 0x0000000402007986 */ /* 0x0001e4000c101524 */
.L_x_8889:
[----:B------:R-:W-:-:S07]  /*60b0*/  VIADD R17, R17, 0x80 ;  /* 0x0000008011117836 */ /* 0x000fce0000000000 */
.L_x_8854:
[----:B------:R-:W-:Y:S05]  /*60c0*/  BSYNC.RECONVERGENT B7 ;  /* 0x0000000000077941 */ /* 0x000fea0003800200 */
.L_x_8853:
[----:B------:R-:W5:Y:S01]  /*60d0*/  LDCU UR4, c[0x0][0x380] ;  /* 0x00007000ff0477ac */ /* 0x000f620008000800 */
[----:B------:R-:W-:Y:S01]  /*60e0*/  BSSY.RECONVERGENT B7, `(.L_x_8919) ;  /* 0x00002fe000077945 */ /* 0x000fe20003800200 */
[----:B-----5:R-:W-:-:S13]  /*60f0*/  ISETP.GE.AND P0, PT, R17, UR4, PT ;  /* 0x0000000411007c0c */ /* 0x020fda000bf06270 */
[----:B------:R-:W-:Y:S05]  /*6100*/  @P0 BRA `(.L_x_8920) ;  /* 0x0000002c00ec0947 */ /* 0x000fea0003800000 */
[----:B------:R-:W5:Y:S01]  /*6110*/  LDCU UR4, c[0x0][0x388] ;  /* 0x00007100ff0477ac */ /* 0x000f620008000800 */
[----:B------:R-:W-:Y:S02]  /*6120*/  HFMA2 R16, -RZ, RZ, 0, 0 ;  /* 0x00000000ff107431 */ /* 0x000fe400000001ff */
[----:B0--34-:R-:W-:Y:S01]  /*6130*/  IMAD.MOV.U32 R0, RZ, RZ, RZ ;  /* 0x000000ffff007224 */ /* 0x019fe200078e00ff */
[----:B-----5:R-:W-:-:S09]  /*6140*/  UISETP.NE.AND UP0, UPT, UR4, URZ, UPT ;  /* 0x000000ff0400728c */ /* 0x020fd2000bf05270 */
[----:B------:R-:W-:Y:S05]  /*6150*/  BRA.U !UP0, `(.L_x_8921) ;  /* 0x0000001108a87547 */ /* 0x000fea000b800000 */
[----:B------:R-:W1:Y:S01]  /*6160*/  LDCU.64 UR4, c[0x0][0x390] ;  /* 0x00007200ff0477ac */ /* 0x000e620008000a00 */
[----:B------:R-:W-:Y:S01]  /*6170*/  IMAD.MOV.U32 R16, RZ, RZ, RZ ;  /* 0x000000ffff107224 */ /* 0x000fe200078e00ff */
[----:B------:R-:W0:Y:S01]  /*6180*/  LDCU UR6, c[0x0][0x38c] ;  /* 0x00007180ff0677ac */ /* 0x000e220008000800 */
[----:B------:R-:W3:Y:S01]  /*6190*/  LDCU.64 UR8, c[0x0][0x4b8] ;  /* 0x00009700ff0877ac */ /* 0x000ee20008000a00 */
[----:B------:R-:W-:Y:S01]  /*61a0*/  UISETP.NE.AND UP0, UPT, UR40, URZ, UPT ;  /* 0x000000ff2800728c */ /* 0x000fe2000bf05270 */
[----:B-12---:R-:W-:-:S05]  /*61b0*/  IMAD.HI.U32 R2, R17, UR4, R16 ;  /* 0x0000000411027c27 */ /* 0x006fca000f8e0010 */
[----:B------:R-:W-:-:S05]  /*61c0*/  SHF.R.U32.HI R3, RZ, UR5, R2 ;  /* 0x00000005ff037c19 */ /* 0x000fca0008011602 */
[----:B------:R-:W-:-:S04]  /*61d0*/  IMAD.MOV R0, RZ, RZ, -R3 ;  /* 0x000000ffff007224 */ /* 0x000fc800078e0a03 */
[----:B0-----:R-:W-:-:S04]  /*61e0*/  IMAD R0, R0, UR6, R17 ;  /* 0x0000000600007c24 */ /* 0x001fc8000f8e0211 */
[C---:B---3--:R-:W-:Y:S02]  /*61f0*/  IMAD R16, R0.reuse, UR8, RZ ;  /* 0x0000000800107c24 */ /* 0x048fe4000f8e02ff */
        /* <DEDUP_REMOVED lines=288> */
.L_x_8921:
[----:B------:R-:W1:Y:S01]  /*7400*/  LDCU.64 UR6, c[0x0][0x588] ;  /* 0x0000b100ff0677ac */ /* 0x000e620008000a00 */
[----:B------:R-:W-:Y:S01]  /*7410*/  BSSY.RECONVERGENT B6, `(.L_x_8922) ;  /* 0x00000e5000067945 */ /* 0x000fe20003800200 */
[----:B------:R-:W-:-:S04]  /*7420*/  UPRMT UR4, UR41, 0x9910, URZ ;  /* 0x0000991029047896 */ /* 0x000fc800080000ff */
[----:B------:R-:W-:Y:S01]  /*7430*/  UISETP.GT.AND UP0, UPT, UR4, 0x9, UPT ;  /* 0x000000090400788c */ /* 0x000fe2000bf04270 */
[----:B-12---:R-:W-:-:S04]  /*7440*/  IADD3 R2, P0, PT, R0, UR6, RZ ;  /* 0x0000000600027c10 */ /* 0x006fc8000ff1e0ff */
        /* <DEDUP_REMOVED lines=13> */
.L_x_8926:
[----:B------:R-:W2:Y:S02]  /*7520*/  LDG.E.U8 R2, desc[UR36][R2.64] ;  /* 0x0000002402027981 */ /* 0x000ea4000c1e1100 */
[----:B--2---:R-:W-:Y:S01]  /*7530*/  I2FP.F32.U32 R4, R2 ;  /* 0x0000000200047245 */ /* 0x004fe20000201000 */
[----:B------:R-:W-:Y:S06]  /*7540*/  BRA `(.L_x_8928) ;  /* 0x0000000c00447947 */ /* 0x000fec0003800000 */
.L_x_8925:
        /* <DEDUP_REMOVED lines=9> */
.L_x_8930:
[----:B------:R-:W2:Y:S02]  /*75e0*/  LDG.E R2, desc[UR36][R2.64] ;  /* 0x0000002402027981 */ /* 0x000ea4000c1e1900 */
[----:B--2---:R-:W-:Y:S01]  /*75f0*/  I2FP.F32.S32 R4, R2 ;  /* 0x0000000200047245 */ /* 0x004fe20000201400 */
[----:B------:R-:W-:Y:S06]  /*7600*/  BRA `(.L_x_8928) ;  /* 0x0000000c00147947 */ /* 0x000fec0003800000 */
.L_x_8929:
[----:B------:R-:W2:Y:S02]  /*7610*/  LDG.E.U16 R2, desc[UR36][R2.64] ;  /* 0x0000002402027981 */ /* 0x000ea4000c1e1500 */
[----:B--2---:R2:W3:Y:S01]  /*7620*/  I2F.S16 R4, R2 ;  /* 0x0000000200047306 */ /* 0x0044e20000101400 */
[----:B------:R-:W-:Y:S05]  /*7630*/  BRA `(.L_x_8928) ;  /* 0x0000000c00087947 */ /* 0x000fea0003800000 */
.L_x_8924:
        /* <DEDUP_REMOVED lines=8> */
.L_x_8932:
[----:B------:R-:W2:Y:S02]  /*76c0*/  LDG.E.U16 R2, desc[UR36][R2.64] ;  /* 0x0000002402027981 */ /* 0x000ea4000c1e1500 */
[----:B--2---:R-:W-:Y:S01]  /*76d0*/  HADD2.F32 R4, -RZ, R2.H0_H0 ;  /* 0x20000002ff047230 */ /* 0x004fe20000004100 */
[----:B------:R-:W-:Y:S06]  /*76e0*/  BRA `(.L_x_8928) ;  /* 0x0000000800dc7947 */ /* 0x000fec0003800000 */
.L_x_8931:
        /* <DEDUP_REMOVED lines=8> */
.L_x_8934:
[----:B------:R-:W2:Y:S02]  /*7770*/  LDG.E.U16 R2, desc[UR36][R2.64] ;  /* 0x0000002402027981 */ /* 0x000ea4000c1e1500 */
[----:B--2---:R-:W-:Y:S01]  /*7780*/  HADD2.F32 R4, -RZ, R2.H0_H0 ;  /* 0x20000002ff047230 */ /* 0x004fe20000004100 */
[----:B------:R-:W-:Y:S06]  /*7790*/  BRA `(.L_x_8928) ;  /* 0x0000000800b07947 */ /* 0x000fec0003800000 */
.L_x_8933:
        /* <DEDUP_REMOVED lines=11> */
.L_x_8923:
        /* <DEDUP_REMOVED lines=12> */
.L_x_8937:
        /* <DEDUP_REMOVED lines=11> */
.L_x_8936:
        /* <DEDUP_REMOVED lines=25> */
.L_x_8939:
        /* <DEDUP_REMOVED lines=12> */
.L_x_8938:
[----:B------:R-:W2:Y:S02]  /*7c10*/  LDG.E.U16 R2, desc[UR36][R2.64] ;  /* 0x0000002402027981 */ /* 0x000ea4000c1e1500 */
[----:B--2---:R-:W-:Y:S01]  /*7c20*/  IMAD.U32 R4, R2, 0x10000, RZ ;  /* 0x0001000002047824 */ /* 0x004fe200078e00ff */
[----:B------:R-:W-:Y:S06]  /*7c30*/  BRA `(.L_x_8928) ;  /* 0x0000000400887947 */ /* 0x000fec0003800000 */
.L_x_8935:
        /* <DEDUP_REMOVED lines=11> */
.L_x_8942:
        /* <DEDUP_REMOVED lines=20> */
.L_x_8944:
[----:B------:R-:W-:Y:S05]  /*7e30*/  BSYNC.RECONVERGENT B0 ;  /* 0x0000000000007941 */ /* 0x000fea0003800200 */
.L_x_8943:
[----:B------:R-:W-:Y:S02]  /*7e40*/  SHF.L.U32 R0, R0, 0x14, RZ ;  /* 0x0000001400007819 */ /* 0x000fe400000006ff */
[----:B------:R-:W-:-:S04]  /*7e50*/  LEA R2, R2, 0x3b800000, 0x17 ;  /* 0x3b80000002027811 */ /* 0x000fc800078eb8ff */
[----:B------:R-:W-:Y:S01]  /*7e60*/  LOP3.LUT R4, R2, R0, R7, 0xfe, !PT ;  /* 0x0000000002047212 */ /* 0x000fe200078efe07 */
[----:B------:R-:W-:Y:S06]  /*7e70*/  BRA `(.L_x_8928) ;  /* 0x0000000000f87947 */ /* 0x000fec0003800000 */
.L_x_8941:
        /* <DEDUP_REMOVED lines=20> */
.L_x_8946:
[----:B------:R-:W-:Y:S05]  /*7fc0*/  BSYNC.RECONVERGENT B0 ;  /* 0x0000000000007941 */ /* 0x000fea0003800200 */
.L_x_8945:
[----:B------:R-:W-:Y:S01]  /*7fd0*/  IMAD.SHL.U32 R0, R0, 0x200000, RZ ;  /* 0x0020000000007824 */ /* 0x000fe200078e00ff */
[----:B------:R-:W-:-:S04]  /*7fe0*/  LEA R2, R2, 0x37800000, 0x17 ;  /* 0x3780000002027811 */ /* 0x000fc800078eb8ff */
[----:B------:R-:W-:Y:S01]  /*7ff0*/  LOP3.LUT R4, R2, R0, R7, 0xfe, !PT ;  /* 0x0000000002047212 */ /* 0x000fe200078efe07 */
[----:B------:R-:W-:Y:S06]  /*8000*/  BRA `(.L_x_8928) ;  /* 0x0000000000947947 */ /* 0x000fec0003800000 */
.L_x_8940:
        /* <DEDUP_REMOVED lines=14> */
.L_x_8927:
        /* <DEDUP_REMOVED lines=16> */
.L_x_8949:
[----:B------:R-:W-:Y:S01]  /*81f0*/  MOV R4, RZ ;  /* 0x000000ff00047202 */ /* 0x000fe20000000f00 */
[----:B------:R-:W-:Y:S06]  /*8200*/  BRA `(.L_x_8928) ;  /* 0x0000000000147947 */ /* 0x000fec0003800000 */
.L_x_8948:
[----:B------:R-:W2:Y:S02]  /*8210*/  LDG.E.64 R2, desc[UR36][R2.64] ;  /* 0x0000002402027981 */ /* 0x000ea4000c1e1b00 */
[----:B--2---:R0:W1:Y:S02]  /*8220*/  I2F.U64 R4, R2 ;  /* 0x0000000200047312 */ /* 0x0040640000301000 */
[----:B01----:R-:W-:Y:S05]  /*8230*/  BRA `(.L_x_8928) ;  /* 0x0000000000087947 */ /* 0x003fea0003800000 */
.L_x_8947:
[----:B------:R-:W2:Y:S02]  /*8240*/  LDG.E R2, desc[UR36][R2.64] ;  /* 0x0000002402027981 */ /* 0x000ea4000c1e1900 */
[----:B--2---:R-:W-:-:S07]  /*8250*/  I2FP.F32.U32 R4, R2 ;  /* 0x0000000200047245 */ /* 0x004fce0000201000 */
.L_x_8928:
[----:B------:R-:W-:Y:S05]  /*8260*/  BSYNC.RECONVERGENT B6 ;  /* 0x0000000000067941 */ /* 0x000fea0003800200 */
.L_x_8922:
[----:B-1-3-5:R-:W-:Y:S01]  /*8270*/  FMUL.FTZ R0, R4, -1.4426950216293334961 ;  /* 0xbfb8aa3b04007820 */ /* 0x02afe20000410000 */
[----:B------:R-:W0:Y:S01]  /*8280*/  LDCU.64 UR6, c[0x0][0x580] ;  /* 0x0000b000ff0677ac */ /* 0x000e220008000a00 */
[----:B------:R-:W-:-:S04]  /*8290*/  UPRMT UR4, UR42, 0x9910, URZ ;  /* 0x000099102a047896 */ /* 0x000fc800080000ff */
[----:B------:R-:W1:Y:S01]  /*82a0*/  MUFU.EX2 R0, R0 ;  /* 0x0000000000007308 */ /* 0x000e620000000800 */
[----:B------:R-:W-:Y:S01]  /*82b0*/  UISETP.GT.AND UP0, UPT, UR4, 0x9, UPT ;  /* 0x000000090400788c */ /* 0x000fe2000bf04270 */
[----:B0-2-4-:R-:W-:Y:S01]  /*82c0*/  IADD3 R2, P0, PT, R16, UR6, RZ ;  /* 0x0000000610027c10 */ /* 0x015fe2000ff1e0ff */
[----:B-1----:R-:W-:-:S04]  /*82d0*/  FADD.FTZ R5, R0, 1 ;  /* 0x3f80000000057421 */ /* 0x002fc80000010000 */
        /* <DEDUP_REMOVED lines=15> */
.L_x_8953:
[----:B------:R-:W0:Y:S02]  /*83d0*/  F2I.S64.TRUNC R4, R4 ;  /* 0x0000000400047311 */ /* 0x000e24000020d900 */
[----:B0-----:R-:W-:-:S05]  /*83e0*/  IMAD.MOV.U32 R7, RZ, RZ, R4 ;  /* 0x000000ffff077224 */ /* 0x001fca00078e0004 */
[----:B------:R0:W-:Y:S01]  /*83f0*/  STG.E.U8 desc[UR36][R2.64], R7 ;  /* 0x0000000702007986 */ /* 0x0001e2000c101124 */
[----:B------:R-:W-:Y:S05]  /*8400*/  BRA `(.L_x_8955) ;  /* 0x0000000c00287947 */ /* 0x000fea0003800000 */
.L_x_8952:
        /* <DEDUP_REMOVED lines=9> */
.L_x_8957:
[----:B------:R-:W0:Y:S02]  /*84a0*/  F2I.FTZ.TRUNC.NTZ R5, R4 ;  /* 0x0000000400057305 */ /* 0x000e24000021f100 */
[----:B0-----:R0:W-:Y:S01]  /*84b0*/  STG.E desc[UR36][R2.64], R5 ;  /* 0x0000000502007986 */ /* 0x0011e2000c101924 */
[----:B------:R-:W-:Y:S05]  /*84c0*/  BRA `(.L_x_8955) ;  /* 0x0000000800f87947 */ /* 0x000fea0003800000 */
.L_x_8956:
[----:B------:R-:W0:Y:S02]  /*84d0*/  F2I.FTZ.TRUNC.NTZ R5, R4 ;  /* 0x0000000400057305 */ /* 0x000e24000021f100 */
[----:B0-----:R0:W-:Y:S01]  /*84e0*/  STG.E.U16 desc[UR36][R2.64], R5 ;  /* 0x0000000502007986 */ /* 0x0011e2000c101524 */
[----:B------:R-:W-:Y:S05]  /*84f0*/  BRA `(.L_x_8955) ;  /* 0x0000000800ec7947 */ /* 0x000fea0003800000 */
.L_x_8951:
        /* <DEDUP_REMOVED lines=8> */
.L_x_8959:
[----:B------:R-:W-:-:S05]  /*8580*/  F2FP.F16.F32.PACK_AB R4, RZ, R4 ;  /* 0x00000004ff04723e */ /* 0x000fca00000000ff */
[----:B------:R0:W-:Y:S01]  /*8590*/  STG.E.U16 desc[UR36][R2.64], R4 ;  /* 0x0000000402007986 */ /* 0x0001e2000c101524 */
[----:B------:R-:W-:Y:S05]  /*85a0*/  BRA `(.L_x_8955) ;  /* 0x0000000800c07947 */ /* 0x000fea0003800000 */
.L_x_8958:
        /* <DEDUP_REMOVED lines=9> */
.L_x_8961:
[----:B------:R-:W-:-:S04]  /*8640*/  F2FP.F16.F32.PACK_AB R5, RZ, R4 ;  /* 0x00000004ff05723e */ /* 0x000fc800000000ff */
[----:B------:R-:W-:-:S05]  /*8650*/  PRMT R5, R5, 0x5410, RZ ;  /* 0x0000541005057816 */ /* 0x000fca00000000ff */
[----:B------:R0:W-:Y:S01]  /*8660*/  STG.E desc[UR36][R2.64], R5 ;  /* 0x0000000502007986 */ /* 0x0001e2000c101924 */
[----:B------:R-:W-:Y:S05]  /*8670*/  BRA `(.L_x_8955) ;  /* 0x00000008008c7947 */ /* 0x000fea0003800000 */
.L_x_8960:
[----:B------:R-:W-:-:S06]  /*8680*/  FMUL.FTZ R4, R4, 1 ;  /* 0x3f80000004047820 */ /* 0x000fcc0000410000 */
[----:B------:R-:W0:Y:S02]  /*8690*/  F2F.F64.F32 R4, R4 ;  /* 0x0000000400047310 */ /* 0x000e240000201800 */
[----:B0-----:R0:W-:Y:S01]  /*86a0*/  STG.E.64 desc[UR36][R2.64], R4 ;  /* 0x0000000402007986 */ /* 0x0011e2000c101b24 */
[----:B------:R-:W-:Y:S05]  /*86b0*/  BRA `(.L_x_8955) ;  /* 0x00000008007c7947 */ /* 0x000fea0003800000 */
.L_x_8950:
        /* <DEDUP_REMOVED lines=13> */
.L_x_8965:
        /* <DEDUP_REMOVED lines=16> */
.L_x_8968:
[----:B------:R-:W-:-:S04]  /*8890*/  SHF.R.U32.HI R4, RZ, 0x18, R4 ;  /* 0x00000018ff047819 */ /* 0x000fc80000011604 */
[----:B------:R-:W-:-:S04]  /*88a0*/  LOP3.LUT R4, R5, 0x80, R4, 0xf8, !PT ;  /* 0x0000008005047812 */ /* 0x000fc800078ef804 */
[----:B------:R-:W-:-:S07]  /*88b0*/  PRMT R0, R4, 0x7610, R0 ;  /* 0x0000761004007816 */ /* 0x000fce0000000000 */
.L_x_8967:
[----:B------:R-:W-:Y:S05]  /*88c0*/  BSYNC.RECONVERGENT B0 ;  /* 0x0000000000007941 */ /* 0x000fea0003800200 */
.L_x_8966:
[----:B------:R0:W-:Y:S01]  /*88d0*/  STG.E.U8 desc[UR36][R2.64], R0 ;  /* 0x0000000002007986 */ /* 0x0001e2000c101124 */
[----:B------:R-:W-:Y:S05]  /*88e0*/  BRA `(.L_x_8955) ;  /* 0x0000000400f07947 */ /* 0x000fea0003800000 */
.L_x_8964:
        /* <DEDUP_REMOVED lines=16> */
.L_x_8971:
[----:B------:R-:W-:-:S04]  /*89f0*/  SHF.R.U32.HI R4, RZ, 0x18, R4 ;  /* 0x00000018ff047819 */ /* 0x000fc80000011604 */
[----:B------:R-:W-:-:S04]  /*8a00*/  LOP3.LUT R5, R5, 0x80, R4, 0xf8, !PT ;  /* 0x0000008005057812 */ /* 0x000fc800078ef804 */
[----:B------:R-:W-:-:S07]  /*8a10*/  PRMT R0, R5, 0x7610, R0 ;  /* 0x0000761005007816 */ /* 0x000fce0000000000 */
.L_x_8970:
[----:B------:R-:W-:Y:S05]  /*8a20*/  BSYNC.RECONVERGENT B0 ;  /* 0x0000000000007941 */ /* 0x000fea0003800200 */
.L_x_8969:
[----:B------:R0:W-:Y:S01]  /*8a30*/  STG.E.U8 desc[UR36][R2.64], R0 ;  /* 0x0000000002007986 */ /* 0x0001e2000c101124 */
[----:B------:R-:W-:Y:S05]  /*8a40*/  BRA `(.L_x_8955) ;  /* 0x0000000400987947 */ /* 0x000fea0003800000 */
.L_x_8963:
        /* <DEDUP_REMOVED lines=21> */
.L_x_8973:
[----:B------:R-:W0:Y:S02]  /*8ba0*/  F2I.U64.TRUNC R4, R4 ;  /* 0x0000000400047311 */ /* 0x000e24000020d800 */
[----:B0-----:R0:W-:Y:S01]  /*8bb0*/  STG.E.64 desc[UR36][R2.64], R4 ;  /* 0x0000000402007986 */ /* 0x0011e2000c101b24 */
[----:B------:R-:W-:Y:S05]  /*8bc0*/  BRA `(.L_x_8955) ;  /* 0x0000000400387947 */ /* 0x000fea0003800000 */
.L_x_8972:
[----:B------:R-:W0:Y:S02]  /*8bd0*/  F2I.FTZ.U32.TRUNC.NTZ R5, R4 ;  /* 0x0000000400057305 */ /* 0x000e24000021f000 */
[----:B0-----:R0:W-:Y:S01]  /*8be0*/  STG.E desc[UR36][R2.64], R5 ;  /* 0x0000000502007986 */ /* 0x0011e2000c101924 */
[----:B------:R-:W-:Y:S05]  /*8bf0*/  BRA `(.L_x_8955) ;  /* 0x00000004002c7947 */ /* 0x000fea0003800000 */
.L_x_8962:
        /* <DEDUP_REMOVED lines=10> */
.L_x_8975:
[----:B------:R-:W-:Y:S01]  /*8ca0*/  FMUL.FTZ R4, R4, 1 ;  /* 0x3f80000004047820 */ /* 0x000fe20000410000 */
[----:B------:R-:W-:-:S05]  /*8cb0*/  CS2R R6, SRZ ;  /* 0x0000000000067805 */ /* 0x000fca000001ff00 */
[----:B------:R-:W0:Y:S02]  /*8cc0*/  F2F.F64.F32 R4, R4 ;  /* 0x0000000400047310 */ /* 0x000e240000201800 */
[----:B0-----:R4:W-:Y:S01]  /*8cd0*/  STG.E.128 desc[UR36][R2.64], R4 ;  /* 0x0000000402007986 */ /* 0x0019e2000c101d24 */
[----:B------:R-:W-:Y:S05]  /*8ce0*/  BRA `(.L_x_8955) ;  /* 0x0000000000f07947 */ /* 0x000fea0003800000 */
.L_x_8974:
[----:B------:R-:W-:-:S09]  /*8cf0*/  UISETP.NE.AND UP0, UPT, UR4, 0xf, UPT ;  /* 0x0000000f0400788c */ /* 0x000fd2000bf05270 */
[----:B------:R-:W-:Y:S05]  /*8d00*/  BRA.U !UP0, `(.L_x_8976) ;  /* 0x0000000108e07547 */ /* 0x000fea000b800000 */
[----:B------:R-:W-:-:S09]  /*8d10*/  UISETP.NE.AND UP0, UPT, UR4, 0x17, UPT ;  /* 0x000000170400788c */ /* 0x000fd2000bf05270 */
[----:B------:R-:W-:Y:S05]  /*8d20*/  BRA.U !UP0, `(.L_x_8977) ;  /* 0x00000001088c7547 */ /* 0x000fea000b800000 */
[----:B------:R-:W-:-:S09]  /*8d30*/  UISETP.NE.AND UP0, UPT, UR4, 0x18, UPT ;  /* 0x000000180400788c */ /* 0x000fd2000bf05270 */
[----:B------:R-:W-:Y:S05]  /*8d40*/  BRA.U !UP0, `(.L_x_8978) ;  /* 0x0000000108447547 */ /* 0x000fea000b800000 */
.L_x_8954:
        /* <DEDUP_REMOVED lines=16> */
.L_x_8979:
[----:B------:R-:W-:Y:S05]  /*8e50*/  BRA `(.L_x_8955) ;  /* 0x0000000000947947 */ /* 0x000fea0003800000 */
.L_x_8978:
        /* <DEDUP_REMOVED lines=12> */
.L_x_8981:
[----:B------:R-:W-:Y:S05]  /*8f20*/  BSYNC.RECONVERGENT B0 ;  /* 0x0000000000007941 */ /* 0x000fea0003800200 */
.L_x_8980:
[----:B------:R-:W-:-:S05]  /*8f30*/  LOP3.LUT R5, R0, 0x80, R7, 0xf8, !PT ;  /* 0x0000008000057812 */ /* 0x000fca00078ef807 */
[----:B------:R2:W-:Y:S01]  /*8f40*/  STG.E.U8 desc[UR36][R2.64], R5 ;  /* 0x0000000502007986 */ /* 0x0005e2000c101124 */
[----:B------:R-:W-:Y:S05]  /*8f50*/  BRA `(.L_x_8955) ;  /* 0x0000000000547947 */ /* 0x000fea0003800000 */
.L_x_8977:
        /* <DEDUP_REMOVED lines=11> */
.L_x_8983:
[----:B------:R-:W-:Y:S01]  /*9010*/  IMAD.MOV.U32 R0, RZ, RZ, 0x7f ;  /* 0x0000007fff007424 */ /* 0x000fe200078e00ff */
[----:B------:R-:W-:-:S04]  /*9020*/  ISETP.GT.U32.AND P0, PT, R6, 0x7f800000, PT ;  /* 0x7f8000000600780c */ /* 0x000fc80003f04070 */
[----:B------:R-:W-:-:S09]  /*9030*/  SEL R0, R0, 0x7c, P0 ;  /* 0x0000007c00007807 */ /* 0x000fd20000000000 */
.L_x_8984:
[----:B------:R-:W-:Y:S05]  /*9040*/  BSYNC.RECONVERGENT B0 ;  /* 0x0000000000007941 */ /* 0x000fea0003800200 */
.L_x_8982:
[----:B------:R-:W-:-:S04]  /*9050*/  SHF.R.U32.HI R5, RZ, 0x18, R4 ;  /* 0x00000018ff057819 */ /* 0x000fc80000011604 */
[----:B------:R-:W-:-:S05]  /*9060*/  LOP3.LUT R5, R0, 0x80, R5, 0xf8, !PT ;  /* 0x0000008000057812 */ /* 0x000fca00078ef805 */
[----:B------:R1:W-:Y:S01]  /*9070*/  STG.E.U8 desc[UR36][R2.64], R5 ;  /* 0x0000000502007986 */ /* 0x0003e2000c101124 */
[----:B------:R-:W-:Y:S05]  /*9080*/  BRA `(.L_x_8955) ;  /* 0x0000000000087947 */ /* 0x000fea0003800000 */
.L_x_8976:
[----:B------:R-:W-:-:S05]  /*9090*/  F2FP.BF16.F32.PACK_AB R4, RZ, R4 ;  /* 0x00000004ff04723e */ /* 0x000fca00000010ff */
[----:B------:R0:W-:Y:S02]  /*90a0*/  STG.E.U16 desc[UR36][R2.64], R4 ;  /* 0x0000000402007986 */ /* 0x0001e4000c101524 */
.L_x_8955:
[----:B------:R-:W-:-:S07]  /*90b0*/  IADD3 R17, PT, PT, R17, 0x80, RZ ;  /* 0x0000008011117810 */ /* 0x000fce0007ffe0ff */
.L_x_8920:
[----:B------:R-:W-:Y:S05]  /*90c0*/  BSYNC.RECONVERGENT B7 ;  /* 0x0000000000077941 */ /* 0x000fea0003800200 */
.L_x_8919:
[----:B------:R-:W5:Y:S02]  /*90d0*/  LDCU UR4, c[0x0][0x380] ;  /* 0x00007000ff0477ac */ /* 0x000f640008000800 */
[----:B-----5:R-:W-:-:S13]  /*90e0*/  ISETP.GE.AND P0, PT, R17, UR4, PT ;  /* 0x0000000411007c0c */ /* 0x020fda000bf06270 */
[----:B------:R-:W-:Y:S05]  /*90f0*/  @P0 EXIT ;  /* 0x000000000000094d */ /* 0x000fea0003800000 */
        /* <DEDUP_REMOVED lines=11> */
[----:B------:R-:W-:-:S04]  /*91b0*/  SHF.R.U32.HI R3, RZ, UR5, R2 ;  /* 0x00000005ff037c19 */ /* 0x000fc80008011602 */
[----:B------:R-:W-:-:S05]  /*91c0*/  IADD3 R0, PT, PT, -R3, RZ, RZ ;  /* 0x000000ff03007210 */ /* 0x000fca0007ffe1ff */
[----:B0-----:R-:W-:-:S04]  /*91d0*/  IMAD R0, R0, UR6, R17 ;  /* 0x0000000600007c24 */ /* 0x001fc8000f8e0211 */
[C---:B---3--:R-:W-:Y:S02]  /*91e0*/  IMAD R16, R0.reuse, UR8, RZ ;  /* 0x0000000800107c24 */ /* 0x048fe4000f8e02ff */
        /* <DEDUP_REMOVED lines=288> */
.L_x_8985:
[----:B------:R-:W0:Y:S01]  /*a3f0*/  LDCU.128 UR8, c[0x0][0x580] ;  /* 0x0000b000ff0877ac */ /* 0x000e220008000c00 */
[----:B------:R-:W-:Y:S01]  /*a400*/  BSSY.RECONVERGENT B6, `(.L_x_8986) ;  /* 0x00000e7000067945 */ /* 0x000fe20003800200 */
[----:B------:R-:W-:-:S04]  /*a410*/  UPRMT UR4, UR41, 0x9910, URZ ;  /* 0x0000991029047896 */ /* 0x000fc800080000ff */
[----:B------:R-:W-:Y:S01]  /*a420*/  UISETP.GT.AND UP0, UPT, UR4, 0x9, UPT ;  /* 0x000000090400788c */ /* 0x000fe2000bf04270 */
[----:B0-----:R-:W-:Y:S02]  /*a430*/  IADD3 R16, P0, PT, R16, UR8, RZ ;  /* 0x0000000810107c10 */ /* 0x001fe4000ff1e0ff */
[----:B-12---:R-:W-:-:S03]  /*a440*/  IADD3 R2, P1, PT, R0, UR10, RZ ;  /* 0x0000000a00027c10 */ /* 0x006fc6000ff3e0ff */
        /* <DEDUP_REMOVED lines=14> */
.L_x_8990:
[----:B------:R-:W2:Y:S02]  /*a530*/  LDG.E.U8 R0, desc[UR36][R2.64] ;  /* 0x0000002402007981 */ /* 0x000ea4000c1e1100 */
[----:B--2---:R-:W-:Y:S01]  /*a540*/  I2FP.F32.U32 R0, R0 ;  /* 0x0000000000007245 */ /* 0x004fe20000201000 */
[----:B------:R-:W-:Y:S06]  /*a550*/  BRA `(.L_x_8992) ;  /* 0x0000000c00447947 */ /* 0x000fec0003800000 */
.L_x_8989:
        /* <DEDUP_REMOVED lines=9> */
.L_x_8994:
[----:B------:R-:W2:Y:S02]  /*a5f0*/  LDG.E R0, desc[UR36][R2.64] ;  /* 0x0000002402007981 */ /* 0x000ea4000c1e1900 */
[----:B--2---:R-:W-:Y:S01]  /*a600*/  I2FP.F32.S32 R0, R0 ;  /* 0x0000000000007245 */ /* 0x004fe20000201400 */
[----:B------:R-:W-:Y:S06]  /*a610*/  BRA `(.L_x_8992) ;  /* 0x0000000c00147947 */ /* 0x000fec0003800000 */
.L_x_8993:
[----:B------:R-:W2:Y:S02]  /*a620*/  LDG.E.U16 R0, desc[UR36][R2.64] ;  /* 0x0000002402007981 */ /* 0x000ea4000c1e1500 */
[----:B--2---:R-:W4:Y:S01]  /*a630*/  I2F.S16 R0, R0 ;  /* 0x0000000000007306 */ /* 0x004f220000101400 */
[----:B------:R-:W-:Y:S05]  /*a640*/  BRA `(.L_x_8992) ;  /* 0x0000000c00087947 */ /* 0x000fea0003800000 */
.L_x_8988:
        /* <DEDUP_REMOVED lines=8> */
.L_x_8996:
[----:B------:R-:W2:Y:S02]  /*a6d0*/  LDG.E.U16 R0, desc[UR36][R2.64] ;  /* 0x0000002402007981 */ /* 0x000ea4000c1e1500 */
[----:B--2---:R-:W-:Y:S01]  /*a6e0*/  HADD2.F32 R0, -RZ, R0.H0_H0 ;  /* 0x20000000ff007230 */ /* 0x004fe20000004100 */
[----:B------:R-:W-:Y:S06]  /*a6f0*/  BRA `(.L_x_8992) ;  /* 0x0000000800dc7947 */ /* 0x000fec0003800000 */
.L_x_8995:
        /* <DEDUP_REMOVED lines=8> */
.L_x_8998:
[----:B------:R-:W2:Y:S02]  /*a780*/  LDG.E.U16 R0, desc[UR36][R2.64] ;  /* 0x0000002402007981 */ /* 0x000ea4000c1e1500 */
[----:B--2---:R-:W-:Y:S01]  /*a790*/  HADD2.F32 R0, -RZ, R0.H0_H0 ;  /* 0x20000000ff007230 */ /* 0x004fe20000004100 */
[----:B------:R-:W-:Y:S06]  /*a7a0*/  BRA `(.L_x_8992) ;  /* 0x0000000800b07947 */ /* 0x000fec0003800000 */
.L_x_8997:
        /* <DEDUP_REMOVED lines=11> */
.L_x_8987:
        /* <DEDUP_REMOVED lines=12> */
.L_x_9001:
        /* <DEDUP_REMOVED lines=11> */
.L_x_9000:
        /* <DEDUP_REMOVED lines=25> */
.L_x_9003:
        /* <DEDUP_REMOVED lines=12> */
.L_x_9002:
[----:B------:R-:W2:Y:S02]  /*ac20*/  LDG.E.U16 R0, desc[UR36][R2.64] ;  /* 0x0000002402007981 */ /* 0x000ea4000c1e1500 */
[----:B--2---:R-:W-:Y:S01]  /*ac30*/  SHF.L.U32 R0, R0, 0x10, RZ ;  /* 0x0000001000007819 */ /* 0x004fe200000006ff */
[----:B------:R-:W-:Y:S06]  /*ac40*/  BRA `(.L_x_8992) ;  /* 0x0000000400887947 */ /* 0x000fec0003800000 */
.L_x_8999:
        /* <DEDUP_REMOVED lines=11> */
.L_x_9006:
        /* <DEDUP_REMOVED lines=20> */
.L_x_9008:
[----:B------:R-:W-:Y:S05]  /*ae40*/  BSYNC.RECONVERGENT B0 ;  /* 0x0000000000007941 */ /* 0x000fea0003800200 */
.L_x_9007:
[----:B------:R-:W-:Y:S01]  /*ae50*/  IMAD.SHL.U32 R0, R0, 0x100000, RZ ;  /* 0x0010000000007824 */ /* 0x000fe200078e00ff */
[----:B------:R-:W-:-:S04]  /*ae60*/  LEA R2, R2, 0x3b800000, 0x17 ;  /* 0x3b80000002027811 */ /* 0x000fc800078eb8ff */
[----:B------:R-:W-:Y:S01]  /*ae70*/  LOP3.LUT R0, R2, R0, R7, 0xfe, !PT ;  /* 0x0000000002007212 */ /* 0x000fe200078efe07 */
[----:B------:R-:W-:Y:S06]  /*ae80*/  BRA `(.L_x_8992) ;  /* 0x0000000000f87947 */ /* 0x000fec0003800000 */
.L_x_9005:
        /* <DEDUP_REMOVED lines=20> */
.L_x_9010:
[----:B------:R-:W-:Y:S05]  /*afd0*/  BSYNC.RECONVERGENT B0 ;  /* 0x0000000000007941 */ /* 0x000fea0003800200 */
.L_x_9009:
[----:B------:R-:W-:Y:S02]  /*afe0*/  SHF.L.U32 R0, R0, 0x15, RZ ;  /* 0x0000001500007819 */ /* 0x000fe400000006ff */
[----:B------:R-:W-:-:S04]  /*aff0*/  LEA R2, R2, 0x37800000, 0x17 ;  /* 0x3780000002027811 */ /* 0x000fc800078eb8ff */
[----:B------:R-:W-:Y:S01]  /*b000*/  LOP3.LUT R0, R2, R0, R7, 0xfe, !PT ;  /* 0x0000000002007212 */ /* 0x000fe200078efe07 */
[----:B------:R-:W-:Y:S06]  /*b010*/  BRA `(.L_x_8992) ;  /* 0x0000000000947947 */ /* 0x000fec0003800000 */
.L_x_9004:
        /* <DEDUP_REMOVED lines=14> */
.L_x_8991:
        /* <DEDUP_REMOVED lines=16> */
.L_x_9013:
[----:B------:R-:W-:Y:S01]  /*b200*/  IMAD.MOV.U32 R0, RZ, RZ, RZ ;  /* 0x000000ffff007224 */ /* 0x000fe200078e00ff */
[----:B------:R-:W-:Y:S06]  /*b210*/  BRA `(.L_x_8992) ;  /* 0x0000000000147947 */ /* 0x000fec0003800000 */
.L_x_9012:
[----:B------:R-:W2:Y:S02]  /*b220*/  LDG.E.64 R2, desc[UR36][R2.64] ;  /* 0x0000002402027981 */ /* 0x000ea4000c1e1b00 */
[----:B--2---:R0:W1:Y:S02]  /*b230*/  I2F.U64 R0, R2 ;  /* 0x0000000200007312 */ /* 0x0040640000301000 */
[----:B01----:R-:W-:Y:S05]  /*b240*/  BRA `(.L_x_8992) ;  /* 0x0000000000087947 */ /* 0x003fea0003800000 */
.L_x_9011:
[----:B------:R-:W2:Y:S02]  /*b250*/  LDG.E R0, desc[UR36][R2.64] ;  /* 0x0000002402007981 */ /* 0x000ea4000c1e1900 */
[----:B--2---:R-:W-:-:S07]  /*b260*/  I2FP.F32.U32 R0, R0 ;  /* 0x0000000000007245 */ /* 0x004fce0000201000 */
.L_x_8992:
[----:B------:R-:W-:Y:S05]  /*b270*/  BSYNC.RECONVERGENT B6 ;  /* 0x0000000000067941 */ /* 0x000fea0003800200 */
.L_x_8986:
[----:B01-345:R-:W-:Y:S01]  /*b280*/  FMUL.FTZ R3, R0, -1.4426950216293334961 ;  /* 0xbfb8aa3b00037820 */ /* 0x03bfe20000410000 */
[----:B------:R-:W-:-:S04]  /*b290*/  UPRMT UR4, UR42, 0x9910, URZ ;  /* 0x000099102a047896 */ /* 0x000fc800080000ff */
[----:B------:R-:W-:Y:S01]  /*b2a0*/  UISETP.GT.AND UP0, UPT, UR4, 0x9, UPT ;  /* 0x000000090400788c */ /* 0x000fe2000bf04270 */
[----:B------:R-:W0:Y:S02]  /*b2b0*/  MUFU.EX2 R3, R3 ;  /* 0x0000000300037308 */ /* 0x000e240000000800 */
[----:B0-----:R-:W-:-:S04]  /*b2c0*/  FADD.FTZ R4, R3, 1 ;  /* 0x3f80000003047421 */ /* 0x001fc80000010000 */
[----:B------:R-:W2:Y:S02]  /*b2d0*/  MUFU.RCP R5, R4 ;  /* 0x0000000400057308 */ /* 0x000ea40000001000 */
[----:B--2---:R-:W-:Y:S01]  /*b2e0*/  FMUL.FTZ R2, R5, R0 ;  /* 0x0000000005027220 */ /* 0x004fe20000410000 */
        /* <DEDUP_REMOVED lines=12> */
.L_x_9017:
[----:B------:R-:W0:Y:S02]  /*b3b0*/  F2I.S64.TRUNC R2, R2 ;  /* 0x0000000200027311 */ /* 0x000e24000020d900 */
[----:B0-----:R-:W-:-:S05]  /*b3c0*/  MOV R5, R2 ;  /* 0x0000000200057202 */ /* 0x001fca0000000f00 */
[----:B------:R-:W-:Y:S01]  /*b3d0*/  STG.E.U8 desc[UR36][R16.64], R5 ;  /* 0x0000000510007986 */ /* 0x000fe2000c101124 */
[----:B------:R-:W-:Y:S05]  /*b3e0*/  EXIT ;  /* 0x000000000000794d */ /* 0x000fea0003800000 */
.L_x_9016:
        /* <DEDUP_REMOVED lines=9> */
.L_x_9020:
[----:B------:R-:W0:Y:S02]  /*b480*/  F2I.FTZ.TRUNC.NTZ R3, R2 ;  /* 0x0000000200037305 */ /* 0x000e24000021f100 */
[----:B0-----:R-:W-:Y:S01]  /*b490*/  STG.E desc[UR36][R16.64], R3 ;  /* 0x0000000310007986 */ /* 0x001fe2000c101924 */
[----:B------:R-:W-:Y:S05]  /*b4a0*/  EXIT ;  /* 0x000000000000794d */ /* 0x000fea0003800000 */
.L_x_9019:
[----:B------:R-:W0:Y:S02]  /*b4b0*/  F2I.FTZ.TRUNC.NTZ R3, R2 ;  /* 0x0000000200037305 */ /* 0x000e24000021f100 */
[----:B0-----:R-:W-:Y:S01]  /*b4c0*/  STG.E.U16 desc[UR36][R16.64], R3 ;  /* 0x0000000310007986 */ /* 0x001fe2000c101524 */
[----:B------:R-:W-:Y:S05]  /*b4d0*/  EXIT ;  /* 0x000000000000794d */ /* 0x000fea0003800000 */
.L_x_9015:
        /* <DEDUP_REMOVED lines=8> */
.L_x_9022:
[----:B------:R-:W-:-:S05]  /*b560*/  F2FP.F16.F32.PACK_AB R2, RZ, R2 ;  /* 0x00000002ff02723e */ /* 0x000fca00000000ff */
[----:B------:R-:W-:Y:S01]  /*b570*/  STG.E.U16 desc[UR36][R16.64], R2 ;  /* 0x0000000210007986 */ /* 0x000fe2000c101524 */
[----:B------:R-:W-:Y:S05]  /*b580*/  EXIT ;  /* 0x000000000000794d */ /* 0x000fea0003800000 */
.L_x_9021:
        /* <DEDUP_REMOVED lines=9> */
.L_x_9024:
[----:B------:R-:W-:-:S04]  /*b620*/  F2FP.F16.F32.PACK_AB R3, RZ, R2 ;  /* 0x00000002ff03723e */ /* 0x000fc800000000ff */
[----:B------:R-:W-:-:S05]  /*b630*/  PRMT R3, R3, 0x5410, RZ ;  /* 0x0000541003037816 */ /* 0x000fca00000000ff */
[----:B------:R-:W-:Y:S01]  /*b640*/  STG.E desc[UR36][R16.64], R3 ;  /* 0x0000000310007986 */ /* 0x000fe2000c101924 */
[----:B------:R-:W-:Y:S05]  /*b650*/  EXIT ;  /* 0x000000000000794d */ /* 0x000fea0003800000 */
.L_x_9023:
[----:B------:R-:W-:-:S06]  /*b660*/  FMUL.FTZ R2, R2, 1 ;  /* 0x3f80000002027820 */ /* 0x000fcc0000410000 */
[----:B------:R-:W0:Y:S02]  /*b670*/  F2F.F64.F32 R2, R2 ;  /* 0x0000000200027310 */ /* 0x000e240000201800 */
[----:B0-----:R-:W-:Y:S01]  /*b680*/  STG.E.64 desc[UR36][R16.64], R2 ;  /* 0x0000000210007986 */ /* 0x001fe2000c101b24 */
[----:B------:R-:W-:Y:S05]  /*b690*/  EXIT ;  /* 0x000000000000794d */ /* 0x000fea0003800000 */
.L_x_9014:
        /* <DEDUP_REMOVED lines=13> */
.L_x_9028:
        /* <DEDUP_REMOVED lines=16> */
.L_x_9031:
[----:B------:R-:W-:-:S04]  /*b870*/  SHF.R.U32.HI R2, RZ, 0x18, R2 ;  /* 0x00000018ff027819 */ /* 0x000fc80000011602 */
[----:B------:R-:W-:-:S04]  /*b880*/  LOP3.LUT R2, R3, 0x80, R2, 0xf8, !PT ;  /* 0x0000008003027812 */ /* 0x000fc800078ef802 */
[----:B------:R-:W-:-:S07]  /*b890*/  PRMT R8, R2, 0x7610, R8 ;  /* 0x0000761002087816 */ /* 0x000fce0000000008 */
.L_x_9030:
[----:B------:R-:W-:Y:S05]  /*b8a0*/  BSYNC.RECONVERGENT B0 ;  /* 0x0000000000007941 */ /* 0x000fea0003800200 */
.L_x_9029:
[----:B------:R-:W-:Y:S01]  /*b8b0*/  STG.E.U8 desc[UR36][R16.64], R8 ;  /* 0x0000000810007986 */ /* 0x000fe2000c101124 */
[----:B------:R-:W-:Y:S05]  /*b8c0*/  EXIT ;  /* 0x000000000000794d */ /* 0x000fea0003800000 */
.L_x_9027:
        /* <DEDUP_REMOVED lines=16> */
.L_x_9034:
[----:B------:R-:W-:-:S04]  /*b9d0*/  SHF.R.U32.HI R2, RZ, 0x18, R2 ;  /* 0x00000018ff027819 */ /* 0x000fc80000011602 */
[----:B------:R-:W-:-:S04]  /*b9e0*/  LOP3.LUT R3, R3, 0x80, R2, 0xf8, !PT ;  /* 0x0000008003037812 */ /* 0x000fc800078ef802 */
[----:B------:R-:W-:-:S07]  /*b9f0*/  PRMT R8, R3, 0x7610, R8 ;  /* 0x0000761003087816 */ /* 0x000fce0000000008 */
.L_x_9033:
[----:B------:R-:W-:Y:S05]  /*ba00*/  BSYNC.RECONVERGENT B0 ;  /* 0x0000000000007941 */ /* 0x000fea0003800200 */
.L_x_9032:
[----:B------:R-:W-:Y:S01]  /*ba10*/  STG.E.U8 desc[UR36][R16.64], R8 ;  /* 0x0000000810007986 */ /* 0x000fe2000c101124 */
[----:B------:R-:W-:Y:S05]  /*ba20*/  EXIT ;  /* 0x000000000000794d */ /* 0x000fea0003800000 */
.L_x_9026:
        /* <DEDUP_REMOVED lines=21> */
.L_x_9036:
[----:B------:R-:W0:Y:S02]  /*bb80*/  F2I.U64.TRUNC R2, R2 ;  /* 0x0000000200027311 */ /* 0x000e24000020d800 */
[----:B0-----:R-:W-:Y:S01]  /*bb90*/  STG.E.64 desc[UR36][R16.64], R2 ;  /* 0x0000000210007986 */ /* 0x001fe2000c101b24 */
[----:B------:R-:W-:Y:S05]  /*bba0*/  EXIT ;  /* 0x000000000000794d */ /* 0x000fea0003800000 */
.L_x_9035:
[----:B------:R-:W0:Y:S02]  /*bbb0*/  F2I.FTZ.U32.TRUNC.NTZ R3, R2 ;  /* 0x0000000200037305 */ /* 0x000e24000021f000 */
[----:B0-----:R-:W-:Y:S01]  /*bbc0*/  STG.E desc[UR36][R16.64], R3 ;  /* 0x0000000310007986 */ /* 0x001fe2000c101924 */
[----:B------:R-:W-:Y:S05]  /*bbd0*/  EXIT ;  /* 0x000000000000794d */ /* 0x000fea0003800000 */
.L_x_9025:
        /* <DEDUP_REMOVED lines=10> */
.L_x_9038:
[----:B------:R-:W-:Y:S01]  /*bc80*/  FMUL.FTZ R4, R2, 1 ;  /* 0x3f80000002047820 */ /* 0x000fe20000410000 */
[----:B------:R-:W-:-:S05]  /*bc90*/  CS2R R6, SRZ ;  /* 0x0000000000067805 */ /* 0x000fca000001ff00 */
[----:B------:R-:W0:Y:S02]  /*bca0*/  F2F.F64.F32 R4, R4 ;  /* 0x0000000400047310 */ /* 0x000e240000201800 */
[----:B0-----:R-:W-:Y:S01]  /*bcb0*/  STG.E.128 desc[UR36][R16.64], R4 ;  /* 0x0000000410007986 */ /* 0x001fe2000c101d24 */
[----:B------:R-:W-:Y:S05]  /*bcc0*/  EXIT ;  /* 0x000000000000794d */ /* 0x000fea0003800000 */
.L_x_9037:
[----:B------:R-:W-:-:S09]  /*bcd0*/  UISETP.NE.AND UP0, UPT, UR4, 0xf, UPT ;  /* 0x0000000f0400788c */ /* 0x000fd2000bf05270 */
[----:B------:R-:W-:Y:S05]  /*bce0*/  BRA.U !UP0, `(.L_x_9039) ;  /* 0x0000000108e07547 */ /* 0x000fea000b800000 */
[----:B------:R-:W-:-:S09]  /*bcf0*/  UISETP.NE.AND UP0, UPT, UR4, 0x17, UPT ;  /* 0x000000170400788c */ /* 0x000fd2000bf05270 */
[----:B------:R-:W-:Y:S05]  /*bd00*/  BRA.U !UP0, `(.L_x_9040) ;  /* 0x00000001088c7547 */ /* 0x000fea000b800000 */
[----:B------:R-:W-:-:S09]  /*bd10*/  UISETP.NE.AND UP0, UPT, UR4, 0x18, UPT ;  /* 0x000000180400788c */ /* 0x000fd2000bf05270 */
[----:B------:R-:W-:Y:S05]  /*bd20*/  BRA.U !UP0, `(.L_x_9041) ;  /* 0x0000000108447547 */ /* 0x000fea000b800000 */
.L_x_9018:
        /* <DEDUP_REMOVED lines=16> */
.L_x_9042:
[----:B------:R-:W-:Y:S05]  /*be30*/  EXIT ;  /* 0x000000000000794d */ /* 0x000fea0003800000 */
.L_x_9041:
        /* <DEDUP_REMOVED lines=12> */
.L_x_9044:
[----:B------:R-:W-:Y:S05]  /*bf00*/  BSYNC.RECONVERGENT B0 ;  /* 0x0000000000007941 */ /* 0x000fea0003800200 */
.L_x_9043:
[----:B------:R-:W-:-:S05]  /*bf10*/  LOP3.LUT R3, R0, 0x80, R5, 0xf8, !PT ;  /* 0x0000008000037812 */ /* 0x000fca00078ef805 */
[----:B------:R-:W-:Y:S01]  /*bf20*/  STG.E.U8 desc[UR36][R16.64], R3 ;  /* 0x0000000310007986 */ /* 0x000fe2000c101124 */
[----:B------:R-:W-:Y:S05]  /*bf30*/  EXIT ;  /* 0x000000000000794d */ /* 0x000fea0003800000 */
.L_x_9040:
        /* <DEDUP_REMOVED lines=11> */
.L_x_9046:
[----:B------:R-:W-:Y:S01]  /*bff0*/  HFMA2 R0, -RZ, RZ, 0, 7.569789886474609375e-06 ;  /* 0x0000007fff007431 */ /* 0x000fe200000001ff */
[----:B------:R-:W-:-:S04]  /*c000*/  ISETP.GT.U32.AND P0, PT, R4, 0x7f800000, PT ;  /* 0x7f8000000400780c */ /* 0x000fc80003f04070 */
[----:B------:R-:W-:-:S09]  /*c010*/  SEL R0, R0, 0x7c, P0 ;  /* 0x0000007c00007807 */ /* 0x000fd20000000000 */
.L_x_9047:
[----:B------:R-:W-:Y:S05]  /*c020*/  BSYNC.RECONVERGENT B0 ;  /* 0x0000000000007941 */ /* 0x000fea0003800200 */
.L_x_9045:
[----:B------:R-:W-:-:S04]  /*c030*/  SHF.R.U32.HI R3, RZ, 0x18, R2 ;  /* 0x00000018ff037819 */ /* 0x000fc80000011602 */
[----:B------:R-:W-:-:S05]  /*c040*/  LOP3.LUT R3, R0, 0x80, R3, 0xf8, !PT ;  /* 0x0000008000037812 */ /* 0x000fca00078ef803 */
[----:B------:R-:W-:Y:S01]  /*c050*/  STG.E.U8 desc[UR36][R16.64], R3 ;  /* 0x0000000310007986 */ /* 0x000fe2000c101124 */
[----:B------:R-:W-:Y:S05]  /*c060*/  EXIT ;  /* 0x000000000000794d */ /* 0x000fea0003800000 */
.L_x_9039:
[----:B------:R-:W-:-:S05]  /*c070*/  F2FP.BF16.F32.PACK_AB R2, RZ, R2 ;  /* 0x00000002ff02723e */ /* 0x000fca00000010ff */
[----:B------:R-:W-:Y:S01]  /*c080*/  STG.E.U16 desc[UR36][R16.64], R2 ;  /* 0x0000000210007986 */ /* 0x000fe2000c101524 */
[----:B------:R-:W-:Y:S05]  /*c090*/  EXIT ;  /* 0x000000000000794d */ /* 0x000fea0003800000 */
.L_x_9048:
        /* <DEDUP_REMOVED lines=14> */
.L_x_10208:


//--------------------- .text._ZN2at6native27unrolled_elementwise_kernelIZZZNS0_61_GLOBAL__N__132982cb_23_ActivationSiluKernel_cu_1520ed90_293311silu_kernelERNS_18TensorIteratorBaseEENKUlvE_clEvENKUlvE0_clEvEUlfE_St5arrayIPcLm2EELi4E23TrivialOffsetCalculatorILi1EjESC_NS0_6memory12LoadWithCastILi1EEENSD_13StoreWithCastILi1EEEEEviT_T0_T2_T3_T4_T5_ --------------------------
	.section	.text._ZN2at6native27unrolled_elementwise_kernelIZZZNS0_61_GLOBAL__N__132982cb_23_ActivationSiluKernel_cu_1520ed90_293311silu_kernelERNS_18TensorIteratorBaseEENKUlvE_clEvENKUlvE0_clEvEUlfE_St5arrayIPcLm2EELi4E23TrivialOffsetCalculatorILi1EjESC_NS0_6memory12LoadWithCastILi1EEENSD_13StoreWithCastILi1EEEEEviT_T0_T2_T3_T4_T5_,"ax",@progbits
	.align	128
        .global         _ZN2at6native27unrolled_elementwise_kernelIZZZNS0_61_GLOBAL__N__132982cb_23_ActivationSiluKernel_cu_1520ed90_293311silu_kernelERNS_18TensorIteratorBaseEENKUlvE_clEvENKUlvE0_clEvEUlfE_St5arrayIPcLm2EELi4E23TrivialOffsetCalculatorILi1EjESC_NS0_6memory12LoadWithCastILi1EEENSD_13StoreWithCastILi1EEEEEviT_T0_T2_T3_T4_T5_
        .type           _ZN2at6native27unrolled_elementwise_kernelIZZZNS0_61_GLOBAL__N__132982cb_23_ActivationSiluKernel_cu_1520ed90_293311silu_kernelERNS_18TensorIteratorBaseEENKUlvE_clEvENKUlvE0_clEvEUlfE_St5arrayIPcLm2EELi4E23TrivialOffsetCalculatorILi1EjESC_NS0_6memory12LoadWithCastILi1EEENSD_13StoreWithCastILi1EEEEEviT_T0_T2_T3_T4_T5_,@function
        .size           _ZN2at6native27unrolled_elementwise_kernelIZZZNS0_61_GLOBAL__N__132982cb_23_ActivationSiluKernel_cu_1520ed90_293311silu_kernelERNS_18TensorIteratorBaseEENKUlvE_clEvENKUlvE0_clEvEUlfE_St5arrayIPcLm2EELi4E23TrivialOffsetCalculatorILi1EjESC_NS0_6memory12LoadWithCastILi1EEENSD_13StoreWithCastILi1EEEEEviT_T0_T2_T3_T4_T5_,(.L_x_10209 - _ZN2at6native27unrolled_elementwise_kernelIZZZNS0_61_GLOBAL__N__132982cb_23_ActivationSiluKernel_cu_1520ed90_293311silu_kernelERNS_18TensorIteratorBaseEENKUlvE_clEvENKUlvE0_clEvEUlfE_St5arrayIPcLm2EELi4E23TrivialOffsetCalculatorILi1EjESC_NS0_6memory12LoadWithCastILi1EEENSD_13StoreWithCastILi1EEEEEviT_T0_T2_T3_T4_T5_)
        .other          _ZN2at6native27unrolled_elementwise_kernelIZZZNS0_61_GLOBAL__N__132982cb_23_ActivationSiluKernel_cu_1520ed90_293311silu_kernelERNS_18TensorIteratorBaseEENKUlvE_clEvENKUlvE0_clEvEUlfE_St5arrayIPcLm2EELi4E23TrivialOffsetCalculatorILi1EjESC_NS0_6memory12LoadWithCastILi1EEENSD_13StoreWithCastILi1EEEEEviT_T0_T2_T3_T4_T5_,@"STO_CUDA_ENTRY STV_DEFAULT"
_ZN2at6native27unrolled_elementwise_kernelIZZZNS0_61_GLOBAL__N__132982cb_23_ActivationSiluKernel_cu_1520ed90_293311silu_kernelERNS_18TensorIteratorBaseEENKUlvE_clEvENKUlvE0_clEvEUlfE_St5arrayIPcLm2EELi4E23TrivialOffsetCalculatorILi1EjESC_NS0_6memory12LoadWithCastILi1EEENSD_13StoreWithCastILi1EEEEEviT_T0_T2_T3_T4_T5_:
.text._ZN2at6native27unrolled_elementwise_kernelIZZZNS0_61_GLOBAL__N__132982cb_23_ActivationSiluKernel_cu_1520ed90_293311silu_kernelERNS_18TensorIteratorBaseEENKUlvE_clEvENKUlvE0_clEvEUlfE_St5arrayIPcLm2EELi4E23TrivialOffsetCalculatorILi1EjESC_NS0_6memory12LoadWithCastILi1EEENSD_13StoreWithCastILi1EEEEEviT_T0_T2_T3_T4_T5_:
[----:B------:R-:W0:Y:S01]  /*0000*/  LDC R1, c[0x0][0x37c] ;  /* 0x0000df00ff017b82 */ /* 0x000e220000000800 */
[----:B------:R-:W1:Y:S07]  /*0010*/  S2R R2, SR_CTAID.X ;  /* 0x0000000000027919 */ /* 0x000e6e0000002500 */
[----:B------:R-:W1:Y:S01]  /*0020*/  LDC R17, c[0x0][0x380] ;  /* 0x0000e000ff117b82 */ /* 0x000e620000000800 */
[----:B------:R-:W2:Y:S01]  /*0030*/  LDCU.64 UR36, c[0x0][0x358] ;  /* 0x00006b00ff2477ac */ /* 0x000ea20008000a00 */
[----:B------:R-:W-:Y:S01]  /*0040*/  BSSY.RECONVERGENT B7, `(.L_x_9049) ;  /* 0x00000f4000077945 */ /* 0x000fe20003800200 */
[----:B------:R-:W3:Y:S01]  /*0050*/  S2R R16, SR_TID.X ;  /* 0x0000000000107919 */ /* 0x000ee20000002100 */
[----:B------:R-:W-:Y:S01]  /*0060*/  IMAD.MOV.U32 R22, RZ, RZ, RZ ;  /* 0x000000ffff167224 */ /* 0x000fe200078e00ff */
        /* <DEDUP_REMOVED lines=26> */
.L_x_9055:
[----:B------:R-:W2:Y:S02]  /*0210*/  LDG.E.U8 R4, desc[UR36][R4.64] ;  /* 0x0000002404047981 */ /* 0x000ea4000c1e1100 */
[----:B--2---:R-:W-:Y:S01]  /*0220*/  I2FP.F32.U32 R22, R4 ;  /* 0x0000000400167245 */ /* 0x004fe20000201000 */
[----:B------:R-:W-:Y:S06]  /*0230*/  BRA `(.L_x_9057) ;  /* 0x0000000c00487947 */ /* 0x000fec0003800000 */
.L_x_9054:
        /* <DEDUP_REMOVED lines=9> */
.L_x_9059:
[----:B------:R-:W2:Y:S02]  /*02d0*/  LDG.E R4, desc[UR36][R4.64] ;  /* 0x0000002404047981 */ /* 0x000ea4000c1e1900 */
[----:B--2---:R-:W-:Y:S01]  /*02e0*/  I2FP.F32.S32 R22, R4 ;  /* 0x0000000400167245 */ /* 0x004fe20000201400 */
[----:B------:R-:W-:Y:S06]  /*02f0*/  BRA `(.L_x_9057) ;  /* 0x0000000c00187947 */ /* 0x000fec0003800000 */
.L_x_9058:
[----:B------:R-:W2:Y:S02]  /*0300*/  LDG.E.U16 R4, desc[UR36][R4.64] ;  /* 0x0000002404047981 */ /* 0x000ea4000c1e1500 */
[----:B--2---:R0:W1:Y:S01]  /*0310*/  I2F.S16 R22, R4 ;  /* 0x0000000400167306 */ /* 0x0040620000101400 */
[----:B------:R-:W-:Y:S05]  /*0320*/  BRA `(.L_x_9057) ;  /* 0x0000000c000c7947 */ /* 0x000fea0003800000 */
.L_x_9053:
        /* <DEDUP_REMOVED lines=8> */
.L_x_9061:
[----:B------:R-:W2:Y:S02]  /*03b0*/  LDG.E.U16 R4, desc[UR36][R4.64] ;  /* 0x0000002404047981 */ /* 0x000ea4000c1e1500 */
[----:B--2---:R-:W-:Y:S01]  /*03c0*/  HADD2.F32 R22, -RZ, R4.H0_H0 ;  /* 0x20000004ff167230 */ /* 0x004fe20000004100 */
[----:B------:R-:W-:Y:S06]  /*03d0*/  BRA `(.L_x_9057) ;  /* 0x0000000800e07947 */ /* 0x000fec0003800000 */
.L_x_9060:
        /* <DEDUP_REMOVED lines=8> */
.L_x_9063:
[----:B------:R-:W2:Y:S02]  /*0460*/  LDG.E.U16 R4, desc[UR36][R4.64] ;  /* 0x0000002404047981 */ /* 0x000ea4000c1e1500 */
[----:B--2---:R-:W-:Y:S01]  /*0470*/  HADD2.F32 R22, -RZ, R4.H0_H0 ;  /* 0x20000004ff167230 */ /* 0x004fe20000004100 */
[----:B------:R-:W-:Y:S06]  /*0480*/  BRA `(.L_x_9057) ;  /* 0x0000000800b47947 */ /* 0x000fec0003800000 */
.L_x_9062:
        /* <DEDUP_REMOVED lines=11> */
.L_x_9052:
        /* <DEDUP_REMOVED lines=12> */
.L_x_9066:
        /* <DEDUP_REMOVED lines=11> */
.L_x_9065:
        /* <DEDUP_REMOVED lines=25> */
.L_x_9068:
        /* <DEDUP_REMOVED lines=13> */
.L_x_9067:
[----:B------:R-:W2:Y:S02]  /*0910*/  LDG.E.U16 R4, desc[UR36][R4.64] ;  /* 0x0000002404047981 */ /* 0x000ea4000c1e1500 */
[----:B--2---:R-:W-:Y:S01]  /*0920*/  IMAD.U32 R22, R4, 0x10000, RZ ;  /* 0x0001000004167824 */ /* 0x004fe200078e00ff */
[----:B------:R-:W-:Y:S06]  /*0930*/  BRA `(.L_x_9057) ;  /* 0x0000000400887947 */ /* 0x000fec0003800000 */
.L_x_9064:
        /* <DEDUP_REMOVED lines=11> */
.L_x_9071:
        /* <DEDUP_REMOVED lines=20> */
.L_x_9073:
[----:B------:R-:W-:Y:S05]  /*0b30*/  BSYNC.RECONVERGENT B0 ;  /* 0x0000000000007941 */ /* 0x000fea0003800200 */
.L_x_9072:
[----:B------:R-:W-:Y:S01]  /*0b40*/  IMAD.SHL.U32 R0, R0, 0x100000, RZ ;  /* 0x0010000000007824 */ /* 0x000fe200078e00ff */
[----:B------:R-:W-:-:S04]  /*0b50*/  LEA R3, R3, 0x3b800000, 0x17 ;  /* 0x3b80000003037811 */ /* 0x000fc800078eb8ff */
[----:B------:R-:W-:Y:S01]  /*0b60*/  LOP3.LUT R22, R3, R0, R7, 0xfe, !PT ;  /* 0x0000000003167212 */ /* 0x000fe200078efe07 */
[----:B------:R-:W-:Y:S06]  /*0b70*/  BRA `(.L_x_9057) ;  /* 0x0000000000f87947 */ /* 0x000fec0003800000 */
.L_x_9070:
        /* <DEDUP_REMOVED lines=20> */
.L_x_9075:
[----:B------:R-:W-:Y:S05]  /*0cc0*/  BSYNC.RECONVERGENT B0 ;  /* 0x0000000000007941 */ /* 0x000fea0003800200 */
.L_x_9074:
[----:B------:R-:W-:Y:S01]  /*0cd0*/  IMAD.SHL.U32 R0, R0, 0x200000, RZ ;  /* 0x0020000000007824 */ /* 0x000fe200078e00ff */
[----:B------:R-:W-:-:S04]  /*0ce0*/  LEA R3, R3, 0x37800000, 0x17 ;  /* 0x3780000003037811 */ /* 0x000fc800078eb8ff */
[----:B------:R-:W-:Y:S01]  /*0cf0*/  LOP3.LUT R22, R3, R0, R7, 0xfe, !PT ;  /* 0x0000000003167212 */ /* 0x000fe200078efe07 */
[----:B------:R-:W-:Y:S06]  /*0d00*/  BRA `(.L_x_9057) ;  /* 0x0000000000947947 */ /* 0x000fec0003800000 */
.L_x_9069:
[----:B------:R-:W-:-:S09]  /*0d10*/  UISETP.NE.AND UP0, UPT, UR4, 0x1c, UPT ;  /* 0x0000001c0400788c */ /* 0x000fd2000bf05270 */
[----:B------:R-:W-:Y:S05]  /*0d20*/  BRA.U !UP0, `(.L_x_9076) ;  /* 0x0000000108847547 */ /* 0x000fea000b800000 */
[----:B------:R-:W-:-:S09]  /*0d30*/  UISETP.NE.AND UP0, UPT, UR4, 0x1d, UPT ;  /* 0x0000001d0400788c */ /* 0x000fd2000bf05270 */
[----:B------:R-:W-:Y:S05]  /*0d40*/  BRA.U !UP0, `(.L_x_9077) ;  /* 0x0000000108707547 */ /* 0x000fea000b800000 */
[----:B------:R-:W-:-:S09]  /*0d50*/  UISETP.NE.AND UP0, UPT, UR4, 0x2c, UPT ;  /* 0x0000002c0400788c */ /* 0x000fd2000bf05270 */
[----:B------:R-:W-:Y:S05]  /*0d60*/  BRA.U !UP0, `(.L_x_9078) ;  /* 0x0000000108487547 */ /* 0x000fea000b800000 */
.L_x_9056:
        /* <DEDUP_REMOVED lines=16> */
.L_x_9079:
[----:B------:R-:W-:Y:S01]  /*0e70*/  IMAD.MOV.U32 R22, RZ, RZ, RZ ;  /* 0x000000ffff167224 */ /* 0x000fe200078e00ff */
[----:B------:R-:W-:Y:S06]  /*0e80*/  BRA `(.L_x_9057) ;  /* 0x0000000000347947 */ /* 0x000fec0003800000 */
.L_x_9078:
        /* <DEDUP_REMOVED lines=8> */
.L_x_9077:
[----:B------:R-:W2:Y:S02]  /*0f10*/  LDG.E.64 R22, desc[UR36][R4.64] ;  /* 0x0000002404167981 */ /* 0x000ea4000c1e1b00 */
[----:B--2---:R0:W1:Y:S02]  /*0f20*/  I2F.U64 R22, R22 ;  /* 0x0000001600167312 */ /* 0x0040640000301000 */
[----:B01----:R-:W-:Y:S05]  /*0f30*/  BRA `(.L_x_9057) ;  /* 0x0000000000087947 */ /* 0x003fea0003800000 */
.L_x_9076:
[----:B------:R-:W2:Y:S02]  /*0f40*/  LDG.E R4, desc[UR36][R4.64] ;  /* 0x0000002404047981 */ /* 0x000ea4000c1e1900 */
[----:B--2---:R-:W-:-:S07]  /*0f50*/  I2FP.F32.U32 R22, R4 ;  /* 0x0000000400167245 */ /* 0x004fce0000201000 */
.L_x_9057:
[----:B------:R-:W-:Y:S05]  /*0f60*/  BSYNC.RECONVERGENT B6 ;  /* 0x0000000000067941 */ /* 0x000fea0003800200 */
.L_x_9051:
[----:B------:R-:W-:-:S07]  /*0f70*/  VIADD R16, R25, 0x80 ;  /* 0x0000008019107836 */ /* 0x000fce0000000000 */
.L_x_9050:
[----:B------:R-:W-:Y:S05]  /*0f80*/  BSYNC.RECONVERGENT B7 ;  /* 0x0000000000077941 */ /* 0x000fea0003800200 */
.L_x_9049:
[----:B------:R-:W-:Y:S01]  /*0f90*/  ISETP.GE.AND P0, PT, R16, R17, PT ;  /* 0x000000111000720c */ /* 0x000fe20003f06270 */
[----:B------:R-:W-:Y:S01]  /*0fa0*/  BSSY.RECONVERGENT B7, `(.L_x_9080) ;  /* 0x00000ef000077945 */ /* 0x000fe20003800200 */
[----:B------:R-:W-:-:S11]  /*0fb0*/  IMAD.MOV.U32 R18, RZ, RZ, RZ ;  /* 0x000000ffff127224 */ /* 0x000fd600078e00ff */
        /* <DEDUP_REMOVED lines=22> */
.L_x_9086:
[----:B------:R-:W2:Y:S02]  /*1120*/  LDG.E.U8 R4, desc[UR36][R4.64] ;  /* 0x0000002404047981 */ /* 0x000ea4000c1e1100 */
[----:B--2---:R-:W-:Y:S01]  /*1130*/  I2FP.F32.U32 R18, R4 ;  /* 0x0000000400127245 */ /* 0x004fe20000201000 */
[----:B------:R-:W-:Y:S06]  /*1140*/  BRA `(.L_x_9088) ;  /* 0x0000000c00487947 */ /* 0x000fec0003800000 */
.L_x_9085:
        /* <DEDUP_REMOVED lines=9> */
.L_x_9090:
[----:B------:R-:W2:Y:S02]  /*11e0*/  LDG.E R4, desc[UR36][R4.64] ;  /* 0x0000002404047981 */ /* 0x000ea4000c1e1900 */
[----:B--2---:R-:W-:Y:S01]  /*11f0*/  I2FP.F32.S32 R18, R4 ;  /* 0x0000000400127245 */ /* 0x004fe20000201400 */
[----:B------:R-:W-:Y:S06]  /*1200*/  BRA `(.L_x_9088) ;  /* 0x0000000c00187947 */ /* 0x000fec0003800000 */
.L_x_9089:
[----:B------:R-:W2:Y:S02]  /*1210*/  LDG.E.U16 R4, desc[UR36][R4.64] ;  /* 0x0000002404047981 */ /* 0x000ea4000c1e1500 */
[----:B--2---:R0:W2:Y:S01]  /*1220*/  I2F.S16 R18, R4 ;  /* 0x0000000400127306 */ /* 0x0040a20000101400 */
[----:B------:R-:W-:Y:S05]  /*1230*/  BRA `(.L_x_9088) ;  /* 0x0000000c000c7947 */ /* 0x000fea0003800000 */
.L_x_9084:
        /* <DEDUP_REMOVED lines=8> */
.L_x_9092:
[----:B------:R-:W2:Y:S02]  /*12c0*/  LDG.E.U16 R4, desc[UR36][R4.64] ;  /* 0x0000002404047981 */ /* 0x000ea4000c1e1500 */
[----:B--2---:R-:W-:Y:S01]  /*12d0*/  HADD2.F32 R18, -RZ, R4.H0_H0 ;  /* 0x20000004ff127230 */ /* 0x004fe20000004100 */
[----:B------:R-:W-:Y:S06]  /*12e0*/  BRA `(.L_x_9088) ;  /* 0x0000000800e07947 */ /* 0x000fec0003800000 */
.L_x_9091:
        /* <DEDUP_REMOVED lines=8> */
.L_x_9094:
[----:B------:R-:W2:Y:S02]  /*1370*/  LDG.E.U16 R4, desc[UR36][R4.64] ;  /* 0x0000002404047981 */ /* 0x000ea4000c1e1500 */
[----:B--2---:R-:W-:Y:S01]  /*1380*/  HADD2.F32 R18, -RZ, R4.H0_H0 ;  /* 0x20000004ff127230 */ /* 0x004fe20000004100 */
[----:B------:R-:W-:Y:S06]  /*1390*/  BRA `(.L_x_9088) ;  /* 0x0000000800b47947 */ /* 0x000fec0003800000 */
.L_x_9093:
        /* <DEDUP_REMOVED lines=11> */
.L_x_9083:
        /* <DEDUP_REMOVED lines=12> */
.L_x_9097:
        /* <DEDUP_REMOVED lines=11> */
.L_x_9096:
        /* <DEDUP_REMOVED lines=25> */
.L_x_9099:
        /* <DEDUP_REMOVED lines=13> */
.L_x_9098:
[----:B------:R-:W2:Y:S02]  /*1820*/  LDG.E.U16 R4, desc[UR36][R4.64] ;  /* 0x0000002404047981 */ /* 0x000ea4000c1e1500 */
[----:B--2---:R-:W-:Y:S01]  /*1830*/  IMAD.U32 R18, R4, 0x10000, RZ ;  /* 0x0001000004127824 */ /* 0x004fe200078e00ff */
[----:B------:R-:W-:Y:S06]  /*1840*/  BRA `(.L_x_9088) ;  /* 0x0000000400887947 */ /* 0x000fec0003800000 */
.L_x_9095:
        /* <DEDUP_REMOVED lines=11> */
.L_x_9102:
        /* <DEDUP_REMOVED lines=20> */
.L_x_9104:
[----:B------:R-:W-:Y:S05]  /*1a40*/  BSYNC.RECONVERGENT B0 ;  /* 0x0000000000007941 */ /* 0x000fea0003800200 */
.L_x_9103:
[----:B------:R-:W-:Y:S01]  /*1a50*/  IMAD.SHL.U32 R0, R0, 0x100000, RZ ;  /* 0x0010000000007824 */ /* 0x000fe200078e00ff */
[----:B------:R-:W-:-:S04]  /*1a60*/  LEA R3, R3, 0x3b800000, 0x17 ;  /* 0x3b80000003037811 */ /* 0x000fc800078eb8ff */
[----:B------:R-:W-:Y:S01]  /*1a70*/  LOP3.LUT R18, R3, R0, R7, 0xfe, !PT ;  /* 0x0000000003127212 */ /* 0x000fe200078efe07 */
[----:B------:R-:W-:Y:S06]  /*1a80*/  BRA `(.L_x_9088) ;  /* 0x0000000000f87947 */ /* 0x000fec0003800000 */
.L_x_9101:
        /* <DEDUP_REMOVED lines=20> */
.L_x_9106:
[----:B------:R-:W-:Y:S05]  /*1bd0*/  BSYNC.RECONVERGENT B0 ;  /* 0x0000000000007941 */ /* 0x000fea0003800200 */
.L_x_9105:
[----:B------:R-:W-:Y:S01]  /*1be0*/  IMAD.SHL.U32 R0, R0, 0x200000, RZ ;  /* 0x0020000000007824 */ /* 0x000fe200078e00ff */
[----:B------:R-:W-:-:S04]  /*1bf0*/  LEA R3, R3, 0x37800000, 0x17 ;  /* 0x3780000003037811 */ /* 0x000fc800078eb8ff */
[----:B------:R-:W-:Y:S01]  /*1c00*/  LOP3.LUT R18, R3, R0, R7, 0xfe, !PT ;  /* 0x0000000003127212 */ /* 0x000fe200078efe07 */
[----:B------:R-:W-:Y:S06]  /*1c10*/  BRA `(.L_x_9088) ;  /* 0x0000000000947947 */ /* 0x000fec0003800000 */
.L_x_9100:
        /* <DEDUP_REMOVED lines=14> */
.L_x_9087:
        /* <DEDUP_REMOVED lines=16> */
.L_x_9109:
[----:B------:R-:W-:Y:S01]  /*1e00*/  IMAD.MOV.U32 R18, RZ, RZ, RZ ;  /* 0x000000ffff127224 */ /* 0x000fe200078e00ff */
[----:B------:R-:W-:Y:S06]  /*1e10*/  BRA `(.L_x_9088) ;  /* 0x0000000000147947 */ /* 0x000fec0003800000 */
.L_x_9108:
[----:B------:R-:W2:Y:S02]  /*1e20*/  LDG.E.64 R18, desc[UR36][R4.64] ;  /* 0x0000002404127981 */ /* 0x000ea4000c1e1b00 */
[----:B--2---:R0:W2:Y:S02]  /*1e30*/  I2F.U64 R18, R18 ;  /* 0x0000001200127312 */ /* 0x0040a40000301000 */
[----:B0-2---:R-:W-:Y:S05]  /*1e40*/  BRA `(.L_x_9088) ;  /* 0x0000000000087947 */ /* 0x005fea0003800000 */
.L_x_9107:
[----:B------:R-:W2:Y:S02]  /*1e50*/  LDG.E R4, desc[UR36][R4.64] ;  /* 0x0000002404047981 */ /* 0x000ea4000c1e1900 */
[----:B--2---:R-:W-:-:S07]  /*1e60*/  I2FP.F32.U32 R18, R4 ;  /* 0x0000000400127245 */ /* 0x004fce0000201000 */
.L_x_9088:
[----:B------:R-:W-:Y:S05]  /*1e70*/  BSYNC.RECONVERGENT B6 ;  /* 0x0000000000067941 */ /* 0x000fea0003800200 */
.L_x_9082:
[----:B------:R-:W-:-:S07]  /*1e80*/  VIADD R16, R16, 0x80 ;  /* 0x0000008010107836 */ /* 0x000fce0000000000 */
.L_x_9081:
[----:B------:R-:W-:Y:S05]  /*1e90*/  BSYNC.RECONVERGENT B7 ;  /* 0x0000000000077941 */ /* 0x000fea0003800200 */
.L_x_9080:
        /* <DEDUP_REMOVED lines=25> */
.L_x_9116:
[----:B------:R-:W2:Y:S02]  /*2030*/  LDG.E.U8 R4, desc[UR36][R4.64] ;  /* 0x0000002404047981 */ /* 0x000ea4000c1e1100 */
[----:B--2---:R-:W-:Y:S01]  /*2040*/  I2FP.F32.U32 R23, R4 ;  /* 0x0000000400177245 */ /* 0x004fe20000201000 */
[----:B------:R-:W-:Y:S06]  /*2050*/  BRA `(.L_x_9118) ;  /* 0x0000000c00447947 */ /* 0x000fec0003800000 */
.L_x_9115:
        /* <DEDUP_REMOVED lines=9> */
.L_x_9120:
[----:B------:R-:W2:Y:S02]  /*20f0*/  LDG.E R4, desc[UR36][R4.64] ;  /* 0x0000002404047981 */ /* 0x000ea4000c1e1900 */
[----:B--2---:R-:W-:Y:S01]  /*2100*/  I2FP.F32.S32 R23, R4 ;  /* 0x0000000400177245 */ /* 0x004fe20000201400 */
[----:B------:R-:W-:Y:S06]  /*2110*/  BRA `(.L_x_9118) ;  /* 0x0000000c00147947 */ /* 0x000fec0003800000 */
.L_x_9119:
[----:B------:R-:W2:Y:S02]  /*2120*/  LDG.E.U16 R4, desc[UR36][R4.64] ;  /* 0x0000002404047981 */ /* 0x000ea4000c1e1500 */
[----:B--2---:R0:W2:Y:S01]  /*2130*/  I2F.S16 R23, R4 ;  /* 0x0000000400177306 */ /* 0x0040a20000101400 */
[----:B------:R-:W-:Y:S05]  /*2140*/  BRA `(.L_x_9118) ;  /* 0x0000000c00087947 */ /* 0x000fea0003800000 */
.L_x_9114:
        /* <DEDUP_REMOVED lines=8> */
.L_x_9122:
[----:B------:R-:W2:Y:S02]  /*21d0*/  LDG.E.U16 R4, desc[UR36][R4.64] ;  /* 0x0000002404047981 */ /* 0x000ea4000c1e1500 */
[----:B--2---:R-:W-:Y:S01]  /*21e0*/  HADD2.F32 R23, -RZ, R4.H0_H0 ;  /* 0x20000004ff177230 */ /* 0x004fe20000004100 */
[----:B------:R-:W-:Y:S06]  /*21f0*/  BRA `(.L_x_9118) ;  /* 0x0000000800dc7947 */ /* 0x000fec0003800000 */
.L_x_9121:
        /* <DEDUP_REMOVED lines=8> */
.L_x_9124:
[----:B------:R-:W2:Y:S02]  /*2280*/  LDG.E.U16 R4, desc[UR36][R4.64] ;  /* 0x0000002404047981 */ /* 0x000ea4000c1e1500 */
[----:B--2---:R-:W-:Y:S01]  /*2290*/  HADD2.F32 R23, -RZ, R4.H0_H0 ;  /* 0x20000004ff177230 */ /* 0x004fe20000004100 */
[----:B------:R-:W-:Y:S06]  /*22a0*/  BRA `(.L_x_9118) ;  /* 0x0000000800b07947 */ /* 0x000fec0003800000 */
.L_x_9123:
        /* <DEDUP_REMOVED lines=11> */
.L_x_9113:
        /* <DEDUP_REMOVED lines=12> */
.L_x_9127:
        /* <DEDUP_REMOVED lines=11> */
.L_x_9126:
        /* <DEDUP_REMOVED lines=25> */
.L_x_9129:
        /* <DEDUP_REMOVED lines=12> */
.L_x_9128:
[----:B------:R-:W2:Y:S02]  /*2720*/  LDG.E.U16 R4, desc[UR36][R4.64] ;  /* 0x0000002404047981 */ /* 0x000ea4000c1e1500 */
[----:B--2---:R-:W-:Y:S01]  /*2730*/  IMAD.U32 R23, R4, 0x10000, RZ ;  /* 0x0001000004177824 */ /* 0x004fe200078e00ff */
[----:B------:R-:W-:Y:S06]  /*2740*/  BRA `(.L_x_9118) ;  /* 0x0000000400887947 */ /* 0x000fec0003800000 */
.L_x_9125:
        /* <DEDUP_REMOVED lines=11> */
.L_x_9132:
        /* <DEDUP_REMOVED lines=20> */
.L_x_9134:
[----:B------:R-:W-:Y:S05]  /*2940*/  BSYNC.RECONVERGENT B0 ;  /* 0x0000000000007941 */ /* 0x000fea0003800200 */
.L_x_9133:
[----:B------:R-:W-:Y:S01]  /*2950*/  IMAD.SHL.U32 R0, R0, 0x100000, RZ ;  /* 0x0010000000007824 */ /* 0x000fe200078e00ff */
[----:B------:R-:W-:-:S04]  /*2960*/  LEA R3, R3, 0x3b800000, 0x17 ;  /* 0x3b80000003037811 */ /* 0x000fc800078eb8ff */
[----:B------:R-:W-:Y:S01]  /*2970*/  LOP3.LUT R23, R3, R0, R23, 0xfe, !PT ;  /* 0x0000000003177212 */ /* 0x000fe200078efe17 */
[----:B------:R-:W-:Y:S06]  /*2980*/  BRA `(.L_x_9118) ;  /* 0x0000000000f87947 */ /* 0x000fec0003800000 */
.L_x_9131:
        /* <DEDUP_REMOVED lines=20> */
.L_x_9136:
[----:B------:R-:W-:Y:S05]  /*2ad0*/  BSYNC.RECONVERGENT B0 ;  /* 0x0000000000007941 */ /* 0x000fea0003800200 */
.L_x_9135:
[----:B------:R-:W-:Y:S01]  /*2ae0*/  IMAD.SHL.U32 R0, R0, 0x200000, RZ ;  /* 0x0020000000007824 */ /* 0x000fe200078e00ff */
[----:B------:R-:W-:-:S04]  /*2af0*/  LEA R3, R3, 0x37800000, 0x17 ;  /* 0x3780000003037811 */ /* 0x000fc800078eb8ff */
[----:B------:R-:W-:Y:S01]  /*2b00*/  LOP3.LUT R23, R3, R0, R23, 0xfe, !PT ;  /* 0x0000000003177212 */ /* 0x000fe200078efe17 */
[----:B------:R-:W-:Y:S06]  /*2b10*/  BRA `(.L_x_9118) ;  /* 0x0000000000947947 */ /* 0x000fec0003800000 */
.L_x_9130:
        /* <DEDUP_REMOVED lines=14> */
.L_x_9117:
        /* <DEDUP_REMOVED lines=16> */
.L_x_9139:
[----:B------:R-:W-:Y:S01]  /*2d00*/  IMAD.MOV.U32 R23, RZ, RZ, RZ ;  /* 0x000000ffff177224 */ /* 0x000fe200078e00ff */
[----:B------:R-:W-:Y:S06]  /*2d10*/  BRA `(.L_x_9118) ;  /* 0x0000000000147947 */ /* 0x000fec0003800000 */
.L_x_9138:
[----:B------:R-:W2:Y:S02]  /*2d20*/  LDG.E.64 R4, desc[UR36][R4.64] ;  /* 0x0000002404047981 */ /* 0x000ea4000c1e1b00 */
[----:B--2---:R0:W2:Y:S02]  /*2d30*/  I2F.U64 R23, R4 ;  /* 0x0000000400177312 */ /* 0x0040a40000301000 */
[----:B0-2---:R-:W-:Y:S05]  /*2d40*/  BRA `(.L_x_9118) ;  /* 0x0000000000087947 */ /* 0x005fea0003800000 */
.L_x_9137:
[----:B------:R-:W2:Y:S02]  /*2d50*/  LDG.E R4, desc[UR36][R4.64] ;  /* 0x0000002404047981 */ /* 0x000ea4000c1e1900 */
[----:B--2---:R-:W-:-:S07]  /*2d60*/  I2FP.F32.U32 R23, R4 ;  /* 0x0000000400177245 */ /* 0x004fce0000201000 */
.L_x_9118:
[----:B------:R-:W-:Y:S05]  /*2d70*/  BSYNC.RECONVERGENT B6 ;  /* 0x0000000000067941 */ /* 0x000fea0003800200 */
.L_x_9112:
[----:B------:R-:W-:-:S07]  /*2d80*/  VIADD R16, R16, 0x80 ;  /* 0x0000008010107836 */ /* 0x000fce0000000000 */
.L_x_9111:
[----:B------:R-:W-:Y:S05]  /*2d90*/  BSYNC.RECONVERGENT B7 ;  /* 0x0000000000077941 */ /* 0x000fea0003800200 */
.L_x_9110:
[----:B------:R-:W-:Y:S01]  /*2da0*/  ISETP.GE.AND P0, PT, R16, R17, PT ;  /* 0x000000111000720c */ /* 0x000fe20003f06270 */
[----:B------:R-:W-:Y:S01]  /*2db0*/  BSSY.RECONVERGENT B6, `(.L_x_9140) ;  /* 0x00000e8000067945 */ /* 0x000fe20003800200 */
[----:B------:R-:W-:-:S11]  /*2dc0*/  IMAD.MOV.U32 R19, RZ, RZ, RZ ;  /* 0x000000ffff137224 */ /* 0x000fd600078e00ff */
        /* <DEDUP_REMOVED lines=21> */
.L_x_9145:
[----:B------:R-:W2:Y:S02]  /*2f20*/  LDG.E.U8 R4, desc[UR36][R4.64] ;  /* 0x0000002404047981 */ /* 0x000ea4000c1e1100 */
[----:B--2---:R-:W-:Y:S01]  /*2f30*/  I2FP.F32.U32 R19, R4 ;  /* 0x0000000400137245 */ /* 0x004fe20000201000 */
[----:B------:R-:W-:Y:S06]  /*2f40*/  BRA `(.L_x_9141) ;  /* 0x0000000c00387947 */ /* 0x000fec0003800000 */
.L_x_9144:
        /* <DEDUP_REMOVED lines=9> */
.L_x_9148:
[----:B------:R-:W2:Y:S02]  /*2fe0*/  LDG.E R4, desc[UR36][R4.64] ;  /* 0x0000002404047981 */ /* 0x000ea4000c1e1900 */
[----:B--2---:R-:W-:Y:S01]  /*2ff0*/  I2FP.F32.S32 R19, R4 ;  /* 0x0000000400137245 */ /* 0x004fe20000201400 */
[----:B------:R-:W-:Y:S06]  /*3000*/  BRA `(.L_x_9141) ;  /* 0x0000000c00087947 */ /* 0x000fec0003800000 */
.L_x_9147:
[----:B------:R-:W2:Y:S02]  /*3010*/  LDG.E.U16 R4, desc[UR36][R4.64] ;  /* 0x0000002404047981 */ /* 0x000ea4000c1e1500 */
[----:B--2---:R0:W2:Y:S01]  /*3020*/  I2F.S16 R19, R4 ;  /* 0x0000000400137306 */ /* 0x0040a20000101400 */
[----:B------:R-:W-:Y:S05]  /*3030*/  BRA `(.L_x_9141) ;  /* 0x0000000800fc7947 */ /* 0x000fea0003800000 */
.L_x_9143:
        /* <DEDUP_REMOVED lines=8> */
.L_x_9150:
[----:B------:R-:W2:Y:S02]  /*30c0*/  LDG.E.U16 R4, desc[UR36][R4.64] ;  /* 0x0000002404047981 */ /* 0x000ea4000c1e1500 */
[----:B--2---:R-:W-:Y:S01]  /*30d0*/  HADD2.F32 R19, -RZ, R4.H0_H0 ;  /* 0x20000004ff137230 */ /* 0x004fe20000004100 */
[----:B------:R-:W-:Y:S06]  /*30e0*/  BRA `(.L_x_9141) ;  /* 0x0000000800d07947 */ /* 0x000fec0003800000 */
.L_x_9149:
        /* <DEDUP_REMOVED lines=8> */
.L_x_9152:
[----:B------:R-:W2:Y:S02]  /*3170*/  LDG.E.U16 R4, desc[UR36][R4.64] ;  /* 0x0000002404047981 */ /* 0x000ea4000c1e1500 */
[----:B--2---:R-:W-:Y:S01]  /*3180*/  HADD2.F32 R19, -RZ, R4.H0_H0 ;  /* 0x20000004ff137230 */ /* 0x004fe20000004100 */
[----:B------:R-:W-:Y:S06]  /*3190*/  BRA `(.L_x_9141) ;  /* 0x0000000800a47947 */ /* 0x000fec0003800000 */
.L_x_9151:
        /* <DEDUP_REMOVED lines=11> */
.L_x_9142:
        /* <DEDUP_REMOVED lines=12> */
.L_x_9155:
        /* <DEDUP_REMOVED lines=11> */
.L_x_9154:
        /* <DEDUP_REMOVED lines=25> */
.L_x_9157:
        /* <DEDUP_REMOVED lines=12> */
.L_x_9156:
[----:B------:R-:W2:Y:S02]  /*3610*/  LDG.E.U16 R4, desc[UR36][R4.64] ;  /* 0x0000002404047981 */ /* 0x000ea4000c1e1500 */
[----:B--2---:R-:W-:Y:S01]  /*3620*/  IMAD.U32 R19, R4, 0x10000, RZ ;  /* 0x0001000004137824 */ /* 0x004fe200078e00ff */
[----:B------:R-:W-:Y:S06]  /*3630*/  BRA `(.L_x_9141) ;  /* 0x00000004007c7947 */ /* 0x000fec0003800000 */
.L_x_9153:
        /* <DEDUP_REMOVED lines=11> */
.L_x_9160:
[----:B------:R-:W2:Y:S02]  /*36f0*/  LDG.E.U8 R4, desc[UR36][R4.64] ;  /* 0x0000002404047981 */ /* 0x000ea4000c1e1100 */
        /* <DEDUP_REMOVED lines=18> */
.L_x_9162:
[----:B------:R-:W-:Y:S05]  /*3820*/  BSYNC.RECONVERGENT B0 ;  /* 0x0000000000007941 */ /* 0x000fea0003800200 */
.L_x_9161:
[----:B------:R-:W-:Y:S01]  /*3830*/  IMAD.SHL.U32 R0, R0, 0x100000, RZ ;  /* 0x0010000000007824 */ /* 0x000fe200078e00ff */
[----:B------:R-:W-:-:S04]  /*3840*/  LEA R3, R3, 0x3b800000, 0x17 ;  /* 0x3b80000003037811 */ /* 0x000fc800078eb8ff */
[----:B------:R-:W-:Y:S01]  /*3850*/  LOP3.LUT R19, R3, R0, R19, 0xfe, !PT ;  /* 0x0000000003137212 */ /* 0x000fe200078efe13 */
[----:B------:R-:W-:Y:S06]  /*3860*/  BRA `(.L_x_9141) ;  /* 0x0000000000f07947 */ /* 0x000fec0003800000 */
.L_x_9159:
        /* <DEDUP_REMOVED lines=19> */
.L_x_9164:
[----:B------:R-:W-:Y:S05]  /*39a0*/  BSYNC.RECONVERGENT B0 ;  /* 0x0000000000007941 */ /* 0x000fea0003800200 */
.L_x_9163:
[----:B------:R-:W-:Y:S01]  /*39b0*/  IMAD.SHL.U32 R0, R0, 0x200000, RZ ;  /* 0x0020000000007824 */ /* 0x000fe200078e00ff */
[----:B------:R-:W-:-:S04]  /*39c0*/  LEA R3, R3, 0x37800000, 0x17 ;  /* 0x3780000003037811 */ /* 0x000fc800078eb8ff */
[----:B------:R-:W-:Y:S01]  /*39d0*/  LOP3.LUT R19, R3, R0, R19, 0xfe, !PT ;  /* 0x0000000003137212 */ /* 0x000fe200078efe13 */
[----:B------:R-:W-:Y:S06]  /*39e0*/  BRA `(.L_x_9141) ;  /* 0x0000000000907947 */ /* 0x000fec0003800000 */
.L_x_9158:
        /* <DEDUP_REMOVED lines=14> */
.L_x_9146:
        /* <DEDUP_REMOVED lines=16> */
.L_x_9167:
[----:B------:R-:W-:Y:S05]  /*3bd0*/  BRA `(.L_x_9141) ;  /* 0x0000000000147947 */ /* 0x000fea0003800000 */
.L_x_9166:
[----:B------:R-:W2:Y:S02]  /*3be0*/  LDG.E.64 R4, desc[UR36][R4.64] ;  /* 0x0000002404047981 */ /* 0x000ea4000c1e1b00 */
[----:B--2---:R0:W2:Y:S02]  /*3bf0*/  I2F.U64 R19, R4 ;  /* 0x0000000400137312 */ /* 0x0040a40000301000 */
[----:B0-2---:R-:W-:Y:S05]  /*3c00*/  BRA `(.L_x_9141) ;  /* 0x0000000000087947 */ /* 0x005fea0003800000 */
.L_x_9165:
[----:B------:R-:W2:Y:S02]  /*3c10*/  LDG.E R4, desc[UR36][R4.64] ;  /* 0x0000002404047981 */ /* 0x000ea4000c1e1900 */
[----:B--2---:R-:W-:-:S07]  /*3c20*/  I2FP.F32.U32 R19, R4 ;  /* 0x0000000400137245 */ /* 0x004fce0000201000 */
.L_x_9141:
[----:B------:R-:W-:Y:S05]  /*3c30*/  BSYNC.RECONVERGENT B6 ;  /* 0x0000000000067941 */ /* 0x000fea0003800200 */
.L_x_9140:
[C---:B------:R-:W-:Y:S01]  /*3c40*/  VIADD R0, R25.reuse, 0x100 ;  /* 0x0000010019007836 */ /* 0x040fe20000000000 */
[CC--:B------:R-:W-:Y:S01]  /*3c50*/  ISETP.GE.AND P0, PT, R25.reuse, R17.reuse, PT ;  /* 0x000000111900720c */ /* 0x0c0fe20003f06270 */
[C---:B------:R-:W-:Y:S01]  /*3c60*/  VIADD R26, R25.reuse, 0x80 ;  /* 0x00000080191a7836 */ /* 0x040fe20000000000 */
[----:B------:R-:W4:Y:S01]  /*3c70*/  LDC.U8 R16, c[0x0][0x3a4] ;  /* 0x0000e900ff107b82 */ /* 0x000f220000000000 */
[----:B------:R-:W-:Y:S01]  /*3c80*/  BSSY.RECONVERGENT B6, `(.L_x_9168) ;  /* 0x0000114000067945 */ /* 0x000fe20003800200 */
[-C--:B------:R-:W-:Y:S01]  /*3c90*/  ISETP.GE.AND P2, PT, R0, R17.reuse, PT ;  /* 0x000000110000720c */ /* 0x080fe20003f46270 */
[----:B------:R-:W-:Y:S01]  /*3ca0*/  VIADD R0, R25, 0x180 ;  /* 0x0000018019007836 */ /* 0x000fe20000000000 */
[----:B------:R-:W-:-:S04]  /*3cb0*/  ISETP.GE.AND P1, PT, R26, R17, PT ;  /* 0x000000111a00720c */ /* 0x000fc80003f26270 */
[----:B------:R-:W-:-:S03]  /*3cc0*/  ISETP.GE.AND P3, PT, R0, R17, PT ;  /* 0x000000110000720c */ /* 0x000fc60003f66270 */
[----:B-1-3-5:R-:W-:-:S04]  /*3cd0*/  @!P0 FMUL.FTZ R0, R22, -1.4426950216293334961 ;  /* 0xbfb8aa3b16008820 */ /* 0x02afc80000410000 */
[----:B0-2---:R-:W-:Y:S02]  /*3ce0*/  @!P2 FMUL.FTZ R6, R23, -1.4426950216293334961 ;  /* 0xbfb8aa3b1706a820 */ /* 0x005fe40000410000 */
[----:B----4-:R-:W-:Y:S01]  /*3cf0*/  @!P1 FMUL.FTZ R5, R18, -1.4426950216293334961 ;  /* 0xbfb8aa3b12059820 */ /* 0x010fe20000410000 */
[----:B------:R-:W0:Y:S03]  /*3d00*/  @!P0 MUFU.EX2 R0, R0 ;  /* 0x0000000000008308 */ /* 0x000e260000000800 */
[----:B------:R-:W-:Y:S01]  /*3d10*/  @!P3 FMUL.FTZ R8, R19, -1.4426950216293334961 ;  /* 0xbfb8aa3b1308b820 */ /* 0x000fe20000410000 */
[----:B------:R-:W1:Y:S04]  /*3d20*/  @!P2 MUFU.EX2 R6, R6 ;  /* 0x000000060006a308 */ /* 0x000e680000000800 */
[----:B------:R-:W2:Y:S04]  /*3d30*/  @!P1 MUFU.EX2 R5, R5 ;  /* 0x0000000500059308 */ /* 0x000ea80000000800 */
[----:B------:R-:W3:Y:S01]  /*3d40*/  @!P3 MUFU.EX2 R8, R8 ;  /* 0x000000080008b308 */ /* 0x000ee20000000800 */
[----:B0-----:R-:W-:Y:S01]  /*3d50*/  @!P0 FADD.FTZ R3, R0, 1 ;  /* 0x3f80000000038421 */ /* 0x001fe20000010000 */
[----:B-1----:R-:W-:-:S05]  /*3d60*/  @!P2 FADD.FTZ R7, R6, 1 ;  /* 0x3f8000000607a421 */ /* 0x002fca0000010000 */
[----:B------:R-:W0:Y:S01]  /*3d70*/  @!P0 MUFU.RCP R3, R3 ;  /* 0x0000000300038308 */ /* 0x000e220000001000 */
[----:B--2---:R-:W-:Y:S01]  /*3d80*/  @!P1 FADD.FTZ R0, R5, 1 ;  /* 0x3f80000005009421 */ /* 0x004fe20000010000 */
[----:B---3--:R-:W-:-:S06]  /*3d90*/  @!P3 FADD.FTZ R9, R8, 1 ;  /* 0x3f8000000809b421 */ /* 0x008fcc0000010000 */
[----:B------:R-:W1:Y:S08]  /*3da0*/  @!P2 MUFU.RCP R10, R7 ;  /* 0x00000007000aa308 */ /* 0x000e700000001000 */
[----:B------:R-:W2:Y:S01]  /*3db0*/  @!P3 MUFU.RCP R12, R9 ;  /* 0x00000009000cb308 */ /* 0x000ea20000001000 */
[----:B0-----:R-:W-:-:S07]  /*3dc0*/  @!P0 FMUL.FTZ R4, R3, R22 ;  /* 0x0000001603048220 */ /* 0x001fce0000410000 */
[----:B------:R-:W0:Y:S01]  /*3dd0*/  @!P1 MUFU.RCP R11, R0 ;  /* 0x00000000000b9308 */ /* 0x000e220000001000 */
[----:B-1----:R-:W-:Y:S01]  /*3de0*/  @!P2 FMUL.FTZ R22, R10, R23 ;  /* 0x000000170a16a220 */ /* 0x002fe20000410000 */
[----:B--2---:R-:W-:Y:S01]  /*3df0*/  @!P3 FMUL.FTZ R24, R12, R19 ;  /* 0x000000130c18b220 */ /* 0x004fe20000410000 */
[----:B0-----:R-:W-:Y:S01]  /*3e00*/  @!P1 FMUL.FTZ R18, R11, R18 ;  /* 0x000000120b129220 */ /* 0x001fe20000410000 */
        /* <DEDUP_REMOVED lines=23> */
.L_x_9173:
[----:B------:R-:W0:Y:S01]  /*3f80*/  F2I.S64.TRUNC R4, R4 ;  /* 0x0000000400047311 */ /* 0x000e22000020d900 */
[----:B------:R-:W-:Y:S02]  /*3f90*/  IMAD.MOV.U32 R25, RZ, RZ, R26 ;  /* 0x000000ffff197224 */ /* 0x000fe400078e001a */
[----:B0-----:R-:W-:-:S05]  /*3fa0*/  IMAD.MOV.U32 R3, RZ, RZ, R4 ;  /* 0x000000ffff037224 */ /* 0x001fca00078e0004 */
[----:B------:R0:W-:Y:S01]  /*3fb0*/  STG.E.U8 desc[UR36][R8.64], R3 ;  /* 0x0000000308007986 */ /* 0x0001e2000c101124 */
[----:B------:R-:W-:Y:S05]  /*3fc0*/  BRA `(.L_x_9169) ;  /* 0x0000000c007c7947 */ /* 0x000fea0003800000 */
.L_x_9172:
        /* <DEDUP_REMOVED lines=10> */
.L_x_9176:
[----:B------:R-:W0:Y:S01]  /*4070*/  F2I.FTZ.TRUNC.NTZ R3, R4 ;  /* 0x0000000400037305 */ /* 0x000e22000021f100 */
[----:B------:R-:W-:Y:S01]  /*4080*/  IMAD.MOV.U32 R25, RZ, RZ, R26 ;  /* 0x000000ffff197224 */ /* 0x000fe200078e001a */
[----:B0-----:R0:W-:Y:S01]  /*4090*/  STG.E desc[UR36][R8.64], R3 ;  /* 0x0000000308007986 */ /* 0x0011e2000c101924 */
[----:B------:R-:W-:Y:S05]  /*40a0*/  BRA `(.L_x_9169) ;  /* 0x0000000c00447947 */ /* 0x000fea0003800000 */
.L_x_9175:
[----:B------:R-:W0:Y:S01]  /*40b0*/  F2I.FTZ.TRUNC.NTZ R3, R4 ;  /* 0x0000000400037305 */ /* 0x000e22000021f100 */
[----:B------:R-:W-:Y:S01]  /*40c0*/  IMAD.MOV.U32 R25, RZ, RZ, R26 ;  /* 0x000000ffff197224 */ /* 0x000fe200078e001a */
[----:B0-----:R0:W-:Y:S01]  /*40d0*/  STG.E.U16 desc[UR36][R8.64], R3 ;  /* 0x0000000308007986 */ /* 0x0011e2000c101524 */
[----:B------:R-:W-:Y:S05]  /*40e0*/  BRA `(.L_x_9169) ;  /* 0x0000000c00347947 */ /* 0x000fea0003800000 */
.L_x_9171:
        /* <DEDUP_REMOVED lines=9> */
.L_x_9178:
[----:B------:R-:W-:Y:S01]  /*4180*/  F2FP.F16.F32.PACK_AB R4, RZ, R4 ;  /* 0x00000004ff04723e */ /* 0x000fe200000000ff */
[----:B------:R-:W-:-:S04]  /*4190*/  IMAD.MOV.U32 R25, RZ, RZ, R26 ;  /* 0x000000ffff197224 */ /* 0x000fc800078e001a */
[----:B------:R0:W-:Y:S01]  /*41a0*/  STG.E.U16 desc[UR36][R8.64], R4 ;  /* 0x0000000408007986 */ /* 0x0001e2000c101524 */
[----:B------:R-:W-:Y:S05]  /*41b0*/  BRA `(.L_x_9169) ;  /* 0x0000000c00007947 */ /* 0x000fea0003800000 */
.L_x_9177:
        /* <DEDUP_REMOVED lines=10> */
.L_x_9180:
[----:B------:R-:W-:Y:S01]  /*4260*/  F2FP.F16.F32.PACK_AB R3, RZ, R4 ;  /* 0x00000004ff03723e */ /* 0x000fe200000000ff */
[----:B------:R-:W-:-:S03]  /*4270*/  IMAD.MOV.U32 R25, RZ, RZ, R26 ;  /* 0x000000ffff197224 */ /* 0x000fc600078e001a */
[----:B------:R-:W-:-:S05]  /*4280*/  PRMT R3, R3, 0x5410, RZ ;  /* 0x0000541003037816 */ /* 0x000fca00000000ff */
[----:B------:R0:W-:Y:S01]  /*4290*/  STG.E desc[UR36][R8.64], R3 ;  /* 0x0000000308007986 */ /* 0x0001e2000c101924 */
[----:B------:R-:W-:Y:S05]  /*42a0*/  BRA `(.L_x_9169) ;  /* 0x0000000800c47947 */ /* 0x000fea0003800000 */
.L_x_9179:
[----:B------:R-:W-:Y:S01]  /*42b0*/  FMUL.FTZ R4, R4, 1 ;  /* 0x3f80000004047820 */ /* 0x000fe20000410000 */
[----:B------:R-:W-:-:S05]  /*42c0*/  IMAD.MOV.U32 R25, RZ, RZ, R26 ;  /* 0x000000ffff197224 */ /* 0x000fca00078e001a */
[----:B------:R-:W0:Y:S02]  /*42d0*/  F2F.F64.F32 R4, R4 ;  /* 0x0000000400047310 */ /* 0x000e240000201800 */
[----:B0-----:R0:W-:Y:S01]  /*42e0*/  STG.E.64 desc[UR36][R8.64], R4 ;  /* 0x0000000408007986 */ /* 0x0011e2000c101b24 */
[----:B------:R-:W-:Y:S05]  /*42f0*/  BRA `(.L_x_9169) ;  /* 0x0000000800b07947 */ /* 0x000fea0003800000 */
.L_x_9170:
        /* <DEDUP_REMOVED lines=13> */
.L_x_9183:
[----:B------:R-:W-:Y:S01]  /*43d0*/  FMUL.FTZ R4, R4, 1 ;  /* 0x3f80000004047820 */ /* 0x000fe20000410000 */
[----:B------:R-:W-:Y:S01]  /*43e0*/  CS2R R6, SRZ ;  /* 0x0000000000067805 */ /* 0x000fe2000001ff00 */
[----:B------:R-:W-:-:S04]  /*43f0*/  IMAD.MOV.U32 R25, RZ, RZ, R26 ;  /* 0x000000ffff197224 */ /* 0x000fc800078e001a */
[----:B------:R-:W0:Y:S02]  /*4400*/  F2F.F64.F32 R4, R4 ;  /* 0x0000000400047310 */ /* 0x000e240000201800 */
[----:B0-----:R0:W-:Y:S01]  /*4410*/  STG.E.128 desc[UR36][R8.64], R4 ;  /* 0x0000000408007986 */ /* 0x0011e2000c101d24 */
[----:B------:R-:W-:Y:S05]  /*4420*/  BRA `(.L_x_9169) ;  /* 0x0000000800647947 */ /* 0x000fea0003800000 */
.L_x_9182:
        /* <DEDUP_REMOVED lines=18> */
.L_x_9187:
[----:B------:R-:W-:Y:S05]  /*4550*/  BSYNC.RECONVERGENT B0 ;  /* 0x0000000000007941 */ /* 0x000fea0003800200 */
.L_x_9186:
[----:B------:R-:W-:Y:S01]  /*4560*/  LOP3.LUT R5, R0, 0x80, R5, 0xf8, !PT ;  /* 0x0000008000057812 */ /* 0x000fe200078ef805 */
[----:B------:R-:W-:-:S04]  /*4570*/  IMAD.MOV.U32 R25, RZ, RZ, R26 ;  /* 0x000000ffff197224 */ /* 0x000fc800078e001a */
[----:B------:R0:W-:Y:S01]  /*4580*/  STG.E.U8 desc[UR36][R8.64], R5 ;  /* 0x0000000508007986 */ /* 0x0001e2000c101124 */
[----:B------:R-:W-:Y:S05]  /*4590*/  BRA `(.L_x_9169) ;  /* 0x0000000800087947 */ /* 0x000fea0003800000 */
.L_x_9185:
        /* <DEDUP_REMOVED lines=14> */
.L_x_9189:
[----:B------:R-:W-:Y:S05]  /*4680*/  BSYNC.RECONVERGENT B0 ;  /* 0x0000000000007941 */ /* 0x000fea0003800200 */
.L_x_9188:
[----:B------:R-:W-:Y:S01]  /*4690*/  LOP3.LUT R3, R0, 0x80, R7, 0xf8, !PT ;  /* 0x0000008000037812 */ /* 0x000fe200078ef807 */
[----:B------:R-:W-:-:S04]  /*46a0*/  IMAD.MOV.U32 R25, RZ, RZ, R26 ;  /* 0x000000ffff197224 */ /* 0x000fc800078e001a */
[----:B------:R0:W-:Y:S01]  /*46b0*/  STG.E.U8 desc[UR36][R8.64], R3 ;  /* 0x0000000308007986 */ /* 0x0001e2000c101124 */
[----:B------:R-:W-:Y:S05]  /*46c0*/  BRA `(.L_x_9169) ;  /* 0x0000000400bc7947 */ /* 0x000fea0003800000 */
.L_x_9184:
[----:B------:R-:W-:Y:S01]  /*46d0*/  F2FP.BF16.F32.PACK_AB R4, RZ, R4 ;  /* 0x00000004ff04723e */ /* 0x000fe200000010ff */
[----:B------:R-:W-:-:S04]  /*46e0*/  IMAD.MOV.U32 R25, RZ, RZ, R26 ;  /* 0x000000ffff197224 */ /* 0x000fc800078e001a */
[----:B------:R0:W-:Y:S01]  /*46f0*/  STG.E.U16 desc[UR36][R8.64], R4 ;  /* 0x0000000408007986 */ /* 0x0001e2000c101524 */
[----:B------:R-:W-:Y:S05]  /*4700*/  BRA `(.L_x_9169) ;  /* 0x0000000400ac7947 */ /* 0x000fea0003800000 */
.L_x_9181:
        /* <DEDUP_REMOVED lines=12> */
.L_x_9192:
        /* <DEDUP_REMOVED lines=12> */
.L_x_9195:
[----:B------:R-:W-:-:S04]  /*4890*/  SHF.R.U32.HI R0, RZ, 0x14, R4 ;  /* 0x00000014ff007819 */ /* 0x000fc80000011604 */
[----:B------:R-:W-:-:S04]  /*48a0*/  LOP3.LUT R3, R0, 0x1, RZ, 0xc0, !PT ;  /* 0x0000000100037812 */ /* 0x000fc800078ec0ff */
[----:B------:R-:W-:-:S04]  /*48b0*/  IADD3 R0, PT, PT, R4, 0x487ffff, R3 ;  /* 0x0487ffff04007810 */ /* 0x000fc80007ffe003 */
[----:B------:R-:W-:-:S04]  /*48c0*/  SHF.R.U32.HI R0, RZ, 0x14, R0 ;  /* 0x00000014ff007819 */ /* 0x000fc80000011600 */
[----:B------:R-:W-:-:S07]  /*48d0*/  LOP3.LUT R3, R0, 0xff, RZ, 0xc0, !PT ;  /* 0x000000ff00037812 */ /* 0x000fce00078ec0ff */
.L_x_9196:
[----:B------:R-:W-:-:S04]  /*48e0*/  SHF.R.U32.HI R4, RZ, 0x18, R4 ;  /* 0x00000018ff047819 */ /* 0x000fc80000011604 */
[----:B------:R-:W-:-:S04]  /*48f0*/  LOP3.LUT R3, R3, 0x80, R4, 0xf8, !PT ;  /* 0x0000008003037812 */ /* 0x000fc800078ef804 */
[----:B------:R-:W-:-:S07]  /*4900*/  PRMT R0, R3, 0x7610, R0 ;  /* 0x0000761003007816 */ /* 0x000fce0000000000 */
.L_x_9194:
[----:B------:R-:W-:Y:S05]  /*4910*/  BSYNC.RECONVERGENT B0 ;  /* 0x0000000000007941 */ /* 0x000fea0003800200 */
.L_x_9193:
[----:B------:R1:W-:Y:S01]  /*4920*/  STG.E.U8 desc[UR36][R8.64], R0 ;  /* 0x0000000008007986 */ /* 0x0003e2000c101124 */
[----:B------:R-:W-:Y:S01]  /*4930*/  IMAD.MOV.U32 R25, RZ, RZ, R26 ;  /* 0x000000ffff197224 */ /* 0x000fe200078e001a */
[----:B------:R-:W-:Y:S06]  /*4940*/  BRA `(.L_x_9169) ;  /* 0x00000004001c7947 */ /* 0x000fec0003800000 */
.L_x_9191:
        /* <DEDUP_REMOVED lines=12> */
.L_x_9199:
[----:B------:R-:W-:-:S04]  /*4a10*/  SHF.R.U32.HI R0, RZ, 0x15, R4 ;  /* 0x00000015ff007819 */ /* 0x000fc80000011604 */
[----:B------:R-:W-:-:S04]  /*4a20*/  LOP3.LUT R3, R0, 0x1, RZ, 0xc0, !PT ;  /* 0x0000000100037812 */ /* 0x000fc800078ec0ff */
[----:B------:R-:W-:-:S04]  /*4a30*/  IADD3 R0, PT, PT, R4, 0x88fffff, R3 ;  /* 0x088fffff04007810 */ /* 0x000fc80007ffe003 */
[----:B------:R-:W-:-:S04]  /*4a40*/  SHF.R.U32.HI R0, RZ, 0x15, R0 ;  /* 0x00000015ff007819 */ /* 0x000fc80000011600 */
[----:B------:R-:W-:-:S07]  /*4a50*/  LOP3.LUT R3, R0, 0xff, RZ, 0xc0, !PT ;  /* 0x000000ff00037812 */ /* 0x000fce00078ec0ff */
.L_x_9200:
[----:B------:R-:W-:-:S04]  /*4a60*/  SHF.R.U32.HI R4, RZ, 0x18, R4 ;  /* 0x00000018ff047819 */ /* 0x000fc80000011604 */
[----:B------:R-:W-:-:S04]  /*4a70*/  LOP3.LUT R3, R3, 0x80, R4, 0xf8, !PT ;  /* 0x0000008003037812 */ /* 0x000fc800078ef804 */
[----:B------:R-:W-:-:S07]  /*4a80*/  PRMT R0, R3, 0x7610, R0 ;  /* 0x0000761003007816 */ /* 0x000fce0000000000 */
.L_x_9198:
[----:B------:R-:W-:Y:S05]  /*4a90*/  BSYNC.RECONVERGENT B0 ;  /* 0x0000000000007941 */ /* 0x000fea0003800200 */
.L_x_9197:
[----:B------:R2:W-:Y:S01]  /*4aa0*/  STG.E.U8 desc[UR36][R8.64], R0 ;  /* 0x0000000008007986 */ /* 0x0005e2000c101124 */
[----:B------:R-:W-:Y:S01]  /*4ab0*/  IMAD.MOV.U32 R25, RZ, RZ, R26 ;  /* 0x000000ffff197224 */ /* 0x000fe200078e001a */
[----:B------:R-:W-:Y:S06]  /*4ac0*/  BRA `(.L_x_9169) ;  /* 0x0000000000bc7947 */ /* 0x000fec0003800000 */
.L_x_9190:
[----:B------:R-:W-:-:S13]  /*4ad0*/  ISETP.NE.AND P0, PT, R0, 0x1c, PT ;  /* 0x0000001c0000780c */ /* 0x000fda0003f05270 */
[----:B------:R-:W-:Y:S05]  /*4ae0*/  @!P0 BRA `(.L_x_9201) ;  /* 0x0000000000a88947 */ /* 0x000fea0003800000 */
[----:B------:R-:W-:-:S13]  /*4af0*/  ISETP.NE.AND P0, PT, R0, 0x1d, PT ;  /* 0x0000001d0000780c */ /* 0x000fda0003f05270 */
[----:B------:R-:W-:Y:S05]  /*4b00*/  @!P0 BRA `(.L_x_9202) ;  /* 0x0000000000908947 */ /* 0x000fea0003800000 */
[----:B------:R-:W-:-:S13]  /*4b10*/  ISETP.NE.AND P0, PT, R0, 0x2c, PT ;  /* 0x0000002c0000780c */ /* 0x000fda0003f05270 */
[----:B------:R-:W-:Y:S05]  /*4b20*/  @!P0 BRA `(.L_x_9203) ;  /* 0x0000000000488947 */ /* 0x000fea0003800000 */
.L_x_9174:
        /* <DEDUP_REMOVED lines=16> */
.L_x_9204:
[----:B------:R-:W-:Y:S01]  /*4c30*/  IMAD.MOV.U32 R25, RZ, RZ, R26 ;  /* 0x000000ffff197224 */ /* 0x000fe200078e001a */
[----:B------:R-:W-:Y:S06]  /*4c40*/  BRA `(.L_x_9169) ;  /* 0x00000000005c7947 */ /* 0x000fec0003800000 */
.L_x_9203:
        /* <DEDUP_REMOVED lines=16> */
.L_x_9202:
[----:B------:R-:W0:Y:S01]  /*4d50*/  F2I.U64.TRUNC R4, R4 ;  /* 0x0000000400047311 */ /* 0x000e22000020d800 */
[----:B------:R-:W-:Y:S01]  /*4d60*/  IMAD.MOV.U32 R25, RZ, RZ, R26 ;  /* 0x000000ffff197224 */ /* 0x000fe200078e001a */
[----:B0-----:R0:W-:Y:S01]  /*4d70*/  STG.E.64 desc[UR36][R8.64], R4 ;  /* 0x0000000408007986 */ /* 0x0011e2000c101b24 */
[----:B------:R-:W-:Y:S05]  /*4d80*/  BRA `(.L_x_9169) ;  /* 0x00000000000c7947 */ /* 0x000fea0003800000 */
.L_x_9201:
[----:B------:R-:W0:Y:S01]  /*4d90*/  F2I.FTZ.U32.TRUNC.NTZ R3, R4 ;  /* 0x0000000400037305 */ /* 0x000e22000021f000 */
[----:B------:R-:W-:Y:S01]  /*4da0*/  IMAD.MOV.U32 R25, RZ, RZ, R26 ;  /* 0x000000ffff197224 */ /* 0x000fe200078e001a */
[----:B0-----:R3:W-:Y:S06]  /*4db0*/  STG.E desc[UR36][R8.64], R3 ;  /* 0x0000000308007986 */ /* 0x0017ec000c101924 */
.L_x_9169:
[----:B------:R-:W-:Y:S05]  /*4dc0*/  BSYNC.RECONVERGENT B6 ;  /* 0x0000000000067941 */ /* 0x000fea0003800200 */
.L_x_9168:
        /* <DEDUP_REMOVED lines=24> */
.L_x_9210:
[----:B------:R-:W0:Y:S02]  /*4f50*/  F2I.S64.TRUNC R18, R18 ;  /* 0x0000001200127311 */ /* 0x000e24000020d900 */
[----:B0-----:R-:W-:-:S05]  /*4f60*/  IMAD.MOV.U32 R3, RZ, RZ, R18 ;  /* 0x000000ffff037224 */ /* 0x001fca00078e0012 */
[----:B------:R0:W-:Y:S01]  /*4f70*/  STG.E.U8 desc[UR36][R8.64], R3 ;  /* 0x0000000308007986 */ /* 0x0001e2000c101124 */
[----:B------:R-:W-:Y:S05]  /*4f80*/  BRA `(.L_x_9212) ;  /* 0x0000000c00287947 */ /* 0x000fea0003800000 */
.L_x_9209:
        /* <DEDUP_REMOVED lines=9> */
.L_x_9214:
[----:B------:R-:W0:Y:S02]  /*5020*/  F2I.FTZ.TRUNC.NTZ R3, R18 ;  /* 0x0000001200037305 */ /* 0x000e24000021f100 */
[----:B0-----:R0:W-:Y:S01]  /*5030*/  STG.E desc[UR36][R8.64], R3 ;  /* 0x0000000308007986 */ /* 0x0011e2000c101924 */
[----:B------:R-:W-:Y:S05]  /*5040*/  BRA `(.L_x_9212) ;  /* 0x0000000800f87947 */ /* 0x000fea0003800000 */
.L_x_9213:
[----:B------:R-:W0:Y:S02]  /*5050*/  F2I.FTZ.TRUNC.NTZ R3, R18 ;  /* 0x0000001200037305 */ /* 0x000e24000021f100 */
[----:B0-----:R0:W-:Y:S01]  /*5060*/  STG.E.U16 desc[UR36][R8.64], R3 ;  /* 0x0000000308007986 */ /* 0x0011e2000c101524 */
[----:B------:R-:W-:Y:S05]  /*5070*/  BRA `(.L_x_9212) ;  /* 0x0000000800ec7947 */ /* 0x000fea0003800000 */
.L_x_9208:
        /* <DEDUP_REMOVED lines=8> */
.L_x_9216:
[----:B------:R-:W-:-:S05]  /*5100*/  F2FP.F16.F32.PACK_AB R18, RZ, R18 ;  /* 0x00000012ff12723e */ /* 0x000fca00000000ff */
[----:B------:R0:W-:Y:S01]  /*5110*/  STG.E.U16 desc[UR36][R8.64], R18 ;  /* 0x0000001208007986 */ /* 0x0001e2000c101524 */
[----:B------:R-:W-:Y:S05]  /*5120*/  BRA `(.L_x_9212) ;  /* 0x0000000800c07947 */ /* 0x000fea0003800000 */
.L_x_9215:
        /* <DEDUP_REMOVED lines=9> */
.L_x_9218:
[----:B------:R-:W-:-:S04]  /*51c0*/  F2FP.F16.F32.PACK_AB R3, RZ, R18 ;  /* 0x00000012ff03723e */ /* 0x000fc800000000ff */
[----:B------:R-:W-:-:S05]  /*51d0*/  PRMT R3, R3, 0x5410, RZ ;  /* 0x0000541003037816 */ /* 0x000fca00000000ff */
[----:B------:R0:W-:Y:S01]  /*51e0*/  STG.E desc[UR36][R8.64], R3 ;  /* 0x0000000308007986 */ /* 0x0001e2000c101924 */
[----:B------:R-:W-:Y:S05]  /*51f0*/  BRA `(.L_x_9212) ;  /* 0x00000008008c7947 */ /* 0x000fea0003800000 */
.L_x_9217:
[----:B------:R-:W-:-:S06]  /*5200*/  FMUL.FTZ R4, R18, 1 ;  /* 0x3f80000012047820 */ /* 0x000fcc0000410000 */
[----:B------:R-:W0:Y:S02]  /*5210*/  F2F.F64.F32 R4, R4 ;  /* 0x0000000400047310 */ /* 0x000e240000201800 */
[----:B0-----:R0:W-:Y:S01]  /*5220*/  STG.E.64 desc[UR36][R8.64], R4 ;  /* 0x0000000408007986 */ /* 0x0011e2000c101b24 */
[----:B------:R-:W-:Y:S05]  /*5230*/  BRA `(.L_x_9212) ;  /* 0x00000008007c7947 */ /* 0x000fea0003800000 */
.L_x_9207:
        /* <DEDUP_REMOVED lines=13> */
.L_x_9222:
        /* <DEDUP_REMOVED lines=16> */
.L_x_9225:
[----:B------:R-:W-:-:S04]  /*5410*/  SHF.R.U32.HI R18, RZ, 0x18, R18 ;  /* 0x00000018ff127819 */ /* 0x000fc80000011612 */
[----:B------:R-:W-:-:S04]  /*5420*/  LOP3.LUT R3, R3, 0x80, R18, 0xf8, !PT ;  /* 0x0000008003037812 */ /* 0x000fc800078ef812 */
[----:B------:R-:W-:-:S07]  /*5430*/  PRMT R4, R3, 0x7610, R4 ;  /* 0x0000761003047816 */ /* 0x000fce0000000004 */
.L_x_9224:
[----:B------:R-:W-:Y:S05]  /*5440*/  BSYNC.RECONVERGENT B0 ;  /* 0x0000000000007941 */ /* 0x000fea0003800200 */
.L_x_9223:
[----:B------:R0:W-:Y:S01]  /*5450*/  STG.E.U8 desc[UR36][R8.64], R4 ;  /* 0x0000000408007986 */ /* 0x0001e2000c101124 */
[----:B------:R-:W-:Y:S05]  /*5460*/  BRA `(.L_x_9212) ;  /* 0x0000000400f07947 */ /* 0x000fea0003800000 */
.L_x_9221:
        /* <DEDUP_REMOVED lines=16> */
.L_x_9228:
[----:B------:R-:W-:-:S04]  /*5570*/  SHF.R.U32.HI R18, RZ, 0x18, R18 ;  /* 0x00000018ff127819 */ /* 0x000fc80000011612 */
[----:B------:R-:W-:-:S04]  /*5580*/  LOP3.LUT R3, R3, 0x80, R18, 0xf8, !PT ;  /* 0x0000008003037812 */ /* 0x000fc800078ef812 */
[----:B------:R-:W-:-:S07]  /*5590*/  PRMT R4, R3, 0x7610, R4 ;  /* 0x0000761003047816 */ /* 0x000fce0000000004 */
.L_x_9227:
[----:B------:R-:W-:Y:S05]  /*55a0*/  BSYNC.RECONVERGENT B0 ;  /* 0x0000000000007941 */ /* 0x000fea0003800200 */
.L_x_9226:
[----:B------:R0:W-:Y:S01]  /*55b0*/  STG.E.U8 desc[UR36][R8.64], R4 ;  /* 0x0000000408007986 */ /* 0x0001e2000c101124 */
[----:B------:R-:W-:Y:S05]  /*55c0*/  BRA `(.L_x_9212) ;  /* 0x0000000400987947 */ /* 0x000fea0003800000 */
.L_x_9220:
        /* <DEDUP_REMOVED lines=21> */
.L_x_9230:
[----:B------:R-:W0:Y:S02]  /*5720*/  F2I.U64.TRUNC R18, R18 ;  /* 0x0000001200127311 */ /* 0x000e24000020d800 */
[----:B0-----:R0:W-:Y:S01]  /*5730*/  STG.E.64 desc[UR36][R8.64], R18 ;  /* 0x0000001208007986 */ /* 0x0011e2000c101b24 */
[----:B------:R-:W-:Y:S05]  /*5740*/  BRA `(.L_x_9212) ;  /* 0x0000000400387947 */ /* 0x000fea0003800000 */
.L_x_9229:
[----:B------:R-:W0:Y:S02]  /*5750*/  F2I.FTZ.U32.TRUNC.NTZ R3, R18 ;  /* 0x0000001200037305 */ /* 0x000e24000021f000 */
[----:B0-----:R0:W-:Y:S01]  /*5760*/  STG.E desc[UR36][R8.64], R3 ;  /* 0x0000000308007986 */ /* 0x0011e2000c101924 */
[----:B------:R-:W-:Y:S05]  /*5770*/  BRA `(.L_x_9212) ;  /* 0x00000004002c7947 */ /* 0x000fea0003800000 */
.L_x_9219:
        /* <DEDUP_REMOVED lines=10> */
.L_x_9232:
[----:B------:R-:W-:Y:S01]  /*5820*/  FMUL.FTZ R4, R18, 1 ;  /* 0x3f80000012047820 */ /* 0x000fe20000410000 */
[----:B------:R-:W-:-:S05]  /*5830*/  CS2R R6, SRZ ;  /* 0x0000000000067805 */ /* 0x000fca000001ff00 */
[----:B------:R-:W0:Y:S02]  /*5840*/  F2F.F64.F32 R4, R4 ;  /* 0x0000000400047310 */ /* 0x000e240000201800 */
[----:B0-----:R4:W-:Y:S01]  /*5850*/  STG.E.128 desc[UR36][R8.64], R4 ;  /* 0x0000000408007986 */ /* 0x0019e2000c101d24 */
[----:B------:R-:W-:Y:S05]  /*5860*/  BRA `(.L_x_9212) ;  /* 0x0000000000f07947 */ /* 0x000fea0003800000 */
.L_x_9231:
[----:B------:R-:W-:-:S13]  /*5870*/  ISETP.NE.AND P0, PT, R0, 0xf, PT ;  /* 0x0000000f0000780c */ /* 0x000fda0003f05270 */
[----:B------:R-:W-:Y:S05]  /*5880*/  @!P0 BRA `(.L_x_9233) ;  /* 0x0000000000e08947 */ /* 0x000fea0003800000 */
[----:B------:R-:W-:-:S13]  /*5890*/  ISETP.NE.AND P0, PT, R0, 0x17, PT ;  /* 0x000000170000780c */ /* 0x000fda0003f05270 */
[----:B------:R-:W-:Y:S05]  /*58a0*/  @!P0 BRA `(.L_x_9234) ;  /* 0x00000000008c8947 */ /* 0x000fea0003800000 */
[----:B------:R-:W-:-:S13]  /*58b0*/  ISETP.NE.AND P0, PT, R0, 0x18, PT ;  /* 0x000000180000780c */ /* 0x000fda0003f05270 */
[----:B------:R-:W-:Y:S05]  /*58c0*/  @!P0 BRA `(.L_x_9235) ;  /* 0x0000000000448947 */ /* 0x000fea0003800000 */
.L_x_9211:
        /* <DEDUP_REMOVED lines=16> */
.L_x_9236:
[----:B------:R-:W-:Y:S05]  /*59d0*/  BRA `(.L_x_9212) ;  /* 0x0000000000947947 */ /* 0x000fea0003800000 */
.L_x_9235:
        /* <DEDUP_REMOVED lines=12> */
.L_x_9238:
[----:B------:R-:W-:Y:S05]  /*5aa0*/  BSYNC.RECONVERGENT B0 ;  /* 0x0000000000007941 */ /* 0x000fea0003800200 */
.L_x_9237:
[----:B------:R-:W-:-:S05]  /*5ab0*/  LOP3.LUT R3, R0, 0x80, R5, 0xf8, !PT ;  /* 0x0000008000037812 */ /* 0x000fca00078ef805 */
[----:B------:R1:W-:Y:S01]  /*5ac0*/  STG.E.U8 desc[UR36][R8.64], R3 ;  /* 0x0000000308007986 */ /* 0x0003e2000c101124 */
[----:B------:R-:W-:Y:S05]  /*5ad0*/  BRA `(.L_x_9212) ;  /* 0x0000000000547947 */ /* 0x000fea0003800000 */
.L_x_9234:
        /* <DEDUP_REMOVED lines=11> */
.L_x_9240:
[----:B------:R-:W-:Y:S01]  /*5b90*/  IMAD.MOV.U32 R0, RZ, RZ, 0x7f ;  /* 0x0000007fff007424 */ /* 0x000fe200078e00ff */
[----:B------:R-:W-:-:S04]  /*5ba0*/  ISETP.GT.U32.AND P0, PT, R4, 0x7f800000, PT ;  /* 0x7f8000000400780c */ /* 0x000fc80003f04070 */
[----:B------:R-:W-:-:S09]  /*5bb0*/  SEL R0, R0, 0x7c, P0 ;  /* 0x0000007c00007807 */ /* 0x000fd20000000000 */
.L_x_9241:
[----:B------:R-:W-:Y:S05]  /*5bc0*/  BSYNC.RECONVERGENT B0 ;  /* 0x0000000000007941 */ /* 0x000fea0003800200 */
.L_x_9239:
[----:B------:R-:W-:-:S04]  /*5bd0*/  SHF.R.U32.HI R3, RZ, 0x18, R18 ;  /* 0x00000018ff037819 */ /* 0x000fc80000011612 */
[----:B------:R-:W-:-:S05]  /*5be0*/  LOP3.LUT R3, R0, 0x80, R3, 0xf8, !PT ;  /* 0x0000008000037812 */ /* 0x000fca00078ef803 */
[----:B------:R2:W-:Y:S01]  /*5bf0*/  STG.E.U8 desc[UR36][R8.64], R3 ;  /* 0x0000000308007986 */ /* 0x0005e2000c101124 */
[----:B------:R-:W-:Y:S05]  /*5c00*/  BRA `(.L_x_9212) ;  /* 0x0000000000087947 */ /* 0x000fea0003800000 */
.L_x_9233:
[----:B------:R-:W-:-:S05]  /*5c10*/  F2FP.BF16.F32.PACK_AB R18, RZ, R18 ;  /* 0x00000012ff12723e */ /* 0x000fca00000010ff */
[----:B------:R0:W-:Y:S02]  /*5c20*/  STG.E.U16 desc[UR36][R8.64], R18 ;  /* 0x0000001208007986 */ /* 0x0001e4000c101524 */
.L_x_9212:
        /* <DEDUP_REMOVED lines=24> */
.L_x_9245:
[----:B------:R-:W0:Y:S02]  /*5db0*/  F2I.S64.TRUNC R22, R22 ;  /* 0x0000001600167311 */ /* 0x000e24000020d900 */
[----:B0-----:R-:W-:-:S05]  /*5dc0*/  IMAD.MOV.U32 R3, RZ, RZ, R22 ;  /* 0x000000ffff037224 */ /* 0x001fca00078e0016 */
[----:B------:R0:W-:Y:S01]  /*5dd0*/  STG.E.U8 desc[UR36][R8.64], R3 ;  /* 0x0000000308007986 */ /* 0x0001e2000c101124 */
[----:B------:R-:W-:Y:S05]  /*5de0*/  BRA `(.L_x_9247) ;  /* 0x0000000c00287947 */ /* 0x000fea0003800000 */
.L_x_9244:
        /* <DEDUP_REMOVED lines=9> */
.L_x_9249:
[----:B------:R-:W0:Y:S02]  /*5e80*/  F2I.FTZ.TRUNC.NTZ R3, R22 ;  /* 0x0000001600037305 */ /* 0x000e24000021f100 */
[----:B0-----:R0:W-:Y:S01]  /*5e90*/  STG.E desc[UR36][R8.64], R3 ;  /* 0x0000000308007986 */ /* 0x0011e2000c101924 */
[----:B------:R-:W-:Y:S05]  /*5ea0*/  BRA `(.L_x_9247) ;  /* 0x0000000800f87947 */ /* 0x000fea0003800000 */
.L_x_9248:
[----:B------:R-:W0:Y:S02]  /*5eb0*/  F2I.FTZ.TRUNC.NTZ R3, R22 ;  /* 0x0000001600037305 */ /* 0x000e24000021f100 */
[----:B0-----:R0:W-:Y:S01]  /*5ec0*/  STG.E.U16 desc[UR36][R8.64], R3 ;  /* 0x0000000308007986 */ /* 0x0011e2000c101524 */
[----:B------:R-:W-:Y:S05]  /*5ed0*/  BRA `(.L_x_9247) ;  /* 0x0000000800ec7947 */ /* 0x000fea0003800000 */
.L_x_9243:
        /* <DEDUP_REMOVED lines=8> */
.L_x_9251:
[----:B------:R-:W-:-:S05]  /*5f60*/  F2FP.F16.F32.PACK_AB R22, RZ, R22 ;  /* 0x00000016ff16723e */ /* 0x000fca00000000ff */
[----:B------:R0:W-:Y:S01]  /*5f70*/  STG.E.U16 desc[UR36][R8.64], R22 ;  /* 0x0000001608007986 */ /* 0x0001e2000c101524 */
[----:B------:R-:W-:Y:S05]  /*5f80*/  BRA `(.L_x_9247) ;  /* 0x0000000800c07947 */ /* 0x000fea0003800000 */
.L_x_9250:
        /* <DEDUP_REMOVED lines=9> */
.L_x_9253:
[----:B------:R-:W-:-:S04]  /*6020*/  F2FP.F16.F32.PACK_AB R3, RZ, R22 ;  /* 0x00000016ff03723e */ /* 0x000fc800000000ff */
[----:B------:R-:W-:-:S05]  /*6030*/  PRMT R3, R3, 0x5410, RZ ;  /* 0x0000541003037816 */ /* 0x000fca00000000ff */
[----:B------:R0:W-:Y:S01]  /*6040*/  STG.E desc[UR36][R8.64], R3 ;  /* 0x0000000308007986 */ /* 0x0001e2000c101924 */
[----:B------:R-:W-:Y:S05]  /*6050*/  BRA `(.L_x_9247) ;  /* 0x00000008008c7947 */ /* 0x000fea0003800000 */
.L_x_9252:
[----:B------:R-:W-:-:S06]  /*6060*/  FMUL.FTZ R4, R22, 1 ;  /* 0x3f80000016047820 */ /* 0x000fcc0000410000 */
[----:B------:R-:W0:Y:S02]  /*6070*/  F2F.F64.F32 R4, R4 ;  /* 0x0000000400047310 */ /* 0x000e240000201800 */
[----:B0-----:R0:W-:Y:S01]  /*6080*/  STG.E.64 desc[UR36][R8.64], R4 ;  /* 0x0000000408007986 */ /* 0x0011e2000c101b24 */
[----:B------:R-:W-:Y:S05]  /*6090*/  BRA `(.L_x_9247) ;  /* 0x00000008007c7947 */ /* 0x000fea0003800000 */
.L_x_9242:
        /* <DEDUP_REMOVED lines=13> */
.L_x_9257:
        /* <DEDUP_REMOVED lines=16> */
.L_x_9260:
[----:B------:R-:W-:-:S04]  /*6270*/  SHF.R.U32.HI R22, RZ, 0x18, R22 ;  /* 0x00000018ff167819 */ /* 0x000fc80000011616 */
[----:B------:R-:W-:-:S04]  /*6280*/  LOP3.LUT R3, R3, 0x80, R22, 0xf8, !PT ;  /* 0x0000008003037812 */ /* 0x000fc800078ef816 */
[----:B------:R-:W-:-:S07]  /*6290*/  PRMT R4, R3, 0x7610, R4 ;  /* 0x0000761003047816 */ /* 0x000fce0000000004 */
.L_x_9259:
[----:B------:R-:W-:Y:S05]  /*62a0*/  BSYNC.RECONVERGENT B0 ;  /* 0x0000000000007941 */ /* 0x000fea0003800200 */
.L_x_9258:
[----:B------:R0:W-:Y:S01]  /*62b0*/  STG.E.U8 desc[UR36][R8.64], R4 ;  /* 0x0000000408007986 */ /* 0x0001e2000c101124 */
[----:B------:R-:W-:Y:S05]  /*62c0*/  BRA `(.L_x_9247) ;  /* 0x0000000400f07947 */ /* 0x000fea0003800000 */
.L_x_9256:
        /* <DEDUP_REMOVED lines=16> */
.L_x_9263:
[----:B------:R-:W-:-:S04]  /*63d0*/  SHF.R.U32.HI R22, RZ, 0x18, R22 ;  /* 0x00000018ff167819 */ /* 0x000fc80000011616 */
[----:B------:R-:W-:-:S04]  /*63e0*/  LOP3.LUT R3, R3, 0x80, R22, 0xf8, !PT ;  /* 0x0000008003037812 */ /* 0x000fc800078ef816 */
[----:B------:R-:W-:-:S07]  /*63f0*/  PRMT R4, R3, 0x7610, R4 ;  /* 0x0000761003047816 */ /* 0x000fce0000000004 */
.L_x_9262:
[----:B------:R-:W-:Y:S05]  /*6400*/  BSYNC.RECONVERGENT B0 ;  /* 0x0000000000007941 */ /* 0x000fea0003800200 */
.L_x_9261:
[----:B------:R0:W-:Y:S01]  /*6410*/  STG.E.U8 desc[UR36][R8.64], R4 ;  /* 0x0000000408007986 */ /* 0x0001e2000c101124 */
[----:B------:R-:W-:Y:S05]  /*6420*/  BRA `(.L_x_9247) ;  /* 0x0000000400987947 */ /* 0x000fea0003800000 */
.L_x_9255:
        /* <DEDUP_REMOVED lines=21> */
.L_x_9265:
[----:B------:R-:W0:Y:S02]  /*6580*/  F2I.U64.TRUNC R22, R22 ;  /* 0x0000001600167311 */ /* 0x000e24000020d800 */
[----:B0-----:R0:W-:Y:S01]  /*6590*/  STG.E.64 desc[UR36][R8.64], R22 ;  /* 0x0000001608007986 */ /* 0x0011e2000c101b24 */
[----:B------:R-:W-:Y:S05]  /*65a0*/  BRA `(.L_x_9247) ;  /* 0x0000000400387947 */ /* 0x000fea0003800000 */
.L_x_9264:
[----:B------:R-:W0:Y:S02]  /*65b0*/  F2I.FTZ.U32.TRUNC.NTZ R3, R22 ;  /* 0x0000001600037305 */ /* 0x000e24000021f000 */
[----:B0-----:R0:W-:Y:S01]  /*65c0*/  STG.E desc[UR36][R8.64], R3 ;  /* 0x0000000308007986 */ /* 0x0011e2000c101924 */
[----:B------:R-:W-:Y:S05]  /*65d0*/  BRA `(.L_x_9247) ;  /* 0x00000004002c7947 */ /* 0x000fea0003800000 */
.L_x_9254:
        /* <DEDUP_REMOVED lines=10> */
.L_x_9267:
[----:B------:R-:W-:Y:S01]  /*6680*/  FMUL.FTZ R4, R22, 1 ;  /* 0x3f80000016047820 */ /* 0x000fe20000410000 */
[----:B------:R-:W-:-:S05]  /*6690*/  CS2R R6, SRZ ;  /* 0x0000000000067805 */ /* 0x000fca000001ff00 */
[----:B------:R-:W0:Y:S02]  /*66a0*/  F2F.F64.F32 R4, R4 ;  /* 0x0000000400047310 */ /* 0x000e240000201800 */
[----:B0-----:R0:W-:Y:S01]  /*66b0*/  STG.E.128 desc[UR36][R8.64], R4 ;  /* 0x0000000408007986 */ /* 0x0011e2000c101d24 */
[----:B------:R-:W-:Y:S05]  /*66c0*/  BRA `(.L_x_9247) ;  /* 0x0000000000f07947 */ /* 0x000fea0003800000 */
.L_x_9266:
[----:B------:R-:W-:-:S13]  /*66d0*/  ISETP.NE.AND P0, PT, R0, 0xf, PT ;  /* 0x0000000f0000780c */ /* 0x000fda0003f05270 */
[----:B------:R-:W-:Y:S05]  /*66e0*/  @!P0 BRA `(.L_x_9268) ;  /* 0x0000000000e08947 */ /* 0x000fea0003800000 */
[----:B------:R-:W-:-:S13]  /*66f0*/  ISETP.NE.AND P0, PT, R0, 0x17, PT ;  /* 0x000000170000780c */ /* 0x000fda0003f05270 */
[----:B------:R-:W-:Y:S05]  /*6700*/  @!P0 BRA `(.L_x_9269) ;  /* 0x00000000008c8947 */ /* 0x000fea0003800000 */
[----:B------:R-:W-:-:S13]  /*6710*/  ISETP.NE.AND P0, PT, R0, 0x18, PT ;  /* 0x000000180000780c */ /* 0x000fda0003f05270 */
[----:B------:R-:W-:Y:S05]  /*6720*/  @!P0 BRA `(.L_x_9270) ;  /* 0x0000000000448947 */ /* 0x000fea0003800000 */
.L_x_9246:
        /* <DEDUP_REMOVED lines=16> */
.L_x_9271:
[----:B------:R-:W-:Y:S05]  /*6830*/  BRA `(.L_x_9247) ;  /* 0x0000000000947947 */ /* 0x000fea0003800000 */
.L_x_9270:
        /* <DEDUP_REMOVED lines=12> */
.L_x_9273:
[----:B------:R-:W-:Y:S05]  /*6900*/  BSYNC.RECONVERGENT B0 ;  /* 0x0000000000007941 */ /* 0x000fea0003800200 */
.L_x_9272:
[----:B------:R-:W-:-:S05]  /*6910*/  LOP3.LUT R3, R0, 0x80, R5, 0xf8, !PT ;  /* 0x0000008000037812 */ /* 0x000fca00078ef805 */
[----:B------:R3:W-:Y:S01]  /*6920*/  STG.E.U8 desc[UR36][R8.64], R3 ;  /* 0x0000000308007986 */ /* 0x0007e2000c101124 */
[----:B------:R-:W-:Y:S05]  /*6930*/  BRA `(.L_x_9247) ;  /* 0x0000000000547947 */ /* 0x000fea0003800000 */
.L_x_9269:
        /* <DEDUP_REMOVED lines=11> */
.L_x_9275:
[----:B------:R-:W-:Y:S01]  /*69f0*/  IMAD.MOV.U32 R0, RZ, RZ, 0x7f ;  /* 0x0000007fff007424 */ /* 0x000fe200078e00ff */
[----:B------:R-:W-:-:S04]  /*6a00*/  ISETP.GT.U32.AND P0, PT, R4, 0x7f800000, PT ;  /* 0x7f8000000400780c */ /* 0x000fc80003f04070 */
[----:B------:R-:W-:-:S09]  /*6a10*/  SEL R0, R0, 0x7c, P0 ;  /* 0x0000007c00007807 */ /* 0x000fd20000000000 */
.L_x_9276:
[----:B------:R-:W-:Y:S05]  /*6a20*/  BSYNC.RECONVERGENT B0 ;  /* 0x0000000000007941 */ /* 0x000fea0003800200 */
.L_x_9274:
[----:B------:R-:W-:-:S04]  /*6a30*/  SHF.R.U32.HI R3, RZ, 0x18, R22 ;  /* 0x00000018ff037819 */ /* 0x000fc80000011616 */
[----:B------:R-:W-:-:S05]  /*6a40*/  LOP3.LUT R3, R0, 0x80, R3, 0xf8, !PT ;  /* 0x0000008000037812 */ /* 0x000fca00078ef803 */
[----:B------:R2:W-:Y:S01]  /*6a50*/  STG.E.U8 desc[UR36][R8.64], R3 ;  /* 0x0000000308007986 */ /* 0x0005e2000c101124 */
[----:B------:R-:W-:Y:S05]  /*6a60*/  BRA `(.L_x_9247) ;  /* 0x0000000000087947 */ /* 0x000fea0003800000 */
.L_x_9268:
[----:B------:R-:W-:-:S05]  /*6a70*/  F2FP.BF16.F32.PACK_AB R22, RZ, R22 ;  /* 0x00000016ff16723e */ /* 0x000fca00000010ff */
[----:B------:R4:W-:Y:S02]  /*6a80*/  STG.E.U16 desc[UR36][R8.64], R22 ;  /* 0x0000001608007986 */ /* 0x0009e4000c101524 */
.L_x_9247:
[----:B------:R-:W-:-:S07]  /*6a90*/  VIADD R25, R25, 0x80 ;  /* 0x0000008019197836 */ /* 0x000fce0000000000 */
.L_x_9206:
[----:B------:R-:W-:Y:S05]  /*6aa0*/  BSYNC.RECONVERGENT B6 ;  /* 0x0000000000067941 */ /* 0x000fea0003800200 */
.L_x_9205:
[----:B------:R-:W-:-:S13]  /*6ab0*/  ISETP.GE.AND P0, PT, R25, R17, PT ;  /* 0x000000111900720c */ /* 0x000fda0003f06270 */
[----:B------:R-:W-:Y:S05]  /*6ac0*/  @P0 EXIT ;  /* 0x000000000000094d */ /* 0x000fea0003800000 */
[----:B0---4-:R-:W0:Y:S01]  /*6ad0*/  LDC.64 R4, c[0x0][0x388] ;  /* 0x0000e200ff047b82 */ /* 0x011e220000000a00 */
[----:B------:R-:W3:Y:S01]  /*6ae0*/  LDCU UR4, c[0x0][0x3a8] ;  /* 0x00007500ff0477ac */ /* 0x000ee20008000800 */
[----:B-12---:R-:W-:Y:S01]  /*6af0*/  PRMT R0, R16, 0x9910, RZ ;  /* 0x0000991010007816 */ /* 0x006fe200000000ff */
        /* <DEDUP_REMOVED lines=17> */
.L_x_9280:
[----:B------:R-:W0:Y:S02]  /*6c10*/  F2I.S64.TRUNC R24, R24 ;  /* 0x0000001800187311 */ /* 0x000e24000020d900 */
[----:B0-----:R-:W-:-:S05]  /*6c20*/  IMAD.MOV.U32 R5, RZ, RZ, R24 ;  /* 0x000000ffff057224 */ /* 0x001fca00078e0018 */
[----:B------:R-:W-:Y:S01]  /*6c30*/  STG.E.U8 desc[UR36][R2.64], R5 ;  /* 0x0000000502007986 */ /* 0x000fe2000c101124 */
[----:B------:R-:W-:Y:S05]  /*6c40*/  EXIT ;  /* 0x000000000000794d */ /* 0x000fea0003800000 */
.L_x_9279:
        /* <DEDUP_REMOVED lines=9> */
.L_x_9283:
[----:B------:R-:W0:Y:S02]  /*6ce0*/  F2I.FTZ.TRUNC.NTZ R5, R24 ;  /* 0x0000001800057305 */ /* 0x000e24000021f100 */
[----:B0-----:R-:W-:Y:S01]  /*6cf0*/  STG.E desc[UR36][R2.64], R5 ;  /* 0x0000000502007986 */ /* 0x001fe2000c101924 */
[----:B------:R-:W-:Y:S05]  /*6d00*/  EXIT ;  /* 0x000000000000794d */ /* 0x000fea0003800000 */
.L_x_9282:
[----:B------:R-:W0:Y:S02]  /*6d10*/  F2I.FTZ.TRUNC.NTZ R5, R24 ;  /* 0x0000001800057305 */ /* 0x000e24000021f100 */
[----:B0-----:R-:W-:Y:S01]  /*6d20*/  STG.E.U16 desc[UR36][R2.64], R5 ;  /* 0x0000000502007986 */ /* 0x001fe2000c101524 */
[----:B------:R-:W-:Y:S05]  /*6d30*/  EXIT ;  /* 0x000000000000794d */ /* 0x000fea0003800000 */
.L_x_9278:
        /* <DEDUP_REMOVED lines=8> */
.L_x_9285:
[----:B------:R-:W-:-:S05]  /*6dc0*/  F2FP.F16.F32.PACK_AB R24, RZ, R24 ;  /* 0x00000018ff18723e */ /* 0x000fca00000000ff */
[----:B------:R-:W-:Y:S01]  /*6dd0*/  STG.E.U16 desc[UR36][R2.64], R24 ;  /* 0x0000001802007986 */ /* 0x000fe2000c101524 */
[----:B------:R-:W-:Y:S05]  /*6de0*/  EXIT ;  /* 0x000000000000794d */ /* 0x000fea0003800000 */
.L_x_9284:
        /* <DEDUP_REMOVED lines=9> */
.L_x_9287:
[----:B------:R-:W-:-:S04]  /*6e80*/  F2FP.F16.F32.PACK_AB R5, RZ, R24 ;  /* 0x00000018ff05723e */ /* 0x000fc800000000ff */
[----:B------:R-:W-:-:S05]  /*6e90*/  PRMT R5, R5, 0x5410, RZ ;  /* 0x0000541005057816 */ /* 0x000fca00000000ff */
[----:B------:R-:W-:Y:S01]  /*6ea0*/  STG.E desc[UR36][R2.64], R5 ;  /* 0x0000000502007986 */ /* 0x000fe2000c101924 */
[----:B------:R-:W-:Y:S05]  /*6eb0*/  EXIT ;  /* 0x000000000000794d */ /* 0x000fea0003800000 */
.L_x_9286:
[----:B------:R-:W-:-:S06]  /*6ec0*/  FMUL.FTZ R4, R24, 1 ;  /* 0x3f80000018047820 */ /* 0x000fcc0000410000 */
[----:B------:R-:W0:Y:S02]  /*6ed0*/  F2F.F64.F32 R4, R4 ;  /* 0x0000000400047310 */ /* 0x000e240000201800 */
[----:B0-----:R-:W-:Y:S01]  /*6ee0*/  STG.E.64 desc[UR36][R2.64], R4 ;  /* 0x0000000402007986 */ /* 0x001fe2000c101b24 */
[----:B------:R-:W-:Y:S05]  /*6ef0*/  EXIT ;  /* 0x000000000000794d */ /* 0x000fea0003800000 */
.L_x_9277:
        /* <DEDUP_REMOVED lines=13> */
.L_x_9291:
        /* <DEDUP_REMOVED lines=16> */
.L_x_9294:
[----:B------:R-:W-:-:S04]  /*70d0*/  SHF.R.U32.HI R24, RZ, 0x18, R24 ;  /* 0x00000018ff187819 */ /* 0x000fc80000011618 */
[----:B------:R-:W-:-:S04]  /*70e0*/  LOP3.LUT R5, R5, 0x80, R24, 0xf8, !PT ;  /* 0x0000008005057812 */ /* 0x000fc800078ef818 */
[----:B------:R-:W-:-:S07]  /*70f0*/  PRMT R0, R5, 0x7610, R0 ;  /* 0x0000761005007816 */ /* 0x000fce0000000000 */
.L_x_9293:
[----:B------:R-:W-:Y:S05]  /*7100*/  BSYNC.RECONVERGENT B0 ;  /* 0x0000000000007941 */ /* 0x000fea0003800200 */
.L_x_9292:
[----:B------:R-:W-:Y:S01]  /*7110*/  STG.E.U8 desc[UR36][R2.64], R0 ;  /* 0x0000000002007986 */ /* 0x000fe2000c101124 */
[----:B------:R-:W-:Y:S05]  /*7120*/  EXIT ;  /* 0x000000000000794d */ /* 0x000fea0003800000 */
.L_x_9290:
        /* <DEDUP_REMOVED lines=16> */
.L_x_9297:
[----:B------:R-:W-:-:S04]  /*7230*/  SHF.R.U32.HI R24, RZ, 0x18, R24 ;  /* 0x00000018ff187819 */ /* 0x000fc80000011618 */
[----:B------:R-:W-:-:S04]  /*7240*/  LOP3.LUT R5, R5, 0x80, R24, 0xf8, !PT ;  /* 0x0000008005057812 */ /* 0x000fc800078ef818 */
[----:B------:R-:W-:-:S07]  /*7250*/  PRMT R0, R5, 0x7610, R0 ;  /* 0x0000761005007816 */ /* 0x000fce0000000000 */
.L_x_9296:
[----:B------:R-:W-:Y:S05]  /*7260*/  BSYNC.RECONVERGENT B0 ;  /* 0x0000000000007941 */ /* 0x000fea0003800200 */
.L_x_9295:
[----:B------:R-:W-:Y:S01]  /*7270*/  STG.E.U8 desc[UR36][R2.64], R0 ;  /* 0x0000000002007986 */ /* 0x000fe2000c101124 */
[----:B------:R-:W-:Y:S05]  /*7280*/  EXIT ;  /* 0x000000000000794d */ /* 0x000fea0003800000 */
.L_x_9289:
        /* <DEDUP_REMOVED lines=21> */
.L_x_9299:
[----:B------:R-:W0:Y:S02]  /*73e0*/  F2I.U64.TRUNC R24, R24 ;  /* 0x0000001800187311 */ /* 0x000e24000020d800 */
[----:B0-----:R-:W-:Y:S01]  /*73f0*/  STG.E.64 desc[UR36][R2.64], R24 ;  /* 0x0000001802007986 */ /* 0x001fe2000c101b24 */
[----:B------:R-:W-:Y:S05]  /*7400*/  EXIT ;  /* 0x000000000000794d */ /* 0x000fea0003800000 */
.L_x_9298:
[----:B------:R-:W0:Y:S02]  /*7410*/  F2I.FTZ.U32.TRUNC.NTZ R5, R24 ;  /* 0x0000001800057305 */ /* 0x000e24000021f000 */
[----:B0-----:R-:W-:Y:S01]  /*7420*/  STG.E desc[UR36][R2.64], R5 ;  /* 0x0000000502007986 */ /* 0x001fe2000c101924 */
[----:B------:R-:W-:Y:S05]  /*7430*/  EXIT ;  /* 0x000000000000794d */ /* 0x000fea0003800000 */
.L_x_9288:
        /* <DEDUP_REMOVED lines=10> */
.L_x_9301:
[----:B------:R-:W-:Y:S01]  /*74e0*/  FMUL.FTZ R4, R24, 1 ;  /* 0x3f80000018047820 */ /* 0x000fe20000410000 */
[----:B------:R-:W-:-:S05]  /*74f0*/  CS2R R6, SRZ ;  /* 0x0000000000067805 */ /* 0x000fca000001ff00 */
[----:B------:R-:W0:Y:S02]  /*7500*/  F2F.F64.F32 R4, R4 ;  /* 0x0000000400047310 */ /* 0x000e240000201800 */
[----:B0-----:R-:W-:Y:S01]  /*7510*/  STG.E.128 desc[UR36][R2.64], R4 ;  /* 0x0000000402007986 */ /* 0x001fe2000c101d24 */
[----:B------:R-:W-:Y:S05]  /*7520*/  EXIT ;  /* 0x000000000000794d */ /* 0x000fea0003800000 */
.L_x_9300:
[----:B------:R-:W-:-:S13]  /*7530*/  ISETP.NE.AND P0, PT, R0, 0xf, PT ;  /* 0x0000000f0000780c */ /* 0x000fda0003f05270 */
[----:B------:R-:W-:Y:S05]  /*7540*/  @!P0 BRA `(.L_x_9302) ;  /* 0x0000000000e08947 */ /* 0x000fea0003800000 */
[----:B------:R-:W-:-:S13]  /*7550*/  ISETP.NE.AND P0, PT, R0, 0x17, PT ;  /* 0x000000170000780c */ /* 0x000fda0003f05270 */
[----:B------:R-:W-:Y:S05]  /*7560*/  @!P0 BRA `(.L_x_9303) ;  /* 0x00000000008c8947 */ /* 0x000fea0003800000 */
[----:B------:R-:W-:-:S13]  /*7570*/  ISETP.NE.AND P0, PT, R0, 0x18, PT ;  /* 0x000000180000780c */ /* 0x000fda0003f05270 */
[----:B------:R-:W-:Y:S05]  /*7580*/  @!P0 BRA `(.L_x_9304) ;  /* 0x0000000000448947 */ /* 0x000fea0003800000 */
.L_x_9281:
        /* <DEDUP_REMOVED lines=16> */
.L_x_9305:
[----:B------:R-:W-:Y:S05]  /*7690*/  EXIT ;  /* 0x000000000000794d */ /* 0x000fea0003800000 */
.L_x_9304:
        /* <DEDUP_REMOVED lines=12> */
.L_x_9307:
[----:B------:R-:W-:Y:S05]  /*7760*/  BSYNC.RECONVERGENT B0 ;  /* 0x0000000000007941 */ /* 0x000fea0003800200 */
.L_x_9306:
[----:B------:R-:W-:-:S05]  /*7770*/  LOP3.LUT R5, R0, 0x80, R7, 0xf8, !PT ;  /* 0x0000008000057812 */ /* 0x000fca00078ef807 */
[----:B------:R-:W-:Y:S01]  /*7780*/  STG.E.U8 desc[UR36][R2.64], R5 ;  /* 0x0000000502007986 */ /* 0x000fe2000c101124 */
[----:B------:R-:W-:Y:S05]  /*7790*/  EXIT ;  /* 0x000000000000794d */ /* 0x000fea0003800000 */
.L_x_9303:
        /* <DEDUP_REMOVED lines=11> */
.L_x_9309:
[----:B------:R-:W-:Y:S01]  /*7850*/  IMAD.MOV.U32 R0, RZ, RZ, 0x7f ;  /* 0x0000007fff007424 */ /* 0x000fe200078e00ff */
[----:B------:R-:W-:-:S04]  /*7860*/  ISETP.GT.U32.AND P0, PT, R4, 0x7f800000, PT ;  /* 0x7f8000000400780c */ /* 0x000fc80003f04070 */
[----:B------:R-:W-:-:S09]  /*7870*/  SEL R0, R0, 0x7c, P0 ;  /* 0x0000007c00007807 */ /* 0x000fd20000000000 */
.L_x_9310:
[----:B------:R-:W-:Y:S05]  /*7880*/  BSYNC.RECONVERGENT B0 ;  /* 0x0000000000007941 */ /* 0x000fea0003800200 */
.L_x_9308:
[----:B------:R-:W-:-:S04]  /*7890*/  SHF.R.U32.HI R5, RZ, 0x18, R24 ;  /* 0x00000018ff057819 */ /* 0x000fc80000011618 */
[----:B------:R-:W-:-:S05]  /*78a0*/  LOP3.LUT R5, R0, 0x80, R5, 0xf8, !PT ;  /* 0x0000008000057812 */ /* 0x000fca00078ef805 */
[----:B------:R-:W-:Y:S01]  /*78b0*/  STG.E.U8 desc[UR36][R2.64], R5 ;  /* 0x0000000502007986 */ /* 0x000fe2000c101124 */
[----:B------:R-:W-:Y:S05]  /*78c0*/  EXIT ;  /* 0x000000000000794d */ /* 0x000fea0003800000 */
.L_x_9302:
[----:B------:R-:W-:-:S05]  /*78d0*/  F2FP.BF16.F32.PACK_AB R24, RZ, R24 ;  /* 0x00000018ff18723e */ /* 0x000fca00000010ff */
[----:B------:R-:W-:Y:S01]  /*78e0*/  STG.E.U16 desc[UR36][R2.64], R24 ;  /* 0x0000001802007986 */ /* 0x000fe2000c101524 */
[----:B------:R-:W-:Y:S05]  /*78f0*/  EXIT ;  /* 0x000000000000794d */ /* 0x000fea0003800000 */
.L_x_9311:
        /* <DEDUP_REMOVED lines=16> */
.L_x_10209:


//--------------------- .text._ZN2at6native18elementwise_kernelILi128ELi2EZNS0_22gpu_kernel_impl_nocastIZZZNS0_61_GLOBAL__N__132982cb_23_ActivationSiluKernel_cu_1520ed90_293311silu_kernelERNS_18TensorIteratorBaseEENKUlvE_clEvENKUlvE0_clEvEUlfE_EEvS5_RKT_EUliE_EEviT1_ --------------------------
	.section	.text._ZN2at6native18elementwise_kernelILi128ELi2EZNS0_22gpu_kernel_impl_nocastIZZZNS0_61_GLOBAL__N__132982cb_23_ActivationSiluKernel_cu_1520ed90_293311silu_kernelERNS_18TensorIteratorBaseEENKUlvE_clEvENKUlvE0_clEvEUlfE_EEvS5_RKT_EUliE_EEviT1_,"ax",@progbits
	.align	128
        .global         _ZN2at6native18elementwise_kernelILi128ELi2EZNS0_22gpu_kernel_impl_nocastIZZZNS0_61_GLOBAL__N__132982cb_23_ActivationSiluKernel_cu_1520ed90_293311silu_kernelERNS_18TensorIteratorBaseEENKUlvE_clEvENKUlvE0_clEvEUlfE_EEvS5_RKT_EUliE_EEviT1_
        .type           _ZN2at6native18elementwise_kernelILi128ELi2EZNS0_22gpu_kernel_impl_nocastIZZZNS0_61_GLOBAL__N__132982cb_23_ActivationSiluKernel_cu_1520ed90_293311silu_kernelERNS_18TensorIteratorBaseEENKUlvE_clEvENKUlvE0_clEvEUlfE_EEvS5_RKT_EUliE_EEviT1_,@function
        .size           _ZN2at6native18elementwise_kernelILi128ELi2EZNS0_22gpu_kernel_impl_nocastIZZZNS0_61_GLOBAL__N__132982cb_23_ActivationSiluKernel_cu_1520ed90_293311silu_kernelERNS_18TensorIteratorBaseEENKUlvE_clEvENKUlvE0_clEvEUlfE_EEvS5_RKT_EUliE_EEviT1_,(.L_x_10210 - _ZN2at6native18elementwise_kernelILi128ELi2EZNS0_22gpu_kernel_impl_nocastIZZZNS0_61_GLOBAL__N__132982cb_23_ActivationSiluKernel_cu_1520ed90_293311silu_kernelERNS_18TensorIteratorBaseEENKUlvE_clEvENKUlvE0_clEvEUlfE_EEvS5_RKT_EUliE_EEviT1_)
        .other          _ZN2at6native18elementwise_kernelILi128ELi2EZNS0_22gpu_kernel_impl_nocastIZZZNS0_61_GLOBAL__N__132982cb_23_ActivationSiluKernel_cu_1520ed90_293311silu_kernelERNS_18TensorIteratorBaseEENKUlvE_clEvENKUlvE0_clEvEUlfE_EEvS5_RKT_EUliE_EEviT1_,@"STO_CUDA_ENTRY STV_DEFAULT"
_ZN2at6native18elementwise_kernelILi128ELi2EZNS0_22gpu_kernel_impl_nocastIZZZNS0_61_GLOBAL__N__132982cb_23_ActivationSiluKernel_cu_1520ed90_293311silu_kernelERNS_18TensorIteratorBaseEENKUlvE_clEvENKUlvE0_clEvEUlfE_EEvS5_RKT_EUliE_EEviT1_:
.text._ZN2at6native18elementwise_kernelILi128ELi2EZNS0_22gpu_kernel_impl_nocastIZZZNS0_61_GLOBAL__N__132982cb_23_ActivationSiluKernel_cu_1520ed90_293311silu_kernelERNS_18TensorIteratorBaseEENKUlvE_clEvENKUlvE0_clEvEUlfE_EEvS5_RKT_EUliE_EEviT1_:
        /* <DEDUP_REMOVED lines=15> */
[----:B------:R-:W0:Y:S01]  /*00f0*/  LDC.64 R6, c[0x0][0x580] ;  /* 0x00016000ff067b82 */ /* 0x000e220000000a00 */
[----:B------:R-:W-:Y:S01]  /*0100*/  IADD3 R3, PT, PT, R3, 0x80, RZ ;  /* 0x0000008003037810 */ /* 0x000fe20007ffe0ff */
[----:B--2---:R-:W-:-:S06]  /*0110*/  FMUL.FTZ R0, R4, -1.4426950216293334961 ;  /* 0xbfb8aa3b04007820 */ /* 0x004fcc0000410000 */
[----:B------:R-:W1:Y:S02]  /*0120*/  MUFU.EX2 R0, R0 ;  /* 0x0000000000007308 */ /* 0x000e640000000800 */
[----:B-1----:R-:W-:-:S04]  /*0130*/  FADD.FTZ R2, R0, 1 ;  /* 0x3f80000000027421 */ /* 0x002fc80000010000 */
[----:B------:R-:W1:Y:S02]  /*0140*/  MUFU.RCP R9, R2 ;  /* 0x0000000200097308 */ /* 0x000e640000001000 */
[----:B-1----:R-:W-:-:S05]  /*0150*/  FMUL.FTZ R9, R4, R9 ;  /* 0x0000000904097220 */ /* 0x002fca0000410000 */
[----:B0-----:R0:W-:Y:S02]  /*0160*/  STG.E desc[UR6][R6.64], R9 ;  /* 0x0000000906007986 */ /* 0x0011e4000c101906 */
.L_x_9314:
[----:B------:R-:W-:Y:S05]  /*0170*/  BSYNC.RECONVERGENT B0 ;  /* 0x0000000000007941 */ /* 0x000fea0003800200 */
.L_x_9313:
[----:B------:R-:W-:-:S13]  /*0180*/  ISETP.GE.AND P0, PT, R3, UR4, PT ;  /* 0x0000000403007c0c */ /* 0x000fda000bf06270 */
[----:B------:R-:W-:Y:S05]  /*0190*/  @P0 EXIT ;  /* 0x000000000000094d */ /* 0x000fea0003800000 */
[----:B------:R-:W1:Y:S02]  /*01a0*/  LDC.64 R2, c[0x0][0x588] ;  /* 0x00016200ff027b82 */ /* 0x000e640000000a00 */
[----:B-1----:R-:W2:Y:S06]  /*01b0*/  LDG.E R2, desc[UR6][R2.64] ;  /* 0x0000000602027981 */ /* 0x002eac000c1e1900 */
[----:B------:R-:W1:Y:S01]  /*01c0*/  LDC.64 R4, c[0x0][0x580] ;  /* 0x00016000ff047b82 */ /* 0x000e620000000a00 */
[----:B--2---:R-:W-:-:S06]  /*01d0*/  FMUL.FTZ R0, R2, -1.4426950216293334961 ;  /* 0xbfb8aa3b02007820 */ /* 0x004fcc0000410000 */
[----:B------:R-:W0:Y:S02]  /*01e0*/  MUFU.EX2 R0, R0 ;  /* 0x0000000000007308 */ /* 0x000e240000000800 */
[----:B0-----:R-:W-:-:S04]  /*01f0*/  FADD.FTZ R6, R0, 1 ;  /* 0x3f80000000067421 */ /* 0x001fc80000010000 */
[----:B------:R-:W0:Y:S02]  /*0200*/  MUFU.RCP R7, R6 ;  /* 0x0000000600077308 */ /* 0x000e240000001000 */
[----:B0-----:R-:W-:-:S05]  /*0210*/  FMUL.FTZ R7, R2, R7 ;  /* 0x0000000702077220 */ /* 0x001fca0000410000 */
[----:B-1----:R-:W-:Y:S01]  /*0220*/  STG.E desc[UR6][R4.64], R7 ;  /* 0x0000000704007986 */ /* 0x002fe2000c101906 */
[----:B------:R-:W-:Y:S05]  /*0230*/  EXIT ;  /* 0x000000000000794d */ /* 0x000fea0003800000 */
.L_x_9312:
        /* <DEDUP_REMOVED lines=305> */
.L_x_9317:
[----:B------:R-:W0:Y:S02]  /*1550*/  LDCU.128 UR8, c[0x0][0x580] ;  /* 0x0000b000ff0877ac */ /* 0x000e240008000c00 */
[----:B0-----:R-:W-:-:S04]  /*1560*/  IADD3 R6, P0, PT, R4, UR10, RZ ;  /* 0x0000000a04067c10 */ /* 0x001fc8000ff1e0ff */
[----:B------:R-:W-:-:S05]  /*1570*/  IADD3.X R7, PT, PT, RZ, UR11, RZ, P0, !PT ;  /* 0x0000000bff077c10 */ /* 0x000fca00087fe4ff */
[----:B------:R-:W2:Y:S01]  /*1580*/  LDG.E R6, desc[UR6][R6.64] ;  /* 0x0000000606067981 */ /* 0x000ea2000c1e1900 */
[----:B------:R-:W-:Y:S02]  /*1590*/  IADD3 R4, P0, PT, R5, UR8, RZ ;  /* 0x0000000805047c10 */ /* 0x000fe4000ff1e0ff */
[----:B------:R-:W-:Y:S02]  /*15a0*/  IADD3 R3, PT, PT, R3, 0x80, RZ ;  /* 0x0000008003037810 */ /* 0x000fe40007ffe0ff */
[----:B------:R-:W-:Y:S01]  /*15b0*/  IADD3.X R5, PT, PT, RZ, UR9, RZ, P0, !PT ;  /* 0x00000009ff057c10 */ /* 0x000fe200087fe4ff */
[----:B--2---:R-:W-:-:S06]  /*15c0*/  FMUL.FTZ R8, R6, -1.4426950216293334961 ;  /* 0xbfb8aa3b06087820 */ /* 0x004fcc0000410000 */
[----:B------:R-:W0:Y:S02]  /*15d0*/  MUFU.EX2 R8, R8 ;  /* 0x0000000800087308 */ /* 0x000e240000000800 */
[----:B0-----:R-:W-:-:S06]  /*15e0*/  FADD.FTZ R9, R8, 1 ;  /* 0x3f80000008097421 */ /* 0x001fcc0000010000 */
[----:B------:R-:W0:Y:S02]  /*15f0*/  MUFU.RCP R9, R9 ;  /* 0x0000000900097308 */ /* 0x000e240000001000 */
[----:B0-----:R-:W-:-:S05]  /*1600*/  FMUL.FTZ R11, R6, R9 ;  /* 0x00000009060b7220 */ /* 0x001fca0000410000 */
[----:B------:R0:W-:Y:S02]  /*1610*/  STG.E desc[UR6][R4.64], R11 ;  /* 0x0000000b04007986 */ /* 0x0001e4000c101906 */
.L_x_9316:
[----:B------:R-:W-:Y:S05]  /*1620*/  BSYNC.RECONVERGENT B0 ;  /* 0x0000000000007941 */ /* 0x000fea0003800200 */
.L_x_9315:
        /* <DEDUP_REMOVED lines=300> */
.L_x_9318:
[----:B------:R-:W0:Y:S02]  /*28f0*/  LDCU.128 UR8, c[0x0][0x580] ;  /* 0x0000b000ff0877ac */ /* 0x000e240008000c00 */
[----:B0-----:R-:W-:-:S04]  /*2900*/  IADD3 R4, P0, PT, R2, UR10, RZ ;  /* 0x0000000a02047c10 */ /* 0x001fc8000ff1e0ff */
[----:B------:R-:W-:-:S05]  /*2910*/  IADD3.X R5, PT, PT, RZ, UR11, RZ, P0, !PT ;  /* 0x0000000bff057c10 */ /* 0x000fca00087fe4ff */
[----:B------:R-:W2:Y:S01]  /*2920*/  LDG.E R4, desc[UR6][R4.64] ;  /* 0x0000000604047981 */ /* 0x000ea2000c1e1900 */
[----:B------:R-:W-:-:S04]  /*2930*/  IADD3 R2, P0, PT, R3, UR8, RZ ;  /* 0x0000000803027c10 */ /* 0x000fc8000ff1e0ff */
[----:B------:R-:W-:Y:S01]  /*2940*/  IADD3.X R3, PT, PT, RZ, UR9, RZ, P0, !PT ;  /* 0x00000009ff037c10 */ /* 0x000fe200087fe4ff */
[----:B--2---:R-:W-:-:S06]  /*2950*/  FMUL.FTZ R0, R4, -1.4426950216293334961 ;  /* 0xbfb8aa3b04007820 */ /* 0x004fcc0000410000 */
[----:B------:R-:W0:Y:S02]  /*2960*/  MUFU.EX2 R0, R0 ;  /* 0x0000000000007308 */ /* 0x000e240000000800 */
[----:B0-----:R-:W-:-:S04]  /*2970*/  FADD.FTZ R6, R0, 1 ;  /* 0x3f80000000067421 */ /* 0x001fc80000010000 */
[----:B------:R-:W0:Y:S02]  /*2980*/  MUFU.RCP R7, R6 ;  /* 0x0000000600077308 */ /* 0x000e240000001000 */
[----:B0-----:R-:W-:-:S05]  /*2990*/  FMUL.FTZ R7, R4, R7 ;  /* 0x0000000704077220 */ /* 0x001fca0000410000 */
[----:B------:R-:W-:Y:S01]  /*29a0*/  STG.E desc[UR6][R2.64], R7 ;  /* 0x0000000702007986 */ /* 0x000fe2000c101906 */
[----:B------:R-:W-:Y:S05]  /*29b0*/  EXIT ;  /* 0x000000000000794d */ /* 0x000fea0003800000 */
.L_x_9319:
        /* <DEDUP_REMOVED lines=12> */
.L_x_10210:


//--------------------- .text._ZN2at6native27unrolled_elementwise_kernelIZZZNS0_61_GLOBAL__N__132982cb_23_ActivationSiluKernel_cu_1520ed90_293311silu_kernelERNS_18TensorIteratorBaseEENKUlvE_clEvENKUlvE0_clEvEUlfE_St5arrayIPcLm2EELi4E23TrivialOffsetCalculatorILi1EjESC_NS0_6memory15LoadWithoutCastENSD_16StoreWithoutCastEEEviT_T0_T2_T3_T4_T5_ --------------------------
	.section	.text._ZN2at6native27unrolled_elementwise_kernelIZZZNS0_61_GLOBAL__N__132982cb_23_ActivationSiluKernel_cu_1520ed90_293311silu_kernelERNS_18TensorIteratorBaseEENKUlvE_clEvENKUlvE0_clEvEUlfE_St5arrayIPcLm2EELi4E23TrivialOffsetCalculatorILi1EjESC_NS0_6memory15LoadWithoutCastENSD_16StoreWithoutCastEEEviT_T0_T2_T3_T4_T5_,"ax",@progbits
	.align	128
        .global         _ZN2at6native27unrolled_elementwise_kernelIZZZNS0_61_GLOBAL__N__132982cb_23_ActivationSiluKernel_cu_1520ed90_293311silu_kernelERNS_18TensorIteratorBaseEENKUlvE_clEvENKUlvE0_clEvEUlfE_St5arrayIPcLm2EELi4E23TrivialOffsetCalculatorILi1EjESC_NS0_6memory15LoadWithoutCastENSD_16StoreWithoutCastEEEviT_T0_T2_T3_T4_T5_
        .type           _ZN2at6native27unrolled_elementwise_kernelIZZZNS0_61_GLOBAL__N__132982cb_23_ActivationSiluKernel_cu_1520ed90_293311silu_kernelERNS_18TensorIteratorBaseEENKUlvE_clEvENKUlvE0_clEvEUlfE_St5arrayIPcLm2EELi4E23TrivialOffsetCalculatorILi1EjESC_NS0_6memory15LoadWithoutCastENSD_16StoreWithoutCastEEEviT_T0_T2_T3_T4_T5_,@function
        .size           _ZN2at6native27unrolled_elementwise_kernelIZZZNS0_61_GLOBAL__N__132982cb_23_ActivationSiluKernel_cu_1520ed90_293311silu_kernelERNS_18TensorIteratorBaseEENKUlvE_clEvENKUlvE0_clEvEUlfE_St5arrayIPcLm2EELi4E23TrivialOffsetCalculatorILi1EjESC_NS0_6memory15LoadWithoutCastENSD_16StoreWithoutCastEEEviT_T0_T2_T3_T4_T5_,(.L_x_10211 - _ZN2at6native27unrolled_elementwise_kernelIZZZNS0_61_GLOBAL__N__132982cb_23_ActivationSiluKernel_cu_1520ed90_293311silu_kernelERNS_18TensorIteratorBaseEENKUlvE_clEvENKUlvE0_clEvEUlfE_St5arrayIPcLm2EELi4E23TrivialOffsetCalculatorILi1EjESC_NS0_6memory15LoadWithoutCastENSD_16StoreWithoutCastEEEviT_T0_T2_T3_T4_T5_)
        .other          _ZN2at6native27unrolled_elementwise_kernelIZZZNS0_61_GLOBAL__N__132982cb_23_ActivationSiluKernel_cu_1520ed90_293311silu_kernelERNS_18TensorIteratorBaseEENKUlvE_clEvENKUlvE0_clEvEUlfE_St5arrayIPcLm2EELi4E23TrivialOffsetCalculatorILi1EjESC_NS0_6memory15LoadWithoutCastENSD_16StoreWithoutCastEEEviT_T0_T2_T3_T4_T5_,@"STO_CUDA_ENTRY STV_DEFAULT"
_ZN2at6native27unrolled_elementwise_kernelIZZZNS0_61_GLOBAL__N__132982cb_23_ActivationSiluKernel_cu_1520ed90_293311silu_kernelERNS_18TensorIteratorBaseEENKUlvE_clEvENKUlvE0_clEvEUlfE_St5arrayIPcLm2EELi4E23TrivialOffsetCalculatorILi1EjESC_NS0_6memory15LoadWithoutCastENSD_16StoreWithoutCastEEEviT_T0_T2_T3_T4_T5_:
.text._ZN2at6native27unrolled_elementwise_kernelIZZZNS0_61_GLOBAL__N__132982cb_23_ActivationSiluKernel_cu_1520ed90_293311silu_kernelERNS_18TensorIteratorBaseEENKUlvE_clEvENKUlvE0_clEvEUlfE_St5arrayIPcLm2EELi4E23TrivialOffsetCalculatorILi1EjESC_NS0_6memory15LoadWithoutCastENSD_16StoreWithoutCastEEEviT_T0_T2_T3_T4_T5_:
[----:B------:R-:W-:Y:S01]  /*0000*/  LDC R1, c[0x0][0x37c] ;  /* 0x0000df00ff017b82 */ /* 0x000fe20000000800 */
[----:B------:R-:W0:Y:S07]  /*0010*/  S2R R0, SR_CTAID.X ;  /* 0x0000000000007919 */ /* 0x000e2e0000002500 */
[----:B------:R-:W0:Y:S01]  /*0020*/  LDC R3, c[0x0][0x380] ;  /* 0x0000e000ff037b82 */ /* 0x000e220000000800 */
[----:B------:R-:W1:Y:S01]  /*0030*/  LDCU.64 UR4, c[0x0][0x358] ;  /* 0x00006b00ff0477ac */ /* 0x000e620008000a00 */
[----:B------:R-:W-:Y:S01]  /*0040*/  IMAD.MOV.U32 R10, RZ, RZ, RZ ;  /* 0x000000ffff0a7224 */ /* 0x000fe200078e00ff */
        /* <DEDUP_REMOVED lines=9> */
[----:B------:R-:W-:Y:S01]  /*00e0*/  @!P1 VIADD R11, R11, 0x80 ;  /* 0x000000800b0b9836 */ /* 0x000fe20000000000 */
[----:B------:R-:W2:Y:S04]  /*00f0*/  @!P1 LDC.64 R14, c[0x0][0x390] ;  /* 0x0000e400ff0e9b82 */ /* 0x000ea80000000a00 */
[----:B------:R-:W-:Y:S01]  /*0100*/  ISETP.GE.AND P2, PT, R11, R2, PT ;  /* 0x000000020b00720c */ /* 0x000fe20003f46270 */
[----:B0-----:R-:W-:-:S04]  /*0110*/  @!P0 IMAD.WIDE.U32 R12, R7, 0x4, R12 ;  /* 0x00000004070c8825 */ /* 0x001fc800078e000c */
[----:B------:R-:W-:-:S06]  /*0120*/  HFMA2 R7, -RZ, RZ, 0, 0 ;  /* 0x00000000ff077431 */ /* 0x000fcc00000001ff */
[----:B-1----:R0:W3:Y:S02]  /*0130*/  @!P0 LDG.E R7, desc[UR4][R12.64] ;  /* 0x000000040c078981 */ /* 0x0020e4000c1e1900 */
[----:B------:R-:W1:Y:S01]  /*0140*/  @!P2 LDC.64 R8, c[0x0][0x390] ;  /* 0x0000e400ff08ab82 */ /* 0x000e620000000a00 */
[----:B------:R-:W-:Y:S02]  /*0150*/  @!P2 LEA R19, R0, R11, 0x9 ;  /* 0x0000000b0013a211 */ /* 0x000fe400078e48ff */
[----:B------:R-:W-:Y:S01]  /*0160*/  @!P2 IADD3 R11, PT, PT, R11, 0x80, RZ ;  /* 0x000000800b0ba810 */ /* 0x000fe20007ffe0ff */
[----:B--2---:R-:W-:-:S03]  /*0170*/  @!P1 IMAD.WIDE.U32 R14, R17, 0x4, R14 ;  /* 0x00000004110e9825 */ /* 0x004fc600078e000e */
[----:B------:R-:W-:Y:S02]  /*0180*/  ISETP.GE.AND P0, PT, R11, R2, PT ;  /* 0x000000020b00720c */ /* 0x000fe40003f06270 */
[----:B------:R2:W4:Y:S11]  /*0190*/  @!P1 LDG.E R10, desc[UR4][R14.64] ;  /* 0x000000040e0a9981 */ /* 0x000536000c1e1900 */
[----:B------:R-:W5:Y:S01]  /*01a0*/  @!P0 LDC.64 R16, c[0x0][0x390] ;  /* 0x0000e400ff108b82 */ /* 0x000f620000000a00 */
[----:B-1----:R-:W-:Y:S01]  /*01b0*/  @!P2 IMAD.WIDE.U32 R18, R19, 0x4, R8 ;  /* 0x000000041312a825 */ /* 0x002fe200078e0008 */
[----:B------:R-:W-:-:S06]  /*01c0*/  CS2R R8, SRZ ;  /* 0x0000000000087805 */ /* 0x000fcc000001ff00 */
[----:B------:R-:W4:Y:S01]  /*01d0*/  @!P2 LDG.E R9, desc[UR4][R18.64] ;  /* 0x000000041209a981 */ /* 0x000f22000c1e1900 */
[----:B------:R-:W-:-:S04]  /*01e0*/  @!P0 IMAD R11, R0, 0x200, R11 ;  /* 0x00000200000b8824 */ /* 0x000fc800078e020b */
[----:B-----5:R-:W-:-:S05]  /*01f0*/  @!P0 IMAD.WIDE.U32 R16, R11, 0x4, R16 ;  /* 0x000000040b108825 */ /* 0x020fca00078e0010 */
[----:B------:R1:W5:Y:S01]  /*0200*/  @!P0 LDG.E R8, desc[UR4][R16.64] ;  /* 0x0000000410088981 */ /* 0x000362000c1e1900 */
[C---:B------:R-:W-:Y:S02]  /*0210*/  ISETP.GE.AND P1, PT, R3.reuse, R2, PT ;  /* 0x000000020300720c */ /* 0x040fe40003f26270 */
[----:B------:R-:W-:-:S04]  /*0220*/  IADD3 R11, PT, PT, R3, 0x100, RZ ;  /* 0x00000100030b7810 */ /* 0x000fc80007ffe0ff */
[----:B------:R-:W-:Y:S02]  /*0230*/  ISETP.GE.AND P3, PT, R11, R2, PT ;  /* 0x000000020b00720c */ /* 0x000fe40003f66270 */
[----:B------:R-:W-:-:S04]  /*0240*/  IADD3 R21, PT, PT, R3, 0x80, RZ ;  /* 0x0000008003157810 */ /* 0x000fc80007ffe0ff */
[----:B------:R-:W-:Y:S01]  /*0250*/  ISETP.GE.AND P2, PT, R21, R2, PT ;  /* 0x000000021500720c */ /* 0x000fe20003f46270 */
[----:B0-----:R-:W0:Y:S01]  /*0260*/  @!P1 LDC.64 R12, c[0x0][0x388] ;  /* 0x0000e200ff0c9b82 */ /* 0x001e220000000a00 */
[----:B------:R-:W-:Y:S01]  /*0270*/  BSSY.RECONVERGENT B0, `(.L_x_9320) ;  /* 0x0000023000007945 */ /* 0x000fe20003800200 */
[----:B---3--:R-:W-:-:S06]  /*0280*/  @!P1 FMUL.FTZ R11, R7, -1.4426950216293334961 ;  /* 0xbfb8aa3b070b9820 */ /* 0x008fcc0000410000 */
[----:B------:R-:W2:Y:S02]  /*0290*/  @!P1 MUFU.EX2 R11, R11 ;  /* 0x0000000b000b9308 */ /* 0x000ea40000000800 */
[----:B--2---:R-:W-:Y:S02]  /*02a0*/  @!P1 FADD.FTZ R14, R11, 1 ;  /* 0x3f8000000b0e9421 */ /* 0x004fe40000010000 */
[----:B----4-:R-:W-:-:S04]  /*02b0*/  @!P2 FMUL.FTZ R15, R10, -1.4426950216293334961 ;  /* 0xbfb8aa3b0a0fa820 */ /* 0x010fc80000410000 */
[----:B------:R-:W2:Y:S01]  /*02c0*/  @!P1 MUFU.RCP R14, R14 ;  /* 0x0000000e000e9308 */ /* 0x000ea20000001000 */
[----:B------:R-:W-:Y:S02]  /*02d0*/  VIADD R11, R3, 0x180 ;  /* 0x00000180030b7836 */ /* 0x000fe40000000000 */
[----:B------:R-:W-:-:S05]  /*02e0*/  @!P3 FMUL.FTZ R18, R9, -1.4426950216293334961 ;  /* 0xbfb8aa3b0912b820 */ /* 0x000fca0000410000 */
[----:B------:R-:W1:Y:S04]  /*02f0*/  @!P2 MUFU.EX2 R15, R15 ;  /* 0x0000000f000fa308 */ /* 0x000e680000000800 */
[----:B------:R-:W3:Y:S01]  /*0300*/  @!P3 MUFU.EX2 R18, R18 ;  /* 0x000000120012b308 */ /* 0x000ee20000000800 */
[----:B------:R-:W-:Y:S02]  /*0310*/  ISETP.GE.AND P0, PT, R11, R2, PT ;  /* 0x000000020b00720c */ /* 0x000fe40003f06270 */
[----:B------:R-:W-:Y:S01]  /*0320*/  @!P1 LEA R11, R0, R3, 0x9 ;  /* 0x00000003000b9211 */ /* 0x000fe200078e48ff */
[----:B--2---:R-:W-:-:S04]  /*0330*/  @!P1 FMUL.FTZ R6, R14, R7 ;  /* 0x000000070e069220 */ /* 0x004fc80000410000 */
[----:B0-----:R-:W-:-:S04]  /*0340*/  @!P1 IMAD.WIDE.U32 R12, R11, 0x4, R12 ;  /* 0x000000040b0c9825 */ /* 0x001fc800078e000c */
[----:B-1----:R-:W-:Y:S01]  /*0350*/  @!P2 FADD.FTZ R16, R15, 1 ;  /* 0x3f8000000f10a421 */ /* 0x002fe20000010000 */
[----:B------:R-:W-:Y:S01]  /*0360*/  @!P1 MOV R3, R21 ;  /* 0x0000001500039202 */ /* 0x000fe20000000f00 */
[----:B---3--:R-:W-:Y:S01]  /*0370*/  @!P3 FADD.FTZ R17, R18, 1 ;  /* 0x3f8000001211b421 */ /* 0x008fe20000010000 */
[----:B------:R0:W-:Y:S01]  /*0380*/  @!P1 STG.E desc[UR4][R12.64], R6 ;  /* 0x000000060c009986 */ /* 0x0001e2000c101904 */
[----:B------:R-:W1:Y:S01]  /*0390*/  @!P2 MUFU.RCP R19, R16 ;  /* 0x000000100013a308 */ /* 0x000e620000001000 */
[----:B------:R-:W-:-:S07]  /*03a0*/  ISETP.GE.AND P4, PT, R3, R2, PT ;  /* 0x000000020300720c */ /* 0x000fce0003f86270 */
[----:B------:R-:W2:Y:S01]  /*03b0*/  @!P3 MUFU.RCP R20, R17 ;  /* 0x000000110014b308 */ /* 0x000ea20000001000 */
[----:B-1----:R-:W-:Y:S01]  /*03c0*/  @!P2 FMUL.FTZ R4, R19, R10 ;  /* 0x0000000a1304a220 */ /* 0x002fe20000410000 */
[----:B--2---:R-:W-:Y:S01]  /*03d0*/  @!P3 FMUL.FTZ R5, R20, R9 ;  /* 0x000000091405b220 */ /* 0x004fe20000410000 */
[----:B-----5:R-:W-:-:S03]  /*03e0*/  @!P0 FMUL.FTZ R9, R8, -1.4426950216293334961 ;  /* 0xbfb8aa3b08098820 */ /* 0x020fc60000410000 */
[----:B0-----:R-:W-:Y:S05]  /*03f0*/  @P4 BRA `(.L_x_9321) ;  /* 0x0000000000284947 */ /* 0x001fea0003800000 */
[----:B------:R-:W0:Y:S01]  /*0400*/  LDC.64 R6, c[0x0][0x388] ;  /* 0x0000e200ff067b82 */ /* 0x000e220000000a00 */
[----:B------:R-:W-:Y:S01]  /*0410*/  LEA R11, R0, R3, 0x9 ;  /* 0x00000003000b7211 */ /* 0x000fe200078e48ff */
[----:B------:R-:W-:-:S05]  /*0420*/  VIADD R3, R3, 0x80 ;  /* 0x0000008003037836 */ /* 0x000fca0000000000 */
[----:B------:R-:W-:-:S13]  /*0430*/  ISETP.GE.AND P1, PT, R3, R2, PT ;  /* 0x000000020300720c */ /* 0x000fda0003f26270 */
[----:B------:R-:W-:Y:S02]  /*0440*/  @!P1 LEA R13, R0, R3, 0x9 ;  /* 0x00000003000d9211 */ /* 0x000fe400078e48ff */
[----:B------:R-:W-:Y:S01]  /*0450*/  @!P1 IADD3 R3, PT, PT, R3, 0x80, RZ ;  /* 0x0000008003039810 */ /* 0x000fe20007ffe0ff */
[----:B0-----:R-:W-:-:S04]  /*0460*/  IMAD.WIDE.U32 R10, R11, 0x4, R6 ;  /* 0x000000040b0a7825 */ /* 0x001fc800078e0006 */
[----:B------:R-:W-:Y:S01]  /*0470*/  @!P1 IMAD.WIDE.U32 R6, R13, 0x4, R6 ;  /* 0x000000040d069825 */ /* 0x000fe200078e0006 */
[----:B------:R0:W-:Y:S04]  /*0480*/  STG.E desc[UR4][R10.64], R4 ;  /* 0x000000040a007986 */ /* 0x0001e8000c101904 */
[----:B------:R0:W-:Y:S02]  /*0490*/  @!P1 STG.E desc[UR4][R6.64], R5 ;  /* 0x0000000506009986 */ /* 0x0001e4000c101904 */
.L_x_9321:
[----:B------:R-:W-:Y:S05]  /*04a0*/  BSYNC.RECONVERGENT B0 ;  /* 0x0000000000007941 */ /* 0x000fea0003800200 */
.L_x_9320:
[----:B------:R-:W-:Y:S01]  /*04b0*/  ISETP.GE.AND P1, PT, R3, R2, PT ;  /* 0x000000020300720c */ /* 0x000fe20003f26270 */
[----:B------:R-:W1:-:S12]  /*04c0*/  @!P0 MUFU.EX2 R9, R9 ;  /* 0x0000000900098308 */ /* 0x000e580000000800 */
[----:B------:R-:W-:Y:S05]  /*04d0*/  @P1 EXIT ;  /* 0x000000000000194d */ /* 0x000fea0003800000 */
[----:B0-----:R-:W0:Y:S01]  /*04e0*/  LDC.64 R4, c[0x0][0x388] ;  /* 0x0000e200ff047b82 */ /* 0x001e220000000a00 */
[----:B-1----:R-:W-:Y:S01]  /*04f0*/  @!P0 FADD.FTZ R9, R9, 1 ;  /* 0x3f80000009098421 */ /* 0x002fe20000010000 */
[----:B------:R-:W-:-:S05]  /*0500*/  LEA R3, R0, R3, 0x9 ;  /* 0x0000000300037211 */ /* 0x000fca00078e48ff */
[----:B------:R-:W1:Y:S01]  /*0510*/  @!P0 MUFU.RCP R9, R9 ;  /* 0x0000000900098308 */ /* 0x000e620000001000 */
[----:B0-----:R-:W-:-:S04]  /*0520*/  IMAD.WIDE.U32 R2, R3, 0x4, R4 ;  /* 0x0000000403027825 */ /* 0x001fc800078e0004 */
[----:B-1----:R-:W-:-:S05]  /*0530*/  @!P0 FMUL.FTZ R7, R9, R8 ;  /* 0x0000000809078220 */ /* 0x002fca0000410000 */
[----:B------:R-:W-:Y:S01]  /*0540*/  STG.E desc[UR4][R2.64], R7 ;  /* 0x0000000702007986 */ /* 0x000fe2000c101904 */
[----:B------:R-:W-:Y:S05]  /*0550*/  EXIT ;  /* 0x000000000000794d */ /* 0x000fea0003800000 */
.L_x_9322:
        /* <DEDUP_REMOVED lines=10> */
.L_x_10211:


//--------------------- .text._ZN2at6native29vectorized_elementwise_kernelILi2EZZZNS0_61_GLOBAL__N__132982cb_23_ActivationSiluKernel_cu_1520ed90_293311silu_kernelERNS_18TensorIteratorBaseEENKUlvE_clEvENKUlvE0_clEvEUlfE_St5arrayIPcLm2EEEEviT0_T1_ --------------------------
	.section	.text._ZN2at6native29vectorized_elementwise_kernelILi2EZZZNS0_61_GLOBAL__N__132982cb_23_ActivationSiluKernel_cu_1520ed90_293311silu_kernelERNS_18TensorIteratorBaseEENKUlvE_clEvENKUlvE0_clEvEUlfE_St5arrayIPcLm2EEEEviT0_T1_,"ax",@progbits
	.align	128
        .global         _ZN2at6native29vectorized_elementwise_kernelILi2EZZZNS0_61_GLOBAL__N__132982cb_23_ActivationSiluKernel_cu_1520ed90_293311silu_kernelERNS_18TensorIteratorBaseEENKUlvE_clEvENKUlvE0_clEvEUlfE_St5arrayIPcLm2EEEEviT0_T1_
        .type           _ZN2at6native29vectorized_elementwise_kernelILi2EZZZNS0_61_GLOBAL__N__132982cb_23_ActivationSiluKernel_cu_1520ed90_293311silu_kernelERNS_18TensorIteratorBaseEENKUlvE_clEvENKUlvE0_clEvEUlfE_St5arrayIPcLm2EEEEviT0_T1_,@function
        .size           _ZN2at6native29vectorized_elementwise_kernelILi2EZZZNS0_61_GLOBAL__N__132982cb_23_ActivationSiluKernel_cu_1520ed90_293311silu_kernelERNS_18TensorIteratorBaseEENKUlvE_clEvENKUlvE0_clEvEUlfE_St5arrayIPcLm2EEEEviT0_T1_,(.L_x_10212 - _ZN2at6native29vectorized_elementwise_kernelILi2EZZZNS0_61_GLOBAL__N__132982cb_23_ActivationSiluKernel_cu_1520ed90_293311silu_kernelERNS_18TensorIteratorBaseEENKUlvE_clEvENKUlvE0_clEvEUlfE_St5arrayIPcLm2EEEEviT0_T1_)
        .other          _ZN2at6native29vectorized_elementwise_kernelILi2EZZZNS0_61_GLOBAL__N__132982cb_23_ActivationSiluKernel_cu_1520ed90_293311silu_kernelERNS_18TensorIteratorBaseEENKUlvE_clEvENKUlvE0_clEvEUlfE_St5arrayIPcLm2EEEEviT0_T1_,@"STO_CUDA_ENTRY STV_DEFAULT"
_ZN2at6native29vectorized_elementwise_kernelILi2EZZZNS0_61_GLOBAL__N__132982cb_23_ActivationSiluKernel_cu_1520ed90_293311silu_kernelERNS_18TensorIteratorBaseEENKUlvE_clEvENKUlvE0_clEvEUlfE_St5arrayIPcLm2EEEEviT0_T1_:
.text._ZN2at6native29vectorized_elementwise_kernelILi2EZZZNS0_61_GLOBAL__N__132982cb_23_ActivationSiluKernel_cu_1520ed90_293311silu_kernelERNS_18TensorIteratorBaseEENKUlvE_clEvENKUlvE0_clEvEUlfE_St5arrayIPcLm2EEEEviT0_T1_:
        /* <DEDUP_REMOVED lines=9> */
[----:B------:R-:W-:Y:S01]  /*0090*/  HFMA2 R18, -RZ, RZ, 0, 0 ;  /* 0x00000000ff127431 */ /* 0x000fe200000001ff */
[----:B0-----:R-:W-:Y:S02]  /*00a0*/  ISETP.GE.U32.AND P1, PT, R0, R5, PT ;  /* 0x000000050000720c */ /* 0x001fe40003f26070 */
[----:B------:R-:W-:-:S11]  /*00b0*/  MOV R2, R0 ;  /* 0x0000000000027202 */ /* 0x000fd60000000f00 */
[----:B------:R-:W-:Y:S01]  /*00c0*/  @!P1 IADD3 R0, PT, PT, R2, 0x80, RZ ;  /* 0x0000008002009810 */ /* 0x000fe20007ffe0ff */
[----:B------:R-:W0:Y:S01]  /*00d0*/  @!P1 LDC.64 R12, c[0x0][0x390] ;  /* 0x0000e400ff0c9b82 */ /* 0x000e220000000a00 */
[----:B------:R-:W-:Y:S02]  /*00e0*/  @!P1 IADD3 R15, PT, PT, R3, R2, RZ ;  /* 0x00000002030f9210 */ /* 0x000fe40007ffe0ff */
[----:B------:R-:W-:-:S13]  /*00f0*/  ISETP.GE.U32.AND P2, PT, R0, R5, PT ;  /* 0x000000050000720c */ /* 0x000fda0003f46070 */
[----:B------:R-:W-:Y:S02]  /*0100*/  @!P2 IADD3 R25, PT, PT, R3, R0, RZ ;  /* 0x000000000319a210 */ /* 0x000fe40007ffe0ff */
[----:B------:R-:W-:-:S04]  /*0110*/  @!P2 IADD3 R0, PT, PT, R0, 0x80, RZ ;  /* 0x000000800000a810 */ /* 0x000fc80007ffe0ff */
[----:B------:R-:W-:Y:S01]  /*0120*/  ISETP.GE.U32.AND P3, PT, R0, R5, PT ;  /* 0x000000050000720c */ /* 0x000fe20003f66070 */
[----:B0-----:R-:W-:Y:S01]  /*0130*/  @!P1 IMAD.WIDE.U32 R12, R15, 0x4, R12 ;  /* 0x000000040f0c9825 */ /* 0x001fe200078e000c */
[----:B------:R-:W-:-:S04]  /*0140*/  MOV R22, RZ ;  /* 0x000000ff00167202 */ /* 0x000fc80000000f00 */
[----:B------:R0:W2:Y:S07]  /*0150*/  @!P1 LDG.E R18, desc[UR4][R12.64] ;  /* 0x000000040c129981 */ /* 0x0000ae000c1e1900 */
[----:B------:R-:W-:Y:S01]  /*0160*/  @!P3 IADD3 R21, PT, PT, R3, R0, RZ ;  /* 0x000000000315b210 */ /* 0x000fe20007ffe0ff */
[----:B------:R-:W1:Y:S01]  /*0170*/  @!P3 LDC.64 R16, c[0x0][0x390] ;  /* 0x0000e400ff10bb82 */ /* 0x000e620000000a00 */
[----:B------:R-:W-:-:S04]  /*0180*/  @!P3 IADD3 R0, PT, PT, R0, 0x80, RZ ;  /* 0x000000800000b810 */ /* 0x000fc80007ffe0ff */
[----:B------:R-:W-:-:S03]  /*0190*/  ISETP.GE.U32.AND P4, PT, R0, R5, PT ;  /* 0x000000050000720c */ /* 0x000fc60003f86070 */
[----:B0-----:R-:W0:Y:S10]  /*01a0*/  @!P2 LDC.64 R12, c[0x0][0x390] ;  /* 0x0000e400ff0cab82 */ /* 0x001e340000000a00 */
[----:B------:R-:W-:Y:S01]  /*01b0*/  @!P4 IADD3 R23, PT, PT, R3, R0, RZ ;  /* 0x000000000317c210 */ /* 0x000fe20007ffe0ff */
[----:B------:R-:W3:Y:S01]  /*01c0*/  @!P4 LDC.64 R28, c[0x0][0x390] ;  /* 0x0000e400ff1ccb82 */ /* 0x000ee20000000a00 */
[----:B------:R-:W-:-:S04]  /*01d0*/  @!P4 IADD3 R0, PT, PT, R0, 0x80, RZ ;  /* 0x000000800000c810 */ /* 0x000fc80007ffe0ff */
[----:B------:R-:W-:-:S13]  /*01e0*/  ISETP.GE.U32.AND P0, PT, R0, R5, PT ;  /* 0x000000050000720c */ /* 0x000fda0003f06070 */
[----:B------:R-:W-:Y:S02]  /*01f0*/  @!P0 IADD3 R15, PT, PT, R3, R0, RZ ;  /* 0x00000000030f8210 */ /* 0x000fe40007ffe0ff */
[----:B------:R-:W-:-:S04]  /*0200*/  @!P0 IADD3 R0, PT, PT, R0, 0x80, RZ ;  /* 0x0000008000008810 */ /* 0x000fc80007ffe0ff */
[----:B------:R-:W-:Y:S01]  /*0210*/  ISETP.GE.U32.AND P5, PT, R0, R5, PT ;  /* 0x000000050000720c */ /* 0x000fe20003fa6070 */
[----:B-1----:R-:W-:Y:S02]  /*0220*/  @!P3 IMAD.WIDE.U32 R16, R21, 0x4, R16 ;  /* 0x000000041510b825 */ /* 0x002fe400078e0010 */
[----:B------:R-:W1:Y:S03]  /*0230*/  @!P0 LDC.64 R20, c[0x0][0x390] ;  /* 0x0000e400ff148b82 */ /* 0x000e660000000a00 */
[----:B------:R4:W5:Y:S07]  /*0240*/  @!P3 LDG.E R22, desc[UR4][R16.64] ;  /* 0x000000041016b981 */ /* 0x00096e000c1e1900 */
[----:B------:R-:W-:-:S02]  /*0250*/  @!P5 IADD3 R27, PT, PT, R3, R0, RZ ;  /* 0x00000000031bd210 */ /* 0x000fc40007ffe0ff */
[----:B------:R-:W-:Y:S01]  /*0260*/  @!P5 IADD3 R0, PT, PT, R0, 0x80, RZ ;  /* 0x000000800000d810 */ /* 0x000fe20007ffe0ff */
[----:B---3--:R-:W-:Y:S01]  /*0270*/  @!P4 IMAD.WIDE.U32 R28, R23, 0x4, R28 ;  /* 0x00000004171cc825 */ /* 0x008fe200078e001c */
[----:B----4-:R-:W3:Y:S02]  /*0280*/  @!P5 LDC.64 R16, c[0x0][0x390] ;  /* 0x0000e400ff10db82 */ /* 0x010ee40000000a00 */
[----:B------:R-:W-:Y:S01]  /*0290*/  ISETP.GE.U32.AND P3, PT, R0, R5, PT ;  /* 0x000000050000720c */ /* 0x000fe20003f66070 */
[----:B------:R-:W-:Y:S02]  /*02a0*/  HFMA2 R23, -RZ, RZ, 0, 0 ;  /* 0x00000000ff177431 */ /* 0x000fe400000001ff */
[----:B0-----:R-:W-:-:S05]  /*02b0*/  @!P2 IMAD.WIDE.U32 R12, R25, 0x4, R12 ;  /* 0x00000004190ca825 */ /* 0x001fca00078e000c */
[----:B------:R0:W4:Y:S05]  /*02c0*/  @!P2 LDG.E R23, desc[UR4][R12.64] ;  /* 0x000000040c17a981 */ /* 0x00012a000c1e1900 */
[----:B------:R-:W-:Y:S02]  /*02d0*/  @!P3 IADD3 R25, PT, PT, R3, R0, RZ ;  /* 0x000000000319b210 */ /* 0x000fe40007ffe0ff */
[----:B------:R-:W-:-:S04]  /*02e0*/  @!P3 IADD3 R0, PT, PT, R0, 0x80, RZ ;  /* 0x000000800000b810 */ /* 0x000fc80007ffe0ff */
[----:B------:R-:W-:Y:S01]  /*02f0*/  ISETP.GE.U32.AND P1, PT, R0, R5, PT ;  /* 0x000000050000720c */ /* 0x000fe20003f26070 */
[----:B-1----:R-:W-:Y:S02]  /*0300*/  @!P0 IMAD.WIDE.U32 R20, R15, 0x4, R20 ;  /* 0x000000040f148825 */ /* 0x002fe400078e0014 */
[----:B------:R-:W1:Y:S10]  /*0310*/  @!P3 LDC.64 R14, c[0x0][0x390] ;  /* 0x0000e400ff0ebb82 */ /* 0x000e740000000a00 */
[----:B0-----:R-:W0:Y:S01]  /*0320*/  @!P1 LDC.64 R12, c[0x0][0x390] ;  /* 0x0000e400ff0c9b82 */ /* 0x001e220000000a00 */
[----:B------:R-:W-:Y:S01]  /*0330*/  MOV R24, RZ ;  /* 0x000000ff00187202 */ /* 0x000fe20000000f00 */
[----:B------:R-:W-:-:S02]  /*0340*/  HFMA2 R26, -RZ, RZ, 0, 0 ;  /* 0x00000000ff1a7431 */ /* 0x000fc400000001ff */
[----:B---3--:R-:W-:-:S03]  /*0350*/  @!P5 IMAD.WIDE.U32 R16, R27, 0x4, R16 ;  /* 0x000000041b10d825 */ /* 0x008fc600078e0010 */
[----:B------:R3:W4:Y:S01]  /*0360*/  @!P4 LDG.E R24, desc[UR4][R28.64] ;  /* 0x000000041c18c981 */ /* 0x000722000c1e1900 */
[----:B------:R-:W-:-:S03]  /*0370*/  MOV R27, RZ ;  /* 0x000000ff001b7202 */ /* 0x000fc60000000f00 */
[----:B------:R0:W4:Y:S01]  /*0380*/  @!P0 LDG.E R26, desc[UR4][R20.64] ;  /* 0x00000004141a8981 */ /* 0x000122000c1e1900 */
[----:B-1----:R-:W-:-:S03]  /*0390*/  @!P3 IMAD.WIDE.U32 R14, R25, 0x4, R14 ;  /* 0x00000004190eb825 */ /* 0x002fc600078e000e */
[----:B------:R-:W4:Y:S01]  /*03a0*/  @!P5 LDG.E R27, desc[UR4][R16.64] ;  /* 0x00000004101bd981 */ /* 0x000f22000c1e1900 */
[----:B---3--:R-:W-:Y:S01]  /*03b0*/  @!P1 IADD3 R29, PT, PT, R3, R0, RZ ;  /* 0x00000000031d9210 */ /* 0x008fe20007ffe0ff */
[----:B------:R-:W-:Y:S02]  /*03c0*/  IMAD.MOV.U32 R25, RZ, RZ, RZ ;  /* 0x000000ffff197224 */ /* 0x000fe400078e00ff */
[----:B------:R-:W-:Y:S02]  /*03d0*/  HFMA2 R0, -RZ, RZ, 0, 0 ;  /* 0x00000000ff007431 */ /* 0x000fe400000001ff */
[----:B0-----:R-:W-:Y:S02]  /*03e0*/  @!P1 IMAD.WIDE.U32 R12, R29, 0x4, R12 ;  /* 0x000000041d0c9825 */ /* 0x001fe400078e000c */
[----:B------:R0:W3:Y:S04]  /*03f0*/  @!P3 LDG.E R25, desc[UR4][R14.64] ;  /* 0x000000040e19b981 */ /* 0x0000e8000c1e1900 */
[----:B------:R1:W3:Y:S01]  /*0400*/  @!P1 LDG.E R0, desc[UR4][R12.64] ;  /* 0x000000040c009981 */ /* 0x0002e2000c1e1900 */
[----:B------:R-:W-:-:S02]  /*0410*/  ISETP.GE.U32.AND P0, PT, R2, R5, PT ;  /* 0x000000050200720c */ /* 0x000fc40003f06070 */
[----:B------:R-:W-:-:S04]  /*0420*/  IADD3 R20, PT, PT, R2, 0x100, RZ ;  /* 0x0000010002147810 */ /* 0x000fc80007ffe0ff */
[----:B------:R-:W-:Y:S02]  /*0430*/  ISETP.GE.U32.AND P4, PT, R20, R5, PT ;  /* 0x000000051400720c */ /* 0x000fe40003f86070 */
[----:B0-----:R-:W-:-:S04]  /*0440*/  IADD3 R14, PT, PT, R2, 0x80, RZ ;  /* 0x00000080020e7810 */ /* 0x001fc80007ffe0ff */
[----:B------:R-:W-:Y:S02]  /*0450*/  ISETP.GE.U32.AND P1, PT, R14, R5, PT ;  /* 0x000000050e00720c */ /* 0x000fe40003f26070 */
[----:B-1----:R-:W-:-:S04]  /*0460*/  IADD3 R12, PT, PT, R2, 0x200, RZ ;  /* 0x00000200020c7810 */ /* 0x002fc80007ffe0ff */
[----:B------:R-:W-:Y:S02]  /*0470*/  ISETP.GE.U32.AND P3, PT, R12, R5, PT ;  /* 0x000000050c00720c */ /* 0x000fe40003f66070 */
[----:B------:R-:W-:-:S04]  /*0480*/  IADD3 R28, PT, PT, R2, 0x180, RZ ;  /* 0x00000180021c7810 */ /* 0x000fc80007ffe0ff */
[----:B------:R-:W-:Y:S01]  /*0490*/  ISETP.GE.U32.AND P2, PT, R28, R5, PT ;  /* 0x000000051c00720c */ /* 0x000fe20003f46070 */
[----:B------:R-:W-:Y:S04]  /*04a0*/  BSSY.RECONVERGENT B0, `(.L_x_9324) ;  /* 0x0000060000007945 */ /* 0x000fe80003800200 */
[----:B------:R-:W-:Y:S01]  /*04b0*/  BSSY.RELIABLE B1, `(.L_x_9325) ;  /* 0x0000058000017945 */ /* 0x000fe20003800100 */
[----:B--2---:R-:W-:-:S06]  /*04c0*/  @!P0 FMUL.FTZ R16, R18, -1.4426950216293334961 ;  /* 0xbfb8aa3b12108820 */ /* 0x004fcc0000410000 */
[----:B------:R-:W0:Y:S02]  /*04d0*/  @!P0 MUFU.EX2 R16, R16 ;  /* 0x0000001000108308 */ /* 0x000e240000000800 */
[----:B0-----:R-:W-:-:S04]  /*04e0*/  @!P0 FADD.FTZ R17, R16, 1 ;  /* 0x3f80000010118421 */ /* 0x001fc80000010000 */
[----:B------:R-:W0:Y:S01]  /*04f0*/  @!P0 MUFU.RCP R13, R17 ;  /* 0x00000011000d8308 */ /* 0x000e220000001000 */
[----:B-----5:R-:W-:-:S07]  /*0500*/  @!P4 FMUL.FTZ R20, R22, -1.4426950216293334961 ;  /* 0xbfb8aa3b1614c820 */ /* 0x020fce0000410000 */
[----:B------:R-:W1:Y:S02]  /*0510*/  @!P4 MUFU.EX2 R20, R20 ;  /* 0x000000140014c308 */ /* 0x000e640000000800 */
[----:B-1----:R-:W-:Y:S01]  /*0520*/  @!P4 FADD.FTZ R21, R20, 1 ;  /* 0x3f8000001415c421 */ /* 0x002fe20000010000 */
[----:B----4-:R-:W-:-:S06]  /*0530*/  @!P1 FMUL.FTZ R20, R23, -1.4426950216293334961 ;  /* 0xbfb8aa3b17149820 */ /* 0x010fcc0000410000 */
[----:B------:R-:W1:Y:S04]  /*0540*/  @!P1 MUFU.EX2 R20, R20 ;  /* 0x0000001400149308 */ /* 0x000e680000000800 */
[----:B------:R-:W2:Y:S01]  /*0550*/  @!P4 MUFU.RCP R21, R21 ;  /* 0x000000150015c308 */ /* 0x000ea20000001000 */
[----:B0-----:R-:W-:Y:S02]  /*0560*/  @!P0 FMUL.FTZ R19, R13, R18 ;  /* 0x000000120d138220 */ /* 0x001fe40000410000 */
[----:B------:R-:W0:Y:S01]  /*0570*/  @!P0 LDC.64 R12, c[0x0][0x388] ;  /* 0x0000e200ff0c8b82 */ /* 0x000e220000000a00 */
[----:B------:R-:W-:Y:S01]  /*0580*/  IADD3 R18, PT, PT, R2, 0x280, RZ ;  /* 0x0000028002127810 */ /* 0x000fe20007ffe0ff */
[----:B-1----:R-:W-:Y:S01]  /*0590*/  @!P1 FADD.FTZ R16, R20, 1 ;  /* 0x3f80000014109421 */ /* 0x002fe20000010000 */
[----:B------:R-:W-:-:S04]  /*05a0*/  IADD3 R20, PT, PT, R2, 0x300, RZ ;  /* 0x0000030002147810 */ /* 0x000fc80007ffe0ff */
[-C--:B------:R-:W-:Y:S02]  /*05b0*/  ISETP.GE.U32.AND P5, PT, R20, R5.reuse, PT ;  /* 0x000000051400720c */ /* 0x080fe40003fa6070 */
[----:B------:R-:W-:Y:S01]  /*05c0*/  IADD3 R20, PT, PT, R2, 0x380, RZ ;  /* 0x0000038002147810 */ /* 0x000fe20007ffe0ff */
[----:B--2---:R-:W-:Y:S01]  /*05d0*/  @!P4 FMUL.FTZ R4, R21, R22 ;  /* 0x000000161504c220 */ /* 0x004fe20000410000 */
[-C--:B------:R-:W-:Y:S02]  /*05e0*/  ISETP.GE.U32.AND P6, PT, R18, R5.reuse, PT ;  /* 0x000000051200720c */ /* 0x080fe40003fc6070 */
[----:B------:R-:W-:Y:S01]  /*05f0*/  ISETP.GE.U32.AND P4, PT, R20, R5, PT ;  /* 0x000000051400720c */ /* 0x000fe20003f86070 */
[----:B------:R-:W-:Y:S01]  /*0600*/  @!P2 FMUL.FTZ R15, R24, -1.4426950216293334961 ;  /* 0xbfb8aa3b180fa820 */ /* 0x000fe20000410000 */
[----:B------:R-:W-:Y:S01]  /*0610*/  @!P0 IADD3 R21, PT, PT, R3, R2, RZ ;  /* 0x0000000203158210 */ /* 0x000fe20007ffe0ff */
[----:B------:R-:W-:-:S04]  /*0620*/  @!P3 FMUL.FTZ R28, R26, -1.4426950216293334961 ;  /* 0xbfb8aa3b1a1cb820 */ /* 0x000fc80000410000 */
[----:B0-----:R-:W-:Y:S01]  /*0630*/  @!P0 IMAD.WIDE.U32 R12, R21, 0x4, R12 ;  /* 0x00000004150c8825 */ /* 0x001fe200078e000c */
[----:B------:R0:W-:Y:S03]  /*0640*/  @!P3 MUFU.EX2 R17, R28 ;  /* 0x0000001c0011b308 */ /* 0x0001e60000000800 */
[----:B------:R-:W-:Y:S01]  /*0650*/  @!P6 FMUL.FTZ R20, R27, -1.4426950216293334961 ;  /* 0xbfb8aa3b1b14e820 */ /* 0x000fe20000410000 */
[----:B------:R-:W1:Y:S01]  /*0660*/  @!P2 MUFU.EX2 R15, R15 ;  /* 0x0000000f000fa308 */ /* 0x000e620000000800 */
[----:B---3--:R-:W-:Y:S01]  /*0670*/  @!P5 FMUL.FTZ R21, R25, -1.4426950216293334961 ;  /* 0xbfb8aa3b1915d820 */ /* 0x008fe20000410000 */
[----:B0-----:R-:W-:-:S03]  /*0680*/  @!P4 FMUL.FTZ R28, R0, -1.4426950216293334961 ;  /* 0xbfb8aa3b001cc820 */ /* 0x001fc60000410000 */
[----:B------:R-:W-:Y:S04]  /*0690*/  @!P6 MUFU.EX2 R20, R20 ;  /* 0x000000140014e308 */ /* 0x000fe80000000800 */
[----:B------:R-:W0:Y:S04]  /*06a0*/  @!P5 MUFU.EX2 R21, R21 ;  /* 0x000000150015d308 */ /* 0x000e280000000800 */
[----:B------:R-:W2:Y:S01]  /*06b0*/  @!P4 MUFU.EX2 R28, R28 ;  /* 0x0000001c001cc308 */ /* 0x000ea20000000800 */
[----:B-1----:R-:W-:Y:S01]  /*06c0*/  @!P2 FADD.FTZ R18, R15, 1 ;  /* 0x3f8000000f12a421 */ /* 0x002fe20000010000 */
[----:B------:R-:W-:-:S03]  /*06d0*/  @!P3 FADD.FTZ R17, R17, 1 ;  /* 0x3f8000001111b421 */ /* 0x000fc60000010000 */
[----:B------:R1:W-:Y:S01]  /*06e0*/  @!P2 MUFU.RCP R15, R18 ;  /* 0x00000012000fa308 */ /* 0x0003e20000001000 */
[----:B0-----:R-:W-:Y:S01]  /*06f0*/  @!P5 FADD.FTZ R22, R21, 1 ;  /* 0x3f8000001516d421 */ /* 0x001fe20000010000 */
[----:B-1----:R-:W-:Y:S01]  /*0700*/  @!P6 FADD.FTZ R18, R20, 1 ;  /* 0x3f8000001412e421 */ /* 0x002fe20000010000 */
[----:B--2---:R-:W-:Y:S01]  /*0710*/  @!P4 FADD.FTZ R29, R28, 1 ;  /* 0x3f8000001c1dc421 */ /* 0x004fe20000010000 */
[----:B------:R-:W-:-:S04]  /*0720*/  @!P0 MOV R2, R14 ;  /* 0x0000000e00028202 */ /* 0x000fc80000000f00 */
[----:B------:R-:W0:Y:S01]  /*0730*/  @!P1 MUFU.RCP R16, R16 ;  /* 0x0000001000109308 */ /* 0x000e220000001000 */
[----:B------:R1:W-:Y:S01]  /*0740*/  @!P0 STG.E desc[UR4][R12.64], R19 ;  /* 0x000000130c008986 */ /* 0x0003e2000c101904 */
[----:B------:R-:W-:-:S06]  /*0750*/  ISETP.GE.U32.AND P0, PT, R2, R5, PT ;  /* 0x000000050200720c */ /* 0x000fcc0003f06070 */
[----:B------:R-:W2:Y:S08]  /*0760*/  @!P3 MUFU.RCP R17, R17 ;  /* 0x000000110011b308 */ /* 0x000eb00000001000 */
[----:B------:R-:W3:Y:S08]  /*0770*/  @!P6 MUFU.RCP R18, R18 ;  /* 0x000000120012e308 */ /* 0x000ef00000001000 */
[----:B------:R-:W4:Y:S08]  /*0780*/  @!P5 MUFU.RCP R22, R22 ;  /* 0x000000160016d308 */ /* 0x000f300000001000 */
[----:B------:R-:W5:Y:S01]  /*0790*/  @!P4 MUFU.RCP R29, R29 ;  /* 0x0000001d001dc308 */ /* 0x000f620000001000 */
[----:B0-----:R-:W-:Y:S01]  /*07a0*/  @!P1 FMUL.FTZ R6, R16, R23 ;  /* 0x0000001710069220 */ /* 0x001fe20000410000 */
[----:B------:R-:W-:Y:S01]  /*07b0*/  @!P2 FMUL.FTZ R7, R15, R24 ;  /* 0x000000180f07a220 */ /* 0x000fe20000410000 */
[----:B--2---:R-:W-:Y:S01]  /*07c0*/  @!P3 FMUL.FTZ R8, R17, R26 ;  /* 0x0000001a1108b220 */ /* 0x004fe20000410000 */
[----:B---3--:R-:W-:Y:S01]  /*07d0*/  @!P6 FMUL.FTZ R9, R18, R27 ;  /* 0x0000001b1209e220 */ /* 0x008fe20000410000 */
[----:B----4-:R-:W-:Y:S01]  /*07e0*/  @!P5 FMUL.FTZ R10, R22, R25 ;  /* 0x00000019160ad220 */ /* 0x010fe20000410000 */
[----:B-----5:R-:W-:Y:S01]  /*07f0*/  @!P4 FMUL.FTZ R11, R29, R0 ;  /* 0x000000001d0bc220 */ /* 0x020fe20000410000 */
[----:B-1----:R-:W-:Y:S06]  /*0800*/  @P0 BRA `(.L_x_9326) ;  /* 0x0000000000300947 */ /* 0x002fec0003800000 */
[----:B------:R-:W0:Y:S01]  /*0810*/  LDC.64 R12, c[0x0][0x388] ;  /* 0x0000e200ff0c7b82 */ /* 0x000e220000000a00 */
[----:B------:R-:W-:Y:S01]  /*0820*/  IMAD.IADD R15, R3, 0x1, R2 ;  /* 0x00000001030f7824 */ /* 0x000fe200078e0202 */
        /* <DEDUP_REMOVED lines=10> */
.L_x_9326:
[----:B------:R-:W-:-:S13]  /*08d0*/  ISETP.GE.U32.AND P0, PT, R2, R5, PT ;  /* 0x000000050200720c */ /* 0x000fda0003f06070 */
[----:B------:R-:W-:Y:S05]  /*08e0*/  @P0 BRA `(.L_x_9328) ;  /* 0x0000000000300947 */ /* 0x000fea0003800000 */
[----:B0-----:R-:W0:Y:S01]  /*08f0*/  LDC.64 R12, c[0x0][0x388] ;  /* 0x0000e200ff0c7b82 */ /* 0x001e220000000a00 */
[----:B------:R-:W-:Y:S02]  /*0900*/  IADD3 R15, PT, PT, R3, R2, RZ ;  /* 0x00000002030f7210 */ /* 0x000fe40007ffe0ff */
[----:B------:R-:W-:-:S03]  /*0910*/  IADD3 R2, PT, PT, R2, 0x80, RZ ;  /* 0x0000008002027810 */ /* 0x000fc60007ffe0ff */
[----:B0-----:R-:W-:-:S05]  /*0920*/  IMAD.WIDE.U32 R12, R15, 0x4, R12 ;  /* 0x000000040f0c7825 */ /* 0x001fca00078e000c */
[----:B------:R1:W-:Y:S02]  /*0930*/  STG.E desc[UR4][R12.64], R7 ;  /* 0x000000070c007986 */ /* 0x0003e4000c101904 */
.L_x_9327:
[----:B------:R-:W-:-:S13]  /*0940*/  ISETP.GE.U32.AND P0, PT, R2, R5, PT ;  /* 0x000000050200720c */ /* 0x000fda0003f06070 */
[----:B------:R-:W-:Y:S05]  /*0950*/  @P0 BRA `(.L_x_9329) ;  /* 0x0000000000340947 */ /* 0x000fea0003800000 */
[----:B01----:R-:W0:Y:S01]  /*0960*/  LDC.64 R6, c[0x0][0x388] ;  /* 0x0000e200ff067b82 */ /* 0x003e220000000a00 */
[----:B------:R-:W-:Y:S02]  /*0970*/  IADD3 R13, PT, PT, R3, R2, RZ ;  /* 0x00000002030d7210 */ /* 0x000fe40007ffe0ff */
[----:B------:R-:W-:-:S03]  /*0980*/  IADD3 R2, PT, PT, R2, 0x80, RZ ;  /* 0x0000008002027810 */ /* 0x000fc60007ffe0ff */
[----:B0-----:R-:W-:-:S05]  /*0990*/  IMAD.WIDE.U32 R6, R13, 0x4, R6 ;  /* 0x000000040d067825 */ /* 0x001fca00078e0006 */
[----:B------:R1:W-:Y:S02]  /*09a0*/  STG.E desc[UR4][R6.64], R8 ;  /* 0x0000000806007986 */ /* 0x0003e4000c101904 */
.L_x_9328:
[----:B------:R-:W-:-:S13]  /*09b0*/  ISETP.GE.U32.AND P0, PT, R2, R5, PT ;  /* 0x000000050200720c */ /* 0x000fda0003f06070 */
[----:B------:R-:W-:Y:S05]  /*09c0*/  @P0 BREAK.RELIABLE B1 ;  /* 0x0000000000010942 */ /* 0x000fea0003800100 */
[----:B------:R-:W-:Y:S05]  /*09d0*/  @P0 BRA `(.L_x_9330) ;  /* 0x0000000000300947 */ /* 0x000fea0003800000 */
[----:B-1----:R-:W1:Y:S01]  /*09e0*/  LDC.64 R6, c[0x0][0x388] ;  /* 0x0000e200ff067b82 */ /* 0x002e620000000a00 */
[----:B0-----:R-:W-:Y:S02]  /*09f0*/  IADD3 R13, PT, PT, R3, R2, RZ ;  /* 0x00000002030d7210 */ /* 0x001fe40007ffe0ff */
[----:B------:R-:W-:-:S03]  /*0a00*/  IADD3 R2, PT, PT, R2, 0x80, RZ ;  /* 0x0000008002027810 */ /* 0x000fc60007ffe0ff */
[----:B-1----:R-:W-:-:S05]  /*0a10*/  IMAD.WIDE.U32 R6, R13, 0x4, R6 ;  /* 0x000000040d067825 */ /* 0x002fca00078e0006 */
[----:B------:R2:W-:Y:S02]  /*0a20*/  STG.E desc[UR4][R6.64], R9 ;  /* 0x0000000906007986 */ /* 0x0005e4000c101904 */
.L_x_9329:
[----:B------:R-:W-:Y:S05]  /*0a30*/  BSYNC.RELIABLE B1 ;  /* 0x0000000000017941 */ /* 0x000fea0003800100 */
.L_x_9325:
[----:B------:R-:W-:-:S13]  /*0a40*/  ISETP.GE.U32.AND P0, PT, R2, R5, PT ;  /* 0x000000050200720c */ /* 0x000fda0003f06070 */
[----:B012---:R-:W0:Y:S01]  /*0a50*/  @!P0 LDC.64 R6, c[0x0][0x388] ;  /* 0x0000e200ff068b82 */ /* 0x007e220000000a00 */
[----:B------:R-:W-:Y:S02]  /*0a60*/  @!P0 IADD3 R9, PT, PT, R3, R2, RZ ;  /* 0x0000000203098210 */ /* 0x000fe40007ffe0ff */
[----:B------:R-:W-:-:S03]  /*0a70*/  @!P0 IADD3 R2, PT, PT, R2, 0x80, RZ ;  /* 0x0000008002028810 */ /* 0x000fc60007ffe0ff */
[----:B0-----:R-:W-:-:S05]  /*0a80*/  @!P0 IMAD.WIDE.U32 R6, R9, 0x4, R6 ;  /* 0x0000000409068825 */ /* 0x001fca00078e0006 */
[----:B------:R2:W-:Y:S02]  /*0a90*/  @!P0 STG.E desc[UR4][R6.64], R10 ;  /* 0x0000000a06008986 */ /* 0x0005e4000c101904 */
.L_x_9330:
[----:B------:R-:W-:Y:S05]  /*0aa0*/  BSYNC.RECONVERGENT B0 ;  /* 0x0000000000007941 */ /* 0x000fea0003800200 */
.L_x_9324:
[----:B------:R-:W-:Y:S05]  /*0ab0*/  WARPSYNC.ALL ;  /* 0x0000000000007948 */ /* 0x000fea0003800000 */
[----:B------:R-:W-:-:S13]  /*0ac0*/  ISETP.GE.U32.AND P0, PT, R2, R5, PT ;  /* 0x000000050200720c */ /* 0x000fda0003f06070 */
[----:B------:R-:W-:Y:S05]  /*0ad0*/  @P0 EXIT ;  /* 0x000000000000094d */ /* 0x000fea0003800000 */
[----:B0-----:R-:W0:Y:S01]  /*0ae0*/  LDC.64 R4, c[0x0][0x388] ;  /* 0x0000e200ff047b82 */ /* 0x001e220000000a00 */
[----:B------:R-:W-:-:S05]  /*0af0*/  IADD3 R3, PT, PT, R3, R2, RZ ;  /* 0x0000000203037210 */ /* 0x000fca0007ffe0ff */
[----:B0-----:R-:W-:-:S05]  /*0b00*/  IMAD.WIDE.U32 R2, R3, 0x4, R4 ;  /* 0x0000000403027825 */ /* 0x001fca00078e0004 */
[----:B------:R-:W-:Y:S01]  /*0b10*/  STG.E desc[UR4][R2.64], R11 ;  /* 0x0000000b02007986 */ /* 0x000fe2000c101904 */
[----:B------:R-:W-:Y:S05]  /*0b20*/  EXIT ;  /* 0x000000000000794d */ /* 0x000fea0003800000 */
.L_x_9323:
[----:B------:R-:W0:Y:S01]  /*0b30*/  S2R R2, SR_TID.X ;  /* 0x0000000000027919 */ /* 0x000e220000002100 */
[----:B------:R-:W1:Y:S02]  /*0b40*/  LDC.64 R4, c[0x0][0x390] ;  /* 0x0000e400ff047b82 */ /* 0x000e640000000a00 */
[----:B-1----:R-:W-:-:S04]  /*0b50*/  IMAD.WIDE.U32 R4, R3, 0x4, R4 ;  /* 0x0000000403047825 */ /* 0x002fc800078e0004 */
[----:B0-----:R-:W-:-:S05]  /*0b60*/  IMAD.WIDE.U32 R12, R2, 0x8, R4 ;  /* 0x00000008020c7825 */ /* 0x001fca00078e0004 */
[----:B------:R-:W2:Y:S04]  /*0b70*/  LDG.E.64 R10, desc[UR4][R12.64] ;  /* 0x000000040c0a7981 */ /* 0x000ea8000c1e1b00 */
[----:B------:R-:W3:Y:S04]  /*0b80*/  LDG.E.64 R8, desc[UR4][R12.64+0x400] ;  /* 0x000400040c087981 */ /* 0x000ee8000c1e1b00 */
[----:B------:R-:W4:Y:S04]  /*0b90*/  LDG.E.64 R6, desc[UR4][R12.64+0x800] ;  /* 0x000800040c067981 */ /* 0x000f28000c1e1b00 */
        /* <DEDUP_REMOVED lines=31> */
[----:B0-----:R-:W-:-:S07]  /*0d90*/  FMUL.FTZ R10, R10, R17 ;  /* 0x000000110a0a7220 */ /* 0x001fce0000410000 */
[----:B------:R-:W0:Y:S01]  /*0da0*/  MUFU.RCP R0, R0 ;  /* 0x0000000000007308 */ /* 0x000e220000001000 */
[----:B-1----:R-:W-:-:S05]  /*0db0*/  FMUL.FTZ R11, R11, R14 ;  /* 0x0000000e0b0b7220 */ /* 0x002fca0000410000 */
[----:B------:R-:W-:Y:S02]  /*0dc0*/  STG.E.64 desc[UR4][R2.64], R10 ;  /* 0x0000000a02007986 */ /* 0x000fe4000c101b04 */
[----:B------:R-:W1:Y:S01]  /*0dd0*/  MUFU.RCP R19, R19 ;  /* 0x0000001300137308 */ /* 0x000e620000001000 */
[----:B--2---:R-:W-:-:S07]  /*0de0*/  FMUL.FTZ R8, R8, R15 ;  /* 0x0000000f08087220 */ /* 0x004fce0000410000 */
[----:B------:R-:W2:Y:S01]  /*0df0*/  MUFU.RCP R16, R16 ;  /* 0x0000001000107308 */ /* 0x000ea20000001000 */
[----:B0-----:R-:W-:-:S05]  /*0e00*/  FMUL.FTZ R9, R9, R0 ;  /* 0x0000000009097220 */ /* 0x001fca0000410000 */
[----:B------:R-:W-:Y:S02]  /*0e10*/  STG.E.64 desc[UR4][R2.64+0x400], R8 ;  /* 0x0004000802007986 */ /* 0x000fe4000c101b04 */
[----:B------:R-:W0:Y:S01]  /*0e20*/  MUFU.RCP R21, R20 ;  /* 0x0000001400157308 */ /* 0x000e220000001000 */
[----:B-1----:R-:W-:-:S07]  /*0e30*/  FMUL.FTZ R6, R6, R19 ;  /* 0x0000001306067220 */ /* 0x002fce0000410000 */
[----:B------:R-:W1:Y:S01]  /*0e40*/  MUFU.RCP R18, R18 ;  /* 0x0000001200127308 */ /* 0x000e620000001000 */
[----:B--2---:R-:W-:-:S05]  /*0e50*/  FMUL.FTZ R7, R7, R16 ;  /* 0x0000001007077220 */ /* 0x004fca0000410000 */
[----:B------:R-:W-:Y:S01]  /*0e60*/  STG.E.64 desc[UR4][R2.64+0x800], R6 ;  /* 0x0008000602007986 */ /* 0x000fe2000c101b04 */
[----:B0-----:R-:W-:Y:S01]  /*0e70*/  FMUL.FTZ R4, R4, R21 ;  /* 0x0000001504047220 */ /* 0x001fe20000410000 */
[----:B-1----:R-:W-:-:S05]  /*0e80*/  FMUL.FTZ R5, R5, R18 ;  /* 0x0000001205057220 */ /* 0x002fca0000410000 */
[----:B------:R-:W-:Y:S01]  /*0e90*/  STG.E.64 desc[UR4][R2.64+0xc00], R4 ;  /* 0x000c000402007986 */ /* 0x000fe2000c101b04 */
[----:B------:R-:W-:Y:S05]  /*0ea0*/  EXIT ;  /* 0x000000000000794d */ /* 0x000fea0003800000 */
.L_x_9331:
        /* <DEDUP_REMOVED lines=13> */
.L_x_10212:


//--------------------- .text._ZN2at6native29vectorized_elementwise_kernelILi4EZZZNS0_61_GLOBAL__N__132982cb_23_ActivationSiluKernel_cu_1520ed90_293311silu_kernelERNS_18TensorIteratorBaseEENKUlvE_clEvENKUlvE0_clEvEUlfE_St5arrayIPcLm2EEEEviT0_T1_ --------------------------
	.section	.text._ZN2at6native29vectorized_elementwise_kernelILi4EZZZNS0_61_GLOBAL__N__132982cb_23_ActivationSiluKernel_cu_1520ed90_293311silu_kernelERNS_18TensorIteratorBaseEENKUlvE_clEvENKUlvE0_clEvEUlfE_St5arrayIPcLm2EEEEviT0_T1_,"ax",@progbits
	.align	128
        .global         _ZN2at6native29vectorized_elementwise_kernelILi4EZZZNS0_61_GLOBAL__N__132982cb_23_ActivationSiluKernel_cu_1520ed90_293311silu_kernelERNS_18TensorIteratorBaseEENKUlvE_clEvENKUlvE0_clEvEUlfE_St5arrayIPcLm2EEEEviT0_T1_
        .type           _ZN2at6native29vectorized_elementwise_kernelILi4EZZZNS0_61_GLOBAL__N__132982cb_23_ActivationSiluKernel_cu_1520ed90_293311silu_kernelERNS_18TensorIteratorBaseEENKUlvE_clEvENKUlvE0_clEvEUlfE_St5arrayIPcLm2EEEEviT0_T1_,@function
        .size           _ZN2at6native29vectorized_elementwise_kernelILi4EZZZNS0_61_GLOBAL__N__132982cb_23_ActivationSiluKernel_cu_1520ed90_293311silu_kernelERNS_18TensorIteratorBaseEENKUlvE_clEvENKUlvE0_clEvEUlfE_St5arrayIPcLm2EEEEviT0_T1_,(.L_x_10213 - _ZN2at6native29vectorized_elementwise_kernelILi4EZZZNS0_61_GLOBAL__N__132982cb_23_ActivationSiluKernel_cu_1520ed90_293311silu_kernelERNS_18TensorIteratorBaseEENKUlvE_clEvENKUlvE0_clEvEUlfE_St5arrayIPcLm2EEEEviT0_T1_)
        .other          _ZN2at6native29vectorized_elementwise_kernelILi4EZZZNS0_61_GLOBAL__N__132982cb_23_ActivationSiluKernel_cu_1520ed90_293311silu_kernelERNS_18TensorIteratorBaseEENKUlvE_clEvENKUlvE0_clEvEUlfE_St5arrayIPcLm2EEEEviT0_T1_,@"STO_CUDA_ENTRY STV_DEFAULT"
_ZN2at6native29vectorized_elementwise_kernelILi4EZZZNS0_61_GLOBAL__N__132982cb_23_ActivationSiluKernel_cu_1520ed90_293311silu_kernelERNS_18TensorIteratorBaseEENKUlvE_clEvENKUlvE0_clEvEUlfE_St5arrayIPcLm2EEEEviT0_T1_:
.text._ZN2at6native29vectorized_elementwise_kernelILi4EZZZNS0_61_GLOBAL__N__132982cb_23_ActivationSiluKernel_cu_1520ed90_293311silu_kernelERNS_18TensorIteratorBaseEENKUlvE_clEvENKUlvE0_clEvEUlfE_St5arrayIPcLm2EEEEviT0_T1_:
        /* <DEDUP_REMOVED lines=141> */
.L_x_9335:
[----:B------:R-:W-:-:S13]  /*08d0*/  ISETP.GE.U32.AND P0, PT, R2, R5, PT ;  /* 0x000000050200720c */ /* 0x000fda0003f06070 */
[----:B------:R-:W-:Y:S05]  /*08e0*/  @P0 BRA `(.L_x_9337) ;  /* 0x0000000000300947 */ /* 0x000fea0003800000 */
[----:B0-----:R-:W0:Y:S01]  /*08f0*/  LDC.64 R12, c[0x0][0x388] ;  /* 0x0000e200ff0c7b82 */ /* 0x001e220000000a00 */
[----:B------:R-:W-:Y:S02]  /*0900*/  IADD3 R15, PT, PT, R3, R2, RZ ;  /* 0x00000002030f7210 */ /* 0x000fe40007ffe0ff */
[----:B------:R-:W-:-:S03]  /*0910*/  IADD3 R2, PT, PT, R2, 0x80, RZ ;  /* 0x0000008002027810 */ /* 0x000fc60007ffe0ff */
[----:B0-----:R-:W-:-:S05]  /*0920*/  IMAD.WIDE.U32 R12, R15, 0x4, R12 ;  /* 0x000000040f0c7825 */ /* 0x001fca00078e000c */
[----:B------:R1:W-:Y:S02]  /*0930*/  STG.E desc[UR4][R12.64], R7 ;  /* 0x000000070c007986 */ /* 0x0003e4000c101904 */
.L_x_9336:
[----:B------:R-:W-:-:S13]  /*0940*/  ISETP.GE.U32.AND P0, PT, R2, R5, PT ;  /* 0x000000050200720c */ /* 0x000fda0003f06070 */
[----:B------:R-:W-:Y:S05]  /*0950*/  @P0 BRA `(.L_x_9338) ;  /* 0x0000000000340947 */ /* 0x000fea0003800000 */
[----:B01----:R-:W0:Y:S01]  /*0960*/  LDC.64 R6, c[0x0][0x388] ;  /* 0x0000e200ff067b82 */ /* 0x003e220000000a00 */
[----:B------:R-:W-:Y:S02]  /*0970*/  IADD3 R13, PT, PT, R3, R2, RZ ;  /* 0x00000002030d7210 */ /* 0x000fe40007ffe0ff */
[----:B------:R-:W-:-:S03]  /*0980*/  IADD3 R2, PT, PT, R2, 0x80, RZ ;  /* 0x0000008002027810 */ /* 0x000fc60007ffe0ff */
[----:B0-----:R-:W-:-:S05]  /*0990*/  IMAD.WIDE.U32 R6, R13, 0x4, R6 ;  /* 0x000000040d067825 */ /* 0x001fca00078e0006 */
[----:B------:R1:W-:Y:S02]  /*09a0*/  STG.E desc[UR4][R6.64], R8 ;  /* 0x0000000806007986 */ /* 0x0003e4000c101904 */
.L_x_9337:
        /* <DEDUP_REMOVED lines=8> */
.L_x_9338:
[----:B------:R-:W-:Y:S05]  /*0a30*/  BSYNC.RELIABLE B1 ;  /* 0x0000000000017941 */ /* 0x000fea0003800100 */
.L_x_9334:
[----:B------:R-:W-:-:S13]  /*0a40*/  ISETP.GE.U32.AND P0, PT, R2, R5, PT ;  /* 0x000000050200720c */ /* 0x000fda0003f06070 */
[----:B012---:R-:W0:Y:S01]  /*0a50*/  @!P0 LDC.64 R6, c[0x0][0x388] ;  /* 0x0000e200ff068b82 */ /* 0x007e220000000a00 */
[----:B------:R-:W-:Y:S02]  /*0a60*/  @!P0 IADD3 R9, PT, PT, R3, R2, RZ ;  /* 0x0000000203098210 */ /* 0x000fe40007ffe0ff */
[----:B------:R-:W-:-:S03]  /*0a70*/  @!P0 IADD3 R2, PT, PT, R2, 0x80, RZ ;  /* 0x0000008002028810 */ /* 0x000fc60007ffe0ff */
[----:B0-----:R-:W-:-:S05]  /*0a80*/  @!P0 IMAD.WIDE.U32 R6, R9, 0x4, R6 ;  /* 0x0000000409068825 */ /* 0x001fca00078e0006 */
[----:B------:R2:W-:Y:S02]  /*0a90*/  @!P0 STG.E desc[UR4][R6.64], R10 ;  /* 0x0000000a06008986 */ /* 0x0005e4000c101904 */
.L_x_9339:
[----:B------:R-:W-:Y:S05]  /*0aa0*/  BSYNC.RECONVERGENT B0 ;  /* 0x0000000000007941 */ /* 0x000fea0003800200 */
.L_x_9333:
        /* <DEDUP_REMOVED lines=8> */
.L_x_9332:
[----:B------:R-:W0:Y:S01]  /*0b30*/  S2R R2, SR_TID.X ;  /* 0x0000000000027919 */ /* 0x000e220000002100 */
[----:B------:R-:W1:Y:S02]  /*0b40*/  LDC.64 R4, c[0x0][0x390] ;  /* 0x0000e400ff047b82 */ /* 0x000e640000000a00 */
[----:B-1----:R-:W-:-:S04]  /*0b50*/  IMAD.WIDE.U32 R4, R3, 0x4, R4 ;  /* 0x0000000403047825 */ /* 0x002fc800078e0004 */
[----:B0-----:R-:W-:-:S05]  /*0b60*/  IMAD.WIDE.U32 R12, R2, 0x10, R4 ;  /* 0x00000010020c7825 */ /* 0x001fca00078e0004 */
[----:B------:R-:W2:Y:S04]  /*0b70*/  LDG.E.128 R8, desc[UR4][R12.64] ;  /* 0x000000040c087981 */ /* 0x000ea8000c1e1d00 */
[----:B------:R0:W3:Y:S02]  /*0b80*/  LDG.E.128 R4, desc[UR4][R12.64+0x800] ;  /* 0x000800040c047981 */ /* 0x0000e4000c1e1d00 */
[----:B0-----:R-:W0:Y:S02]  /*0b90*/  LDC.64 R12, c[0x0][0x388] ;  /* 0x0000e200ff0c7b82 */ /* 0x001e240000000a00 */
[----:B0-----:R-:W-:-:S04]  /*0ba0*/  IMAD.WIDE.U32 R12, R3, 0x4, R12 ;  /* 0x00000004030c7825 */ /* 0x001fc800078e000c */
[----:B------:R-:W-:-:S04]  /*0bb0*/  IMAD.WIDE.U32 R2, R2, 0x10, R12 ;  /* 0x0000001002027825 */ /* 0x000fc800078e000c */
[----:B--2---:R-:W-:Y:S01]  /*0bc0*/  FMUL.FTZ R14, R8, -1.4426950216293334961 ;  /* 0xbfb8aa3b080e7820 */ /* 0x004fe20000410000 */
[----:B------:R-:W-:Y:S01]  /*0bd0*/  FMUL.FTZ R16, R9, -1.4426950216293334961 ;  /* 0xbfb8aa3b09107820 */ /* 0x000fe20000410000 */
[----:B------:R-:W-:Y:S01]  /*0be0*/  FMUL.FTZ R17, R10, -1.4426950216293334961 ;  /* 0xbfb8aa3b0a117820 */ /* 0x000fe20000410000 */
[----:B------:R-:W-:Y:S01]  /*0bf0*/  FMUL.FTZ R21, R11, -1.4426950216293334961 ;  /* 0xbfb8aa3b0b157820 */ /* 0x000fe20000410000 */
[----:B---3--:R-:W-:Y:S01]  /*0c00*/  FMUL.FTZ R15, R4, -1.4426950216293334961 ;  /* 0xbfb8aa3b040f7820 */ /* 0x008fe20000410000 */
[----:B------:R-:W-:Y:S01]  /*0c10*/  FMUL.FTZ R0, R5, -1.4426950216293334961 ;  /* 0xbfb8aa3b05007820 */ /* 0x000fe20000410000 */
[----:B------:R-:W-:Y:S01]  /*0c20*/  FMUL.FTZ R18, R7, -1.4426950216293334961 ;  /* 0xbfb8aa3b07127820 */ /* 0x000fe20000410000 */
[----:B------:R-:W-:Y:S01]  /*0c30*/  FMUL.FTZ R20, R6, -1.4426950216293334961 ;  /* 0xbfb8aa3b06147820 */ /* 0x000fe20000410000 */
[----:B------:R-:W0:Y:S04]  /*0c40*/  MUFU.EX2 R14, R14 ;  /* 0x0000000e000e7308 */ /* 0x000e280000000800 */
[----:B------:R-:W1:Y:S04]  /*0c50*/  MUFU.EX2 R16, R16 ;  /* 0x0000001000107308 */ /* 0x000e680000000800 */
        /* <DEDUP_REMOVED lines=19> */
[----:B-1----:R-:W-:-:S07]  /*0d90*/  FMUL.FTZ R9, R9, R16 ;  /* 0x0000001009097220 */ /* 0x002fce0000410000 */
[----:B------:R-:W1:Y:S01]  /*0da0*/  MUFU.RCP R15, R15 ;  /* 0x0000000f000f7308 */ /* 0x000e620000001000 */
[----:B--2---:R-:W-:-:S07]  /*0db0*/  FMUL.FTZ R10, R10, R17 ;  /* 0x000000110a0a7220 */ /* 0x004fce0000410000 */
[----:B------:R-:W2:Y:S01]  /*0dc0*/  MUFU.RCP R0, R0 ;  /* 0x0000000000007308 */ /* 0x000ea20000001000 */
[----:B0-----:R-:W-:-:S05]  /*0dd0*/  FMUL.FTZ R11, R11, R14 ;  /* 0x0000000e0b0b7220 */ /* 0x001fca0000410000 */
[----:B------:R-:W-:Y:S02]  /*0de0*/  STG.E.128 desc[UR4][R2.64], R8 ;  /* 0x0000000802007986 */ /* 0x000fe4000c101d04 */
[----:B------:R-:W0:Y:S01]  /*0df0*/  MUFU.RCP R21, R20 ;  /* 0x0000001400157308 */ /* 0x000e220000001000 */
[----:B-1----:R-:W-:-:S07]  /*0e00*/  FMUL.FTZ R4, R4, R15 ;  /* 0x0000000f04047220 */ /* 0x002fce0000410000 */
[----:B------:R-:W1:Y:S01]  /*0e10*/  MUFU.RCP R18, R18 ;  /* 0x0000001200127308 */ /* 0x000e620000001000 */
[----:B--2---:R-:W-:Y:S01]  /*0e20*/  FMUL.FTZ R5, R5, R0 ;  /* 0x0000000005057220 */ /* 0x004fe20000410000 */
[----:B0-----:R-:W-:Y:S01]  /*0e30*/  FMUL.FTZ R6, R6, R21 ;  /* 0x0000001506067220 */ /* 0x001fe20000410000 */
[----:B-1----:R-:W-:-:S05]  /*0e40*/  FMUL.FTZ R7, R7, R18 ;  /* 0x0000001207077220 */ /* 0x002fca0000410000 */
[----:B------:R-:W-:Y:S01]  /*0e50*/  STG.E.128 desc[UR4][R2.64+0x800], R4 ;  /* 0x0008000402007986 */ /* 0x000fe2000c101d04 */
[----:B------:R-:W-:Y:S05]  /*0e60*/  EXIT ;  /* 0x000000000000794d */ /* 0x000fea0003800000 */
.L_x_9340:
        /* <DEDUP_REMOVED lines=9> */
.L_x_10213:


//--------------------- .text._ZN2at6native29vectorized_elementwise_kernelILi8EZZZNS0_61_GLOBAL__N__132982cb_23_ActivationSiluKernel_cu_1520ed90_293311silu_kernelERNS_18TensorIteratorBaseEENKUlvE_clEvENKUlvE0_clEvEUlfE_St5arrayIPcLm2EEEEviT0_T1_ --------------------------
	.section	.text._ZN2at6native29vectorized_elementwise_kernelILi8EZZZNS0_61_GLOBAL__N__132982cb_23_ActivationSiluKernel_cu_1520ed90_293311silu_kernelERNS_18TensorIteratorBaseEENKUlvE_clEvENKUlvE0_clEvEUlfE_St5arrayIPcLm2EEEEviT0_T1_,"ax",@progbits
	.align	128
        .global         _ZN2at6native29vectorized_elementwise_kernelILi8EZZZNS0_61_GLOBAL__N__132982cb_23_ActivationSiluKernel_cu_1520ed90_293311silu_kernelERNS_18TensorIteratorBaseEENKUlvE_clEvENKUlvE0_clEvEUlfE_St5arrayIPcLm2EEEEviT0_T1_
        .type           _ZN2at6native29vectorized_elementwise_kernelILi8EZZZNS0_61_GLOBAL__N__132982cb_23_ActivationSiluKernel_cu_1520ed90_293311silu_kernelERNS_18TensorIteratorBaseEENKUlvE_clEvENKUlvE0_clEvEUlfE_St5arrayIPcLm2EEEEviT0_T1_,@function
        .size           _ZN2at6native29vectorized_elementwise_kernelILi8EZZZNS0_61_GLOBAL__N__132982cb_23_ActivationSiluKernel_cu_1520ed90_293311silu_kernelERNS_18TensorIteratorBaseEENKUlvE_clEvENKUlvE0_clEvEUlfE_St5arrayIPcLm2EEEEviT0_T1_,(.L_x_10214 - _ZN2at6native29vectorized_elementwise_kernelILi8EZZZNS0_61_GLOBAL__N__132982cb_23_ActivationSiluKernel_cu_1520ed90_293311silu_kernelERNS_18TensorIteratorBaseEENKUlvE_clEvENKUlvE0_clEvEUlfE_St5arrayIPcLm2EEEEviT0_T1_)
        .other          _ZN2at6native29vectorized_elementwise_kernelILi8EZZZNS0_61_GLOBAL__N__132982cb_23_ActivationSiluKernel_cu_1520ed90_293311silu_kernelERNS_18TensorIteratorBaseEENKUlvE_clEvENKUlvE0_clEvEUlfE_St5arrayIPcLm2EEEEviT0_T1_,@"STO_CUDA_ENTRY STV_DEFAULT"
_ZN2at6native29vectorized_elementwise_kernelILi8EZZZNS0_61_GLOBAL__N__132982cb_23_ActivationSiluKernel_cu_1520ed90_293311silu_kernelERNS_18TensorIteratorBaseEENKUlvE_clEvENKUlvE0_clEvEUlfE_St5arrayIPcLm2EEEEviT0_T1_:
.text._ZN2at6native29vectorized_elementwise_kernelILi8EZZZNS0_61_GLOBAL__N__132982cb_23_ActivationSiluKernel_cu_1520ed90_293311silu_kernelERNS_18TensorIteratorBaseEENKUlvE_clEvENKUlvE0_clEvEUlfE_St5arrayIPcLm2EEEEviT0_T1_:
[----:B------:R-:W-:Y:S01]  /*0000*/  LDC R1, c[0x0][0x37c] ;  /* 0x0000df00ff017b82 */ /* 0x000fe20000000800 */
[----:B------:R-:W-:Y:S05]  /*0010*/  EXIT ;  /* 0x000000000000794d */ /* 0x000fea0003800000 */
.L_x_9341:
        /* <DEDUP_REMOVED lines=14> */
.L_x_10214:


//--------------------- .text._ZN2at6native18elementwise_kernelILi128ELi4EZNS0_15gpu_kernel_implIZZZNS0_61_GLOBAL__N__132982cb_23_ActivationSiluKernel_cu_1520ed90_293311silu_kernelERNS_18TensorIteratorBaseEENKUlvE_clEvENKUlvE_clEvEUldE_EEvS5_RKT_EUliE_EEviT1_ --------------------------
	.section	.text._ZN2at6native18elementwise_kernelILi128ELi4EZNS0_15gpu_kernel_implIZZZNS0_61_GLOBAL__N__132982cb_23_ActivationSiluKernel_cu_1520ed90_293311silu_kernelERNS_18TensorIteratorBaseEENKUlvE_clEvENKUlvE_clEvEUldE_EEvS5_RKT_EUliE_EEviT1_,"ax",@progbits
	.align	128
        .global         _ZN2at6native18elementwise_kernelILi128ELi4EZNS0_15gpu_kernel_implIZZZNS0_61_GLOBAL__N__132982cb_23_ActivationSiluKernel_cu_1520ed90_293311silu_kernelERNS_18TensorIteratorBaseEENKUlvE_clEvENKUlvE_clEvEUldE_EEvS5_RKT_EUliE_EEviT1_
        .type           _ZN2at6native18elementwise_kernelILi128ELi4EZNS0_15gpu_kernel_implIZZZNS0_61_GLOBAL__N__132982cb_23_ActivationSiluKernel_cu_1520ed90_293311silu_kernelERNS_18TensorIteratorBaseEENKUlvE_clEvENKUlvE_clEvEUldE_EEvS5_RKT_EUliE_EEviT1_,@function
        .size           _ZN2at6native18elementwise_kernelILi128ELi4EZNS0_15gpu_kernel_implIZZZNS0_61_GLOBAL__N__132982cb_23_ActivationSiluKernel_cu_1520ed90_293311silu_kernelERNS_18TensorIteratorBaseEENKUlvE_clEvENKUlvE_clEvEUldE_EEvS5_RKT_EUliE_EEviT1_,(.L_x_10146 - _ZN2at6native18elementwise_kernelILi128ELi4EZNS0_15gpu_kernel_implIZZZNS0_61_GLOBAL__N__132982cb_23_ActivationSiluKernel_cu_1520ed90_293311silu_kernelERNS_18TensorIteratorBaseEENKUlvE_clEvENKUlvE_clEvEUldE_EEvS5_RKT_EUliE_EEviT1_)
        .other          _ZN2at6native18elementwise_kernelILi128ELi4EZNS0_15gpu_kernel_implIZZZNS0_61_GLOBAL__N__132982cb_23_ActivationSiluKernel_cu_1520ed90_293311silu_kernelERNS_18TensorIteratorBaseEENKUlvE_clEvENKUlvE_clEvEUldE_EEvS5_RKT_EUliE_EEviT1_,@"STO_CUDA_ENTRY STV_DEFAULT"
_ZN2at6native18elementwise_kernelILi128ELi4EZNS0_15gpu_kernel_implIZZZNS0_61_GLOBAL__N__132982cb_23_ActivationSiluKernel_cu_1520ed90_293311silu_kernelERNS_18TensorIteratorBaseEENKUlvE_clEvENKUlvE_clEvEUldE_EEvS5_RKT_EUliE_EEviT1_:
.text._ZN2at6native18elementwise_kernelILi128ELi4EZNS0_15gpu_kernel_implIZZZNS0_61_GLOBAL__N__132982cb_23_ActivationSiluKernel_cu_1520ed90_293311silu_kernelERNS_18TensorIteratorBaseEENKUlvE_clEvENKUlvE_clEvEUldE_EEvS5_RKT_EUliE_EEviT1_:
        /* <DEDUP_REMOVED lines=319> */
.L_x_9344:
        /* <DEDUP_REMOVED lines=18> */
.L_x_9349:
[----:B------:R-:W2:Y:S02]  /*1510*/  LDG.E.U8 R2, desc[UR36][R2.64] ;  /* 0x0000002402027981 */ /* 0x000ea4000c1e1100 */
[----:B--2---:R4:W0:Y:S02]  /*1520*/  I2F.F64.U16 R10, R2 ;  /* 0x00000002000a7312 */ /* 0x0048240000101800 */
[----:B0---4-:R-:W-:Y:S05]  /*1530*/  BRA `(.L_x_9351) ;  /* 0x0000000c00607947 */ /* 0x011fea0003800000 */
.L_x_9348:
        /* <DEDUP_REMOVED lines=9> */
.L_x_9353:
[----:B------:R-:W2:Y:S02]  /*15d0*/  LDG.E R2, desc[UR36][R2.64] ;  /* 0x0000002402027981 */ /* 0x000ea4000c1e1900 */
[----:B--2---:R4:W0:Y:S02]  /*15e0*/  I2F.F64 R10, R2 ;  /* 0x00000002000a7312 */ /* 0x0048240000201c00 */
[----:B0---4-:R-:W-:Y:S05]  /*15f0*/  BRA `(.L_x_9351) ;  /* 0x0000000c00307947 */ /* 0x011fea0003800000 */
.L_x_9352:
[----:B------:R-:W2:Y:S02]  /*1600*/  LDG.E.U16 R2, desc[UR36][R2.64] ;  /* 0x0000002402027981 */ /* 0x000ea4000c1e1500 */
[----:B--2---:R4:W0:Y:S02]  /*1610*/  I2F.F64.S16 R10, R2 ;  /* 0x00000002000a7312 */ /* 0x0048240000101c00 */
[----:B0---4-:R-:W-:Y:S05]  /*1620*/  BRA `(.L_x_9351) ;  /* 0x0000000c00247947 */ /* 0x011fea0003800000 */
.L_x_9347:
        /* <DEDUP_REMOVED lines=10> */
.L_x_9355:
[----:B------:R-:W2:Y:S02]  /*16d0*/  LDG.E.U16 R0, desc[UR36][R2.64] ;  /* 0x0000002402007981 */ /* 0x000ea4000c1e1500 */
[----:B--2---:R-:W-:-:S05]  /*16e0*/  HADD2.F32 R0, -RZ, R0.H0_H0 ;  /* 0x20000000ff007230 */ /* 0x004fca0000004100 */
[----:B------:R-:W-:-:S04]  /*16f0*/  FMUL.FTZ R0, R0, 1 ;  /* 0x3f80000000007820 */ /* 0x000fc80000410000 */
[----:B------:R3:W4:Y:S02]  /*1700*/  F2F.F64.F32 R10, R0 ;  /* 0x00000000000a7310 */ /* 0x0007240000201800 */
[----:B---34-:R-:W-:Y:S05]  /*1710*/  BRA `(.L_x_9351) ;  /* 0x0000000800e87947 */ /* 0x018fea0003800000 */
.L_x_9354:
        /* <DEDUP_REMOVED lines=10> */
.L_x_9357:
[----:B------:R-:W2:Y:S02]  /*17c0*/  LDG.E.U16 R2, desc[UR36][R2.64] ;  /* 0x0000002402027981 */ /* 0x000ea4000c1e1500 */
[----:B--2---:R-:W-:-:S05]  /*17d0*/  HADD2.F32 R0, -RZ, R2.H0_H0 ;  /* 0x20000002ff007230 */ /* 0x004fca0000004100 */
[----:B------:R-:W-:-:S04]  /*17e0*/  FMUL.FTZ R0, R0, 1 ;  /* 0x3f80000000007820 */ /* 0x000fc80000410000 */
[----:B------:R4:W0:Y:S02]  /*17f0*/  F2F.F64.F32 R10, R0 ;  /* 0x00000000000a7310 */ /* 0x0008240000201800 */
[----:B0---4-:R-:W-:Y:S05]  /*1800*/  BRA `(.L_x_9351) ;  /* 0x0000000800ac7947 */ /* 0x011fea0003800000 */
.L_x_9356:
[----:B------:R3:W5:Y:S01]  /*1810*/  LDG.E.64 R10, desc[UR36][R2.64] ;  /* 0x00000024020a7981 */ /* 0x000762000c1e1b00 */
[----:B------:R-:W-:Y:S05]  /*1820*/  BRA `(.L_x_9351) ;  /* 0x0000000800a47947 */ /* 0x000fea0003800000 */
.L_x_9346:
        /* <DEDUP_REMOVED lines=13> */
.L_x_9360:
[----:B------:R2:W5:Y:S01]  /*1900*/  LDG.E.64 R10, desc[UR36][R2.64] ;  /* 0x00000024020a7981 */ /* 0x000562000c1e1b00 */
[----:B------:R-:W-:Y:S05]  /*1910*/  BRA `(.L_x_9351) ;  /* 0x0000000800687947 */ /* 0x000fea0003800000 */
.L_x_9359:
        /* <DEDUP_REMOVED lines=27> */
.L_x_9362:
[----:B------:R-:W2:Y:S02]  /*1ad0*/  LDG.E.U8 R2, desc[UR36][R2.64] ;  /* 0x0000002402027981 */ /* 0x000ea4000c1e1100 */
        /* <DEDUP_REMOVED lines=13> */
.L_x_9361:
[----:B------:R-:W2:Y:S02]  /*1bb0*/  LDG.E.U16 R0, desc[UR36][R2.64] ;  /* 0x0000002402007981 */ /* 0x000ea4000c1e1500 */
[----:B--2---:R-:W-:-:S04]  /*1bc0*/  IMAD.U32 R0, R0, 0x10000, RZ ;  /* 0x0001000000007824 */ /* 0x004fc800078e00ff */
[----:B------:R-:W-:-:S04]  /*1bd0*/  FMUL.FTZ R0, R0, 1 ;  /* 0x3f80000000007820 */ /* 0x000fc80000410000 */
[----:B------:R2:W3:Y:S02]  /*1be0*/  F2F.F64.F32 R10, R0 ;  /* 0x00000000000a7310 */ /* 0x0004e40000201800 */
[----:B--23--:R-:W-:Y:S05]  /*1bf0*/  BRA `(.L_x_9351) ;  /* 0x0000000400b07947 */ /* 0x00cfea0003800000 */
.L_x_9358:
        /* <DEDUP_REMOVED lines=11> */
.L_x_9365:
        /* <DEDUP_REMOVED lines=21> */
.L_x_9367:
[----:B------:R-:W-:Y:S05]  /*1e00*/  BSYNC.RECONVERGENT B0 ;  /* 0x0000000000007941 */ /* 0x000fea0003800200 */
.L_x_9366:
[----:B------:R-:W-:Y:S02]  /*1e10*/  SHF.L.U32 R0, R0, 0x14, RZ ;  /* 0x0000001400007819 */ /* 0x000fe400000006ff */
[----:B------:R-:W-:-:S04]  /*1e20*/  LEA R2, R2, 0x3b800000, 0x17 ;  /* 0x3b80000002027811 */ /* 0x000fc800078eb8ff */
[----:B------:R-:W-:-:S05]  /*1e30*/  LOP3.LUT R0, R2, R0, R7, 0xfe, !PT ;  /* 0x0000000002007212 */ /* 0x000fca00078efe07 */
[----:B------:R-:W-:-:S04]  /*1e40*/  FMUL.FTZ R0, R0, 1 ;  /* 0x3f80000000007820 */ /* 0x000fc80000410000 */
[----:B------:R2:W3:Y:S02]  /*1e50*/  F2F.F64.F32 R10, R0 ;  /* 0x00000000000a7310 */ /* 0x0004e40000201800 */
[----:B--23--:R-:W-:Y:S05]  /*1e60*/  BRA `(.L_x_9351) ;  /* 0x0000000400147947 */ /* 0x00cfea0003800000 */
.L_x_9364:
        /* <DEDUP_REMOVED lines=21> */
.L_x_9369:
[----:B------:R-:W-:Y:S05]  /*1fc0*/  BSYNC.RECONVERGENT B0 ;  /* 0x0000000000007941 */ /* 0x000fea0003800200 */
.L_x_9368:
[----:B------:R-:W-:Y:S01]  /*1fd0*/  IMAD.SHL.U32 R0, R0, 0x200000, RZ ;  /* 0x0020000000007824 */ /* 0x000fe200078e00ff */
[----:B------:R-:W-:-:S04]  /*1fe0*/  LEA R2, R2, 0x37800000, 0x17 ;  /* 0x3780000002027811 */ /* 0x000fc800078eb8ff */
[----:B------:R-:W-:-:S05]  /*1ff0*/  LOP3.LUT R0, R2, R0, R7, 0xfe, !PT ;  /* 0x0000000002007212 */ /* 0x000fca00078efe07 */
[----:B------:R-:W-:-:S04]  /*2000*/  FMUL.FTZ R0, R0, 1 ;  /* 0x3f80000000007820 */ /* 0x000fc80000410000 */
[----:B------:R2:W3:Y:S02]  /*2010*/  F2F.F64.F32 R10, R0 ;  /* 0x00000000000a7310 */ /* 0x0004e40000201800 */
[----:B--23--:R-:W-:Y:S05]  /*2020*/  BRA `(.L_x_9351) ;  /* 0x0000000000a47947 */ /* 0x00cfea0003800000 */
.L_x_9363:
[----:B------:R-:W-:-:S09]  /*2030*/  UISETP.NE.AND UP0, UPT, UR4, 0x1c, UPT ;  /* 0x0000001c0400788c */ /* 0x000fd2000bf05270 */
[----:B------:R-:W-:Y:S05]  /*2040*/  BRA.U !UP0, `(.L_x_9370) ;  /* 0x0000000108947547 */ /* 0x000fea000b800000 */
[----:B------:R-:W-:-:S09]  /*2050*/  UISETP.NE.AND UP0, UPT, UR4, 0x1d, UPT ;  /* 0x0000001d0400788c */ /* 0x000fd2000bf05270 */
[----:B------:R-:W-:Y:S05]  /*2060*/  BRA.U !UP0, `(.L_x_9371) ;  /* 0x0000000108807547 */ /* 0x000fea000b800000 */
[----:B------:R-:W-:-:S09]  /*2070*/  UISETP.NE.AND UP0, UPT, UR4, 0x2c, UPT ;  /* 0x0000002c0400788c */ /* 0x000fd2000bf05270 */
[----:B------:R-:W-:Y:S05]  /*2080*/  BRA.U !UP0, `(.L_x_9372) ;  /* 0x0000000108487547 */ /* 0x000fea000b800000 */
.L_x_9350:
        /* <DEDUP_REMOVED lines=16> */
.L_x_9373:
[----:B------:R-:W-:Y:S01]  /*2190*/  CS2R R10, SRZ ;  /* 0x00000000000a7805 */ /* 0x000fe2000001ff00 */
[----:B------:R-:W-:Y:S06]  /*21a0*/  BRA `(.L_x_9351) ;  /* 0x0000000000447947 */ /* 0x000fec0003800000 */
.L_x_9372:
[----:B------:R-:W2:Y:S01]  /*21b0*/  LDG.E.U8 R0, desc[UR36][R2.64] ;  /* 0x0000002402007981 */ /* 0x000ea2000c1e1100 */
[----:B------:R-:W-:Y:S01]  /*21c0*/  MOV R10, 0x0 ;  /* 0x00000000000a7802 */ /* 0x000fe20000000f00 */
        /* <DEDUP_REMOVED lines=10> */
.L_x_9371:
[----:B------:R-:W2:Y:S02]  /*2270*/  LDG.E.64 R10, desc[UR36][R2.64] ;  /* 0x00000024020a7981 */ /* 0x000ea4000c1e1b00 */
[----:B--2---:R-:W2:Y:S02]  /*2280*/  I2F.F64.U64 R10, R10 ;  /* 0x0000000a000a7312 */ /* 0x004ea40000301800 */
[----:B--2---:R-:W-:Y:S05]  /*2290*/  BRA `(.L_x_9351) ;  /* 0x0000000000087947 */ /* 0x004fea0003800000 */
.L_x_9370:
[----:B------:R-:W2:Y:S02]  /*22a0*/  LDG.E R2, desc[UR36][R2.64] ;  /* 0x0000002402027981 */ /* 0x000ea4000c1e1900 */
[----:B--2---:R0:W1:Y:S02]  /*22b0*/  I2F.F64.U32 R10, R2 ;  /* 0x00000002000a7312 */ /* 0x0040640000201800 */
.L_x_9351:
[----:B------:R-:W-:Y:S05]  /*22c0*/  BSYNC.RECONVERGENT B6 ;  /* 0x0000000000067941 */ /* 0x000fea0003800200 */
.L_x_9345:
[----:B0-23--:R-:W-:Y:S01]  /*22d0*/  IMAD.MOV.U32 R2, RZ, RZ, 0x652b82fe ;  /* 0x652b82feff027424 */ /* 0x00dfe200078e00ff */
[----:B------:R-:W-:Y:S01]  /*22e0*/  MOV R3, 0x3ff71547 ;  /* 0x3ff7154700037802 */ /* 0x000fe20000000f00 */
[----:B------:R-:W-:Y:S01]  /*22f0*/  UMOV UR4, 0xfefa39ef ;  /* 0xfefa39ef00047882 */ /* 0x000fe20000000000 */
[----:B------:R-:W-:Y:S01]  /*2300*/  UMOV UR5, 0x3fe62e42 ;  /* 0x3fe62e4200057882 */ /* 0x000fe20000000000 */
[----:B-1---5:R-:W0:Y:S01]  /*2310*/  DADD R4, -RZ, -R10 ;  /* 0x00000000ff047229 */ /* 0x022e22000000090a */
        /* <DEDUP_REMOVED lines=119> */
.L_x_9375:
[----:B------:R-:W-:Y:S05]  /*2a90*/  BSYNC.RECONVERGENT B0 ;  /* 0x0000000000007941 */ /* 0x000fea0003800200 */
.L_x_9374:
[----:B01----:R-:W0:Y:S01]  /*2aa0*/  DADD R2, R4, 1 ;  /* 0x3ff0000004027429 */ /* 0x003e220000000000 */
[----:B------:R-:W1:Y:S01]  /*2ab0*/  LDCU.64 UR4, c[0x0][0x580] ;  /* 0x0000b000ff0477ac */ /* 0x000e620008000a00 */
[----:B0-----:R-:W0:Y:S01]  /*2ac0*/  MUFU.RCP64H R5, R3 ;  /* 0x0000000300057308 */ /* 0x001e220000001800 */
[----:B------:R-:W-:Y:S01]  /*2ad0*/  IMAD.MOV.U32 R4, RZ, RZ, 0x1 ;  /* 0x00000001ff047424 */ /* 0x000fe200078e00ff */
[----:B------:R-:W-:Y:S01]  /*2ae0*/  FSETP.GEU.AND P2, PT, |R11|, 6.5827683646048100446e-37, PT ;  /* 0x036000000b00780b */ /* 0x000fe20003f4e200 */
[----:B------:R-:W-:Y:S01]  /*2af0*/  BSSY.RECONVERGENT B0, `(.L_x_9376) ;  /* 0x0000030000007945 */ /* 0x000fe20003800200 */
[----:B-1----:R-:W-:-:S05]  /*2b00*/  IADD3 R22, P1, PT, R22, UR4, RZ ;  /* 0x0000000416167c10 */ /* 0x002fca000ff3e0ff */
[----:B------:R-:W-:-:S15]  /*2b10*/  IMAD.X R23, RZ, RZ, UR5, P1 ;  /* 0x00000005ff177e24 */ /* 0x000fde00088e06ff */
[----:B------:R-:W-:-:S15]  /*2b20*/  NOP ;  /* 0x0000000000007918 */ /* 0x000fde0000000000 */
[----:B------:R-:W-:-:S15]  /*2b30*/  NOP ;  /* 0x0000000000007918 */ /* 0x000fde0000000000 */
[----:B------:R-:W-:-:S08]  /*2b40*/  NOP ;  /* 0x0000000000007918 */ /* 0x000fd00000000000 */
        /* <DEDUP_REMOVED lines=39> */
[----:B------:R-:W-:Y:S02]  /*2dc0*/  MOV R9, R3 ;  /* 0x0000000300097202 */ /* 0x000fe40000000f00 */
[----:B------:R-:W-:-:S07]  /*2dd0*/  MOV R0, 0x2df0 ;  /* 0x00002df000007802 */ /* 0x000fce0000000f00 */
[----:B------:R-:W-:Y:S05]  /*2de0*/  CALL.REL.NOINC `($__internal_18_$__cuda_sm20_div_rn_f64_full) ;  /* 0x000000d4002c7944 */ /* 0x000fea0003c00000 */
.L_x_9377:
[----:B------:R-:W-:Y:S05]  /*2df0*/  BSYNC.RECONVERGENT B0 ;  /* 0x0000000000007941 */ /* 0x000fea0003800200 */
.L_x_9376:
        /* <DEDUP_REMOVED lines=14> */
.L_x_9381:
[----:B------:R-:W0:Y:S02]  /*2ee0*/  F2I.S64.F64.TRUNC R4, R4 ;  /* 0x0000000400047311 */ /* 0x000e24000030d900 */
[----:B0-----:R-:W-:-:S05]  /*2ef0*/  IMAD.MOV.U32 R3, RZ, RZ, R4 ;  /* 0x000000ffff037224 */ /* 0x001fca00078e0004 */
[----:B------:R0:W-:Y:S01]  /*2f00*/  STG.E.U8 desc[UR36][R22.64], R3 ;  /* 0x0000000316007986 */ /* 0x0001e2000c101124 */
[----:B------:R-:W-:Y:S05]  /*2f10*/  BRA `(.L_x_9383) ;  /* 0x0000001000847947 */ /* 0x000fea0003800000 */
.L_x_9380:
        /* <DEDUP_REMOVED lines=9> */
.L_x_9385:
[----:B------:R-:W0:Y:S02]  /*2fb0*/  F2I.F64.TRUNC R5, R4 ;  /* 0x0000000400057311 */ /* 0x000e24000030d100 */
[----:B0-----:R0:W-:Y:S01]  /*2fc0*/  STG.E desc[UR36][R22.64], R5 ;  /* 0x0000000516007986 */ /* 0x0011e2000c101924 */
[----:B------:R-:W-:Y:S05]  /*2fd0*/  BRA `(.L_x_9383) ;  /* 0x0000001000547947 */ /* 0x000fea0003800000 */
.L_x_9384:
[----:B------:R-:W0:Y:S02]  /*2fe0*/  F2I.F64.TRUNC R5, R4 ;  /* 0x0000000400057311 */ /* 0x000e24000030d100 */
[----:B0-----:R0:W-:Y:S01]  /*2ff0*/  STG.E.U16 desc[UR36][R22.64], R5 ;  /* 0x0000000516007986 */ /* 0x0011e2000c101524 */
[----:B------:R-:W-:Y:S05]  /*3000*/  BRA `(.L_x_9383) ;  /* 0x0000001000487947 */ /* 0x000fea0003800000 */
.L_x_9379:
        /* <DEDUP_REMOVED lines=17> */
.L_x_9387:
        /* <DEDUP_REMOVED lines=12> */
.L_x_9386:
        /* <DEDUP_REMOVED lines=18> */
.L_x_9389:
        /* <DEDUP_REMOVED lines=13> */
.L_x_9388:
[----:B------:R0:W-:Y:S01]  /*33d0*/  STG.E.64 desc[UR36][R22.64], R4 ;  /* 0x0000000416007986 */ /* 0x0001e2000c101b24 */
[----:B------:R-:W-:Y:S05]  /*33e0*/  BRA `(.L_x_9383) ;  /* 0x0000000c00507947 */ /* 0x000fea0003800000 */
.L_x_9378:
        /* <DEDUP_REMOVED lines=12> */
.L_x_9392:
[----:B------:R-:W-:-:S05]  /*34b0*/  CS2R R6, SRZ ;  /* 0x0000000000067805 */ /* 0x000fca000001ff00 */
[----:B------:R3:W-:Y:S01]  /*34c0*/  STG.E.128 desc[UR36][R22.64], R4 ;  /* 0x0000000416007986 */ /* 0x0007e2000c101d24 */
[----:B------:R-:W-:Y:S05]  /*34d0*/  BRA `(.L_x_9383) ;  /* 0x0000000c00147947 */ /* 0x000fea0003800000 */
.L_x_9391:
        /* <DEDUP_REMOVED lines=27> */
.L_x_9396:
[----:B------:R-:W-:Y:S05]  /*3690*/  BSYNC.RECONVERGENT B0 ;  /* 0x0000000000007941 */ /* 0x000fea0003800200 */
.L_x_9395:
[----:B------:R-:W-:-:S05]  /*36a0*/  LOP3.LUT R3, R0, 0x80, R3, 0xf8, !PT ;  /* 0x0000008000037812 */ /* 0x000fca00078ef803 */
[----:B------:R0:W-:Y:S01]  /*36b0*/  STG.E.U8 desc[UR36][R22.64], R3 ;  /* 0x0000000316007986 */ /* 0x0001e2000c101124 */
[----:B------:R-:W-:Y:S05]  /*36c0*/  BRA `(.L_x_9383) ;  /* 0x0000000800987947 */ /* 0x000fea0003800000 */
.L_x_9394:
        /* <DEDUP_REMOVED lines=23> */
.L_x_9398:
[----:B------:R-:W-:Y:S05]  /*3840*/  BSYNC.RECONVERGENT B0 ;  /* 0x0000000000007941 */ /* 0x000fea0003800200 */
.L_x_9397:
[----:B------:R-:W-:-:S05]  /*3850*/  LOP3.LUT R3, R0, 0x80, R3, 0xf8, !PT ;  /* 0x0000008000037812 */ /* 0x000fca00078ef803 */
[----:B------:R1:W-:Y:S01]  /*3860*/  STG.E.U8 desc[UR36][R22.64], R3 ;  /* 0x0000000316007986 */ /* 0x0003e2000c101124 */
[----:B------:R-:W-:Y:S05]  /*3870*/  BRA `(.L_x_9383) ;  /* 0x00000008002c7947 */ /* 0x000fea0003800000 */
.L_x_9393:
        /* <DEDUP_REMOVED lines=12> */
.L_x_9390:
        /* <DEDUP_REMOVED lines=11> */
.L_x_9401:
        /* <DEDUP_REMOVED lines=21> */
.L_x_9404:
[----:B------:R-:W-:-:S04]  /*3b40*/  SHF.R.U32.HI R0, RZ, 0x14, R3 ;  /* 0x00000014ff007819 */ /* 0x000fc80000011603 */
[----:B------:R-:W-:-:S04]  /*3b50*/  LOP3.LUT R0, R0, 0x1, RZ, 0xc0, !PT ;  /* 0x0000000100007812 */ /* 0x000fc800078ec0ff */
[----:B------:R-:W-:-:S04]  /*3b60*/  IADD3 R0, PT, PT, R3, 0x487ffff, R0 ;  /* 0x0487ffff03007810 */ /* 0x000fc80007ffe000 */
[----:B------:R-:W-:-:S04]  /*3b70*/  SHF.R.U32.HI R0, RZ, 0x14, R0 ;  /* 0x00000014ff007819 */ /* 0x000fc80000011600 */
[----:B------:R-:W-:-:S07]  /*3b80*/  LOP3.LUT R0, R0, 0xff, RZ, 0xc0, !PT ;  /* 0x000000ff00007812 */ /* 0x000fce00078ec0ff */
.L_x_9405:
[----:B------:R-:W-:-:S04]  /*3b90*/  SHF.R.U32.HI R3, RZ, 0x18, R3 ;  /* 0x00000018ff037819 */ /* 0x000fc80000011603 */
[----:B------:R-:W-:-:S04]  /*3ba0*/  LOP3.LUT R0, R0, 0x80, R3, 0xf8, !PT ;  /* 0x0000008000007812 */ /* 0x000fc800078ef803 */
[----:B------:R-:W-:-:S07]  /*3bb0*/  PRMT R11, R0, 0x7610, R11 ;  /* 0x00007610000b7816 */ /* 0x000fce000000000b */
.L_x_9403:
[----:B------:R-:W-:Y:S05]  /*3bc0*/  BSYNC.RECONVERGENT B0 ;  /* 0x0000000000007941 */ /* 0x000fea0003800200 */
.L_x_9402:
[----:B------:R0:W-:Y:S01]  /*3bd0*/  STG.E.U8 desc[UR36][R22.64], R11 ;  /* 0x0000000b16007986 */ /* 0x0001e2000c101124 */
[----:B------:R-:W-:Y:S05]  /*3be0*/  BRA `(.L_x_9383) ;  /* 0x0000000400507947 */ /* 0x000fea0003800000 */
.L_x_9400:
        /* <DEDUP_REMOVED lines=21> */
.L_x_9408:
[----:B------:R-:W-:-:S04]  /*3d40*/  SHF.R.U32.HI R0, RZ, 0x15, R3 ;  /* 0x00000015ff007819 */ /* 0x000fc80000011603 */
[----:B------:R-:W-:-:S04]  /*3d50*/  LOP3.LUT R0, R0, 0x1, RZ, 0xc0, !PT ;  /* 0x0000000100007812 */ /* 0x000fc800078ec0ff */
[----:B------:R-:W-:-:S04]  /*3d60*/  IADD3 R0, PT, PT, R3, 0x88fffff, R0 ;  /* 0x088fffff03007810 */ /* 0x000fc80007ffe000 */
[----:B------:R-:W-:-:S04]  /*3d70*/  SHF.R.U32.HI R0, RZ, 0x15, R0 ;  /* 0x00000015ff007819 */ /* 0x000fc80000011600 */
[----:B------:R-:W-:-:S07]  /*3d80*/  LOP3.LUT R0, R0, 0xff, RZ, 0xc0, !PT ;  /* 0x000000ff00007812 */ /* 0x000fce00078ec0ff */
.L_x_9409:
[----:B------:R-:W-:-:S04]  /*3d90*/  SHF.R.U32.HI R3, RZ, 0x18, R3 ;  /* 0x00000018ff037819 */ /* 0x000fc80000011603 */
[----:B------:R-:W-:-:S04]  /*3da0*/  LOP3.LUT R0, R0, 0x80, R3, 0xf8, !PT ;  /* 0x0000008000007812 */ /* 0x000fc800078ef803 */
[----:B------:R-:W-:-:S07]  /*3db0*/  PRMT R11, R0, 0x7610, R11 ;  /* 0x00007610000b7816 */ /* 0x000fce000000000b */
.L_x_9407:
[----:B------:R-:W-:Y:S05]  /*3dc0*/  BSYNC.RECONVERGENT B0 ;  /* 0x0000000000007941 */ /* 0x000fea0003800200 */
.L_x_9406:
[----:B------:R0:W-:Y:S01]  /*3dd0*/  STG.E.U8 desc[UR36][R22.64], R11 ;  /* 0x0000000b16007986 */ /* 0x0001e2000c101124 */
[----:B------:R-:W-:Y:S05]  /*3de0*/  BRA `(.L_x_9383) ;  /* 0x0000000000d07947 */ /* 0x000fea0003800000 */
.L_x_9399:
[----:B------:R-:W-:-:S09]  /*3df0*/  UISETP.NE.AND UP0, UPT, UR4, 0x1c, UPT ;  /* 0x0000001c0400788c */ /* 0x000fd2000bf05270 */
[----:B------:R-:W-:Y:S05]  /*3e00*/  BRA.U !UP0, `(.L_x_9410) ;  /* 0x0000000108c07547 */ /* 0x000fea000b800000 */
[----:B------:R-:W-:-:S09]  /*3e10*/  UISETP.NE.AND UP0, UPT, UR4, 0x1d, UPT ;  /* 0x0000001d0400788c */ /* 0x000fd2000bf05270 */
[----:B------:R-:W-:Y:S05]  /*3e20*/  BRA.U !UP0, `(.L_x_9411) ;  /* 0x0000000108ac7547 */ /* 0x000fea000b800000 */
[----:B------:R-:W-:-:S09]  /*3e30*/  UISETP.NE.AND UP0, UPT, UR4, 0x2c, UPT ;  /* 0x0000002c0400788c */ /* 0x000fd2000bf05270 */
[----:B------:R-:W-:Y:S05]  /*3e40*/  BRA.U !UP0, `(.L_x_9412) ;  /* 0x0000000108447547 */ /* 0x000fea000b800000 */
.L_x_9382:
        /* <DEDUP_REMOVED lines=16> */
.L_x_9413:
[----:B------:R-:W-:Y:S05]  /*3f50*/  BRA `(.L_x_9383) ;  /* 0x0000000000747947 */ /* 0x000fea0003800000 */
.L_x_9412:
        /* <DEDUP_REMOVED lines=24> */
.L_x_9411:
[----:B------:R-:W0:Y:S02]  /*40e0*/  F2I.U64.F64.TRUNC R4, R4 ;  /* 0x0000000400047311 */ /* 0x000e24000030d800 */
[----:B0-----:R0:W-:Y:S01]  /*40f0*/  STG.E.64 desc[UR36][R22.64], R4 ;  /* 0x0000000416007986 */ /* 0x0011e2000c101b24 */
[----:B------:R-:W-:Y:S05]  /*4100*/  BRA `(.L_x_9383) ;  /* 0x0000000000087947 */ /* 0x000fea0003800000 */
.L_x_9410:
[----:B------:R-:W0:Y:S02]  /*4110*/  F2I.U32.F64.TRUNC R5, R4 ;  /* 0x0000000400057311 */ /* 0x000e24000030d000 */
[----:B0-----:R0:W-:Y:S02]  /*4120*/  STG.E desc[UR36][R22.64], R5 ;  /* 0x0000000516007986 */ /* 0x0011e4000c101924 */
.L_x_9383:
[----:B------:R-:W-:-:S07]  /*4130*/  VIADD R17, R17, 0x80 ;  /* 0x0000008011117836 */ /* 0x000fce0000000000 */
.L_x_9343:
[----:B------:R-:W-:Y:S05]  /*4140*/  BSYNC.RECONVERGENT B7 ;  /* 0x0000000000077941 */ /* 0x000fea0003800200 */
.L_x_9342:
[----:B------:R-:W5:Y:S01]  /*4150*/  LDCU UR4, c[0x0][0x380] ;  /* 0x00007000ff0477ac */ /* 0x000f620008000800 */
[----:B------:R-:W-:Y:S01]  /*4160*/  BSSY.RECONVERGENT B7, `(.L_x_9414) ;  /* 0x0000406000077945 */ /* 0x000fe20003800200 */
[----:B-----5:R-:W-:-:S13]  /*4170*/  ISETP.GE.AND P0, PT, R17, UR4, PT ;  /* 0x0000000411007c0c */ /* 0x020fda000bf06270 */
[----:B------:R-:W-:Y:S05]  /*4180*/  @P0 BRA `(.L_x_9415) ;  /* 0x00000040000c0947 */ /* 0x000fea0003800000 */
[----:B------:R-:W5:Y:S01]  /*4190*/  LDCU UR4, c[0x0][0x388] ;  /* 0x00007100ff0477ac */ /* 0x000f620008000800 */
[----:B0-2---:R-:W-:Y:S02]  /*41a0*/  HFMA2 R0, -RZ, RZ, 0, 0 ;  /* 0x00000000ff007431 */ /* 0x005fe400000001ff */
[----:B-1-34-:R-:W-:Y:S01]  /*41b0*/  IMAD.MOV.U32 R22, RZ, RZ, RZ ;  /* 0x000000ffff167224 */ /* 0x01afe200078e00ff */
[----:B-----5:R-:W-:-:S09]  /*41c0*/  UISETP.NE.AND UP0, UPT, UR4, URZ, UPT ;  /* 0x000000ff0400728c */ /* 0x020fd2000bf05270 */
        /* <DEDUP_REMOVED lines=299> */
.L_x_9416:
        /* <DEDUP_REMOVED lines=18> */
.L_x_9421:
[----:B------:R-:W2:Y:S02]  /*55a0*/  LDG.E.U8 R2, desc[UR36][R2.64] ;  /* 0x0000002402027981 */ /* 0x000ea4000c1e1100 */
[----:B--2---:R0:W1:Y:S02]  /*55b0*/  I2F.F64.U16 R10, R2 ;  /* 0x00000002000a7312 */ /* 0x0040640000101800 */
[----:B01----:R-:W-:Y:S05]  /*55c0*/  BRA `(.L_x_9423) ;  /* 0x0000000c00607947 */ /* 0x003fea0003800000 */
.L_x_9420:
        /* <DEDUP_REMOVED lines=9> */
.L_x_9425:
[----:B------:R-:W2:Y:S02]  /*5660*/  LDG.E R2, desc[UR36][R2.64] ;  /* 0x0000002402027981 */ /* 0x000ea4000c1e1900 */
[----:B--2---:R0:W1:Y:S02]  /*5670*/  I2F.F64 R10, R2 ;  /* 0x00000002000a7312 */ /* 0x0040640000201c00 */
[----:B01----:R-:W-:Y:S05]  /*5680*/  BRA `(.L_x_9423) ;  /* 0x0000000c00307947 */ /* 0x003fea0003800000 */
.L_x_9424:
[----:B------:R-:W2:Y:S02]  /*5690*/  LDG.E.U16 R2, desc[UR36][R2.64] ;  /* 0x0000002402027981 */ /* 0x000ea4000c1e1500 */
[----:B--2---:R0:W1:Y:S02]  /*56a0*/  I2F.F64.S16 R10, R2 ;  /* 0x00000002000a7312 */ /* 0x0040640000101c00 */
[----:B01----:R-:W-:Y:S05]  /*56b0*/  BRA `(.L_x_9423) ;  /* 0x0000000c00247947 */ /* 0x003fea0003800000 */
.L_x_9419:
        /* <DEDUP_REMOVED lines=10> */
.L_x_9427:
[----:B------:R-:W2:Y:S02]  /*5760*/  LDG.E.U16 R0, desc[UR36][R2.64] ;  /* 0x0000002402007981 */ /* 0x000ea4000c1e1500 */
[----:B--2---:R-:W-:-:S05]  /*5770*/  HADD2.F32 R0, -RZ, R0.H0_H0 ;  /* 0x20000000ff007230 */ /* 0x004fca0000004100 */
[----:B------:R-:W-:-:S04]  /*5780*/  FMUL.FTZ R0, R0, 1 ;  /* 0x3f80000000007820 */ /* 0x000fc80000410000 */
[----:B------:R1:W2:Y:S02]  /*5790*/  F2F.F64.F32 R10, R0 ;  /* 0x00000000000a7310 */ /* 0x0002a40000201800 */
[----:B-12---:R-:W-:Y:S05]  /*57a0*/  BRA `(.L_x_9423) ;  /* 0x0000000800e87947 */ /* 0x006fea0003800000 */
.L_x_9426:
        /* <DEDUP_REMOVED lines=10> */
.L_x_9429:
[----:B------:R-:W2:Y:S02]  /*5850*/  LDG.E.U16 R2, desc[UR36][R2.64] ;  /* 0x0000002402027981 */ /* 0x000ea4000c1e1500 */
[----:B--2---:R-:W-:-:S05]  /*5860*/  HADD2.F32 R0, -RZ, R2.H0_H0 ;  /* 0x20000002ff007230 */ /* 0x004fca0000004100 */
[----:B------:R-:W-:-:S04]  /*5870*/  FMUL.FTZ R0, R0, 1 ;  /* 0x3f80000000007820 */ /* 0x000fc80000410000 */
[----:B------:R1:W2:Y:S02]  /*5880*/  F2F.F64.F32 R10, R0 ;  /* 0x00000000000a7310 */ /* 0x0002a40000201800 */
[----:B-12---:R-:W-:Y:S05]  /*5890*/  BRA `(.L_x_9423) ;  /* 0x0000000800ac7947 */ /* 0x006fea0003800000 */
.L_x_9428:
[----:B------:R0:W5:Y:S01]  /*58a0*/  LDG.E.64 R10, desc[UR36][R2.64] ;  /* 0x00000024020a7981 */ /* 0x000162000c1e1b00 */
[----:B------:R-:W-:Y:S05]  /*58b0*/  BRA `(.L_x_9423) ;  /* 0x0000000800a47947 */ /* 0x000fea0003800000 */
.L_x_9418:
        /* <DEDUP_REMOVED lines=13> */
.L_x_9432:
[----:B------:R1:W5:Y:S01]  /*5990*/  LDG.E.64 R10, desc[UR36][R2.64] ;  /* 0x00000024020a7981 */ /* 0x000362000c1e1b00 */
[----:B------:R-:W-:Y:S05]  /*59a0*/  BRA `(.L_x_9423) ;  /* 0x0000000800687947 */ /* 0x000fea0003800000 */
.L_x_9431:
        /* <DEDUP_REMOVED lines=27> */
.L_x_9434:
        /* <DEDUP_REMOVED lines=14> */
.L_x_9433:
[----:B------:R-:W2:Y:S02]  /*5c40*/  LDG.E.U16 R0, desc[UR36][R2.64] ;  /* 0x0000002402007981 */ /* 0x000ea4000c1e1500 */
[----:B--2---:R-:W-:-:S05]  /*5c50*/  SHF.L.U32 R0, R0, 0x10, RZ ;  /* 0x0000001000007819 */ /* 0x004fca00000006ff */
[----:B------:R-:W-:-:S04]  /*5c60*/  FMUL.FTZ R0, R0, 1 ;  /* 0x3f80000000007820 */ /* 0x000fc80000410000 */
[----:B------:R2:W3:Y:S02]  /*5c70*/  F2F.F64.F32 R10, R0 ;  /* 0x00000000000a7310 */ /* 0x0004e40000201800 */
[----:B--23--:R-:W-:Y:S05]  /*5c80*/  BRA `(.L_x_9423) ;  /* 0x0000000400b07947 */ /* 0x00cfea0003800000 */
.L_x_9430:
        /* <DEDUP_REMOVED lines=11> */
.L_x_9437:
        /* <DEDUP_REMOVED lines=21> */
.L_x_9439:
[----:B------:R-:W-:Y:S05]  /*5e90*/  BSYNC.RECONVERGENT B0 ;  /* 0x0000000000007941 */ /* 0x000fea0003800200 */
.L_x_9438:
[----:B------:R-:W-:Y:S01]  /*5ea0*/  IMAD.SHL.U32 R0, R0, 0x100000, RZ ;  /* 0x0010000000007824 */ /* 0x000fe200078e00ff */
[----:B------:R-:W-:-:S04]  /*5eb0*/  LEA R2, R2, 0x3b800000, 0x17 ;  /* 0x3b80000002027811 */ /* 0x000fc800078eb8ff */
[----:B------:R-:W-:-:S05]  /*5ec0*/  LOP3.LUT R0, R2, R0, R7, 0xfe, !PT ;  /* 0x0000000002007212 */ /* 0x000fca00078efe07 */
[----:B------:R-:W-:-:S04]  /*5ed0*/  FMUL.FTZ R0, R0, 1 ;  /* 0x3f80000000007820 */ /* 0x000fc80000410000 */
[----:B------:R4:W0:Y:S02]  /*5ee0*/  F2F.F64.F32 R10, R0 ;  /* 0x00000000000a7310 */ /* 0x0008240000201800 */
[----:B0---4-:R-:W-:Y:S05]  /*5ef0*/  BRA `(.L_x_9423) ;  /* 0x0000000400147947 */ /* 0x011fea0003800000 */
.L_x_9436:
        /* <DEDUP_REMOVED lines=21> */
.L_x_9441:
[----:B------:R-:W-:Y:S05]  /*6050*/  BSYNC.RECONVERGENT B0 ;  /* 0x0000000000007941 */ /* 0x000fea0003800200 */
.L_x_9440:
[----:B------:R-:W-:Y:S01]  /*6060*/  IMAD.SHL.U32 R0, R0, 0x200000, RZ ;  /* 0x0020000000007824 */ /* 0x000fe200078e00ff */
[----:B------:R-:W-:-:S04]  /*6070*/  LEA R2, R2, 0x37800000, 0x17 ;  /* 0x3780000002027811 */ /* 0x000fc800078eb8ff */
[----:B------:R-:W-:-:S05]  /*6080*/  LOP3.LUT R0, R2, R0, R7, 0xfe, !PT ;  /* 0x0000000002007212 */ /* 0x000fca00078efe07 */
[----:B------:R-:W-:-:S04]  /*6090*/  FMUL.FTZ R0, R0, 1 ;  /* 0x3f80000000007820 */ /* 0x000fc80000410000 */
[----:B------:R4:W0:Y:S02]  /*60a0*/  F2F.F64.F32 R10, R0 ;  /* 0x00000000000a7310 */ /* 0x0008240000201800 */
[----:B0---4-:R-:W-:Y:S05]  /*60b0*/  BRA `(.L_x_9423) ;  /* 0x0000000000a47947 */ /* 0x011fea0003800000 */
.L_x_9435:
[----:B------:R-:W-:-:S09]  /*60c0*/  UISETP.NE.AND UP0, UPT, UR4, 0x1c, UPT ;  /* 0x0000001c0400788c */ /* 0x000fd2000bf05270 */
[----:B------:R-:W-:Y:S05]  /*60d0*/  BRA.U !UP0, `(.L_x_9442) ;  /* 0x0000000108947547 */ /* 0x000fea000b800000 */
[----:B------:R-:W-:-:S09]  /*60e0*/  UISETP.NE.AND UP0, UPT, UR4, 0x1d, UPT ;  /* 0x0000001d0400788c */ /* 0x000fd2000bf05270 */
[----:B------:R-:W-:Y:S05]  /*60f0*/  BRA.U !UP0, `(.L_x_9443) ;  /* 0x0000000108807547 */ /* 0x000fea000b800000 */
[----:B------:R-:W-:-:S09]  /*6100*/  UISETP.NE.AND UP0, UPT, UR4, 0x2c, UPT ;  /* 0x0000002c0400788c */ /* 0x000fd2000bf05270 */
[----:B------:R-:W-:Y:S05]  /*6110*/  BRA.U UP0, `(.L_x_9422) ;  /* 0x0000000100307547 */ /* 0x000fea000b800000 */
[----:B------:R-:W2:Y:S01]  /*6120*/  LDG.E.U8 R0, desc[UR36][R2.64] ;  /* 0x0000002402007981 */ /* 0x000ea2000c1e1100 */
[----:B------:R-:W-:Y:S02]  /*6130*/  HFMA2 R11, -RZ, RZ, 0.5, 0 ;  /* 0x38000000ff0b7431 */ /* 0x000fe400000001ff */
        /* <DEDUP_REMOVED lines=8> */
[----:B------:R4:W0:Y:S02]  /*61c0*/  @P0 F2F.F64.F32 R10, R0 ;  /* 0x00000000000a0310 */ /* 0x0008240000201800 */
[----:B0---4-:R-:W-:Y:S05]  /*61d0*/  BRA `(.L_x_9423) ;  /* 0x00000000005c7947 */ /* 0x011fea0003800000 */
.L_x_9422:
        /* <DEDUP_REMOVED lines=16> */
.L_x_9444:
[----:B------:R-:W-:Y:S01]  /*62e0*/  CS2R R10, SRZ ;  /* 0x00000000000a7805 */ /* 0x000fe2000001ff00 */
[----:B------:R-:W-:Y:S06]  /*62f0*/  BRA `(.L_x_9423) ;  /* 0x0000000000147947 */ /* 0x000fec0003800000 */
.L_x_9443:
[----:B------:R-:W2:Y:S02]  /*6300*/  LDG.E.64 R10, desc[UR36][R2.64] ;  /* 0x00000024020a7981 */ /* 0x000ea4000c1e1b00 */
[----:B--2---:R-:W4:Y:S02]  /*6310*/  I2F.F64.U64 R10, R10 ;  /* 0x0000000a000a7312 */ /* 0x004f240000301800 */
[----:B----4-:R-:W-:Y:S05]  /*6320*/  BRA `(.L_x_9423) ;  /* 0x0000000000087947 */ /* 0x010fea0003800000 */
.L_x_9442:
[----:B------:R-:W2:Y:S02]  /*6330*/  LDG.E R2, desc[UR36][R2.64] ;  /* 0x0000002402027981 */ /* 0x000ea4000c1e1900 */
[----:B--2---:R2:W3:Y:S02]  /*6340*/  I2F.F64.U32 R10, R2 ;  /* 0x00000002000a7312 */ /* 0x0044e40000201800 */
.L_x_9423:
[----:B------:R-:W-:Y:S05]  /*6350*/  BSYNC.RECONVERGENT B6 ;  /* 0x0000000000067941 */ /* 0x000fea0003800200 */
.L_x_9417:
[----:B012---:R-:W-:Y:S01]  /*6360*/  IMAD.MOV.U32 R2, RZ, RZ, 0x652b82fe ;  /* 0x652b82feff027424 */ /* 0x007fe200078e00ff */
[----:B------:R-:W-:Y:S01]  /*6370*/  UMOV UR4, 0xfefa39ef ;  /* 0xfefa39ef00047882 */ /* 0x000fe20000000000 */
[----:B------:R-:W-:Y:S01]  /*6380*/  IMAD.MOV.U32 R3, RZ, RZ, 0x3ff71547 ;  /* 0x3ff71547ff037424 */ /* 0x000fe200078e00ff */
[----:B------:R-:W-:Y:S01]  /*6390*/  UMOV UR5, 0x3fe62e42 ;  /* 0x3fe62e4200057882 */ /* 0x000fe20000000000 */
[----:B---3-5:R-:W0:Y:S01]  /*63a0*/  DADD R4, -RZ, -R10 ;  /* 0x00000000ff047229 */ /* 0x028e22000000090a */
        /* <DEDUP_REMOVED lines=119> */
.L_x_9446:
[----:B------:R-:W-:Y:S05]  /*6b20*/  BSYNC.RECONVERGENT B0 ;  /* 0x0000000000007941 */ /* 0x000fea0003800200 */
.L_x_9445:
[----:B01----:R-:W0:Y:S01]  /*6b30*/  DADD R2, R4, 1 ;  /* 0x3ff0000004027429 */ /* 0x003e220000000000 */
[----:B------:R-:W1:Y:S01]  /*6b40*/  LDCU.64 UR4, c[0x0][0x580] ;  /* 0x0000b000ff0477ac */ /* 0x000e620008000a00 */
[----:B0-----:R-:W0:Y:S01]  /*6b50*/  MUFU.RCP64H R5, R3 ;  /* 0x0000000300057308 */ /* 0x001e220000001800 */
[----:B------:R-:W-:Y:S01]  /*6b60*/  MOV R4, 0x1 ;  /* 0x0000000100047802 */ /* 0x000fe20000000f00 */
[----:B------:R-:W-:Y:S01]  /*6b70*/  BSSY.RECONVERGENT B0, `(.L_x_9447) ;  /* 0x0000031000007945 */ /* 0x000fe20003800200 */
[----:B------:R-:W-:Y:S02]  /*6b80*/  FSETP.GEU.AND P2, PT, |R11|, 6.5827683646048100446e-37, PT ;  /* 0x036000000b00780b */ /* 0x000fe40003f4e200 */
[----:B-1----:R-:W-:-:S05]  /*6b90*/  IADD3 R22, P1, PT, R22, UR4, RZ ;  /* 0x0000000416167c10 */ /* 0x002fca000ff3e0ff */
[----:B------:R-:W-:-:S15]  /*6ba0*/  IMAD.X R23, RZ, RZ, UR5, P1 ;  /* 0x00000005ff177e24 */ /* 0x000fde00088e06ff */
[----:B------:R-:W-:-:S15]  /*6bb0*/  NOP ;  /* 0x0000000000007918 */ /* 0x000fde0000000000 */
[----:B------:R-:W-:-:S15]  /*6bc0*/  NOP ;  /* 0x0000000000007918 */ /* 0x000fde0000000000 */
[----:B------:R-:W-:-:S07]  /*6bd0*/  NOP ;  /* 0x0000000000007918 */ /* 0x000fce0000000000 */
        /* <DEDUP_REMOVED lines=40> */
[----:B------:R-:W-:-:S07]  /*6e60*/  MOV R0, 0x6e80 ;  /* 0x00006e8000007802 */ /* 0x000fce0000000f00 */
[----:B------:R-:W-:Y:S05]  /*6e70*/  CALL.REL.NOINC `($__internal_18_$__cuda_sm20_div_rn_f64_full) ;  /* 0x0000009400087944 */ /* 0x000fea0003c00000 */
.L_x_9448:
[----:B------:R-:W-:Y:S05]  /*6e80*/  BSYNC.RECONVERGENT B0 ;  /* 0x0000000000007941 */ /* 0x000fea0003800200 */
.L_x_9447:
        /* <DEDUP_REMOVED lines=14> */
.L_x_9452:
[----:B------:R-:W0:Y:S02]  /*6f70*/  F2I.S64.F64.TRUNC R4, R4 ;  /* 0x0000000400047311 */ /* 0x000e24000030d900 */
[----:B0-----:R-:W-:-:S05]  /*6f80*/  MOV R3, R4 ;  /* 0x0000000400037202 */ /* 0x001fca0000000f00 */
[----:B------:R0:W-:Y:S01]  /*6f90*/  STG.E.U8 desc[UR36][R22.64], R3 ;  /* 0x0000000316007986 */ /* 0x0001e2000c101124 */
[----:B------:R-:W-:Y:S05]  /*6fa0*/  BRA `(.L_x_9454) ;  /* 0x0000001000807947 */ /* 0x000fea0003800000 */
.L_x_9451:
        /* <DEDUP_REMOVED lines=9> */
.L_x_9456:
[----:B------:R-:W0:Y:S02]  /*7040*/  F2I.F64.TRUNC R5, R4 ;  /* 0x0000000400057311 */ /* 0x000e24000030d100 */
[----:B0-----:R0:W-:Y:S01]  /*7050*/  STG.E desc[UR36][R22.64], R5 ;  /* 0x0000000516007986 */ /* 0x0011e2000c101924 */
[----:B------:R-:W-:Y:S05]  /*7060*/  BRA `(.L_x_9454) ;  /* 0x0000001000507947 */ /* 0x000fea0003800000 */
.L_x_9455:
[----:B------:R-:W0:Y:S02]  /*7070*/  F2I.F64.TRUNC R5, R4 ;  /* 0x0000000400057311 */ /* 0x000e24000030d100 */
[----:B0-----:R0:W-:Y:S01]  /*7080*/  STG.E.U16 desc[UR36][R22.64], R5 ;  /* 0x0000000516007986 */ /* 0x0011e2000c101524 */
[----:B------:R-:W-:Y:S05]  /*7090*/  BRA `(.L_x_9454) ;  /* 0x0000001000447947 */ /* 0x000fea0003800000 */
.L_x_9450:
        /* <DEDUP_REMOVED lines=17> */
.L_x_9458:
        /* <DEDUP_REMOVED lines=12> */
.L_x_9457:
        /* <DEDUP_REMOVED lines=18> */
.L_x_9460:
        /* <DEDUP_REMOVED lines=13> */
.L_x_9459:
[----:B------:R0:W-:Y:S01]  /*7460*/  STG.E.64 desc[UR36][R22.64], R4 ;  /* 0x0000000416007986 */ /* 0x0001e2000c101b24 */
[----:B------:R-:W-:Y:S05]  /*7470*/  BRA `(.L_x_9454) ;  /* 0x0000000c004c7947 */ /* 0x000fea0003800000 */
.L_x_9449:
        /* <DEDUP_REMOVED lines=13> */
.L_x_9464:
        /* <DEDUP_REMOVED lines=25> */
.L_x_9467:
[----:B------:R-:W-:-:S04]  /*76e0*/  SHF.R.U32.HI R3, RZ, 0x18, R3 ;  /* 0x00000018ff037819 */ /* 0x000fc80000011603 */
[----:B------:R-:W-:-:S04]  /*76f0*/  LOP3.LUT R0, R0, 0x80, R3, 0xf8, !PT ;  /* 0x0000008000007812 */ /* 0x000fc800078ef803 */
[----:B------:R-:W-:-:S07]  /*7700*/  PRMT R11, R0, 0x7610, R11 ;  /* 0x00007610000b7816 */ /* 0x000fce000000000b */
.L_x_9466:
[----:B------:R-:W-:Y:S05]  /*7710*/  BSYNC.RECONVERGENT B0 ;  /* 0x0000000000007941 */ /* 0x000fea0003800200 */
.L_x_9465:
[----:B------:R0:W-:Y:S01]  /*7720*/  STG.E.U8 desc[UR36][R22.64], R11 ;  /* 0x0000000b16007986 */ /* 0x0001e2000c101124 */
[----:B------:R-:W-:Y:S05]  /*7730*/  BRA `(.L_x_9454) ;  /* 0x00000008009c7947 */ /* 0x000fea0003800000 */
.L_x_9463:
        /* <DEDUP_REMOVED lines=25> */
.L_x_9470:
[----:B------:R-:W-:-:S04]  /*78d0*/  SHF.R.U32.HI R3, RZ, 0x18, R3 ;  /* 0x00000018ff037819 */ /* 0x000fc80000011603 */
[----:B------:R-:W-:-:S04]  /*78e0*/  LOP3.LUT R0, R0, 0x80, R3, 0xf8, !PT ;  /* 0x0000008000007812 */ /* 0x000fc800078ef803 */
[----:B------:R-:W-:-:S07]  /*78f0*/  PRMT R11, R0, 0x7610, R11 ;  /* 0x00007610000b7816 */ /* 0x000fce000000000b */
.L_x_9469:
[----:B------:R-:W-:Y:S05]  /*7900*/  BSYNC.RECONVERGENT B0 ;  /* 0x0000000000007941 */ /* 0x000fea0003800200 */
.L_x_9468:
[----:B------:R0:W-:Y:S01]  /*7910*/  STG.E.U8 desc[UR36][R22.64], R11 ;  /* 0x0000000b16007986 */ /* 0x0001e2000c101124 */
[----:B------:R-:W-:Y:S05]  /*7920*/  BRA `(.L_x_9454) ;  /* 0x0000000800207947 */ /* 0x000fea0003800000 */
.L_x_9462:
        /* <DEDUP_REMOVED lines=30> */
.L_x_9472:
[----:B------:R-:W0:Y:S02]  /*7b10*/  F2I.U64.F64.TRUNC R4, R4 ;  /* 0x0000000400047311 */ /* 0x000e24000030d800 */
[----:B0-----:R0:W-:Y:S01]  /*7b20*/  STG.E.64 desc[UR36][R22.64], R4 ;  /* 0x0000000416007986 */ /* 0x0011e2000c101b24 */
[----:B------:R-:W-:Y:S05]  /*7b30*/  BRA `(.L_x_9454) ;  /* 0x00000004009c7947 */ /* 0x000fea0003800000 */
.L_x_9471:
[----:B------:R-:W0:Y:S02]  /*7b40*/  F2I.U32.F64.TRUNC R5, R4 ;  /* 0x0000000400057311 */ /* 0x000e24000030d000 */
[----:B0-----:R0:W-:Y:S01]  /*7b50*/  STG.E desc[UR36][R22.64], R5 ;  /* 0x0000000516007986 */ /* 0x0011e2000c101924 */
[----:B------:R-:W-:Y:S05]  /*7b60*/  BRA `(.L_x_9454) ;  /* 0x0000000400907947 */ /* 0x000fea0003800000 */
.L_x_9461:
        /* <DEDUP_REMOVED lines=10> */
.L_x_9474:
[----:B------:R-:W-:-:S05]  /*7c10*/  CS2R R6, SRZ ;  /* 0x0000000000067805 */ /* 0x000fca000001ff00 */
[----:B------:R0:W-:Y:S01]  /*7c20*/  STG.E.128 desc[UR36][R22.64], R4 ;  /* 0x0000000416007986 */ /* 0x0001e2000c101d24 */
[----:B------:R-:W-:Y:S05]  /*7c30*/  BRA `(.L_x_9454) ;  /* 0x00000004005c7947 */ /* 0x000fea0003800000 */
.L_x_9473:
[----:B------:R-:W-:-:S09]  /*7c40*/  UISETP.NE.AND UP0, UPT, UR4, 0xf, UPT ;  /* 0x0000000f0400788c */ /* 0x000fd2000bf05270 */
[----:B------:R-:W-:Y:S05]  /*7c50*/  BRA.U !UP0, `(.L_x_9475) ;  /* 0x0000000508287547 */ /* 0x000fea000b800000 */
[----:B------:R-:W-:-:S09]  /*7c60*/  UISETP.NE.AND UP0, UPT, UR4, 0x17, UPT ;  /* 0x000000170400788c */ /* 0x000fd2000bf05270 */
[----:B------:R-:W-:Y:S05]  /*7c70*/  BRA.U !UP0, `(.L_x_9476) ;  /* 0x0000000108b07547 */ /* 0x000fea000b800000 */
[----:B------:R-:W-:-:S09]  /*7c80*/  UISETP.NE.AND UP0, UPT, UR4, 0x18, UPT ;  /* 0x000000180400788c */ /* 0x000fd2000bf05270 */
[----:B------:R-:W-:Y:S05]  /*7c90*/  BRA.U !UP0, `(.L_x_9477) ;  /* 0x0000000108447547 */ /* 0x000fea000b800000 */
.L_x_9453:
        /* <DEDUP_REMOVED lines=16> */
.L_x_9478:
[----:B------:R-:W-:Y:S05]  /*7da0*/  BRA `(.L_x_9454) ;  /* 0x0000000400007947 */ /* 0x000fea0003800000 */
.L_x_9477:
        /* <DEDUP_REMOVED lines=21> */
.L_x_9480:
[----:B------:R-:W-:Y:S05]  /*7f00*/  BSYNC.RECONVERGENT B0 ;  /* 0x0000000000007941 */ /* 0x000fea0003800200 */
.L_x_9479:
[----:B------:R-:W-:-:S05]  /*7f10*/  LOP3.LUT R3, R0, 0x80, R3, 0xf8, !PT ;  /* 0x0000008000037812 */ /* 0x000fca00078ef803 */
[----:B------:R3:W-:Y:S01]  /*7f20*/  STG.E.U8 desc[UR36][R22.64], R3 ;  /* 0x0000000316007986 */ /* 0x0007e2000c101124 */
[----:B------:R-:W-:Y:S05]  /*7f30*/  BRA `(.L_x_9454) ;  /* 0x00000000009c7947 */ /* 0x000fea0003800000 */
.L_x_9476:
        /* <DEDUP_REMOVED lines=20> */
.L_x_9482:
[----:B------:R-:W-:Y:S02]  /*8080*/  ISETP.GT.U32.AND P0, PT, R2, 0x7f800000, PT ;  /* 0x7f8000000200780c */ /* 0x000fe40003f04070 */
[----:B------:R-:W-:-:S04]  /*8090*/  MOV R0, 0x7f ;  /* 0x0000007f00007802 */ /* 0x000fc80000000f00 */
[----:B------:R-:W-:-:S07]  /*80a0*/  SEL R0, R0, 0x7c, P0 ;  /* 0x0000007c00007807 */ /* 0x000fce0000000000 */
.L_x_9483:
[----:B------:R-:W-:Y:S05]  /*80b0*/  BSYNC.RECONVERGENT B0 ;  /* 0x0000000000007941 */ /* 0x000fea0003800200 */
.L_x_9481:
[----:B------:R-:W-:-:S04]  /*80c0*/  SHF.R.U32.HI R3, RZ, 0x18, R3 ;  /* 0x00000018ff037819 */ /* 0x000fc80000011603 */
[----:B------:R-:W-:-:S05]  /*80d0*/  LOP3.LUT R3, R0, 0x80, R3, 0xf8, !PT ;  /* 0x0000008000037812 */ /* 0x000fca00078ef803 */
[----:B------:R2:W-:Y:S01]  /*80e0*/  STG.E.U8 desc[UR36][R22.64], R3 ;  /* 0x0000000316007986 */ /* 0x0005e2000c101124 */
[----:B------:R-:W-:Y:S05]  /*80f0*/  BRA `(.L_x_9454) ;  /* 0x00000000002c7947 */ /* 0x000fea0003800000 */
.L_x_9475:
        /* <DEDUP_REMOVED lines=11> */
.L_x_9454:
[----:B------:R-:W-:-:S07]  /*81b0*/  VIADD R17, R17, 0x80 ;  /* 0x0000008011117836 */ /* 0x000fce0000000000 */
.L_x_9415:
[----:B------:R-:W-:Y:S05]  /*81c0*/  BSYNC.RECONVERGENT B7 ;  /* 0x0000000000077941 */ /* 0x000fea0003800200 */
.L_x_9414:
[----:B------:R-:W5:Y:S01]  /*81d0*/  LDCU UR4, c[0x0][0x380] ;  /* 0x00007000ff0477ac */ /* 0x000f620008000800 */
[----:B------:R-:W-:Y:S01]  /*81e0*/  BSSY.RECONVERGENT B7, `(.L_x_9484) ;  /* 0x0000406000077945 */ /* 0x000fe20003800200 */
[----:B-----5:R-:W-:-:S13]  /*81f0*/  ISETP.GE.AND P0, PT, R17, UR4, PT ;  /* 0x0000000411007c0c */ /* 0x020fda000bf06270 */
[----:B------:R-:W-:Y:S05]  /*8200*/  @P0 BRA `(.L_x_9485) ;  /* 0x00000040000c0947 */ /* 0x000fea0003800000 */
[----:B------:R-:W5:Y:S01]  /*8210*/  LDCU UR4, c[0x0][0x388] ;  /* 0x00007100ff0477ac */ /* 0x000f620008000800 */
[----:B0-2-4-:R-:W-:Y:S01]  /*8220*/  IMAD.MOV.U32 R0, RZ, RZ, RZ ;  /* 0x000000ffff007224 */ /* 0x015fe200078e00ff */
[----:B-1-3--:R-:W-:Y:S01]  /*8230*/  MOV R22, RZ ;  /* 0x000000ff00167202 */ /* 0x00afe20000000f00 */
        /* <DEDUP_REMOVED lines=300> */
.L_x_9486:
        /* <DEDUP_REMOVED lines=18> */
.L_x_9491:
[----:B------:R-:W2:Y:S02]  /*9620*/  LDG.E.U8 R2, desc[UR36][R2.64] ;  /* 0x0000002402027981 */ /* 0x000ea4000c1e1100 */
[----:B--2---:R4:W0:Y:S02]  /*9630*/  I2F.F64.U16 R10, R2 ;  /* 0x00000002000a7312 */ /* 0x0048240000101800 */
[----:B0---4-:R-:W-:Y:S05]  /*9640*/  BRA `(.L_x_9493) ;  /* 0x0000000c00607947 */ /* 0x011fea0003800000 */
.L_x_9490:
        /* <DEDUP_REMOVED lines=9> */
.L_x_9495:
[----:B------:R-:W2:Y:S02]  /*96e0*/  LDG.E R2, desc[UR36][R2.64] ;  /* 0x0000002402027981 */ /* 0x000ea4000c1e1900 */
[----:B--2---:R4:W0:Y:S02]  /*96f0*/  I2F.F64 R10, R2 ;  /* 0x00000002000a7312 */ /* 0x0048240000201c00 */
[----:B0---4-:R-:W-:Y:S05]  /*9700*/  BRA `(.L_x_9493) ;  /* 0x0000000c00307947 */ /* 0x011fea0003800000 */
.L_x_9494:
[----:B------:R-:W2:Y:S02]  /*9710*/  LDG.E.U16 R2, desc[UR36][R2.64] ;  /* 0x0000002402027981 */ /* 0x000ea4000c1e1500 */
[----:B--2---:R4:W0:Y:S02]  /*9720*/  I2F.F64.S16 R10, R2 ;  /* 0x00000002000a7312 */ /* 0x0048240000101c00 */
[----:B0---4-:R-:W-:Y:S05]  /*9730*/  BRA `(.L_x_9493) ;  /* 0x0000000c00247947 */ /* 0x011fea0003800000 */
.L_x_9489:
        /* <DEDUP_REMOVED lines=10> */
.L_x_9497:
[----:B------:R-:W2:Y:S02]  /*97e0*/  LDG.E.U16 R0, desc[UR36][R2.64] ;  /* 0x0000002402007981 */ /* 0x000ea4000c1e1500 */
[----:B--2---:R-:W-:-:S05]  /*97f0*/  HADD2.F32 R0, -RZ, R0.H0_H0 ;  /* 0x20000000ff007230 */ /* 0x004fca0000004100 */
[----:B------:R-:W-:-:S04]  /*9800*/  FMUL.FTZ R0, R0, 1 ;  /* 0x3f80000000007820 */ /* 0x000fc80000410000 */
[----:B------:R3:W4:Y:S02]  /*9810*/  F2F.F64.F32 R10, R0 ;  /* 0x00000000000a7310 */ /* 0x0007240000201800 */
[----:B---34-:R-:W-:Y:S05]  /*9820*/  BRA `(.L_x_9493) ;  /* 0x0000000800e87947 */ /* 0x018fea0003800000 */
.L_x_9496:
        /* <DEDUP_REMOVED lines=10> */
.L_x_9499:
[----:B------:R-:W2:Y:S02]  /*98d0*/  LDG.E.U16 R2, desc[UR36][R2.64] ;  /* 0x0000002402027981 */ /* 0x000ea4000c1e1500 */
[----:B--2---:R-:W-:-:S05]  /*98e0*/  HADD2.F32 R0, -RZ, R2.H0_H0 ;  /* 0x20000002ff007230 */ /* 0x004fca0000004100 */
[----:B------:R-:W-:-:S04]  /*98f0*/  FMUL.FTZ R0, R0, 1 ;  /* 0x3f80000000007820 */ /* 0x000fc80000410000 */
[----:B------:R3:W4:Y:S02]  /*9900*/  F2F.F64.F32 R10, R0 ;  /* 0x00000000000a7310 */ /* 0x0007240000201800 */
[----:B---34-:R-:W-:Y:S05]  /*9910*/  BRA `(.L_x_9493) ;  /* 0x0000000800ac7947 */ /* 0x018fea0003800000 */
.L_x_9498:
[----:B------:R3:W5:Y:S01]  /*9920*/  LDG.E.64 R10, desc[UR36][R2.64] ;  /* 0x00000024020a7981 */ /* 0x000762000c1e1b00 */
[----:B------:R-:W-:Y:S05]  /*9930*/  BRA `(.L_x_9493) ;  /* 0x0000000800a47947 */ /* 0x000fea0003800000 */
.L_x_9488:
        /* <DEDUP_REMOVED lines=13> */
.L_x_9502:
[----:B------:R0:W5:Y:S01]  /*9a10*/  LDG.E.64 R10, desc[UR36][R2.64] ;  /* 0x00000024020a7981 */ /* 0x000162000c1e1b00 */
[----:B------:R-:W-:Y:S05]  /*9a20*/  BRA `(.L_x_9493) ;  /* 0x0000000800687947 */ /* 0x000fea0003800000 */
.L_x_9501:
[----:B------:R-:W-:-:S09]  /*9a30*/  UISETP.NE.AND UP0, UPT, UR4, 0xf, UPT ;  /* 0x0000000f0400788c */ /* 0x000fd2000bf05270 */
[----:B------:R-:W-:Y:S05]  /*9a40*/  BRA.U !UP0, `(.L_x_9503) ;  /* 0x00000001089c7547 */ /* 0x000fea000b800000 */
[----:B------:R-:W-:-:S09]  /*9a50*/  UISETP.NE.AND UP0, UPT, UR4, 0x17, UPT ;  /* 0x000000170400788c */ /* 0x000fd2000bf05270 */
[----:B------:R-:W-:Y:S05]  /*9a60*/  BRA.U !UP0, `(.L_x_9504) ;  /* 0x00000001085c7547 */ /* 0x000fea000b800000 */
[----:B------:R-:W-:-:S09]  /*9a70*/  UISETP.NE.AND UP0, UPT, UR4, 0x18, UPT ;  /* 0x000000180400788c */ /* 0x000fd2000bf05270 */
[----:B------:R-:W-:Y:S05]  /*9a80*/  BRA.U UP0, `(.L_x_9492) ;  /* 0x0000000500f47547 */ /* 0x000fea000b800000 */
[----:B------:R-:W2:Y:S01]  /*9a90*/  LDG.E.U8 R0, desc[UR36][R2.64] ;  /* 0x0000002402007981 */ /* 0x000ea2000c1e1100 */
[----:B------:R-:W-:Y:S02]  /*9aa0*/  HFMA2 R6, -RZ, RZ, 0, 1.847743988037109375e-06 ;  /* 0x0000001fff067431 */ /* 0x000fe400000001ff */
        /* <DEDUP_REMOVED lines=19> */
.L_x_9504:
        /* <DEDUP_REMOVED lines=14> */
.L_x_9503:
[----:B------:R-:W2:Y:S02]  /*9cc0*/  LDG.E.U16 R0, desc[UR36][R2.64] ;  /* 0x0000002402007981 */ /* 0x000ea4000c1e1500 */
[----:B--2---:R-:W-:-:S04]  /*9cd0*/  IMAD.U32 R0, R0, 0x10000, RZ ;  /* 0x0001000000007824 */ /* 0x004fc800078e00ff */
[----:B------:R-:W-:-:S04]  /*9ce0*/  FMUL.FTZ R0, R0, 1 ;  /* 0x3f80000000007820 */ /* 0x000fc80000410000 */
[----:B------:R0:W1:Y:S02]  /*9cf0*/  F2F.F64.F32 R10, R0 ;  /* 0x00000000000a7310 */ /* 0x0000640000201800 */
[----:B01----:R-:W-:Y:S05]  /*9d00*/  BRA `(.L_x_9493) ;  /* 0x0000000400b07947 */ /* 0x003fea0003800000 */
.L_x_9500:
        /* <DEDUP_REMOVED lines=9> */
[----:B--2---:R3:W4:Y:S02]  /*9da0*/  I2F.F64.U16 R10, R2 ;  /* 0x00000002000a7312 */ /* 0x0047240000101800 */
[----:B---34-:R-:W-:Y:S05]  /*9db0*/  BRA `(.L_x_9493) ;  /* 0x0000000400847947 */ /* 0x018fea0003800000 */
.L_x_9507:
        /* <DEDUP_REMOVED lines=21> */
.L_x_9509:
[----:B------:R-:W-:Y:S05]  /*9f10*/  BSYNC.RECONVERGENT B0 ;  /* 0x0000000000007941 */ /* 0x000fea0003800200 */
.L_x_9508:
[----:B------:R-:W-:Y:S01]  /*9f20*/  IMAD.SHL.U32 R0, R0, 0x100000, RZ ;  /* 0x0010000000007824 */ /* 0x000fe200078e00ff */
[----:B------:R-:W-:-:S04]  /*9f30*/  LEA R2, R2, 0x3b800000, 0x17 ;  /* 0x3b80000002027811 */ /* 0x000fc800078eb8ff */
[----:B------:R-:W-:-:S05]  /*9f40*/  LOP3.LUT R0, R2, R0, R7, 0xfe, !PT ;  /* 0x0000000002007212 */ /* 0x000fca00078efe07 */
[----:B------:R-:W-:-:S04]  /*9f50*/  FMUL.FTZ R0, R0, 1 ;  /* 0x3f80000000007820 */ /* 0x000fc80000410000 */
[----:B------:R3:W4:Y:S02]  /*9f60*/  F2F.F64.F32 R10, R0 ;  /* 0x00000000000a7310 */ /* 0x0007240000201800 */
[----:B---34-:R-:W-:Y:S05]  /*9f70*/  BRA `(.L_x_9493) ;  /* 0x0000000400147947 */ /* 0x018fea0003800000 */
.L_x_9506:
        /* <DEDUP_REMOVED lines=21> */
.L_x_9511:
[----:B------:R-:W-:Y:S05]  /*a0d0*/  BSYNC.RECONVERGENT B0 ;  /* 0x0000000000007941 */ /* 0x000fea0003800200 */
.L_x_9510:
[----:B------:R-:W-:Y:S02]  /*a0e0*/  SHF.L.U32 R0, R0, 0x15, RZ ;  /* 0x0000001500007819 */ /* 0x000fe400000006ff */
[----:B------:R-:W-:-:S04]  /*a0f0*/  LEA R2, R2, 0x37800000, 0x17 ;  /* 0x3780000002027811 */ /* 0x000fc800078eb8ff */
[----:B------:R-:W-:-:S05]  /*a100*/  LOP3.LUT R0, R2, R0, R7, 0xfe, !PT ;  /* 0x0000000002007212 */ /* 0x000fca00078efe07 */
[----:B------:R-:W-:-:S04]  /*a110*/  FMUL.FTZ R0, R0, 1 ;  /* 0x3f80000000007820 */ /* 0x000fc80000410000 */
[----:B------:R3:W4:Y:S02]  /*a120*/  F2F.F64.F32 R10, R0 ;  /* 0x00000000000a7310 */ /* 0x0007240000201800 */
[----:B---34-:R-:W-:Y:S05]  /*a130*/  BRA `(.L_x_9493) ;  /* 0x0000000000a47947 */ /* 0x018fea0003800000 */
.L_x_9505:
        /* <DEDUP_REMOVED lines=16> */
[----:B------:R1:W2:Y:S02]  /*a240*/  @P0 F2F.F64.F32 R10, R0 ;  /* 0x00000000000a0310 */ /* 0x0002a40000201800 */
[----:B-12---:R-:W-:Y:S05]  /*a250*/  BRA `(.L_x_9493) ;  /* 0x00000000005c7947 */ /* 0x006fea0003800000 */
.L_x_9492:
        /* <DEDUP_REMOVED lines=16> */
.L_x_9514:
[----:B------:R-:W-:Y:S01]  /*a360*/  CS2R R10, SRZ ;  /* 0x00000000000a7805 */ /* 0x000fe2000001ff00 */
[----:B------:R-:W-:Y:S06]  /*a370*/  BRA `(.L_x_9493) ;  /* 0x0000000000147947 */ /* 0x000fec0003800000 */
.L_x_9513:
[----:B------:R-:W2:Y:S02]  /*a380*/  LDG.E.64 R10, desc[UR36][R2.64] ;  /* 0x00000024020a7981 */ /* 0x000ea4000c1e1b00 */
[----:B--2---:R-:W1:Y:S02]  /*a390*/  I2F.F64.U64 R10, R10 ;  /* 0x0000000a000a7312 */ /* 0x004e640000301800 */
[----:B-1----:R-:W-:Y:S05]  /*a3a0*/  BRA `(.L_x_9493) ;  /* 0x0000000000087947 */ /* 0x002fea0003800000 */
.L_x_9512:
[----:B------:R-:W2:Y:S02]  /*a3b0*/  LDG.E R2, desc[UR36][R2.64] ;  /* 0x0000002402027981 */ /* 0x000ea4000c1e1900 */
[----:B--2---:R1:W2:Y:S02]  /*a3c0*/  I2F.F64.U32 R10, R2 ;  /* 0x00000002000a7312 */ /* 0x0042a40000201800 */
.L_x_9493:
[----:B------:R-:W-:Y:S05]  /*a3d0*/  BSYNC.RECONVERGENT B6 ;  /* 0x0000000000067941 */ /* 0x000fea0003800200 */
.L_x_9487:
[----:B01-3--:R-:W-:Y:S01]  /*a3e0*/  MOV R2, 0x652b82fe ;  /* 0x652b82fe00027802 */ /* 0x00bfe20000000f00 */
[----:B------:R-:W-:Y:S01]  /*a3f0*/  IMAD.MOV.U32 R3, RZ, RZ, 0x3ff71547 ;  /* 0x3ff71547ff037424 */ /* 0x000fe200078e00ff */
[----:B------:R-:W-:Y:S01]  /*a400*/  UMOV UR4, 0xfefa39ef ;  /* 0xfefa39ef00047882 */ /* 0x000fe20000000000 */
        /* <DEDUP_REMOVED lines=121> */
.L_x_9516:
[----:B------:R-:W-:Y:S05]  /*aba0*/  BSYNC.RECONVERGENT B0 ;  /* 0x0000000000007941 */ /* 0x000fea0003800200 */
.L_x_9515:
[----:B01----:R-:W0:Y:S01]  /*abb0*/  DADD R2, R4, 1 ;  /* 0x3ff0000004027429 */ /* 0x003e220000000000 */
[----:B------:R-:W1:Y:S01]  /*abc0*/  LDCU.64 UR4, c[0x0][0x580] ;  /* 0x0000b000ff0477ac */ /* 0x000e620008000a00 */
[----:B0-----:R-:W0:Y:S01]  /*abd0*/  MUFU.RCP64H R5, R3 ;  /* 0x0000000300057308 */ /* 0x001e220000001800 */
[----:B------:R-:W-:Y:S01]  /*abe0*/  IMAD.MOV.U32 R4, RZ, RZ, 0x1 ;  /* 0x00000001ff047424 */ /* 0x000fe200078e00ff */
[----:B------:R-:W-:Y:S01]  /*abf0*/  FSETP.GEU.AND P2, PT, |R11|, 6.5827683646048100446e-37, PT ;  /* 0x036000000b00780b */ /* 0x000fe20003f4e200 */
[----:B------:R-:W-:Y:S01]  /*ac00*/  BSSY.RECONVERGENT B0, `(.L_x_9517) ;  /* 0x0000030000007945 */ /* 0x000fe20003800200 */
[----:B-1----:R-:W-:-:S04]  /*ac10*/  IADD3 R22, P1, PT, R22, UR4, RZ ;  /* 0x0000000416167c10 */ /* 0x002fc8000ff3e0ff */
[----:B------:R-:W-:-:S15]  /*ac20*/  IADD3.X R23, PT, PT, RZ, UR5, RZ, P1, !PT ;  /* 0x00000005ff177c10 */ /* 0x000fde0008ffe4ff */
[----:B------:R-:W-:-:S15]  /*ac30*/  NOP ;  /* 0x0000000000007918 */ /* 0x000fde0000000000 */
[----:B------:R-:W-:-:S15]  /*ac40*/  NOP ;  /* 0x0000000000007918 */ /* 0x000fde0000000000 */
[----:B------:R-:W-:-:S09]  /*ac50*/  NOP ;  /* 0x0000000000007918 */ /* 0x000fd20000000000 */
        /* <DEDUP_REMOVED lines=42> */
.L_x_9518:
[----:B------:R-:W-:Y:S05]  /*af00*/  BSYNC.RECONVERGENT B0 ;  /* 0x0000000000007941 */ /* 0x000fea0003800200 */
.L_x_9517:
        /* <DEDUP_REMOVED lines=14> */
.L_x_9522:
[----:B------:R-:W0:Y:S02]  /*aff0*/  F2I.S64.F64.TRUNC R4, R4 ;  /* 0x0000000400047311 */ /* 0x000e24000030d900 */
[----:B0-----:R-:W-:-:S05]  /*b000*/  IMAD.MOV.U32 R3, RZ, RZ, R4 ;  /* 0x000000ffff037224 */ /* 0x001fca00078e0004 */
[----:B------:R0:W-:Y:S01]  /*b010*/  STG.E.U8 desc[UR36][R22.64], R3 ;  /* 0x0000000316007986 */ /* 0x0001e2000c101124 */
[----:B------:R-:W-:Y:S05]  /*b020*/  BRA `(.L_x_9524) ;  /* 0x0000001000807947 */ /* 0x000fea0003800000 */
.L_x_9521:
        /* <DEDUP_REMOVED lines=9> */
.L_x_9526:
[----:B------:R-:W0:Y:S02]  /*b0c0*/  F2I.F64.TRUNC R5, R4 ;  /* 0x0000000400057311 */ /* 0x000e24000030d100 */
[----:B0-----:R0:W-:Y:S01]  /*b0d0*/  STG.E desc[UR36][R22.64], R5 ;  /* 0x0000000516007986 */ /* 0x0011e2000c101924 */
[----:B------:R-:W-:Y:S05]  /*b0e0*/  BRA `(.L_x_9524) ;  /* 0x0000001000507947 */ /* 0x000fea0003800000 */
.L_x_9525:
[----:B------:R-:W0:Y:S02]  /*b0f0*/  F2I.F64.TRUNC R5, R4 ;  /* 0x0000000400057311 */ /* 0x000e24000030d100 */
[----:B0-----:R0:W-:Y:S01]  /*b100*/  STG.E.U16 desc[UR36][R22.64], R5 ;  /* 0x0000000516007986 */ /* 0x0011e2000c101524 */
[----:B------:R-:W-:Y:S05]  /*b110*/  BRA `(.L_x_9524) ;  /* 0x0000001000447947 */ /* 0x000fea0003800000 */
.L_x_9520:
        /* <DEDUP_REMOVED lines=17> */
.L_x_9528:
        /* <DEDUP_REMOVED lines=12> */
.L_x_9527:
        /* <DEDUP_REMOVED lines=16> */
[----:B------:R0:W-:Y:S01]  /*b3f0*/  STG.E.64 desc[UR36][R22.64], R2 ;  /* 0x0000000216007986 */ /* 0x0001e2000c101b24 */
[----:B------:R-:W-:Y:S05]  /*b400*/  BRA `(.L_x_9524) ;  /* 0x0000000c00887947 */ /* 0x000fea0003800000 */
.L_x_9530:
        /* <DEDUP_REMOVED lines=13> */
.L_x_9529:
[----:B------:R0:W-:Y:S01]  /*b4e0*/  STG.E.64 desc[UR36][R22.64], R4 ;  /* 0x0000000416007986 */ /* 0x0001e2000c101b24 */
[----:B------:R-:W-:Y:S05]  /*b4f0*/  BRA `(.L_x_9524) ;  /* 0x0000000c004c7947 */ /* 0x000fea0003800000 */
.L_x_9519:
        /* <DEDUP_REMOVED lines=13> */
.L_x_9534:
        /* <DEDUP_REMOVED lines=25> */
.L_x_9537:
[----:B------:R-:W-:-:S04]  /*b760*/  SHF.R.U32.HI R3, RZ, 0x18, R3 ;  /* 0x00000018ff037819 */ /* 0x000fc80000011603 */
[----:B------:R-:W-:-:S04]  /*b770*/  LOP3.LUT R0, R0, 0x80, R3, 0xf8, !PT ;  /* 0x0000008000007812 */ /* 0x000fc800078ef803 */
[----:B------:R-:W-:-:S07]  /*b780*/  PRMT R11, R0, 0x7610, R11 ;  /* 0x00007610000b7816 */ /* 0x000fce000000000b */
.L_x_9536:
[----:B------:R-:W-:Y:S05]  /*b790*/  BSYNC.RECONVERGENT B0 ;  /* 0x0000000000007941 */ /* 0x000fea0003800200 */
.L_x_9535:
[----:B------:R0:W-:Y:S01]  /*b7a0*/  STG.E.U8 desc[UR36][R22.64], R11 ;  /* 0x0000000b16007986 */ /* 0x0001e2000c101124 */
[----:B------:R-:W-:Y:S05]  /*b7b0*/  BRA `(.L_x_9524) ;  /* 0x00000008009c7947 */ /* 0x000fea0003800000 */
.L_x_9533:
        /* <DEDUP_REMOVED lines=25> */
.L_x_9540:
[----:B------:R-:W-:-:S04]  /*b950*/  SHF.R.U32.HI R3, RZ, 0x18, R3 ;  /* 0x00000018ff037819 */ /* 0x000fc80000011603 */
[----:B------:R-:W-:-:S04]  /*b960*/  LOP3.LUT R0, R0, 0x80, R3, 0xf8, !PT ;  /* 0x0000008000007812 */ /* 0x000fc800078ef803 */
[----:B------:R-:W-:-:S07]  /*b970*/  PRMT R11, R0, 0x7610, R11 ;  /* 0x00007610000b7816 */ /* 0x000fce000000000b */
.L_x_9539:
[----:B------:R-:W-:Y:S05]  /*b980*/  BSYNC.RECONVERGENT B0 ;  /* 0x0000000000007941 */ /* 0x000fea0003800200 */
.L_x_9538:
[----:B------:R0:W-:Y:S01]  /*b990*/  STG.E.U8 desc[UR36][R22.64], R11 ;  /* 0x0000000b16007986 */ /* 0x0001e2000c101124 */
[----:B------:R-:W-:Y:S05]  /*b9a0*/  BRA `(.L_x_9524) ;  /* 0x0000000800207947 */ /* 0x000fea0003800000 */
.L_x_9532:
        /* <DEDUP_REMOVED lines=30> */
.L_x_9542:
[----:B------:R-:W0:Y:S02]  /*bb90*/  F2I.U64.F64.TRUNC R4, R4 ;  /* 0x0000000400047311 */ /* 0x000e24000030d800 */
[----:B0-----:R0:W-:Y:S01]  /*bba0*/  STG.E.64 desc[UR36][R22.64], R4 ;  /* 0x0000000416007986 */ /* 0x0011e2000c101b24 */
[----:B------:R-:W-:Y:S05]  /*bbb0*/  BRA `(.L_x_9524) ;  /* 0x00000004009c7947 */ /* 0x000fea0003800000 */
.L_x_9541:
[----:B------:R-:W0:Y:S02]  /*bbc0*/  F2I.U32.F64.TRUNC R5, R4 ;  /* 0x0000000400057311 */ /* 0x000e24000030d000 */
[----:B0-----:R0:W-:Y:S01]  /*bbd0*/  STG.E desc[UR36][R22.64], R5 ;  /* 0x0000000516007986 */ /* 0x0011e2000c101924 */
[----:B------:R-:W-:Y:S05]  /*bbe0*/  BRA `(.L_x_9524) ;  /* 0x0000000400907947 */ /* 0x000fea0003800000 */
.L_x_9531:
        /* <DEDUP_REMOVED lines=10> */
.L_x_9544:
[----:B------:R-:W-:-:S05]  /*bc90*/  CS2R R6, SRZ ;  /* 0x0000000000067805 */ /* 0x000fca000001ff00 */
[----:B------:R3:W-:Y:S01]  /*bca0*/  STG.E.128 desc[UR36][R22.64], R4 ;  /* 0x0000000416007986 */ /* 0x0007e2000c101d24 */
[----:B------:R-:W-:Y:S05]  /*bcb0*/  BRA `(.L_x_9524) ;  /* 0x00000004005c7947 */ /* 0x000fea0003800000 */
.L_x_9543:
[----:B------:R-:W-:-:S09]  /*bcc0*/  UISETP.NE.AND UP0, UPT, UR4, 0xf, UPT ;  /* 0x0000000f0400788c */ /* 0x000fd2000bf05270 */
[----:B------:R-:W-:Y:S05]  /*bcd0*/  BRA.U !UP0, `(.L_x_9545) ;  /* 0x0000000508287547 */ /* 0x000fea000b800000 */
[----:B------:R-:W-:-:S09]  /*bce0*/  UISETP.NE.AND UP0, UPT, UR4, 0x17, UPT ;  /* 0x000000170400788c */ /* 0x000fd2000bf05270 */
[----:B------:R-:W-:Y:S05]  /*bcf0*/  BRA.U !UP0, `(.L_x_9546) ;  /* 0x0000000108b07547 */ /* 0x000fea000b800000 */
[----:B------:R-:W-:-:S09]  /*bd00*/  UISETP.NE.AND UP0, UPT, UR4, 0x18, UPT ;  /* 0x000000180400788c */ /* 0x000fd2000bf05270 */
[----:B------:R-:W-:Y:S05]  /*bd10*/  BRA.U !UP0, `(.L_x_9547) ;  /* 0x0000000108447547 */ /* 0x000fea000b800000 */
.L_x_9523:
        /* <DEDUP_REMOVED lines=16> */
.L_x_9548:
[----:B------:R-:W-:Y:S05]  /*be20*/  BRA `(.L_x_9524) ;  /* 0x0000000400007947 */ /* 0x000fea0003800000 */
.L_x_9547:
        /* <DEDUP_REMOVED lines=21> */
.L_x_9550:
[----:B------:R-:W-:Y:S05]  /*bf80*/  BSYNC.RECONVERGENT B0 ;  /* 0x0000000000007941 */ /* 0x000fea0003800200 */
.L_x_9549:
[----:B------:R-:W-:-:S05]  /*bf90*/  LOP3.LUT R3, R0, 0x80, R3, 0xf8, !PT ;  /* 0x0000008000037812 */ /* 0x000fca00078ef803 */
[----:B------:R1:W-:Y:S01]  /*bfa0*/  STG.E.U8 desc[UR36][R22.64], R3 ;  /* 0x0000000316007986 */ /* 0x0003e2000c101124 */
[----:B------:R-:W-:Y:S05]  /*bfb0*/  BRA `(.L_x_9524) ;  /* 0x00000000009c7947 */ /* 0x000fea0003800000 */
.L_x_9546:
        /* <DEDUP_REMOVED lines=20> */
.L_x_9552:
[----:B------:R-:W-:Y:S02]  /*c100*/  ISETP.GT.U32.AND P0, PT, R2, 0x7f800000, PT ;  /* 0x7f8000000200780c */ /* 0x000fe40003f04070 */
[----:B------:R-:W-:-:S04]  /*c110*/  MOV R0, 0x7f ;  /* 0x0000007f00007802 */ /* 0x000fc80000000f00 */
[----:B------:R-:W-:-:S07]  /*c120*/  SEL R0, R0, 0x7c, P0 ;  /* 0x0000007c00007807 */ /* 0x000fce0000000000 */
.L_x_9553:
[----:B------:R-:W-:Y:S05]  /*c130*/  BSYNC.RECONVERGENT B0 ;  /* 0x0000000000007941 */ /* 0x000fea0003800200 */
.L_x_9551:
[----:B------:R-:W-:-:S04]  /*c140*/  SHF.R.U32.HI R3, RZ, 0x18, R3 ;  /* 0x00000018ff037819 */ /* 0x000fc80000011603 */
[----:B------:R-:W-:-:S05]  /*c150*/  LOP3.LUT R3, R0, 0x80, R3, 0xf8, !PT ;  /* 0x0000008000037812 */ /* 0x000fca00078ef803 */
[----:B------:R0:W-:Y:S01]  /*c160*/  STG.E.U8 desc[UR36][R22.64], R3 ;  /* 0x0000000316007986 */ /* 0x0001e2000c101124 */
[----:B------:R-:W-:Y:S05]  /*c170*/  BRA `(.L_x_9524) ;  /* 0x00000000002c7947 */ /* 0x000fea0003800000 */
.L_x_9545:
        /* <DEDUP_REMOVED lines=11> */
.L_x_9524:
[----:B------:R-:W-:-:S07]  /*c230*/  VIADD R17, R17, 0x80 ;  /* 0x0000008011117836 */ /* 0x000fce0000000000 */
.L_x_9485:
[----:B------:R-:W-:Y:S05]  /*c240*/  BSYNC.RECONVERGENT B7 ;  /* 0x0000000000077941 */ /* 0x000fea0003800200 */
.L_x_9484:
[----:B------:R-:W5:Y:S02]  /*c250*/  LDCU UR4, c[0x0][0x380] ;  /* 0x00007000ff0477ac */ /* 0x000f640008000800 */
[----:B-----5:R-:W-:-:S13]  /*c260*/  ISETP.GE.AND P0, PT, R17, UR4, PT ;  /* 0x0000000411007c0c */ /* 0x020fda000bf06270 */
[----:B------:R-:W-:Y:S05]  /*c270*/  @P0 EXIT ;  /* 0x000000000000094d */ /* 0x000fea0003800000 */
[----:B------:R-:W5:Y:S01]  /*c280*/  LDCU UR4, c[0x0][0x388] ;  /* 0x00007100ff0477ac */ /* 0x000f620008000800 */
[----:B0-2-4-:R-:W-:Y:S01]  /*c290*/  MOV R0, RZ ;  /* 0x000000ff00007202 */ /* 0x015fe20000000f00 */
[----:B------:R-:W-:Y:S01]  /*c2a0*/  IMAD.MOV.U32 R16, RZ, RZ, RZ ;  /* 0x000000ffff107224 */ /* 0x000fe200078e00ff */
[----:B-----5:R-:W-:-:S09]  /*c2b0*/  UISETP.NE.AND UP0, UPT, UR4, URZ, UPT ;  /* 0x000000ff0400728c */ /* 0x020fd2000bf05270 */
[----:B------:R-:W-:Y:S05]  /*c2c0*/  BRA.U !UP0, `(.L_x_9554) ;  /* 0x0000001108a87547 */ /* 0x000fea000b800000 */
[----:B------:R-:W0:Y:S01]  /*c2d0*/  LDCU.64 UR4, c[0x0][0x390] ;  /* 0x00007200ff0477ac */ /* 0x000e220008000a00 */
[----:B------:R-:W-:Y:S01]  /*c2e0*/  HFMA2 R16, -RZ, RZ, 0, 0 ;  /* 0x00000000ff107431 */ /* 0x000fe200000001ff */
[----:B------:R-:W2:Y:S01]  /*c2f0*/  LDCU UR6, c[0x0][0x38c] ;  /* 0x00007180ff0677ac */ /* 0x000ea20008000800 */
[----:B------:R-:W4:Y:S01]  /*c300*/  LDCU.64 UR8, c[0x0][0x4b8] ;  /* 0x00009700ff0877ac */ /* 0x000f220008000a00 */
[----:B------:R-:W-:Y:S02]  /*c310*/  UISETP.NE.AND UP0, UPT, UR40, URZ, UPT ;  /* 0x000000ff2800728c */ /* 0x000fe4000bf05270 */
[----:B0-----:R-:W-:-:S05]  /*c320*/  IMAD.HI.U32 R2, R17, UR4, R16 ;  /* 0x0000000411027c27 */ /* 0x001fca000f8e0010 */
[----:B-1-3--:R-:W-:-:S05]  /*c330*/  SHF.R.U32.HI R3, RZ, UR5, R2 ;  /* 0x00000005ff037c19 */ /* 0x00afca0008011602 */
[----:B------:R-:W-:-:S04]  /*c340*/  IMAD.MOV R0, RZ, RZ, -R3 ;  /* 0x000000ffff007224 */ /* 0x000fc800078e0a03 */
[----:B--2---:R-:W-:-:S04]  /*c350*/  IMAD R0, R0, UR6, R17 ;  /* 0x0000000600007c24 */ /* 0x004fc8000f8e0211 */
[C---:B----4-:R-:W-:Y:S02]  /*c360*/  IMAD R16, R0.reuse, UR8, RZ ;  /* 0x0000000800107c24 */ /* 0x050fe4000f8e02ff */
        /* <DEDUP_REMOVED lines=288> */
.L_x_9554:
[----:B------:R-:W0:Y:S01]  /*d570*/  LDCU.128 UR8, c[0x0][0x580] ;  /* 0x0000b000ff0877ac */ /* 0x000e220008000c00 */
[----:B------:R-:W-:Y:S01]  /*d580*/  BSSY.RECONVERGENT B6, `(.L_x_9555) ;  /* 0x00000ee000067945 */ /* 0x000fe20003800200 */
[----:B------:R-:W-:-:S04]  /*d590*/  UPRMT UR4, UR41, 0x9910, URZ ;  /* 0x0000991029047896 */ /* 0x000fc800080000ff */
[----:B------:R-:W-:Y:S01]  /*d5a0*/  UISETP.GT.AND UP0, UPT, UR4, 0x9, UPT ;  /* 0x000000090400788c */ /* 0x000fe2000bf04270 */
[----:B0-----:R-:W-:Y:S02]  /*d5b0*/  IADD3 R2, P1, PT, R0, UR10, RZ ;  /* 0x0000000a00027c10 */ /* 0x001fe4000ff3e0ff */
[----:B------:R-:W-:-:S03]  /*d5c0*/  IADD3 R16, P0, PT, R16, UR8, RZ ;  /* 0x0000000810107c10 */ /* 0x000fc6000ff1e0ff */
[----:B-1-3--:R-:W-:Y:S01]  /*d5d0*/  IMAD.X R3, RZ, RZ, UR11, P1 ;  /* 0x0000000bff037e24 */ /* 0x00afe200088e06ff */
        /* <DEDUP_REMOVED lines=12> */
[----:B-12---:R-:W-:Y:S05]  /*d6a0*/  BRA `(.L_x_9561) ;  /* 0x0000000c006c7947 */ /* 0x006fea0003800000 */
.L_x_9559:
[----:B------:R-:W2:Y:S02]  /*d6b0*/  LDG.E.U8 R2, desc[UR36][R2.64] ;  /* 0x0000002402027981 */ /* 0x000ea4000c1e1100 */
[----:B--2---:R1:W2:Y:S02]  /*d6c0*/  I2F.F64.U16 R10, R2 ;  /* 0x00000002000a7312 */ /* 0x0042a40000101800 */
[----:B-12---:R-:W-:Y:S05]  /*d6d0*/  BRA `(.L_x_9561) ;  /* 0x0000000c00607947 */ /* 0x006fea0003800000 */
.L_x_9558:
[----:B------:R-:W-:-:S09]  /*d6e0*/  UISETP.NE.AND UP0, UPT, UR4, 0x2, UPT ;  /* 0x000000020400788c */ /* 0x000fd2000bf05270 */
[----:B------:R-:W-:Y:S05]  /*d6f0*/  BRA.U !UP0, `(.L_x_9562) ;  /* 0x0000000108287547 */ /* 0x000fea000b800000 */
[----:B------:R-:W-:-:S09]  /*d700*/  UISETP.NE.AND UP0, UPT, UR4, 0x3, UPT ;  /* 0x000000030400788c */ /* 0x000fd2000bf05270 */
[----:B------:R-:W-:Y:S05]  /*d710*/  BRA.U !UP0, `(.L_x_9563) ;  /* 0x0000000108147547 */ /* 0x000fea000b800000 */
[----:B------:R-:W-:-:S09]  /*d720*/  UISETP.NE.AND UP0, UPT, UR4, 0x4, UPT ;  /* 0x000000040400788c */ /* 0x000fd2000bf05270 */
[----:B------:R-:W-:Y:S05]  /*d730*/  BRA.U UP0, `(.L_x_9560) ;  /* 0x0000000900ec7547 */ /* 0x000fea000b800000 */
[----:B------:R-:W2:Y:S02]  /*d740*/  LDG.E.64 R10, desc[UR36][R2.64] ;  /* 0x00000024020a7981 */ /* 0x000ea4000c1e1b00 */
[----:B--2---:R-:W1:Y:S02]  /*d750*/  I2F.F64.S64 R10, R10 ;  /* 0x0000000a000a7312 */ /* 0x004e640000301c00 */
[----:B-1----:R-:W-:Y:S05]  /*d760*/  BRA `(.L_x_9561) ;  /* 0x0000000c003c7947 */ /* 0x002fea0003800000 */
.L_x_9563:
[----:B------:R-:W2:Y:S02]  /*d770*/  LDG.E R2, desc[UR36][R2.64] ;  /* 0x0000002402027981 */ /* 0x000ea4000c1e1900 */
[----:B--2---:R1:W2:Y:S02]  /*d780*/  I2F.F64 R10, R2 ;  /* 0x00000002000a7312 */ /* 0x0042a40000201c00 */
[----:B-12---:R-:W-:Y:S05]  /*d790*/  BRA `(.L_x_9561) ;  /* 0x0000000c00307947 */ /* 0x006fea0003800000 */
.L_x_9562:
[----:B------:R-:W2:Y:S02]  /*d7a0*/  LDG.E.U16 R2, desc[UR36][R2.64] ;  /* 0x0000002402027981 */ /* 0x000ea4000c1e1500 */
[----:B--2---:R1:W2:Y:S02]  /*d7b0*/  I2F.F64.S16 R10, R2 ;  /* 0x00000002000a7312 */ /* 0x0042a40000101c00 */
[----:B-12---:R-:W-:Y:S05]  /*d7c0*/  BRA `(.L_x_9561) ;  /* 0x0000000c00247947 */ /* 0x006fea0003800000 */
.L_x_9557:
        /* <DEDUP_REMOVED lines=10> */
.L_x_9565:
[----:B------:R-:W2:Y:S02]  /*d870*/  LDG.E.U16 R0, desc[UR36][R2.64] ;  /* 0x0000002402007981 */ /* 0x000ea4000c1e1500 */
[----:B--2---:R-:W-:-:S05]  /*d880*/  HADD2.F32 R0, -RZ, R0.H0_H0 ;  /* 0x20000000ff007230 */ /* 0x004fca0000004100 */
[----:B------:R-:W-:-:S04]  /*d890*/  FMUL.FTZ R0, R0, 1 ;  /* 0x3f80000000007820 */ /* 0x000fc80000410000 */
[----:B------:R0:W1:Y:S02]  /*d8a0*/  F2F.F64.F32 R10, R0 ;  /* 0x00000000000a7310 */ /* 0x0000640000201800 */
[----:B01----:R-:W-:Y:S05]  /*d8b0*/  BRA `(.L_x_9561) ;  /* 0x0000000800e87947 */ /* 0x003fea0003800000 */
.L_x_9564:
        /* <DEDUP_REMOVED lines=10> */
.L_x_9567:
[----:B------:R-:W2:Y:S02]  /*d960*/  LDG.E.U16 R2, desc[UR36][R2.64] ;  /* 0x0000002402027981 */ /* 0x000ea4000c1e1500 */
[----:B--2---:R-:W-:-:S05]  /*d970*/  HADD2.F32 R0, -RZ, R2.H0_H0 ;  /* 0x20000002ff007230 */ /* 0x004fca0000004100 */
[----:B------:R-:W-:-:S04]  /*d980*/  FMUL.FTZ R0, R0, 1 ;  /* 0x3f80000000007820 */ /* 0x000fc80000410000 */
[----:B------:R0:W1:Y:S02]  /*d990*/  F2F.F64.F32 R10, R0 ;  /* 0x00000000000a7310 */ /* 0x0000640000201800 */
[----:B01----:R-:W-:Y:S05]  /*d9a0*/  BRA `(.L_x_9561) ;  /* 0x0000000800ac7947 */ /* 0x003fea0003800000 */
.L_x_9566:
[----:B------:R0:W5:Y:S01]  /*d9b0*/  LDG.E.64 R10, desc[UR36][R2.64] ;  /* 0x00000024020a7981 */ /* 0x000162000c1e1b00 */
[----:B------:R-:W-:Y:S05]  /*d9c0*/  BRA `(.L_x_9561) ;  /* 0x0000000800a47947 */ /* 0x000fea0003800000 */
.L_x_9556:
        /* <DEDUP_REMOVED lines=13> */
.L_x_9570:
[----:B------:R1:W5:Y:S01]  /*daa0*/  LDG.E.64 R10, desc[UR36][R2.64] ;  /* 0x00000024020a7981 */ /* 0x000362000c1e1b00 */
[----:B------:R-:W-:Y:S05]  /*dab0*/  BRA `(.L_x_9561) ;  /* 0x0000000800687947 */ /* 0x000fea0003800000 */
.L_x_9569:
        /* <DEDUP_REMOVED lines=26> */
[----:B-12---:R-:W-:Y:S05]  /*dc60*/  BRA `(.L_x_9561) ;  /* 0x0000000400fc7947 */ /* 0x006fea0003800000 */
.L_x_9572:
        /* <DEDUP_REMOVED lines=13> */
[----:B-12---:R-:W-:Y:S05]  /*dd40*/  BRA `(.L_x_9561) ;  /* 0x0000000400c47947 */ /* 0x006fea0003800000 */
.L_x_9571:
[----:B------:R-:W2:Y:S02]  /*dd50*/  LDG.E.U16 R0, desc[UR36][R2.64] ;  /* 0x0000002402007981 */ /* 0x000ea4000c1e1500 */
[----:B--2---:R-:W-:-:S05]  /*dd60*/  SHF.L.U32 R0, R0, 0x10, RZ ;  /* 0x0000001000007819 */ /* 0x004fca00000006ff */
[----:B------:R-:W-:-:S04]  /*dd70*/  FMUL.FTZ R0, R0, 1 ;  /* 0x3f80000000007820 */ /* 0x000fc80000410000 */
[----:B------:R1:W2:Y:S02]  /*dd80*/  F2F.F64.F32 R10, R0 ;  /* 0x00000000000a7310 */ /* 0x0002a40000201800 */
[----:B-12---:R-:W-:Y:S05]  /*dd90*/  BRA `(.L_x_9561) ;  /* 0x0000000400b07947 */ /* 0x006fea0003800000 */
.L_x_9568:
        /* <DEDUP_REMOVED lines=11> */
.L_x_9575:
        /* <DEDUP_REMOVED lines=21> */
.L_x_9577:
[----:B------:R-:W-:Y:S05]  /*dfa0*/  BSYNC.RECONVERGENT B0 ;  /* 0x0000000000007941 */ /* 0x000fea0003800200 */
.L_x_9576:
[----:B------:R-:W-:Y:S01]  /*dfb0*/  IMAD.SHL.U32 R0, R0, 0x100000, RZ ;  /* 0x0010000000007824 */ /* 0x000fe200078e00ff */
[----:B------:R-:W-:-:S04]  /*dfc0*/  LEA R2, R2, 0x3b800000, 0x17 ;  /* 0x3b80000002027811 */ /* 0x000fc800078eb8ff */
[----:B------:R-:W-:-:S05]  /*dfd0*/  LOP3.LUT R0, R2, R0, R7, 0xfe, !PT ;  /* 0x0000000002007212 */ /* 0x000fca00078efe07 */
[----:B------:R-:W-:-:S04]  /*dfe0*/  FMUL.FTZ R0, R0, 1 ;  /* 0x3f80000000007820 */ /* 0x000fc80000410000 */
[----:B------:R4:W0:Y:S02]  /*dff0*/  F2F.F64.F32 R10, R0 ;  /* 0x00000000000a7310 */ /* 0x0008240000201800 */
[----:B0---4-:R-:W-:Y:S05]  /*e000*/  BRA `(.L_x_9561) ;  /* 0x0000000400147947 */ /* 0x011fea0003800000 */
.L_x_9574:
        /* <DEDUP_REMOVED lines=21> */
.L_x_9579:
[----:B------:R-:W-:Y:S05]  /*e160*/  BSYNC.RECONVERGENT B0 ;  /* 0x0000000000007941 */ /* 0x000fea0003800200 */
.L_x_9578:
[----:B------:R-:W-:Y:S02]  /*e170*/  SHF.L.U32 R0, R0, 0x15, RZ ;  /* 0x0000001500007819 */ /* 0x000fe400000006ff */
[----:B------:R-:W-:-:S04]  /*e180*/  LEA R2, R2, 0x37800000, 0x17 ;  /* 0x3780000002027811 */ /* 0x000fc800078eb8ff */
[----:B------:R-:W-:-:S05]  /*e190*/  LOP3.LUT R0, R2, R0, R7, 0xfe, !PT ;  /* 0x0000000002007212 */ /* 0x000fca00078efe07 */
[----:B------:R-:W-:-:S04]  /*e1a0*/  FMUL.FTZ R0, R0, 1 ;  /* 0x3f80000000007820 */ /* 0x000fc80000410000 */
[----:B------:R4:W0:Y:S02]  /*e1b0*/  F2F.F64.F32 R10, R0 ;  /* 0x00000000000a7310 */ /* 0x0008240000201800 */
[----:B0---4-:R-:W-:Y:S05]  /*e1c0*/  BRA `(.L_x_9561) ;  /* 0x0000000000a47947 */ /* 0x011fea0003800000 */
.L_x_9573:
        /* <DEDUP_REMOVED lines=18> */
.L_x_9560:
        /* <DEDUP_REMOVED lines=16> */
.L_x_9582:
[----:B------:R-:W-:Y:S01]  /*e3f0*/  CS2R R10, SRZ ;  /* 0x00000000000a7805 */ /* 0x000fe2000001ff00 */
[----:B------:R-:W-:Y:S06]  /*e400*/  BRA `(.L_x_9561) ;  /* 0x0000000000147947 */ /* 0x000fec0003800000 */
.L_x_9581:
[----:B------:R-:W2:Y:S02]  /*e410*/  LDG.E.64 R10, desc[UR36][R2.64] ;  /* 0x00000024020a7981 */ /* 0x000ea4000c1e1b00 */
[----:B--2---:R-:W2:Y:S02]  /*e420*/  I2F.F64.U64 R10, R10 ;  /* 0x0000000a000a7312 */ /* 0x004ea40000301800 */
[----:B--2---:R-:W-:Y:S05]  /*e430*/  BRA `(.L_x_9561) ;  /* 0x0000000000087947 */ /* 0x004fea0003800000 */
.L_x_9580:
[----:B------:R-:W2:Y:S02]  /*e440*/  LDG.E R2, desc[UR36][R2.64] ;  /* 0x0000002402027981 */ /* 0x000ea4000c1e1900 */
[----:B--2---:R2:W3:Y:S02]  /*e450*/  I2F.F64.U32 R10, R2 ;  /* 0x00000002000a7312 */ /* 0x0044e40000201800 */
.L_x_9561:
[----:B------:R-:W-:Y:S05]  /*e460*/  BSYNC.RECONVERGENT B6 ;  /* 0x0000000000067941 */ /* 0x000fea0003800200 */
.L_x_9555:
[----:B012---:R-:W-:Y:S01]  /*e470*/  IMAD.MOV.U32 R2, RZ, RZ, 0x652b82fe ;  /* 0x652b82feff027424 */ /* 0x007fe200078e00ff */
[----:B------:R-:W-:Y:S01]  /*e480*/  MOV R3, 0x3ff71547 ;  /* 0x3ff7154700037802 */ /* 0x000fe20000000f00 */
[----:B------:R-:W-:Y:S01]  /*e490*/  UMOV UR4, 0xfefa39ef ;  /* 0xfefa39ef00047882 */ /* 0x000fe20000000000 */
        /* <DEDUP_REMOVED lines=110> */
[----:B------:R-:W-:Y:S02]  /*eb80*/  @!P1 LEA R7, R2, 0x3ff00000, 0x14 ;  /* 0x3ff0000002079811 */ /* 0x000fe400078ea0ff */
[----:B------:R-:W-:-:S15]  /*eb90*/  @!P1 MOV R2, R8 ;  /* 0x0000000800029202 */ /* 0x000fde0000000f00 */
[----:B------:R-:W-:-:S15]  /*eba0*/  NOP ;  /* 0x0000000000007918 */ /* 0x000fde0000000000 */
[----:B------:R-:W-:-:S08]  /*ebb0*/  NOP ;  /* 0x0000000000007918 */ /* 0x000fd00000000000 */
[----:B------:R-:W0:Y:S02]  /*ebc0*/  DADD R4, -R10, +INF ;  /* 0x7ff000000a047429 */ /* 0x000e240000000100 */
[----:B0-----:R-:W-:Y:S02]  /*ebd0*/  FSEL R4, R4, RZ, !P0 ;  /* 0x000000ff04047208 */ /* 0x001fe40004000000 */
[----:B------:R-:W-:-:S15]  /*ebe0*/  FSEL R5, R5, RZ, !P0 ;  /* 0x000000ff05057208 */ /* 0x000fde0004000000 */
[----:B------:R-:W-:-:S15]  /*ebf0*/  NOP ;  /* 0x0000000000007918 */ /* 0x000fde0000000000 */
[----:B------:R-:W-:-:S15]  /*ec00*/  NOP ;  /* 0x0000000000007918 */ /* 0x000fde0000000000 */
[----:B------:R-:W-:-:S15]  /*ec10*/  NOP ;  /* 0x0000000000007918 */ /* 0x000fde0000000000 */
[----:B------:R0:W1:Y:S02]  /*ec20*/  @!P1 DMUL R4, R2, R6 ;  /* 0x0000000602049228 */ /* 0x0000640000000000 */
.L_x_9584:
[----:B------:R-:W-:Y:S05]  /*ec30*/  BSYNC.RECONVERGENT B0 ;  /* 0x0000000000007941 */ /* 0x000fea0003800200 */
.L_x_9583:
[----:B01----:R-:W0:Y:S01]  /*ec40*/  DADD R2, R4, 1 ;  /* 0x3ff0000004027429 */ /* 0x003e220000000000 */
[----:B------:R-:W-:Y:S01]  /*ec50*/  FSETP.GEU.AND P1, PT, |R11|, 6.5827683646048100446e-37, PT ;  /* 0x036000000b00780b */ /* 0x000fe20003f2e200 */
[----:B0-----:R-:W0:Y:S01]  /*ec60*/  MUFU.RCP64H R5, R3 ;  /* 0x0000000300057308 */ /* 0x001e220000001800 */
[----:B------:R-:W-:Y:S01]  /*ec70*/  MOV R4, 0x1 ;  /* 0x0000000100047802 */ /* 0x000fe20000000f00 */
[----:B------:R-:W-:-:S15]  /*ec80*/  BSSY.RECONVERGENT B0, `(.L_x_9585) ;  /* 0x000002e000007945 */ /* 0x000fde0003800200 */
[----:B------:R-:W-:-:S15]  /*ec90*/  NOP ;  /* 0x0000000000007918 */ /* 0x000fde0000000000 */
[----:B------:R-:W-:-:S15]  /*eca0*/  NOP ;  /* 0x0000000000007918 */ /* 0x000fde0000000000 */
[----:B------:R-:W-:-:S15]  /*ecb0*/  NOP ;  /* 0x0000000000007918 */ /* 0x000fde0000000000 */
        /* <DEDUP_REMOVED lines=42> */
.L_x_9586:
[----:B------:R-:W-:Y:S05]  /*ef60*/  BSYNC.RECONVERGENT B0 ;  /* 0x0000000000007941 */ /* 0x000fea0003800200 */
.L_x_9585:
        /* <DEDUP_REMOVED lines=14> */
.L_x_9590:
[----:B------:R-:W0:Y:S02]  /*f050*/  F2I.S64.F64.TRUNC R4, R4 ;  /* 0x0000000400047311 */ /* 0x000e24000030d900 */
[----:B0-----:R-:W-:-:S05]  /*f060*/  MOV R3, R4 ;  /* 0x0000000400037202 */ /* 0x001fca0000000f00 */
[----:B------:R-:W-:Y:S01]  /*f070*/  STG.E.U8 desc[UR36][R16.64], R3 ;  /* 0x0000000310007986 */ /* 0x000fe2000c101124 */
[----:B------:R-:W-:Y:S05]  /*f080*/  EXIT ;  /* 0x000000000000794d */ /* 0x000fea0003800000 */
.L_x_9589:
        /* <DEDUP_REMOVED lines=9> */
.L_x_9593:
[----:B------:R-:W0:Y:S02]  /*f120*/  F2I.F64.TRUNC R5, R4 ;  /* 0x0000000400057311 */ /* 0x000e24000030d100 */
[----:B0-----:R-:W-:Y:S01]  /*f130*/  STG.E desc[UR36][R16.64], R5 ;  /* 0x0000000510007986 */ /* 0x001fe2000c101924 */
[----:B------:R-:W-:Y:S05]  /*f140*/  EXIT ;  /* 0x000000000000794d */ /* 0x000fea0003800000 */
.L_x_9592:
[----:B------:R-:W0:Y:S02]  /*f150*/  F2I.F64.TRUNC R5, R4 ;  /* 0x0000000400057311 */ /* 0x000e24000030d100 */
[----:B0-----:R-:W-:Y:S01]  /*f160*/  STG.E.U16 desc[UR36][R16.64], R5 ;  /* 0x0000000510007986 */ /* 0x001fe2000c101524 */
[----:B------:R-:W-:Y:S05]  /*f170*/  EXIT ;  /* 0x000000000000794d */ /* 0x000fea0003800000 */
.L_x_9588:
        /* <DEDUP_REMOVED lines=17> */
.L_x_9595:
        /* <DEDUP_REMOVED lines=12> */
.L_x_9594:
        /* <DEDUP_REMOVED lines=18> */
.L_x_9597:
        /* <DEDUP_REMOVED lines=13> */
.L_x_9596:
[----:B------:R-:W-:Y:S01]  /*f540*/  STG.E.64 desc[UR36][R16.64], R4 ;  /* 0x0000000410007986 */ /* 0x000fe2000c101b24 */
[----:B------:R-:W-:Y:S05]  /*f550*/  EXIT ;  /* 0x000000000000794d */ /* 0x000fea0003800000 */
.L_x_9587:
        /* <DEDUP_REMOVED lines=13> */
.L_x_9601:
        /* <DEDUP_REMOVED lines=25> */
.L_x_9604:
[----:B------:R-:W-:-:S04]  /*f7c0*/  SHF.R.U32.HI R3, RZ, 0x18, R3 ;  /* 0x00000018ff037819 */ /* 0x000fc80000011603 */
[----:B------:R-:W-:-:S04]  /*f7d0*/  LOP3.LUT R0, R0, 0x80, R3, 0xf8, !PT ;  /* 0x0000008000007812 */ /* 0x000fc800078ef803 */
[----:B------:R-:W-:-:S07]  /*f7e0*/  PRMT R8, R0, 0x7610, R8 ;  /* 0x0000761000087816 */ /* 0x000fce0000000008 */
.L_x_9603:
[----:B------:R-:W-:Y:S05]  /*f7f0*/  BSYNC.RECONVERGENT B0 ;  /* 0x0000000000007941 */ /* 0x000fea0003800200 */
.L_x_9602:
[----:B------:R-:W-:Y:S01]  /*f800*/  STG.E.U8 desc[UR36][R16.64], R8 ;  /* 0x0000000810007986 */ /* 0x000fe2000c101124 */
[----:B------:R-:W-:Y:S05]  /*f810*/  EXIT ;  /* 0x000000000000794d */ /* 0x000fea0003800000 */
.L_x_9600:
        /* <DEDUP_REMOVED lines=25> */
.L_x_9607:
[----:B------:R-:W-:-:S04]  /*f9b0*/  SHF.R.U32.HI R3, RZ, 0x18, R3 ;  /* 0x00000018ff037819 */ /* 0x000fc80000011603 */
[----:B------:R-:W-:-:S04]  /*f9c0*/  LOP3.LUT R0, R0, 0x80, R3, 0xf8, !PT ;  /* 0x0000008000007812 */ /* 0x000fc800078ef803 */
[----:B------:R-:W-:-:S07]  /*f9d0*/  PRMT R8, R0, 0x7610, R8 ;  /* 0x0000761000087816 */ /* 0x000fce0000000008 */
.L_x_9606:
[----:B------:R-:W-:Y:S05]  /*f9e0*/  BSYNC.RECONVERGENT B0 ;  /* 0x0000000000007941 */ /* 0x000fea0003800200 */
.L_x_9605:
[----:B------:R-:W-:Y:S01]  /*f9f0*/  STG.E.U8 desc[UR36][R16.64], R8 ;  /* 0x0000000810007986 */ /* 0x000fe2000c101124 */
[----:B------:R-:W-:Y:S05]  /*fa00*/  EXIT ;  /* 0x000000000000794d */ /* 0x000fea0003800000 */
.L_x_9599:
        /* <DEDUP_REMOVED lines=30> */
.L_x_9609:
[----:B------:R-:W0:Y:S02]  /*fbf0*/  F2I.U64.F64.TRUNC R4, R4 ;  /* 0x0000000400047311 */ /* 0x000e24000030d800 */
[----:B0-----:R-:W-:Y:S01]  /*fc00*/  STG.E.64 desc[UR36][R16.64], R4 ;  /* 0x0000000410007986 */ /* 0x001fe2000c101b24 */
[----:B------:R-:W-:Y:S05]  /*fc10*/  EXIT ;  /* 0x000000000000794d */ /* 0x000fea0003800000 */
.L_x_9608:
[----:B------:R-:W0:Y:S02]  /*fc20*/  F2I.U32.F64.TRUNC R5, R4 ;  /* 0x0000000400057311 */ /* 0x000e24000030d000 */
[----:B0-----:R-:W-:Y:S01]  /*fc30*/  STG.E desc[UR36][R16.64], R5 ;  /* 0x0000000510007986 */ /* 0x001fe2000c101924 */
[----:B------:R-:W-:Y:S05]  /*fc40*/  EXIT ;  /* 0x000000000000794d */ /* 0x000fea0003800000 */
.L_x_9598:
        /* <DEDUP_REMOVED lines=10> */
.L_x_9611:
[----:B------:R-:W-:-:S05]  /*fcf0*/  CS2R R6, SRZ ;  /* 0x0000000000067805 */ /* 0x000fca000001ff00 */
[----:B------:R-:W-:Y:S01]  /*fd00*/  STG.E.128 desc[UR36][R16.64], R4 ;  /* 0x0000000410007986 */ /* 0x000fe2000c101d24 */
[----:B------:R-:W-:Y:S05]  /*fd10*/  EXIT ;  /* 0x000000000000794d */ /* 0x000fea0003800000 */
.L_x_9610:
[----:B------:R-:W-:-:S09]  /*fd20*/  UISETP.NE.AND UP0, UPT, UR4, 0xf, UPT ;  /* 0x0000000f0400788c */ /* 0x000fd2000bf05270 */
[----:B------:R-:W-:Y:S05]  /*fd30*/  BRA.U !UP0, `(.L_x_9612) ;  /* 0x0000000508287547 */ /* 0x000fea000b800000 */
[----:B------:R-:W-:-:S09]  /*fd40*/  UISETP.NE.AND UP0, UPT, UR4, 0x17, UPT ;  /* 0x000000170400788c */ /* 0x000fd2000bf05270 */
[----:B------:R-:W-:Y:S05]  /*fd50*/  BRA.U !UP0, `(.L_x_9613) ;  /* 0x0000000108b07547 */ /* 0x000fea000b800000 */
[----:B------:R-:W-:-:S09]  /*fd60*/  UISETP.NE.AND UP0, UPT, UR4, 0x18, UPT ;  /* 0x000000180400788c */ /* 0x000fd2000bf05270 */
[----:B------:R-:W-:Y:S05]  /*fd70*/  BRA.U !UP0, `(.L_x_9614) ;  /* 0x0000000108447547 */ /* 0x000fea000b800000 */
.L_x_9591:
        /* <DEDUP_REMOVED lines=16> */
.L_x_9615:
[----:B------:R-:W-:Y:S05]  /*fe80*/  EXIT ;  /* 0x000000000000794d */ /* 0x000fea0003800000 */
.L_x_9614:
        /* <DEDUP_REMOVED lines=21> */
.L_x_9617:
[----:B------:R-:W-:Y:S05]  /*ffe0*/  BSYNC.RECONVERGENT B0 ;  /* 0x0000000000007941 */ /* 0x000fea0003800200 */
.L_x_9616:
[----:B------:R-:W-:-:S05]  /*fff0*/  LOP3.LUT R3, R0, 0x80, R3, 0xf8, !PT ;  /* 0x0000008000037812 */ /* 0x000fca00078ef803 */
[----:B------:R-:W-:Y:S01]  /*10000*/  STG.E.U8 desc[UR36][R16.64], R3 ;  /* 0x0000000310007986 */ /* 0x000fe2000c101124 */
[----:B------:R-:W-:Y:S05]  /*10010*/  EXIT ;  /* 0x000000000000794d */ /* 0x000fea0003800000 */
.L_x_9613:
        /* <DEDUP_REMOVED lines=20> */
.L_x_9619:
[----:B------:R-:W-:Y:S02]  /*10160*/  ISETP.GT.U32.AND P0, PT, R2, 0x7f800000, PT ;  /* 0x7f8000000200780c */ /* 0x000fe40003f04070 */
[----:B------:R-:W-:-:S04]  /*10170*/  MOV R0, 0x7f ;  /* 0x0000007f00007802 */ /* 0x000fc80000000f00 */
[----:B------:R-:W-:-:S07]  /*10180*/  SEL R0, R0, 0x7c, P0 ;  /* 0x0000007c00007807 */ /* 0x000fce0000000000 */
.L_x_9620:
[----:B------:R-:W-:Y:S05]  /*10190*/  BSYNC.RECONVERGENT B0 ;  /* 0x0000000000007941 */ /* 0x000fea0003800200 */
.L_x_9618:
[----:B------:R-:W-:-:S04]  /*101a0*/  SHF.R.U32.HI R3, RZ, 0x18, R3 ;  /* 0x00000018ff037819 */ /* 0x000fc80000011603 */
[----:B------:R-:W-:-:S05]  /*101b0*/  LOP3.LUT R3, R0, 0x80, R3, 0xf8, !PT ;  /* 0x0000008000037812 */ /* 0x000fca00078ef803 */
[----:B------:R-:W-:Y:S01]  /*101c0*/  STG.E.U8 desc[UR36][R16.64], R3 ;  /* 0x0000000310007986 */ /* 0x000fe2000c101124 */
[----:B------:R-:W-:Y:S05]  /*101d0*/  EXIT ;  /* 0x000000000000794d */ /* 0x000fea0003800000 */
.L_x_9612:
        /* <DEDUP_REMOVED lines=12> */
        .weak           $__internal_18_$__cuda_sm20_div_rn_f64_full
        .type           $__internal_18_$__cuda_sm20_div_rn_f64_full,@function
        .size           $__internal_18_$__cuda_sm20_div_rn_f64_full,(.L_x_10146 - $__internal_18_$__cuda_sm20_div_rn_f64_full)
$__internal_18_$__cuda_sm20_div_rn_f64_full:
[----:B------:R-:W-:Y:S01]  /*102a0*/  FSETP.GEU.AND P2, PT, |R11|, 1.469367938527859385e-39, PT ;  /* 0x001000000b00780b */ /* 0x000fe20003f4e200 */
[----:B------:R-:W-:Y:S01]  /*102b0*/  IMAD.MOV.U32 R8, RZ, RZ, R2 ;  /* 0x000000ffff087224 */ /* 0x000fe200078e0002 */
[C---:B------:R-:W-:Y:S01]  /*102c0*/  LOP3.LUT R6, R9.reuse, 0x800fffff, RZ, 0xc0, !PT ;  /* 0x800fffff09067812 */ /* 0x040fe200078ec0ff */
[----:B------:R-:W-:Y:S01]  /*102d0*/  IMAD.MOV.U32 R12, RZ, RZ, R10 ;  /* 0x000000ffff0c7224 */ /* 0x000fe200078e000a */
[----:B------:R-:W-:Y:S01]  /*102e0*/  LOP3.LUT R5, R9, 0x7ff00000, RZ, 0xc0, !PT ;  /* 0x7ff0000009057812 */ /* 0x000fe200078ec0ff */
[----:B------:R-:W-:Y:S01]  /*102f0*/  IMAD.MOV.U32 R18, RZ, RZ, 0x1 ;  /* 0x00000001ff127424 */ /* 0x000fe200078e00ff */
[----:B------:R-:W-:Y:S01]  /*10300*/  LOP3.LUT R7, R6, 0x3ff00000, RZ, 0xfc, !PT ;  /* 0x3ff0000006077812 */ /* 0x000fe200078efcff */
[----:B------:R-:W-:Y:S01]  /*10310*/  BSSY.RECONVERGENT B1, `(.L_x_9621) ;  /* 0x0000077000017945 */ /* 0x000fe20003800200 */
[----:B------:R-:W-:Y:S02]  /*10320*/  MOV R6, R2 ;  /* 0x0000000200067202 */ /* 0x000fe40000000f00 */
[----:B------:R-:W-:-:S02]  /*10330*/  LOP3.LUT R2, R11, 0x7ff00000, RZ, 0xc0, !PT ;  /* 0x7ff000000b027812 */ /* 0x000fc400078ec0ff */
[C---:B------:R-:W-:Y:S02]  /*10340*/  FSETP.GEU.AND P0, PT, |R9|.reuse, 1.469367938527859385e-39, PT ;  /* 0x001000000900780b */ /* 0x040fe40003f0e200 */
[----:B------:R-:W-:Y:S01]  /*10350*/  @!P2 LOP3.LUT R3, R9, 0x7ff00000, RZ, 0xc0, !PT ;  /* 0x7ff000000903a812 */ /* 0x000fe200078ec0ff */
[----:B------:R-:W-:Y:S01]  /*10360*/  IMAD.MOV.U32 R4, RZ, RZ, R2 ;  /* 0x000000ffff047224 */ /* 0x000fe200078e0002 */
[C---:B------:R-:W-:Y:S02]  /*10370*/  ISETP.GE.U32.AND P1, PT, R2.reuse, R5, PT ;  /* 0x000000050200720c */ /* 0x040fe40003f26070 */
[----:B------:R-:W-:Y:S02]  /*10380*/  @!P2 ISETP.GE.U32.AND P3, PT, R2, R3, PT ;  /* 0x000000030200a20c */ /* 0x000fe40003f66070 */
[----:B------:R-:W-:Y:S02]  /*10390*/  MOV R3, 0x1ca00000 ;  /* 0x1ca0000000037802 */ /* 0x000fe40000000f00 */
[----:B------:R-:W-:-:S02]  /*103a0*/  @!P2 MOV R20, RZ ;  /* 0x000000ff0014a202 */ /* 0x000fc40000000f00 */
[C---:B------:R-:W-:Y:S01]  /*103b0*/  @!P2 SEL R21, R3.reuse, 0x63400000, !P3 ;  /* 0x634000000315a807 */ /* 0x040fe20005800000 */
[----:B------:R-:W0:Y:S01]  /*103c0*/  @!P0 DMUL R6, R8, 8.98846567431157953865e+307 ;  /* 0x7fe0000008068828 */ /* 0x000e220000000000 */
[----:B------:R-:W-:Y:S01]  /*103d0*/  SEL R13, R3, 0x63400000, !P1 ;  /* 0x63400000030d7807 */ /* 0x000fe20004800000 */
[----:B0-----:R-:W0:Y:S01]  /*103e0*/  MUFU.RCP64H R19, R7 ;  /* 0x0000000700137308 */ /* 0x001e220000001800 */
[--C-:B------:R-:W-:Y:S02]  /*103f0*/  @!P2 LOP3.LUT R21, R21, 0x80000000, R11.reuse, 0xf8, !PT ;  /* 0x800000001515a812 */ /* 0x100fe400078ef80b */
[----:B------:R-:W-:Y:S02]  /*10400*/  LOP3.LUT R13, R13, 0x800fffff, R11, 0xf8, !PT ;  /* 0x800fffff0d0d7812 */ /* 0x000fe400078ef80b */
[----:B------:R-:W-:Y:S02]  /*10410*/  @!P2 LOP3.LUT R21, R21, 0x100000, RZ, 0xfc, !PT ;  /* 0x001000001515a812 */ /* 0x000fe400078efcff */
[----:B------:R-:W-:-:S05]  /*10420*/  @!P0 LOP3.LUT R5, R7, 0x7ff00000, RZ, 0xc0, !PT ;  /* 0x7ff0000007058812 */ /* 0x000fca00078ec0ff */
[----:B------:R-:W-:-:S15]  /*10430*/  VIADD R25, R5, 0xffffffff ;  /* 0xffffffff05197836 */ /* 0x000fde0000000000 */
[----:B------:R-:W-:-:S15]  /*10440*/  NOP ;  /* 0x0000000000007918 */ /* 0x000fde0000000000 */
[----:B------:R-:W-:-:S15]  /*10450*/  NOP ;  /* 0x0000000000007918 */ /* 0x000fde0000000000 */
[----:B------:R-:W-:-:S05]  /*10460*/  NOP ;  /* 0x0000000000007918 */ /* 0x000fca0000000000 */
[----:B------:R-:W1:Y:S02]  /*10470*/  @!P2 DFMA R12, R12, 2, -R20 ;  /* 0x400000000c0ca82b */ /* 0x000e640000000814 */
[----:B-1----:R-:W-:-:S04]  /*10480*/  @!P2 LOP3.LUT R4, R13, 0x7ff00000, RZ, 0xc0, !PT ;  /* 0x7ff000000d04a812 */ /* 0x002fc800078ec0ff */
[----:B------:R-:W-:-:S04]  /*10490*/  IADD3 R24, PT, PT, R4, -0x1, RZ ;  /* 0xffffffff04187810 */ /* 0x000fc80007ffe0ff */
[----:B------:R-:W-:-:S04]  /*104a0*/  ISETP.GT.U32.AND P0, PT, R24, 0x7feffffe, PT ;  /* 0x7feffffe1800780c */ /* 0x000fc80003f04070 */
[----:B------:R-:W-:-:S15]  /*104b0*/  ISETP.GT.U32.OR P0, PT, R25, 0x7feffffe, P0 ;  /* 0x7feffffe1900780c */ /* 0x000fde0000704470 */
[----:B------:R-:W-:-:S15]  /*104c0*/  NOP ;  /* 0x0000000000007918 */ /* 0x000fde0000000000 */
[----:B------:R-:W-:-:S15]  /*104d0*/  NOP ;  /* 0x0000000000007918 */ /* 0x000fde0000000000 */
[----:B------:R-:W-:-:S05]  /*104e0*/  NOP ;  /* 0x0000000000007918 */ /* 0x000fca0000000000 */
        /* <DEDUP_REMOVED lines=37> */
[----:B------:R-:W-:Y:S02]  /*10740*/  LOP3.LUT R5, R9, 0x7ff00000, RZ, 0xc0, !PT ;  /* 0x7ff0000009057812 */ /* 0x000fe400078ec0ff */
[----:B------:R-:W-:Y:S02]  /*10750*/  MOV R10, RZ ;  /* 0x000000ff000a7202 */ /* 0x000fe40000000f00 */
        /* <DEDUP_REMOVED lines=15> */
[C---:B------:R-:W-:Y:S01]  /*10850*/  IADD3 R7, PT, PT, -R4.reuse, RZ, RZ ;  /* 0x000000ff04077210 */ /* 0x040fe20007ffe1ff */
[----:B------:R-:W-:Y:S01]  /*10860*/  IMAD.MOV.U32 R6, RZ, RZ, RZ ;  /* 0x000000ffff067224 */ /* 0x000fe200078e00ff */
[----:B------:R-:W-:Y:S01]  /*10870*/  IADD3 R5, PT, PT, -R4, -0x43300000, RZ ;  /* 0xbcd0000004057810 */ /* 0x000fe20007ffe1ff */
        /* <DEDUP_REMOVED lines=9> */
[----:B------:R-:W-:Y:S01]  /*10910*/  FSEL R3, R9, R3, !P0 ;  /* 0x0000000309037208 */ /* 0x000fe20004000000 */
[----:B------:R-:W-:Y:S06]  /*10920*/  BRA `(.L_x_9623) ;  /* 0x0000000000547947 */ /* 0x000fec0003800000 */
.L_x_9622:
[----:B------:R-:W0:Y:S02]  /*10930*/  DSETP.NAN.AND P0, PT, R10, R10, PT ;  /* 0x0000000a0a00722a */ /* 0x000e240003f08000 */
[----:B0-----:R-:W-:Y:S05]  /*10940*/  @P0 BRA `(.L_x_9624) ;  /* 0x0000000000440947 */ /* 0x001fea0003800000 */
[----:B------:R-:W0:Y:S02]  /*10950*/  DSETP.NAN.AND P0, PT, R8, R8, PT ;  /* 0x000000080800722a */ /* 0x000e240003f08000 */
[----:B0-----:R-:W-:Y:S05]  /*10960*/  @P0 BRA `(.L_x_9625) ;  /* 0x0000000000300947 */ /* 0x001fea0003800000 */
[----:B------:R-:W-:Y:S01]  /*10970*/  ISETP.NE.AND P0, PT, R4, R5, PT ;  /* 0x000000050400720c */ /* 0x000fe20003f05270 */
[----:B------:R-:W-:Y:S01]  /*10980*/  IMAD.MOV.U32 R3, RZ, RZ, -0x80000 ;  /* 0xfff80000ff037424 */ /* 0x000fe200078e00ff */
[----:B------:R-:W-:-:S11]  /*10990*/  MOV R2, 0x0 ;  /* 0x0000000000027802 */ /* 0x000fd60000000f00 */
[----:B------:R-:W-:Y:S05]  /*109a0*/  @!P0 BRA `(.L_x_9623) ;  /* 0x0000000000348947 */ /* 0x000fea0003800000 */
[----:B------:R-:W-:Y:S02]  /*109b0*/  ISETP.NE.AND P0, PT, R4, 0x7ff00000, PT ;  /* 0x7ff000000400780c */ /* 0x000fe40003f05270 */
[----:B------:R-:W-:Y:S02]  /*109c0*/  LOP3.LUT R3, R11, 0x80000000, R9, 0x48, !PT ;  /* 0x800000000b037812 */ /* 0x000fe400078e4809 */
[----:B------:R-:W-:-:S13]  /*109d0*/  ISETP.EQ.OR P0, PT, R5, RZ, !P0 ;  /* 0x000000ff0500720c */ /* 0x000fda0004702670 */
[----:B------:R-:W-:Y:S02]  /*109e0*/  @P0 LOP3.LUT R4, R3, 0x7ff00000, RZ, 0xfc, !PT ;  /* 0x7ff0000003040812 */ /* 0x000fe400078efcff */
[----:B------:R-:W-:Y:S01]  /*109f0*/  @!P0 MOV R2, RZ ;  /* 0x000000ff00028202 */ /* 0x000fe20000000f00 */
[----:B------:R-:W-:Y:S01]  /*10a00*/  @P0 IMAD.MOV.U32 R2, RZ, RZ, RZ ;  /* 0x000000ffff020224 */ /* 0x000fe200078e00ff */
[----:B------:R-:W-:Y:S01]  /*10a10*/  @P0 MOV R3, R4 ;  /* 0x0000000400030202 */ /* 0x000fe20000000f00 */
[----:B------:R-:W-:Y:S06]  /*10a20*/  BRA `(.L_x_9623) ;  /* 0x0000000000147947 */ /* 0x000fec0003800000 */
.L_x_9625:
[----:B------:R-:W-:Y:S01]  /*10a30*/  LOP3.LUT R3, R9, 0x80000, RZ, 0xfc, !PT ;  /* 0x0008000009037812 */ /* 0x000fe200078efcff */
[----:B------:R-:W-:Y:S01]  /*10a40*/  IMAD.MOV.U32 R2, RZ, RZ, R8 ;  /* 0x000000ffff027224 */ /* 0x000fe200078e0008 */
[----:B------:R-:W-:Y:S06]  /*10a50*/  BRA `(.L_x_9623) ;  /* 0x0000000000087947 */ /* 0x000fec0003800000 */
.L_x_9624:
[----:B------:R-:W-:Y:S02]  /*10a60*/  LOP3.LUT R3, R11, 0x80000, RZ, 0xfc, !PT ;  /* 0x000800000b037812 */ /* 0x000fe400078efcff */
[----:B------:R-:W-:-:S07]  /*10a70*/  MOV R2, R10 ;  /* 0x0000000a00027202 */ /* 0x000fce0000000f00 */
.L_x_9623:
[----:B------:R-:W-:Y:S05]  /*10a80*/  BSYNC.RECONVERGENT B1 ;  /* 0x0000000000017941 */ /* 0x000fea0003800200 */
.L_x_9621:
[----:B------:R-:W-:Y:S01]  /*10a90*/  IMAD.MOV.U32 R4, RZ, RZ, R2 ;  /* 0x000000ffff047224 */ /* 0x000fe200078e0002 */
[----:B------:R-:W-:Y:S01]  /*10aa0*/  MOV R5, R3 ;  /* 0x0000000300057202 */ /* 0x000fe20000000f00 */
[----:B------:R-:W-:Y:S02]  /*10ab0*/  IMAD.MOV.U32 R2, RZ, RZ, R0 ;  /* 0x000000ffff027224 */ /* 0x000fe400078e0000 */
[----:B------:R-:W-:-:S04]  /*10ac0*/  HFMA2 R3, -RZ, RZ, 0, 0 ;  /* 0x00000000ff037431 */ /* 0x000fc800000001ff */
[----:B------:R-:W-:Y:S05]  /*10ad0*/  RET.REL.NODEC R2 `(_ZN2at6native18elementwise_kernelILi128ELi4EZNS0_15gpu_kernel_implIZZZNS0_61_GLOBAL__N__132982cb_23_ActivationSiluKernel_cu_1520ed90_293311silu_kernelERNS_18TensorIteratorBaseEENKUlvE_clEvENKUlvE_clEvEUldE_EEvS5_RKT_EUliE_EEviT1_) ;  /* 0xfffffef402487950 */ /* 0x000fea0003c3ffff */
.L_x_9626:
        /* <DEDUP_REMOVED lines=10> */
.L_x_10146:


//--------------------- .text._ZN2at6native27unrolled_elementwise_kernelIZZZNS0_61_GLOBAL__N__132982cb_23_ActivationSiluKernel_cu_1520ed90_293311silu_kernelERNS_18TensorIteratorBaseEENKUlvE_clEvENKUlvE_clEvEUldE_St5arrayIPcLm2EELi4E23TrivialOffsetCalculatorILi1EjESC_NS0_6memory12LoadWithCastILi1EEENSD_13StoreWithCastILi1EEEEEviT_T0_T2_T3_T4_T5_ --------------------------
	.section	.text._ZN2at6native27unrolled_elementwise_kernelIZZZNS0_61_GLOBAL__N__132982cb_23_ActivationSiluKernel_cu_1520ed90_293311silu_kernelERNS_18TensorIteratorBaseEENKUlvE_clEvENKUlvE_clEvEUldE_St5arrayIPcLm2EELi4E23TrivialOffsetCalculatorILi1EjESC_NS0_6memory12LoadWithCastILi1EEENSD_13StoreWithCastILi1EEEEEviT_T0_T2_T3_T4_T5_,"ax",@progbits
	.align	128
        .global         _ZN2at6native27unrolled_elementwise_kernelIZZZNS0_61_GLOBAL__N__132982cb_23_ActivationSiluKernel_cu_1520ed90_293311silu_kernelERNS_18TensorIteratorBaseEENKUlvE_clEvENKUlvE_clEvEUldE_St5arrayIPcLm2EELi4E23TrivialOffsetCalculatorILi1EjESC_NS0_6memory12LoadWithCastILi1EEENSD_13StoreWithCastILi1EEEEEviT_T0_T2_T3_T4_T5_
        .type           _ZN2at6native27unrolled_elementwise_kernelIZZZNS0_61_GLOBAL__N__132982cb_23_ActivationSiluKernel_cu_1520ed90_293311silu_kernelERNS_18TensorIteratorBaseEENKUlvE_clEvENKUlvE_clEvEUldE_St5arrayIPcLm2EELi4E23TrivialOffsetCalculatorILi1EjESC_NS0_6memory12LoadWithCastILi1EEENSD_13StoreWithCastILi1EEEEEviT_T0_T2_T3_T4_T5_,@function
        .size           _ZN2at6native27unrolled_elementwise_kernelIZZZNS0_61_GLOBAL__N__132982cb_23_ActivationSiluKernel_cu_1520ed90_293311silu_kernelERNS_18TensorIteratorBaseEENKUlvE_clEvENKUlvE_clEvEUldE_St5arrayIPcLm2EELi4E23TrivialOffsetCalculatorILi1EjESC_NS0_6memory12LoadWithCastILi1EEENSD_13StoreWithCastILi1EEEEEviT_T0_T2_T3_T4_T5_,(.L_x_10147 - _ZN2at6native27unrolled_elementwise_kernelIZZZNS0_61_GLOBAL__N__132982cb_23_ActivationSiluKernel_cu_1520ed90_293311silu_kernelERNS_18TensorIteratorBaseEENKUlvE_clEvENKUlvE_clEvEUldE_St5arrayIPcLm2EELi4E23TrivialOffsetCalculatorILi1EjESC_NS0_6memory12LoadWithCastILi1EEENSD_13StoreWithCastILi1EEEEEviT_T0_T2_T3_T4_T5_)
        .other          _ZN2at6native27unrolled_elementwise_kernelIZZZNS0_61_GLOBAL__N__132982cb_23_ActivationSiluKernel_cu_1520ed90_293311silu_kernelERNS_18TensorIteratorBaseEENKUlvE_clEvENKUlvE_clEvEUldE_St5arrayIPcLm2EELi4E23TrivialOffsetCalculatorILi1EjESC_NS0_6memory12LoadWithCastILi1EEENSD_13StoreWithCastILi1EEEEEviT_T0_T2_T3_T4_T5_,@"STO_CUDA_ENTRY STV_DEFAULT"
_ZN2at6native27unrolled_elementwise_kernelIZZZNS0_61_GLOBAL__N__132982cb_23_ActivationSiluKernel_cu_1520ed90_293311silu_kernelERNS_18TensorIteratorBaseEENKUlvE_clEvENKUlvE_clEvEUldE_St5arrayIPcLm2EELi4E23TrivialOffsetCalculatorILi1EjESC_NS0_6memory12LoadWithCastILi1EEENSD_13StoreWithCastILi1EEEEEviT_T0_T2_T3_T4_T5_:
.text._ZN2at6native27unrolled_elementwise_kernelIZZZNS0_61_GLOBAL__N__132982cb_23_ActivationSiluKernel_cu_1520ed90_293311silu_kernelERNS_18TensorIteratorBaseEENKUlvE_clEvENKUlvE_clEvEUldE_St5arrayIPcLm2EELi4E23TrivialOffsetCalculatorILi1EjESC_NS0_6memory12LoadWithCastILi1EEENSD_13StoreWithCastILi1EEEEEviT_T0_T2_T3_T4_T5_:
        /* <DEDUP_REMOVED lines=33> */
.L_x_9633:
[----:B------:R-:W2:Y:S02]  /*0210*/  LDG.E.U8 R4, desc[UR36][R4.64] ;  /* 0x0000002404047981 */ /* 0x000ea4000c1e1100 */
[----:B--2---:R0:W1:Y:S02]  /*0220*/  I2F.F64.U16 R26, R4 ;  /* 0x00000004001a7312 */ /* 0x0040640000101800 */
[----:B01----:R-:W-:Y:S05]  /*0230*/  BRA `(.L_x_9635) ;  /* 0x0000000c00647947 */ /* 0x003fea0003800000 */
.L_x_9632:
        /* <DEDUP_REMOVED lines=9> */
.L_x_9637:
[----:B------:R-:W2:Y:S02]  /*02d0*/  LDG.E R4, desc[UR36][R4.64] ;  /* 0x0000002404047981 */ /* 0x000ea4000c1e1900 */
[----:B--2---:R0:W1:Y:S02]  /*02e0*/  I2F.F64 R26, R4 ;  /* 0x00000004001a7312 */ /* 0x0040640000201c00 */
[----:B01----:R-:W-:Y:S05]  /*02f0*/  BRA `(.L_x_9635) ;  /* 0x0000000c00347947 */ /* 0x003fea0003800000 */
.L_x_9636:
[----:B------:R-:W2:Y:S02]  /*0300*/  LDG.E.U16 R4, desc[UR36][R4.64] ;  /* 0x0000002404047981 */ /* 0x000ea4000c1e1500 */
[----:B--2---:R0:W1:Y:S02]  /*0310*/  I2F.F64.S16 R26, R4 ;  /* 0x00000004001a7312 */ /* 0x0040640000101c00 */
[----:B01----:R-:W-:Y:S05]  /*0320*/  BRA `(.L_x_9635) ;  /* 0x0000000c00287947 */ /* 0x003fea0003800000 */
.L_x_9631:
        /* <DEDUP_REMOVED lines=10> */
.L_x_9639:
[----:B------:R-:W2:Y:S02]  /*03d0*/  LDG.E.U16 R0, desc[UR36][R4.64] ;  /* 0x0000002404007981 */ /* 0x000ea4000c1e1500 */
[----:B--2---:R-:W-:-:S05]  /*03e0*/  HADD2.F32 R0, -RZ, R0.H0_H0 ;  /* 0x20000000ff007230 */ /* 0x004fca0000004100 */
[----:B------:R-:W-:-:S04]  /*03f0*/  FMUL.FTZ R0, R0, 1 ;  /* 0x3f80000000007820 */ /* 0x000fc80000410000 */
[----:B------:R1:W2:Y:S02]  /*0400*/  F2F.F64.F32 R26, R0 ;  /* 0x00000000001a7310 */ /* 0x0002a40000201800 */
[----:B-12---:R-:W-:Y:S05]  /*0410*/  BRA `(.L_x_9635) ;  /* 0x0000000800ec7947 */ /* 0x006fea0003800000 */
.L_x_9638:
        /* <DEDUP_REMOVED lines=10> */
.L_x_9641:
[----:B------:R-:W2:Y:S02]  /*04c0*/  LDG.E.U16 R4, desc[UR36][R4.64] ;  /* 0x0000002404047981 */ /* 0x000ea4000c1e1500 */
[----:B--2---:R-:W-:-:S05]  /*04d0*/  HADD2.F32 R0, -RZ, R4.H0_H0 ;  /* 0x20000004ff007230 */ /* 0x004fca0000004100 */
[----:B------:R-:W-:-:S04]  /*04e0*/  FMUL.FTZ R0, R0, 1 ;  /* 0x3f80000000007820 */ /* 0x000fc80000410000 */
[----:B------:R1:W2:Y:S02]  /*04f0*/  F2F.F64.F32 R26, R0 ;  /* 0x00000000001a7310 */ /* 0x0002a40000201800 */
[----:B-12---:R-:W-:Y:S05]  /*0500*/  BRA `(.L_x_9635) ;  /* 0x0000000800b07947 */ /* 0x006fea0003800000 */
.L_x_9640:
[----:B------:R0:W5:Y:S01]  /*0510*/  LDG.E.64 R26, desc[UR36][R4.64] ;  /* 0x00000024041a7981 */ /* 0x000162000c1e1b00 */
[----:B------:R-:W-:Y:S05]  /*0520*/  BRA `(.L_x_9635) ;  /* 0x0000000800a87947 */ /* 0x000fea0003800000 */
.L_x_9630:
        /* <DEDUP_REMOVED lines=13> */
.L_x_9644:
[----:B------:R1:W5:Y:S01]  /*0600*/  LDG.E.64 R26, desc[UR36][R4.64] ;  /* 0x00000024041a7981 */ /* 0x000362000c1e1b00 */
[----:B------:R-:W-:Y:S05]  /*0610*/  BRA `(.L_x_9635) ;  /* 0x00000008006c7947 */ /* 0x000fea0003800000 */
.L_x_9643:
        /* <DEDUP_REMOVED lines=27> */
.L_x_9646:
        /* <DEDUP_REMOVED lines=15> */
.L_x_9645:
[----:B------:R-:W2:Y:S02]  /*08c0*/  LDG.E.U16 R0, desc[UR36][R4.64] ;  /* 0x0000002404007981 */ /* 0x000ea4000c1e1500 */
[----:B--2---:R-:W-:-:S04]  /*08d0*/  IMAD.U32 R0, R0, 0x10000, RZ ;  /* 0x0001000000007824 */ /* 0x004fc800078e00ff */
[----:B------:R-:W-:-:S04]  /*08e0*/  FMUL.FTZ R0, R0, 1 ;  /* 0x3f80000000007820 */ /* 0x000fc80000410000 */
[----:B------:R2:W3:Y:S02]  /*08f0*/  F2F.F64.F32 R26, R0 ;  /* 0x00000000001a7310 */ /* 0x0004e40000201800 */
[----:B--23--:R-:W-:Y:S05]  /*0900*/  BRA `(.L_x_9635) ;  /* 0x0000000400b07947 */ /* 0x00cfea0003800000 */
.L_x_9642:
        /* <DEDUP_REMOVED lines=11> */
.L_x_9649:
        /* <DEDUP_REMOVED lines=21> */
.L_x_9651:
[----:B------:R-:W-:Y:S05]  /*0b10*/  BSYNC.RECONVERGENT B0 ;  /* 0x0000000000007941 */ /* 0x000fea0003800200 */
.L_x_9650:
[----:B------:R-:W-:Y:S01]  /*0b20*/  IMAD.SHL.U32 R0, R0, 0x100000, RZ ;  /* 0x0010000000007824 */ /* 0x000fe200078e00ff */
[----:B------:R-:W-:-:S04]  /*0b30*/  LEA R3, R3, 0x3b800000, 0x17 ;  /* 0x3b80000003037811 */ /* 0x000fc800078eb8ff */
[----:B------:R-:W-:-:S05]  /*0b40*/  LOP3.LUT R0, R3, R0, R7, 0xfe, !PT ;  /* 0x0000000003007212 */ /* 0x000fca00078efe07 */
[----:B------:R-:W-:-:S04]  /*0b50*/  FMUL.FTZ R0, R0, 1 ;  /* 0x3f80000000007820 */ /* 0x000fc80000410000 */
[----:B------:R4:W0:Y:S02]  /*0b60*/  F2F.F64.F32 R26, R0 ;  /* 0x00000000001a7310 */ /* 0x0008240000201800 */
[----:B0---4-:R-:W-:Y:S05]  /*0b70*/  BRA `(.L_x_9635) ;  /* 0x0000000400147947 */ /* 0x011fea0003800000 */
.L_x_9648:
        /* <DEDUP_REMOVED lines=21> */
.L_x_9653:
[----:B------:R-:W-:Y:S05]  /*0cd0*/  BSYNC.RECONVERGENT B0 ;  /* 0x0000000000007941 */ /* 0x000fea0003800200 */
.L_x_9652:
[----:B------:R-:W-:Y:S01]  /*0ce0*/  IMAD.SHL.U32 R0, R0, 0x200000, RZ ;  /* 0x0020000000007824 */ /* 0x000fe200078e00ff */
[----:B------:R-:W-:-:S04]  /*0cf0*/  LEA R3, R3, 0x37800000, 0x17 ;  /* 0x3780000003037811 */ /* 0x000fc800078eb8ff */
[----:B------:R-:W-:-:S05]  /*0d00*/  LOP3.LUT R0, R3, R0, R7, 0xfe, !PT ;  /* 0x0000000003007212 */ /* 0x000fca00078efe07 */
[----:B------:R-:W-:-:S04]  /*0d10*/  FMUL.FTZ R0, R0, 1 ;  /* 0x3f80000000007820 */ /* 0x000fc80000410000 */
[----:B------:R4:W0:Y:S02]  /*0d20*/  F2F.F64.F32 R26, R0 ;  /* 0x00000000001a7310 */ /* 0x0008240000201800 */
[----:B0---4-:R-:W-:Y:S05]  /*0d30*/  BRA `(.L_x_9635) ;  /* 0x0000000000a47947 */ /* 0x011fea0003800000 */
.L_x_9647:
[----:B------:R-:W-:-:S09]  /*0d40*/  UISETP.NE.AND UP0, UPT, UR4, 0x1c, UPT ;  /* 0x0000001c0400788c */ /* 0x000fd2000bf05270 */
[----:B------:R-:W-:Y:S05]  /*0d50*/  BRA.U !UP0, `(.L_x_9654) ;  /* 0x0000000108947547 */ /* 0x000fea000b800000 */
[----:B------:R-:W-:-:S09]  /*0d60*/  UISETP.NE.AND UP0, UPT, UR4, 0x1d, UPT ;  /* 0x0000001d0400788c */ /* 0x000fd2000bf05270 */
[----:B------:R-:W-:Y:S05]  /*0d70*/  BRA.U !UP0, `(.L_x_9655) ;  /* 0x0000000108807547 */ /* 0x000fea000b800000 */
[----:B------:R-:W-:-:S09]  /*0d80*/  UISETP.NE.AND UP0, UPT, UR4, 0x2c, UPT ;  /* 0x0000002c0400788c */ /* 0x000fd2000bf05270 */
[----:B------:R-:W-:Y:S05]  /*0d90*/  BRA.U !UP0, `(.L_x_9656) ;  /* 0x0000000108487547 */ /* 0x000fea000b800000 */
.L_x_9634:
        /* <DEDUP_REMOVED lines=16> */
.L_x_9657:
[----:B------:R-:W-:Y:S01]  /*0ea0*/  CS2R R26, SRZ ;  /* 0x00000000001a7805 */ /* 0x000fe2000001ff00 */
[----:B------:R-:W-:Y:S06]  /*0eb0*/  BRA `(.L_x_9635) ;  /* 0x0000000000447947 */ /* 0x000fec0003800000 */
.L_x_9656:
        /* <DEDUP_REMOVED lines=12> */
.L_x_9655:
[----:B------:R-:W2:Y:S02]  /*0f80*/  LDG.E.64 R26, desc[UR36][R4.64] ;  /* 0x00000024041a7981 */ /* 0x000ea4000c1e1b00 */
[----:B--2---:R-:W4:Y:S02]  /*0f90*/  I2F.F64.U64 R26, R26 ;  /* 0x0000001a001a7312 */ /* 0x004f240000301800 */
[----:B----4-:R-:W-:Y:S05]  /*0fa0*/  BRA `(.L_x_9635) ;  /* 0x0000000000087947 */ /* 0x010fea0003800000 */
.L_x_9654:
[----:B------:R-:W2:Y:S02]  /*0fb0*/  LDG.E R4, desc[UR36][R4.64] ;  /* 0x0000002404047981 */ /* 0x000ea4000c1e1900 */
[----:B--2---:R2:W3:Y:S02]  /*0fc0*/  I2F.F64.U32 R26, R4 ;  /* 0x00000004001a7312 */ /* 0x0044e40000201800 */
.L_x_9635:
[----:B------:R-:W-:Y:S05]  /*0fd0*/  BSYNC.RECONVERGENT B6 ;  /* 0x0000000000067941 */ /* 0x000fea0003800200 */
.L_x_9629:
[----:B------:R-:W-:-:S07]  /*0fe0*/  VIADD R29, R23, 0x80 ;  /* 0x00000080171d7836 */ /* 0x000fce0000000000 */
.L_x_9628:
[----:B------:R-:W-:Y:S05]  /*0ff0*/  BSYNC.RECONVERGENT B7 ;  /* 0x0000000000077941 */ /* 0x000fea0003800200 */
.L_x_9627:
[----:B------:R-:W-:Y:S01]  /*1000*/  ISETP.GE.AND P0, PT, R29, R2, PT ;  /* 0x000000021d00720c */ /* 0x000fe20003f06270 */
[----:B------:R-:W-:Y:S01]  /*1010*/  BSSY.RECONVERGENT B7, `(.L_x_9658) ;  /* 0x00000f6000077945 */ /* 0x000fe20003800200 */
[----:B------:R-:W-:-:S11]  /*1020*/  CS2R R24, SRZ ;  /* 0x0000000000187805 */ /* 0x000fd6000001ff00 */
        /* <DEDUP_REMOVED lines=22> */
.L_x_9664:
[----:B------:R-:W2:Y:S02]  /*1190*/  LDG.E.U8 R4, desc[UR36][R4.64] ;  /* 0x0000002404047981 */ /* 0x000ea4000c1e1100 */
[----:B--2---:R1:W2:Y:S02]  /*11a0*/  I2F.F64.U16 R24, R4 ;  /* 0x0000000400187312 */ /* 0x0042a40000101800 */
[----:B-12---:R-:W-:Y:S05]  /*11b0*/  BRA `(.L_x_9666) ;  /* 0x0000000c00647947 */ /* 0x006fea0003800000 */
.L_x_9663:
        /* <DEDUP_REMOVED lines=9> */
.L_x_9668:
[----:B------:R-:W2:Y:S02]  /*1250*/  LDG.E R4, desc[UR36][R4.64] ;  /* 0x0000002404047981 */ /* 0x000ea4000c1e1900 */
[----:B--2---:R1:W2:Y:S02]  /*1260*/  I2F.F64 R24, R4 ;  /* 0x0000000400187312 */ /* 0x0042a40000201c00 */
[----:B-12---:R-:W-:Y:S05]  /*1270*/  BRA `(.L_x_9666) ;  /* 0x0000000c00347947 */ /* 0x006fea0003800000 */
.L_x_9667:
[----:B------:R-:W2:Y:S02]  /*1280*/  LDG.E.U16 R4, desc[UR36][R4.64] ;  /* 0x0000002404047981 */ /* 0x000ea4000c1e1500 */
[----:B--2---:R1:W2:Y:S02]  /*1290*/  I2F.F64.S16 R24, R4 ;  /* 0x0000000400187312 */ /* 0x0042a40000101c00 */
[----:B-12---:R-:W-:Y:S05]  /*12a0*/  BRA `(.L_x_9666) ;  /* 0x0000000c00287947 */ /* 0x006fea0003800000 */
.L_x_9662:
        /* <DEDUP_REMOVED lines=10> */
.L_x_9670:
[----:B------:R-:W2:Y:S02]  /*1350*/  LDG.E.U16 R0, desc[UR36][R4.64] ;  /* 0x0000002404007981 */ /* 0x000ea4000c1e1500 */
[----:B--2---:R-:W-:-:S05]  /*1360*/  HADD2.F32 R0, -RZ, R0.H0_H0 ;  /* 0x20000000ff007230 */ /* 0x004fca0000004100 */
[----:B------:R-:W-:-:S04]  /*1370*/  FMUL.FTZ R0, R0, 1 ;  /* 0x3f80000000007820 */ /* 0x000fc80000410000 */
[----:B------:R0:W1:Y:S02]  /*1380*/  F2F.F64.F32 R24, R0 ;  /* 0x0000000000187310 */ /* 0x0000640000201800 */
[----:B01----:R-:W-:Y:S05]  /*1390*/  BRA `(.L_x_9666) ;  /* 0x0000000800ec7947 */ /* 0x003fea0003800000 */
.L_x_9669:
        /* <DEDUP_REMOVED lines=10> */
.L_x_9672:
[----:B------:R-:W2:Y:S02]  /*1440*/  LDG.E.U16 R4, desc[UR36][R4.64] ;  /* 0x0000002404047981 */ /* 0x000ea4000c1e1500 */
[----:B--2---:R-:W-:-:S05]  /*1450*/  HADD2.F32 R0, -RZ, R4.H0_H0 ;  /* 0x20000004ff007230 */ /* 0x004fca0000004100 */
[----:B------:R-:W-:-:S04]  /*1460*/  FMUL.FTZ R0, R0, 1 ;  /* 0x3f80000000007820 */ /* 0x000fc80000410000 */
[----:B------:R0:W1:Y:S02]  /*1470*/  F2F.F64.F32 R24, R0 ;  /* 0x0000000000187310 */ /* 0x0000640000201800 */
[----:B01----:R-:W-:Y:S05]  /*1480*/  BRA `(.L_x_9666) ;  /* 0x0000000800b07947 */ /* 0x003fea0003800000 */
.L_x_9671:
[----:B------:R0:W5:Y:S01]  /*1490*/  LDG.E.64 R24, desc[UR36][R4.64] ;  /* 0x0000002404187981 */ /* 0x000162000c1e1b00 */
[----:B------:R-:W-:Y:S05]  /*14a0*/  BRA `(.L_x_9666) ;  /* 0x0000000800a87947 */ /* 0x000fea0003800000 */
.L_x_9661:
        /* <DEDUP_REMOVED lines=13> */
.L_x_9675:
[----:B------:R4:W5:Y:S01]  /*1580*/  LDG.E.64 R24, desc[UR36][R4.64] ;  /* 0x0000002404187981 */ /* 0x000962000c1e1b00 */
[----:B------:R-:W-:Y:S05]  /*1590*/  BRA `(.L_x_9666) ;  /* 0x00000008006c7947 */ /* 0x000fea0003800000 */
.L_x_9674:
        /* <DEDUP_REMOVED lines=27> */
.L_x_9677:
        /* <DEDUP_REMOVED lines=15> */
.L_x_9676:
[----:B------:R-:W2:Y:S02]  /*1840*/  LDG.E.U16 R0, desc[UR36][R4.64] ;  /* 0x0000002404007981 */ /* 0x000ea4000c1e1500 */
[----:B--2---:R-:W-:-:S04]  /*1850*/  IMAD.U32 R0, R0, 0x10000, RZ ;  /* 0x0001000000007824 */ /* 0x004fc800078e00ff */
[----:B------:R-:W-:-:S04]  /*1860*/  FMUL.FTZ R0, R0, 1 ;  /* 0x3f80000000007820 */ /* 0x000fc80000410000 */
[----:B------:R4:W0:Y:S02]  /*1870*/  F2F.F64.F32 R24, R0 ;  /* 0x0000000000187310 */ /* 0x0008240000201800 */
[----:B0---4-:R-:W-:Y:S05]  /*1880*/  BRA `(.L_x_9666) ;  /* 0x0000000400b07947 */ /* 0x011fea0003800000 */
.L_x_9673:
        /* <DEDUP_REMOVED lines=11> */
.L_x_9680:
        /* <DEDUP_REMOVED lines=21> */
.L_x_9682:
[----:B------:R-:W-:Y:S05]  /*1a90*/  BSYNC.RECONVERGENT B0 ;  /* 0x0000000000007941 */ /* 0x000fea0003800200 */
.L_x_9681:
[----:B------:R-:W-:Y:S01]  /*1aa0*/  IMAD.SHL.U32 R0, R0, 0x100000, RZ ;  /* 0x0010000000007824 */ /* 0x000fe200078e00ff */
[----:B------:R-:W-:-:S04]  /*1ab0*/  LEA R3, R3, 0x3b800000, 0x17 ;  /* 0x3b80000003037811 */ /* 0x000fc800078eb8ff */
[----:B------:R-:W-:-:S05]  /*1ac0*/  LOP3.LUT R0, R3, R0, R7, 0xfe, !PT ;  /* 0x0000000003007212 */ /* 0x000fca00078efe07 */
[----:B------:R-:W-:-:S04]  /*1ad0*/  FMUL.FTZ R0, R0, 1 ;  /* 0x3f80000000007820 */ /* 0x000fc80000410000 */
[----:B------:R4:W0:Y:S02]  /*1ae0*/  F2F.F64.F32 R24, R0 ;  /* 0x0000000000187310 */ /* 0x0008240000201800 */
[----:B0---4-:R-:W-:Y:S05]  /*1af0*/  BRA `(.L_x_9666) ;  /* 0x0000000400147947 */ /* 0x011fea0003800000 */
.L_x_9679:
        /* <DEDUP_REMOVED lines=21> */
.L_x_9684:
[----:B------:R-:W-:Y:S05]  /*1c50*/  BSYNC.RECONVERGENT B0 ;  /* 0x0000000000007941 */ /* 0x000fea0003800200 */
.L_x_9683:
[----:B------:R-:W-:Y:S01]  /*1c60*/  IMAD.SHL.U32 R0, R0, 0x200000, RZ ;  /* 0x0020000000007824 */ /* 0x000fe200078e00ff */
[----:B------:R-:W-:-:S04]  /*1c70*/  LEA R3, R3, 0x37800000, 0x17 ;  /* 0x3780000003037811 */ /* 0x000fc800078eb8ff */
[----:B------:R-:W-:-:S05]  /*1c80*/  LOP3.LUT R0, R3, R0, R7, 0xfe, !PT ;  /* 0x0000000003007212 */ /* 0x000fca00078efe07 */
[----:B------:R-:W-:-:S04]  /*1c90*/  FMUL.FTZ R0, R0, 1 ;  /* 0x3f80000000007820 */ /* 0x000fc80000410000 */
[----:B------:R4:W0:Y:S02]  /*1ca0*/  F2F.F64.F32 R24, R0 ;  /* 0x0000000000187310 */ /* 0x0008240000201800 */
[----:B0---4-:R-:W-:Y:S05]  /*1cb0*/  BRA `(.L_x_9666) ;  /* 0x0000000000a47947 */ /* 0x011fea0003800000 */
.L_x_9678:
        /* <DEDUP_REMOVED lines=18> */
.L_x_9665:
        /* <DEDUP_REMOVED lines=16> */
.L_x_9687:
[----:B------:R-:W-:Y:S01]  /*1ee0*/  CS2R R24, SRZ ;  /* 0x0000000000187805 */ /* 0x000fe2000001ff00 */
[----:B------:R-:W-:Y:S06]  /*1ef0*/  BRA `(.L_x_9666) ;  /* 0x0000000000147947 */ /* 0x000fec0003800000 */
.L_x_9686:
[----:B------:R-:W2:Y:S02]  /*1f00*/  LDG.E.64 R24, desc[UR36][R4.64] ;  /* 0x0000002404187981 */ /* 0x000ea4000c1e1b00 */
[----:B--2---:R-:W1:Y:S02]  /*1f10*/  I2F.F64.U64 R24, R24 ;  /* 0x0000001800187312 */ /* 0x004e640000301800 */
[----:B-1----:R-:W-:Y:S05]  /*1f20*/  BRA `(.L_x_9666) ;  /* 0x0000000000087947 */ /* 0x002fea0003800000 */
.L_x_9685:
[----:B------:R-:W2:Y:S02]  /*1f30*/  LDG.E R4, desc[UR36][R4.64] ;  /* 0x0000002404047981 */ /* 0x000ea4000c1e1900 */
[----:B--2---:R1:W2:Y:S02]  /*1f40*/  I2F.F64.U32 R24, R4 ;  /* 0x0000000400187312 */ /* 0x0042a40000201800 */
.L_x_9666:
[----:B------:R-:W-:Y:S05]  /*1f50*/  BSYNC.RECONVERGENT B6 ;  /* 0x0000000000067941 */ /* 0x000fea0003800200 */
.L_x_9660:
[----:B------:R-:W-:-:S07]  /*1f60*/  VIADD R29, R29, 0x80 ;  /* 0x000000801d1d7836 */ /* 0x000fce0000000000 */
.L_x_9659:
[----:B------:R-:W-:Y:S05]  /*1f70*/  BSYNC.RECONVERGENT B7 ;  /* 0x0000000000077941 */ /* 0x000fea0003800200 */
.L_x_9658:
[----:B------:R-:W-:Y:S01]  /*1f80*/  ISETP.GE.AND P0, PT, R29, R2, PT ;  /* 0x000000021d00720c */ /* 0x000fe20003f06270 */
[----:B------:R-:W-:Y:S01]  /*1f90*/  BSSY.RECONVERGENT B7, `(.L_x_9688) ;  /* 0x00000f6000077945 */ /* 0x000fe20003800200 */
[----:B------:R-:W-:-:S11]  /*1fa0*/  CS2R R16, SRZ ;  /* 0x0000000000107805 */ /* 0x000fd6000001ff00 */
        /* <DEDUP_REMOVED lines=22> */
.L_x_9694:
[----:B------:R-:W2:Y:S02]  /*2110*/  LDG.E.U8 R4, desc[UR36][R4.64] ;  /* 0x0000002404047981 */ /* 0x000ea4000c1e1100 */
[----:B--2---:R0:W1:Y:S02]  /*2120*/  I2F.F64.U16 R16, R4 ;  /* 0x0000000400107312 */ /* 0x0040640000101800 */
[----:B01----:R-:W-:Y:S05]  /*2130*/  BRA `(.L_x_9696) ;  /* 0x0000000c00647947 */ /* 0x003fea0003800000 */
.L_x_9693:
        /* <DEDUP_REMOVED lines=9> */
.L_x_9698:
[----:B------:R-:W2:Y:S02]  /*21d0*/  LDG.E R4, desc[UR36][R4.64] ;  /* 0x0000002404047981 */ /* 0x000ea4000c1e1900 */
[----:B--2---:R0:W1:Y:S02]  /*21e0*/  I2F.F64 R16, R4 ;  /* 0x0000000400107312 */ /* 0x0040640000201c00 */
[----:B01----:R-:W-:Y:S05]  /*21f0*/  BRA `(.L_x_9696) ;  /* 0x0000000c00347947 */ /* 0x003fea0003800000 */
.L_x_9697:
[----:B------:R-:W2:Y:S02]  /*2200*/  LDG.E.U16 R4, desc[UR36][R4.64] ;  /* 0x0000002404047981 */ /* 0x000ea4000c1e1500 */
[----:B--2---:R0:W1:Y:S02]  /*2210*/  I2F.F64.S16 R16, R4 ;  /* 0x0000000400107312 */ /* 0x0040640000101c00 */
[----:B01----:R-:W-:Y:S05]  /*2220*/  BRA `(.L_x_9696) ;  /* 0x0000000c00287947 */ /* 0x003fea0003800000 */
.L_x_9692:
        /* <DEDUP_REMOVED lines=10> */
.L_x_9700:
[----:B------:R-:W2:Y:S02]  /*22d0*/  LDG.E.U16 R0, desc[UR36][R4.64] ;  /* 0x0000002404007981 */ /* 0x000ea4000c1e1500 */
[----:B--2---:R-:W-:-:S05]  /*22e0*/  HADD2.F32 R0, -RZ, R0.H0_H0 ;  /* 0x20000000ff007230 */ /* 0x004fca0000004100 */
[----:B------:R-:W-:-:S04]  /*22f0*/  FMUL.FTZ R0, R0, 1 ;  /* 0x3f80000000007820 */ /* 0x000fc80000410000 */
[----:B------:R1:W2:Y:S02]  /*2300*/  F2F.F64.F32 R16, R0 ;  /* 0x0000000000107310 */ /* 0x0002a40000201800 */
[----:B-12---:R-:W-:Y:S05]  /*2310*/  BRA `(.L_x_9696) ;  /* 0x0000000800ec7947 */ /* 0x006fea0003800000 */
.L_x_9699:
        /* <DEDUP_REMOVED lines=10> */
.L_x_9702:
[----:B------:R-:W2:Y:S02]  /*23c0*/  LDG.E.U16 R4, desc[UR36][R4.64] ;  /* 0x0000002404047981 */ /* 0x000ea4000c1e1500 */
[----:B--2---:R-:W-:-:S05]  /*23d0*/  HADD2.F32 R0, -RZ, R4.H0_H0 ;  /* 0x20000004ff007230 */ /* 0x004fca0000004100 */
[----:B------:R-:W-:-:S04]  /*23e0*/  FMUL.FTZ R0, R0, 1 ;  /* 0x3f80000000007820 */ /* 0x000fc80000410000 */
[----:B------:R1:W2:Y:S02]  /*23f0*/  F2F.F64.F32 R16, R0 ;  /* 0x0000000000107310 */ /* 0x0002a40000201800 */
[----:B-12---:R-:W-:Y:S05]  /*2400*/  BRA `(.L_x_9696) ;  /* 0x0000000800b07947 */ /* 0x006fea0003800000 */
.L_x_9701:
[----:B------:R0:W5:Y:S01]  /*2410*/  LDG.E.64 R16, desc[UR36][R4.64] ;  /* 0x0000002404107981 */ /* 0x000162000c1e1b00 */
[----:B------:R-:W-:Y:S05]  /*2420*/  BRA `(.L_x_9696) ;  /* 0x0000000800a87947 */ /* 0x000fea0003800000 */
.L_x_9691:
        /* <DEDUP_REMOVED lines=13> */
.L_x_9705:
[----:B------:R1:W5:Y:S01]  /*2500*/  LDG.E.64 R16, desc[UR36][R4.64] ;  /* 0x0000002404107981 */ /* 0x000362000c1e1b00 */
[----:B------:R-:W-:Y:S05]  /*2510*/  BRA `(.L_x_9696) ;  /* 0x00000008006c7947 */ /* 0x000fea0003800000 */
.L_x_9704:
        /* <DEDUP_REMOVED lines=27> */
.L_x_9707:
        /* <DEDUP_REMOVED lines=14> */
[----:B--2-4-:R-:W-:Y:S05]  /*27b0*/  BRA `(.L_x_9696) ;  /* 0x0000000400c47947 */ /* 0x014fea0003800000 */
.L_x_9706:
[----:B------:R-:W2:Y:S02]  /*27c0*/  LDG.E.U16 R0, desc[UR36][R4.64] ;  /* 0x0000002404007981 */ /* 0x000ea4000c1e1500 */
[----:B--2---:R-:W-:-:S04]  /*27d0*/  IMAD.U32 R0, R0, 0x10000, RZ ;  /* 0x0001000000007824 */ /* 0x004fc800078e00ff */
[----:B------:R-:W-:-:S04]  /*27e0*/  FMUL.FTZ R0, R0, 1 ;  /* 0x3f80000000007820 */ /* 0x000fc80000410000 */
[----:B------:R2:W4:Y:S02]  /*27f0*/  F2F.F64.F32 R16, R0 ;  /* 0x0000000000107310 */ /* 0x0005240000201800 */
[----:B--2-4-:R-:W-:Y:S05]  /*2800*/  BRA `(.L_x_9696) ;  /* 0x0000000400b07947 */ /* 0x014fea0003800000 */
.L_x_9703:
        /* <DEDUP_REMOVED lines=11> */
.L_x_9710:
        /* <DEDUP_REMOVED lines=21> */
.L_x_9712:
[----:B------:R-:W-:Y:S05]  /*2a10*/  BSYNC.RECONVERGENT B0 ;  /* 0x0000000000007941 */ /* 0x000fea0003800200 */
.L_x_9711:
[----:B------:R-:W-:Y:S01]  /*2a20*/  IMAD.SHL.U32 R0, R0, 0x100000, RZ ;  /* 0x0010000000007824 */ /* 0x000fe200078e00ff */
[----:B------:R-:W-:-:S04]  /*2a30*/  LEA R3, R3, 0x3b800000, 0x17 ;  /* 0x3b80000003037811 */ /* 0x000fc800078eb8ff */
[----:B------:R-:W-:-:S05]  /*2a40*/  LOP3.LUT R0, R3, R0, R7, 0xfe, !PT ;  /* 0x0000000003007212 */ /* 0x000fca00078efe07 */
[----:B------:R-:W-:-:S04]  /*2a50*/  FMUL.FTZ R0, R0, 1 ;  /* 0x3f80000000007820 */ /* 0x000fc80000410000 */
[----:B------:R0:W1:Y:S02]  /*2a60*/  F2F.F64.F32 R16, R0 ;  /* 0x0000000000107310 */ /* 0x0000640000201800 */
[----:B01----:R-:W-:Y:S05]  /*2a70*/  BRA `(.L_x_9696) ;  /* 0x0000000400147947 */ /* 0x003fea0003800000 */
.L_x_9709:
        /* <DEDUP_REMOVED lines=21> */
.L_x_9714:
[----:B------:R-:W-:Y:S05]  /*2bd0*/  BSYNC.RECONVERGENT B0 ;  /* 0x0000000000007941 */ /* 0x000fea0003800200 */
.L_x_9713:
[----:B------:R-:W-:Y:S01]  /*2be0*/  IMAD.SHL.U32 R0, R0, 0x200000, RZ ;  /* 0x0020000000007824 */ /* 0x000fe200078e00ff */
[----:B------:R-:W-:-:S04]  /*2bf0*/  LEA R3, R3, 0x37800000, 0x17 ;  /* 0x3780000003037811 */ /* 0x000fc800078eb8ff */
[----:B------:R-:W-:-:S05]  /*2c00*/  LOP3.LUT R0, R3, R0, R7, 0xfe, !PT ;  /* 0x0000000003007212 */ /* 0x000fca00078efe07 */
[----:B------:R-:W-:-:S04]  /*2c10*/  FMUL.FTZ R0, R0, 1 ;  /* 0x3f80000000007820 */ /* 0x000fc80000410000 */
[----:B------:R0:W1:Y:S02]  /*2c20*/  F2F.F64.F32 R16, R0 ;  /* 0x0000000000107310 */ /* 0x0000640000201800 */
[----:B01----:R-:W-:Y:S05]  /*2c30*/  BRA `(.L_x_9696) ;  /* 0x0000000000a47947 */ /* 0x003fea0003800000 */
.L_x_9708:
        /* <DEDUP_REMOVED lines=18> */
.L_x_9695:
[----:B------:R-:W-:Y:S01]  /*2d60*/  MOV R14, 0x0 ;  /* 0x00000000000e7802 */ /* 0x000fe20000000f00 */
[----:B------:R-:W0:Y:S01]  /*2d70*/  LDCU.64 UR4, c[0x4][0x148] ;  /* 0x01002900ff0477ac */ /* 0x000e220008000a00 */
[----:B------:R-:W-:Y:S02]  /*2d80*/  IMAD.MOV.U32 R8, RZ, RZ, 0x4e ;  /* 0x0000004eff087424 */ /* 0x000fe400078e00ff */
[----:B------:R-:W-:Y:S01]  /*2d90*/  IMAD.MOV.U32 R12, RZ, RZ, 0x1 ;  /* 0x00000001ff0c7424 */ /* 0x000fe200078e00ff */
[----:B------:R-:W1:Y:S01]  /*2da0*/  LDCU.64 UR6, c[0x4][0x150] ;  /* 0x01002a00ff0677ac */ /* 0x000e620008000a00 */
[----:B------:R-:W2:Y:S01]  /*2db0*/  LDC.64 R14, c[0x4][R14] ;  /* 0x010000000e0e7b82 */ /* 0x000ea20000000a00 */
[----:B------:R-:W-:Y:S01]  /*2dc0*/  IMAD.MOV.U32 R13, RZ, RZ, RZ ;  /* 0x000000ffff0d7224 */ /* 0x000fe200078e00ff */
[----:B------:R-:W4:Y:S01]  /*2dd0*/  LDCU.64 UR8, c[0x4][0x8] ;  /* 0x01000100ff0877ac */ /* 0x000f220008000a00 */
[----:B0-----:R-:W-:Y:S02]  /*2de0*/  IMAD.U32 R4, RZ, RZ, UR4 ;  /* 0x00000004ff047e24 */ /* 0x001fe4000f8e00ff */
[----:B------:R-:W-:-:S02]  /*2df0*/  IMAD.U32 R5, RZ, RZ, UR5 ;  /* 0x00000005ff057e24 */ /* 0x000fc4000f8e00ff */
[----:B-1----:R-:W-:Y:S02]  /*2e00*/  IMAD.U32 R6, RZ, RZ, UR6 ;  /* 0x00000006ff067e24 */ /* 0x002fe4000f8e00ff */
[----:B------:R-:W-:Y:S02]  /*2e10*/  IMAD.U32 R7, RZ, RZ, UR7 ;  /* 0x00000007ff077e24 */ /* 0x000fe4000f8e00ff */
[----:B----4-:R-:W-:Y:S02]  /*2e20*/  IMAD.U32 R10, RZ, RZ, UR8 ;  /* 0x00000008ff0a7e24 */ /* 0x010fe4000f8e00ff */
[----:B------:R-:W-:-:S07]  /*2e30*/  IMAD.U32 R11, RZ, RZ, UR9 ;  /* 0x00000009ff0b7e24 */ /* 0x000fce000f8e00ff */
[----:B------:R-:W-:-:S07]  /*2e40*/  LEPC R20, `(.L_x_9717) ;  /* 0x000000001014794e */ /* 0x000fce0000000000 */
[----:B--23-5:R-:W-:Y:S05]  /*2e50*/  CALL.ABS.NOINC R14 ;  /* 0x000000000e007343 */ /* 0x02cfea0003c00000 */
.L_x_9717:
[----:B------:R-:W-:Y:S01]  /*2e60*/  CS2R R16, SRZ ;  /* 0x0000000000107805 */ /* 0x000fe2000001ff00 */
[----:B------:R-:W-:Y:S06]  /*2e70*/  BRA `(.L_x_9696) ;  /* 0x0000000000147947 */ /* 0x000fec0003800000 */
.L_x_9716:
[----:B------:R-:W2:Y:S02]  /*2e80*/  LDG.E.64 R16, desc[UR36][R4.64] ;  /* 0x0000002404107981 */ /* 0x000ea4000c1e1b00 */
[----:B--2---:R-:W0:Y:S02]  /*2e90*/  I2F.F64.U64 R16, R16 ;  /* 0x0000001000107312 */ /* 0x004e240000301800 */
[----:B0-----:R-:W-:Y:S05]  /*2ea0*/  BRA `(.L_x_9696) ;  /* 0x0000000000087947 */ /* 0x001fea0003800000 */
.L_x_9715:
[----:B------:R-:W2:Y:S02]  /*2eb0*/  LDG.E R4, desc[UR36][R4.64] ;  /* 0x0000002404047981 */ /* 0x000ea4000c1e1900 */
[----:B--2---:R2:W4:Y:S02]  /*2ec0*/  I2F.F64.U32 R16, R4 ;  /* 0x0000000400107312 */ /* 0x0045240000201800 */
.L_x_9696:
[----:B------:R-:W-:Y:S05]  /*2ed0*/  BSYNC.RECONVERGENT B6 ;  /* 0x0000000000067941 */ /* 0x000fea0003800200 */
.L_x_9690:
[----:B------:R-:W-:-:S07]  /*2ee0*/  VIADD R29, R29, 0x80 ;  /* 0x000000801d1d7836 */ /* 0x000fce0000000000 */
.L_x_9689:
[----:B------:R-:W-:Y:S05]  /*2ef0*/  BSYNC.RECONVERGENT B7 ;  /* 0x0000000000077941 */ /* 0x000fea0003800200 */
.L_x_9688:
[----:B------:R-:W-:Y:S01]  /*2f00*/  ISETP.GE.AND P0, PT, R29, R2, PT ;  /* 0x000000021d00720c */ /* 0x000fe20003f06270 */
[----:B------:R-:W-:Y:S01]  /*2f10*/  BSSY.RECONVERGENT B6, `(.L_x_9718) ;  /* 0x00000f0000067945 */ /* 0x000fe20003800200 */
[----:B------:R-:W-:-:S11]  /*2f20*/  CS2R R18, SRZ ;  /* 0x0000000000127805 */ /* 0x000fd6000001ff00 */
        /* <DEDUP_REMOVED lines=21> */
.L_x_9723:
[----:B------:R-:W2:Y:S02]  /*3080*/  LDG.E.U8 R4, desc[UR36][R4.64] ;  /* 0x0000002404047981 */ /* 0x000ea4000c1e1100 */
[----:B--2---:R0:W1:Y:S02]  /*3090*/  I2F.F64.U16 R18, R4 ;  /* 0x0000000400127312 */ /* 0x0040640000101800 */
[----:B01----:R-:W-:Y:S05]  /*30a0*/  BRA `(.L_x_9719) ;  /* 0x0000000c00587947 */ /* 0x003fea0003800000 */
.L_x_9722:
        /* <DEDUP_REMOVED lines=9> */
.L_x_9726:
[----:B------:R-:W2:Y:S02]  /*3140*/  LDG.E R4, desc[UR36][R4.64] ;  /* 0x0000002404047981 */ /* 0x000ea4000c1e1900 */
[----:B--2---:R0:W1:Y:S02]  /*3150*/  I2F.F64 R18, R4 ;  /* 0x0000000400127312 */ /* 0x0040640000201c00 */
[----:B01----:R-:W-:Y:S05]  /*3160*/  BRA `(.L_x_9719) ;  /* 0x0000000c00287947 */ /* 0x003fea0003800000 */
.L_x_9725:
[----:B------:R-:W2:Y:S02]  /*3170*/  LDG.E.U16 R4, desc[UR36][R4.64] ;  /* 0x0000002404047981 */ /* 0x000ea4000c1e1500 */
[----:B--2---:R0:W1:Y:S02]  /*3180*/  I2F.F64.S16 R18, R4 ;  /* 0x0000000400127312 */ /* 0x0040640000101c00 */
[----:B01----:R-:W-:Y:S05]  /*3190*/  BRA `(.L_x_9719) ;  /* 0x0000000c001c7947 */ /* 0x003fea0003800000 */
.L_x_9721:
        /* <DEDUP_REMOVED lines=10> */
.L_x_9728:
[----:B------:R-:W2:Y:S02]  /*3240*/  LDG.E.U16 R0, desc[UR36][R4.64] ;  /* 0x0000002404007981 */ /* 0x000ea4000c1e1500 */
[----:B--2---:R-:W-:-:S05]  /*3250*/  HADD2.F32 R0, -RZ, R0.H0_H0 ;  /* 0x20000000ff007230 */ /* 0x004fca0000004100 */
[----:B------:R-:W-:-:S04]  /*3260*/  FMUL.FTZ R0, R0, 1 ;  /* 0x3f80000000007820 */ /* 0x000fc80000410000 */
[----:B------:R0:W1:Y:S02]  /*3270*/  F2F.F64.F32 R18, R0 ;  /* 0x0000000000127310 */ /* 0x0000640000201800 */
[----:B01----:R-:W-:Y:S05]  /*3280*/  BRA `(.L_x_9719) ;  /* 0x0000000800e07947 */ /* 0x003fea0003800000 */
.L_x_9727:
        /* <DEDUP_REMOVED lines=10> */
.L_x_9730:
[----:B------:R-:W2:Y:S02]  /*3330*/  LDG.E.U16 R4, desc[UR36][R4.64] ;  /* 0x0000002404047981 */ /* 0x000ea4000c1e1500 */
[----:B--2---:R-:W-:-:S05]  /*3340*/  HADD2.F32 R0, -RZ, R4.H0_H0 ;  /* 0x20000004ff007230 */ /* 0x004fca0000004100 */
[----:B------:R-:W-:-:S04]  /*3350*/  FMUL.FTZ R0, R0, 1 ;  /* 0x3f80000000007820 */ /* 0x000fc80000410000 */
[----:B------:R0:W1:Y:S02]  /*3360*/  F2F.F64.F32 R18, R0 ;  /* 0x0000000000127310 */ /* 0x0000640000201800 */
[----:B01----:R-:W-:Y:S05]  /*3370*/  BRA `(.L_x_9719) ;  /* 0x0000000800a47947 */ /* 0x003fea0003800000 */
.L_x_9729:
[----:B------:R0:W5:Y:S01]  /*3380*/  LDG.E.64 R18, desc[UR36][R4.64] ;  /* 0x0000002404127981 */ /* 0x000162000c1e1b00 */
[----:B------:R-:W-:Y:S05]  /*3390*/  BRA `(.L_x_9719) ;  /* 0x00000008009c7947 */ /* 0x000fea0003800000 */
.L_x_9720:
        /* <DEDUP_REMOVED lines=13> */
.L_x_9733:
[----:B------:R0:W5:Y:S01]  /*3470*/  LDG.E.64 R18, desc[UR36][R4.64] ;  /* 0x0000002404127981 */ /* 0x000162000c1e1b00 */
[----:B------:R-:W-:Y:S05]  /*3480*/  BRA `(.L_x_9719) ;  /* 0x0000000800607947 */ /* 0x000fea0003800000 */
.L_x_9732:
        /* <DEDUP_REMOVED lines=27> */
.L_x_9735:
        /* <DEDUP_REMOVED lines=15> */
.L_x_9734:
[----:B------:R-:W2:Y:S02]  /*3730*/  LDG.E.U16 R0, desc[UR36][R4.64] ;  /* 0x0000002404007981 */ /* 0x000ea4000c1e1500 */
[----:B--2---:R-:W-:-:S04]  /*3740*/  IMAD.U32 R0, R0, 0x10000, RZ ;  /* 0x0001000000007824 */ /* 0x004fc800078e00ff */
[----:B------:R-:W-:-:S04]  /*3750*/  FMUL.FTZ R0, R0, 1 ;  /* 0x3f80000000007820 */ /* 0x000fc80000410000 */
[----:B------:R0:W1:Y:S02]  /*3760*/  F2F.F64.F32 R18, R0 ;  /* 0x0000000000127310 */ /* 0x0000640000201800 */
[----:B01----:R-:W-:Y:S05]  /*3770*/  BRA `(.L_x_9719) ;  /* 0x0000000400a47947 */ /* 0x003fea0003800000 */
.L_x_9731:
        /* <DEDUP_REMOVED lines=11> */
.L_x_9738:
[----:B------:R-:W2:Y:S02]  /*3830*/  LDG.E.U8 R4, desc[UR36][R4.64] ;  /* 0x0000002404047981 */ /* 0x000ea4000c1e1100 */
        /* <DEDUP_REMOVED lines=19> */
.L_x_9740:
[----:B------:R-:W-:Y:S05]  /*3970*/  BSYNC.RECONVERGENT B0 ;  /* 0x0000000000007941 */ /* 0x000fea0003800200 */
.L_x_9739:
[----:B------:R-:W-:Y:S01]  /*3980*/  IMAD.SHL.U32 R0, R0, 0x100000, RZ ;  /* 0x0010000000007824 */ /* 0x000fe200078e00ff */
[----:B------:R-:W-:-:S04]  /*3990*/  LEA R3, R3, 0x3b800000, 0x17 ;  /* 0x3b80000003037811 */ /* 0x000fc800078eb8ff */
[----:B------:R-:W-:-:S05]  /*39a0*/  LOP3.LUT R0, R3, R0, R7, 0xfe, !PT ;  /* 0x0000000003007212 */ /* 0x000fca00078efe07 */
[----:B------:R-:W-:-:S04]  /*39b0*/  FMUL.FTZ R0, R0, 1 ;  /* 0x3f80000000007820 */ /* 0x000fc80000410000 */
[----:B------:R0:W1:Y:S02]  /*39c0*/  F2F.F64.F32 R18, R0 ;  /* 0x0000000000127310 */ /* 0x0000640000201800 */
[----:B01----:R-:W-:Y:S05]  /*39d0*/  BRA `(.L_x_9719) ;  /* 0x00000004000c7947 */ /* 0x003fea0003800000 */
.L_x_9737:
        /* <DEDUP_REMOVED lines=20> */
.L_x_9742:
[----:B------:R-:W-:Y:S05]  /*3b20*/  BSYNC.RECONVERGENT B0 ;  /* 0x0000000000007941 */ /* 0x000fea0003800200 */
.L_x_9741:
[----:B------:R-:W-:Y:S01]  /*3b30*/  IMAD.SHL.U32 R0, R0, 0x200000, RZ ;  /* 0x0020000000007824 */ /* 0x000fe200078e00ff */
[----:B------:R-:W-:-:S04]  /*3b40*/  LEA R3, R3, 0x37800000, 0x17 ;  /* 0x3780000003037811 */ /* 0x000fc800078eb8ff */
[----:B------:R-:W-:-:S05]  /*3b50*/  LOP3.LUT R0, R3, R0, R7, 0xfe, !PT ;  /* 0x0000000003007212 */ /* 0x000fca00078efe07 */
[----:B------:R-:W-:-:S04]  /*3b60*/  FMUL.FTZ R0, R0, 1 ;  /* 0x3f80000000007820 */ /* 0x000fc80000410000 */
[----:B------:R0:W1:Y:S02]  /*3b70*/  F2F.F64.F32 R18, R0 ;  /* 0x0000000000127310 */ /* 0x0000640000201800 */
[----:B01----:R-:W-:Y:S05]  /*3b80*/  BRA `(.L_x_9719) ;  /* 0x0000000000a07947 */ /* 0x003fea0003800000 */
.L_x_9736:
        /* <DEDUP_REMOVED lines=18> */
.L_x_9724:
        /* <DEDUP_REMOVED lines=16> */
.L_x_9745:
[----:B------:R-:W-:Y:S05]  /*3db0*/  BRA `(.L_x_9719) ;  /* 0x0000000000147947 */ /* 0x000fea0003800000 */
.L_x_9744:
[----:B------:R-:W2:Y:S02]  /*3dc0*/  LDG.E.64 R18, desc[UR36][R4.64] ;  /* 0x0000002404127981 */ /* 0x000ea4000c1e1b00 */
[----:B--2---:R-:W0:Y:S02]  /*3dd0*/  I2F.F64.U64 R18, R18 ;  /* 0x0000001200127312 */ /* 0x004e240000301800 */
[----:B0-----:R-:W-:Y:S05]  /*3de0*/  BRA `(.L_x_9719) ;  /* 0x0000000000087947 */ /* 0x001fea0003800000 */
.L_x_9743:
[----:B------:R-:W2:Y:S02]  /*3df0*/  LDG.E R4, desc[UR36][R4.64] ;  /* 0x0000002404047981 */ /* 0x000ea4000c1e1900 */
[----:B--2---:R0:W1:Y:S02]  /*3e00*/  I2F.F64.U32 R18, R4 ;  /* 0x0000000400127312 */ /* 0x0040640000201800 */
.L_x_9719:
[----:B------:R-:W-:Y:S05]  /*3e10*/  BSYNC.RECONVERGENT B6 ;  /* 0x0000000000067941 */ /* 0x000fea0003800200 */
.L_x_9718:
[----:B------:R-:W-:Y:S01]  /*3e20*/  ISETP.GE.AND P0, PT, R23, R2, PT ;  /* 0x000000021700720c */ /* 0x000fe20003f06270 */
[----:B------:R-:W-:-:S12]  /*3e30*/  BSSY.RECONVERGENT B0, `(.L_x_9746) ;  /* 0x00000b4000007945 */ /* 0x000fd80003800200 */
[----:B------:R-:W-:Y:S05]  /*3e40*/  @P0 BRA `(.L_x_9747) ;  /* 0x0000000800c80947 */ /* 0x000fea0003800000 */
[----:B012-4-:R-:W-:Y:S01]  /*3e50*/  IMAD.MOV.U32 R4, RZ, RZ, 0x652b82fe ;  /* 0x652b82feff047424 */ /* 0x017fe200078e00ff */
        /* <DEDUP_REMOVED lines=123> */
.L_x_9749:
[----:B------:R-:W-:Y:S05]  /*4610*/  BSYNC.RECONVERGENT B1 ;  /* 0x0000000000017941 */ /* 0x000fea0003800200 */
.L_x_9748:
[----:B-1----:R-:W1:Y:S01]  /*4620*/  DADD R6, R6, 1 ;  /* 0x3ff0000006067429 */ /* 0x002e620000000000 */
[----:B0-----:R-:W-:Y:S01]  /*4630*/  IMAD.MOV.U32 R4, RZ, RZ, 0x1 ;  /* 0x00000001ff047424 */ /* 0x001fe200078e00ff */
[----:B-1----:R-:W0:Y:S01]  /*4640*/  MUFU.RCP64H R5, R7 ;  /* 0x0000000700057308 */ /* 0x002e220000001800 */
[----:B------:R-:W-:-:S15]  /*4650*/  FSETP.GEU.AND P1, PT, |R27|, 6.5827683646048100446e-37, PT ;  /* 0x036000001b00780b */ /* 0x000fde0003f2e200 */
[----:B------:R-:W-:-:S15]  /*4660*/  NOP ;  /* 0x0000000000007918 */ /* 0x000fde0000000000 */
[----:B------:R-:W-:-:S15]  /*4670*/  NOP ;  /* 0x0000000000007918 */ /* 0x000fde0000000000 */
[----:B------:R-:W-:-:S15]  /*4680*/  NOP ;  /* 0x0000000000007918 */ /* 0x000fde0000000000 */
[----:B------:R-:W-:-:S01]  /*4690*/  NOP ;  /* 0x0000000000007918 */ /* 0x000fc20000000000 */
        /* <DEDUP_REMOVED lines=42> */
[----:B------:R-:W-:Y:S05]  /*4940*/  CALL.REL.NOINC `($__internal_19_$__cuda_sm20_div_rn_f64_full) ;  /* 0x0000007000d47944 */ /* 0x000fea0003c00000 */
[----:B------:R-:W-:Y:S02]  /*4950*/  IMAD.MOV.U32 R4, RZ, RZ, R14 ;  /* 0x000000ffff047224 */ /* 0x000fe400078e000e */
[----:B------:R-:W-:-:S07]  /*4960*/  IMAD.MOV.U32 R5, RZ, RZ, R15 ;  /* 0x000000ffff057224 */ /* 0x000fce00078e000f */
.L_x_9747:
[----:B------:R-:W-:Y:S05]  /*4970*/  BSYNC.RECONVERGENT B0 ;  /* 0x0000000000007941 */ /* 0x000fea0003800200 */
.L_x_9746:
[----:B---3-5:R-:W-:Y:S01]  /*4980*/  VIADD R27, R23, 0x80 ;  /* 0x00000080171b7836 */ /* 0x028fe20000000000 */
[----:B------:R-:W-:Y:S04]  /*4990*/  BSSY.RECONVERGENT B0, `(.L_x_9750) ;  /* 0x00000b6000007945 */ /* 0x000fe80003800200 */
[----:B------:R-:W-:-:S13]  /*49a0*/  ISETP.GE.AND P0, PT, R27, R2, PT ;  /* 0x000000021b00720c */ /* 0x000fda0003f06270 */
[----:B------:R-:W-:Y:S05]  /*49b0*/  @P0 BRA `(.L_x_9751) ;  /* 0x0000000800cc0947 */ /* 0x000fea0003800000 */
[----:B------:R-:W-:Y:S01]  /*49c0*/  IMAD.MOV.U32 R6, RZ, RZ, 0x652b82fe ;  /* 0x652b82feff067424 */ /* 0x000fe200078e00ff */
[----:B------:R-:W-:Y:S01]  /*49d0*/  UMOV UR4, 0xfefa39ef ;  /* 0xfefa39ef00047882 */ /* 0x000fe20000000000 */
[----:B------:R-:W-:Y:S01]  /*49e0*/  IMAD.MOV.U32 R7, RZ, RZ, 0x3ff71547 ;  /* 0x3ff71547ff077424 */ /* 0x000fe200078e00ff */
[----:B------:R-:W-:Y:S01]  /*49f0*/  UMOV UR5, 0x3fe62e42 ;  /* 0x3fe62e4200057882 */ /* 0x000fe20000000000 */
[----:B--2---:R-:W2:Y:S01]  /*4a00*/  DADD R8, -RZ, -R24 ;  /* 0x00000000ff087229 */ /* 0x004ea20000000918 */
[----:B------:R-:W-:Y:S01]  /*4a10*/  BSSY.RECONVERGENT B1, `(.L_x_9752) ;  /* 0x0000077000017945 */ /* 0x000fe20003800200 */
[----:B--2---:R-:W-:-:S05]  /*4a20*/  IMAD.MOV.U32 R0, RZ, RZ, R9 ;  /* 0x000000ffff007224 */ /* 0x004fca00078e0009 */
[----:B------:R-:W-:-:S15]  /*4a30*/  FSETP.GEU.FTZ.AND P0, PT, |R0|, 4.1917929649353027344, PT ;  /* 0x4086232b0000780b */ /* 0x000fde0003f1e200 */
[----:B------:R-:W-:-:S15]  /*4a40*/  NOP ;  /* 0x0000000000007918 */ /* 0x000fde0000000000 */
[----:B------:R-:W-:-:S15]  /*4a50*/  NOP ;  /* 0x0000000000007918 */ /* 0x000fde0000000000 */
[----:B------:R-:W-:-:S12]  /*4a60*/  NOP ;  /* 0x0000000000007918 */ /* 0x000fd80000000000 */
        /* <DEDUP_REMOVED lines=106> */
[----:B------:R-:W2:Y:S02]  /*5110*/  DADD R8, -R24, +INF ;  /* 0x7ff0000018087429 */ /* 0x000ea40000000100 */
[----:B--2---:R-:W-:Y:S02]  /*5120*/  FSEL R8, R8, RZ, !P0 ;  /* 0x000000ff08087208 */ /* 0x004fe40004000000 */
[----:B------:R-:W-:-:S15]  /*5130*/  FSEL R9, R9, RZ, !P0 ;  /* 0x000000ff09097208 */ /* 0x000fde0004000000 */
[----:B------:R-:W-:-:S15]  /*5140*/  NOP ;  /* 0x0000000000007918 */ /* 0x000fde0000000000 */
[----:B------:R-:W-:-:S15]  /*5150*/  NOP ;  /* 0x0000000000007918 */ /* 0x000fde0000000000 */
[----:B------:R-:W-:-:S15]  /*5160*/  NOP ;  /* 0x0000000000007918 */ /* 0x000fde0000000000 */
[----:B------:R2:W3:Y:S02]  /*5170*/  @!P1 DMUL R8, R6, R10 ;  /* 0x0000000a06089228 */ /* 0x0004e40000000000 */
.L_x_9753:
[----:B------:R-:W-:Y:S05]  /*5180*/  BSYNC.RECONVERGENT B1 ;  /* 0x0000000000017941 */ /* 0x000fea0003800200 */
.L_x_9752:
[----:B--23--:R-:W2:Y:S01]  /*5190*/  DADD R6, R8, 1 ;  /* 0x3ff0000008067429 */ /* 0x00cea20000000000 */
[----:B------:R-:W-:Y:S01]  /*51a0*/  FSETP.GEU.AND P1, PT, |R25|, 6.5827683646048100446e-37, PT ;  /* 0x036000001900780b */ /* 0x000fe20003f2e200 */
[----:B--2---:R-:W2:Y:S01]  /*51b0*/  MUFU.RCP64H R9, R7 ;  /* 0x0000000700097308 */ /* 0x004ea20000001800 */
[----:B------:R-:W-:-:S15]  /*51c0*/  IMAD.MOV.U32 R8, RZ, RZ, 0x1 ;  /* 0x00000001ff087424 */ /* 0x000fde00078e00ff */
[----:B------:R-:W-:-:S15]  /*51d0*/  NOP ;  /* 0x0000000000007918 */ /* 0x000fde0000000000 */
[----:B------:R-:W-:-:S15]  /*51e0*/  NOP ;  /* 0x0000000000007918 */ /* 0x000fde0000000000 */
[----:B------:R-:W-:-:S15]  /*51f0*/  NOP ;  /* 0x0000000000007918 */ /* 0x000fde0000000000 */
[----:B------:R-:W-:-:S01]  /*5200*/  NOP ;  /* 0x0000000000007918 */ /* 0x000fc20000000000 */
        /* <DEDUP_REMOVED lines=25> */
[----:B--2---:R-:W2:-:S15]  /*53a0*/  DMUL R28, R8, R24 ;  /* 0x00000018081c7228 */ /* 0x004e9e0000000000 */
[----:B------:R-:W-:-:S15]  /*53b0*/  NOP ;  /* 0x0000000000007918 */ /* 0x000fde0000000000 */
[----:B------:R-:W-:-:S15]  /*53c0*/  NOP ;  /* 0x0000000000007918 */ /* 0x000fde0000000000 */
[----:B------:R-:W-:-:S15]  /*53d0*/  NOP ;  /* 0x0000000000007918 */ /* 0x000fde0000000000 */
[----:B------:R-:W-:-:S04]  /*53e0*/  NOP ;  /* 0x0000000000007918 */ /* 0x000fc80000000000 */
[----:B--2---:R-:W2:-:S15]  /*53f0*/  DFMA R10, -R6, R28, R24 ;  /* 0x0000001c060a722b */ /* 0x004e9e0000000118 */
[----:B------:R-:W-:-:S15]  /*5400*/  NOP ;  /* 0x0000000000007918 */ /* 0x000fde0000000000 */
[----:B------:R-:W-:-:S15]  /*5410*/  NOP ;  /* 0x0000000000007918 */ /* 0x000fde0000000000 */
[----:B------:R-:W-:-:S15]  /*5420*/  NOP ;  /* 0x0000000000007918 */ /* 0x000fde0000000000 */
[----:B------:R-:W-:-:S04]  /*5430*/  NOP ;  /* 0x0000000000007918 */ /* 0x000fc80000000000 */
[----:B--2---:R-:W2:Y:S02]  /*5440*/  DFMA R28, R8, R10, R28 ;  /* 0x0000000a081c722b */ /* 0x004ea4000000001c */
[----:B--2---:R-:W-:-:S05]  /*5450*/  FFMA R0, RZ, R7, R29 ;  /* 0x00000007ff007223 */ /* 0x004fca000000001d */
[----:B------:R-:W-:-:S13]  /*5460*/  FSETP.GT.AND P0, PT, |R0|, 1.469367938527859385e-39, PT ;  /* 0x001000000000780b */ /* 0x000fda0003f04200 */
[----:B------:R-:W-:Y:S05]  /*5470*/  @P0 BRA P1, `(.L_x_9751) ;  /* 0x00000000001c0947 */ /* 0x000fea0000800000 */
[----:B------:R-:W-:Y:S01]  /*5480*/  IMAD.MOV.U32 R26, RZ, RZ, R24 ;  /* 0x000000ffff1a7224 */ /* 0x000fe200078e0018 */
[----:B------:R-:W-:Y:S01]  /*5490*/  MOV R34, 0x54d0 ;  /* 0x000054d000227802 */ /* 0x000fe20000000f00 */
[----:B------:R-:W-:Y:S02]  /*54a0*/  IMAD.MOV.U32 R3, RZ, RZ, R25 ;  /* 0x000000ffff037224 */ /* 0x000fe400078e0019 */
[----:B------:R-:W-:-:S07]  /*54b0*/  IMAD.MOV.U32 R9, RZ, RZ, R7 ;  /* 0x000000ffff097224 */ /* 0x000fce00078e0007 */
[----:B01--4-:R-:W-:Y:S05]  /*54c0*/  CALL.REL.NOINC `($__internal_19_$__cuda_sm20_div_rn_f64_full) ;  /* 0x0000006400f47944 */ /* 0x013fea0003c00000 */
[----:B------:R-:W-:Y:S02]  /*54d0*/  IMAD.MOV.U32 R28, RZ, RZ, R14 ;  /* 0x000000ffff1c7224 */ /* 0x000fe400078e000e */
[----:B------:R-:W-:-:S07]  /*54e0*/  IMAD.MOV.U32 R29, RZ, RZ, R15 ;  /* 0x000000ffff1d7224 */ /* 0x000fce00078e000f */
.L_x_9751:
[----:B------:R-:W-:Y:S05]  /*54f0*/  BSYNC.RECONVERGENT B0 ;  /* 0x0000000000007941 */ /* 0x000fea0003800200 */
.L_x_9750:
        /* <DEDUP_REMOVED lines=8> */
[----:B----4-:R-:W3:Y:S01]  /*5580*/  DADD R8, -RZ, -R16 ;  /* 0x00000000ff087229 */ /* 0x010ee20000000910 */
        /* <DEDUP_REMOVED lines=23> */
[----:B---3--:R3:W4:Y:S01]  /*5700*/  DFMA R10, R10, -UR4, R12 ;  /* 0x800000040a0a7c2b */ /* 0x008722000800000c */
[----:B------:R-:W-:Y:S01]  /*5710*/  UMOV UR4, 0x69ce2bdf ;  /* 0x69ce2bdf00047882 */ /* 0x000fe20000000000 */
[----:B---3--:R-:W-:Y:S01]  /*5720*/  IMAD.MOV.U32 R12, RZ, RZ, -0x35dec16 ;  /* 0xfca213eaff0c7424 */ /* 0x008fe200078e00ff */
[----:B------:R-:W-:Y:S01]  /*5730*/  UMOV UR5, 0x3e5ade15 ;  /* 0x3e5ade1500057882 */ /* 0x000fe20000000000 */
[----:B------:R-:W-:-:S15]  /*5740*/  IMAD.MOV.U32 R13, RZ, RZ, 0x3e928af3 ;  /* 0x3e928af3ff0d7424 */ /* 0x000fde00078e00ff */
[----:B------:R-:W-:-:S15]  /*5750*/  NOP ;  /* 0x0000000000007918 */ /* 0x000fde0000000000 */
[----:B------:R-:W-:-:S15]  /*5760*/  NOP ;  /* 0x0000000000007918 */ /* 0x000fde0000000000 */
[----:B------:R-:W-:-:S15]  /*5770*/  NOP ;  /* 0x0000000000007918 */ /* 0x000fde0000000000 */
[----:B----4-:R-:W3:Y:S01]  /*5780*/  DFMA R12, R10, UR4, R12 ;  /* 0x000000040a0c7c2b */ /* 0x010ee2000800000c */
        /* <DEDUP_REMOVED lines=80> */
[----:B------:R-:W3:Y:S02]  /*5c90*/  DADD R8, -R16, +INF ;  /* 0x7ff0000010087429 */ /* 0x000ee40000000100 */
[----:B---3--:R-:W-:Y:S02]  /*5ca0*/  FSEL R8, R8, RZ, !P0 ;  /* 0x000000ff08087208 */ /* 0x008fe40004000000 */
[----:B------:R-:W-:-:S15]  /*5cb0*/  FSEL R9, R9, RZ, !P0 ;  /* 0x000000ff09097208 */ /* 0x000fde0004000000 */
[----:B------:R-:W-:-:S15]  /*5cc0*/  NOP ;  /* 0x0000000000007918 */ /* 0x000fde0000000000 */
[----:B------:R-:W-:-:S15]  /*5cd0*/  NOP ;  /* 0x0000000000007918 */ /* 0x000fde0000000000 */
[----:B------:R-:W-:-:S15]  /*5ce0*/  NOP ;  /* 0x0000000000007918 */ /* 0x000fde0000000000 */
[----:B------:R3:W4:Y:S02]  /*5cf0*/  @!P1 DMUL R8, R6, R10 ;  /* 0x0000000a06089228 */ /* 0x0007240000000000 */
.L_x_9757:
[----:B------:R-:W-:Y:S05]  /*5d00*/  BSYNC.RECONVERGENT B1 ;  /* 0x0000000000017941 */ /* 0x000fea0003800200 */
.L_x_9756:
[----:B---34-:R-:W3:Y:S01]  /*5d10*/  DADD R6, R8, 1 ;  /* 0x3ff0000008067429 */ /* 0x018ee20000000000 */
[----:B------:R-:W-:Y:S01]  /*5d20*/  FSETP.GEU.AND P1, PT, |R17|, 6.5827683646048100446e-37, PT ;  /* 0x036000001100780b */ /* 0x000fe20003f2e200 */
[----:B---3--:R-:W3:Y:S01]  /*5d30*/  MUFU.RCP64H R9, R7 ;  /* 0x0000000700097308 */ /* 0x008ee20000001800 */
[----:B------:R-:W-:-:S15]  /*5d40*/  IMAD.MOV.U32 R8, RZ, RZ, 0x1 ;  /* 0x00000001ff087424 */ /* 0x000fde00078e00ff */
[----:B------:R-:W-:-:S15]  /*5d50*/  NOP ;  /* 0x0000000000007918 */ /* 0x000fde0000000000 */
[----:B------:R-:W-:-:S15]  /*5d60*/  NOP ;  /* 0x0000000000007918 */ /* 0x000fde0000000000 */
[----:B------:R-:W-:-:S15]  /*5d70*/  NOP ;  /* 0x0000000000007918 */ /* 0x000fde0000000000 */
[----:B------:R-:W-:-:S01]  /*5d80*/  NOP ;  /* 0x0000000000007918 */ /* 0x000fc20000000000 */
[----:B---3--:R-:W3:-:S15]  /*5d90*/  DFMA R10, -R6, R8, 1 ;  /* 0x3ff00000060a742b */ /* 0x008ede0000000108 */
[----:B------:R-:W-:-:S15]  /*5da0*/  NOP ;  /* 0x0000000000007918 */ /* 0x000fde0000000000 */
[----:B------:R-:W-:-:S15]  /*5db0*/  NOP ;  /* 0x0000000000007918 */ /* 0x000fde0000000000 */
[----:B------:R-:W-:-:S15]  /*5dc0*/  NOP ;  /* 0x0000000000007918 */ /* 0x000fde0000000000 */
[----:B------:R-:W-:-:S04]  /*5dd0*/  NOP ;  /* 0x0000000000007918 */ /* 0x000fc80000000000 */
[----:B---3--:R-:W3:-:S15]  /*5de0*/  DFMA R10, R10, R10, R10 ;  /* 0x0000000a0a0a722b */ /* 0x008ede000000000a */
        /* <DEDUP_REMOVED lines=9> */
[----:B---3--:R-:W3:-:S15]  /*5e80*/  DFMA R8, -R6, R10, 1 ;  /* 0x3ff000000608742b */ /* 0x008ede000000010a */
[----:B------:R-:W-:-:S15]  /*5e90*/  NOP ;  /* 0x0000000000007918 */ /* 0x000fde0000000000 */
[----:B------:R-:W-:-:S15]  /*5ea0*/  NOP ;  /* 0x0000000000007918 */ /* 0x000fde0000000000 */
[----:B------:R-:W-:-:S15]  /*5eb0*/  NOP ;  /* 0x0000000000007918 */ /* 0x000fde0000000000 */
[----:B------:R-:W-:-:S04]  /*5ec0*/  NOP ;  /* 0x0000000000007918 */ /* 0x000fc80000000000 */
[----:B---3--:R-:W2:-:S15]  /*5ed0*/  DFMA R8, R10, R8, R10 ;  /* 0x000000080a08722b */ /* 0x008e9e000000000a */
        /* <DEDUP_REMOVED lines=22> */
[----:B01----:R-:W-:Y:S05]  /*6040*/  CALL.REL.NOINC `($__internal_19_$__cuda_sm20_div_rn_f64_full) ;  /* 0x0000005c00147944 */ /* 0x003fea0003c00000 */
[----:B------:R-:W-:Y:S02]  /*6050*/  IMAD.MOV.U32 R24, RZ, RZ, R14 ;  /* 0x000000ffff187224 */ /* 0x000fe400078e000e */
[----:B------:R-:W-:-:S07]  /*6060*/  IMAD.MOV.U32 R25, RZ, RZ, R15 ;  /* 0x000000ffff197224 */ /* 0x000fce00078e000f */
.L_x_9755:
[----:B------:R-:W-:Y:S05]  /*6070*/  BSYNC.RECONVERGENT B0 ;  /* 0x0000000000007941 */ /* 0x000fea0003800200 */
.L_x_9754:
        /* <DEDUP_REMOVED lines=8> */
[----:B-1----:R-:W1:Y:S01]  /*6100*/  DADD R8, -RZ, -R18 ;  /* 0x00000000ff087229 */ /* 0x002e620000000912 */
[----:B------:R-:W-:Y:S01]  /*6110*/  BSSY.RECONVERGENT B1, `(.L_x_9760) ;  /* 0x0000077000017945 */ /* 0x000fe20003800200 */
[----:B-1----:R-:W-:-:S05]  /*6120*/  IMAD.MOV.U32 R0, RZ, RZ, R9 ;  /* 0x000000ffff007224 */ /* 0x002fca00078e0009 */
[----:B------:R-:W-:-:S15]  /*6130*/  FSETP.GEU.FTZ.AND P0, PT, |R0|, 4.1917929649353027344, PT ;  /* 0x4086232b0000780b */ /* 0x000fde0003f1e200 */
[----:B------:R-:W-:-:S15]  /*6140*/  NOP ;  /* 0x0000000000007918 */ /* 0x000fde0000000000 */
[----:B------:R-:W-:-:S15]  /*6150*/  NOP ;  /* 0x0000000000007918 */ /* 0x000fde0000000000 */
[----:B------:R-:W-:-:S12]  /*6160*/  NOP ;  /* 0x0000000000007918 */ /* 0x000fd80000000000 */
        /* <DEDUP_REMOVED lines=113> */
.L_x_9761:
[----:B------:R-:W-:Y:S05]  /*6880*/  BSYNC.RECONVERGENT B1 ;  /* 0x0000000000017941 */ /* 0x000fea0003800200 */
.L_x_9760:
[----:B-1-3--:R-:W1:Y:S01]  /*6890*/  DADD R6, R8, 1 ;  /* 0x3ff0000008067429 */ /* 0x00ae620000000000 */
[----:B------:R-:W-:Y:S01]  /*68a0*/  FSETP.GEU.AND P1, PT, |R19|, 6.5827683646048100446e-37, PT ;  /* 0x036000001300780b */ /* 0x000fe20003f2e200 */
[----:B-1----:R-:W1:Y:S01]  /*68b0*/  MUFU.RCP64H R9, R7 ;  /* 0x0000000700097308 */ /* 0x002e620000001800 */
[----:B------:R-:W-:-:S15]  /*68c0*/  IMAD.MOV.U32 R8, RZ, RZ, 0x1 ;  /* 0x00000001ff087424 */ /* 0x000fde00078e00ff */
[----:B------:R-:W-:-:S15]  /*68d0*/  NOP ;  /* 0x0000000000007918 */ /* 0x000fde0000000000 */
[----:B------:R-:W-:-:S15]  /*68e0*/  NOP ;  /* 0x0000000000007918 */ /* 0x000fde0000000000 */
[----:B------:R-:W-:-:S15]  /*68f0*/  NOP ;  /* 0x0000000000007918 */ /* 0x000fde0000000000 */
[----:B------:R-:W-:-:S01]  /*6900*/  NOP ;  /* 0x0000000000007918 */ /* 0x000fc20000000000 */
        /* <DEDUP_REMOVED lines=25> */
[----:B----4-:R-:W1:-:S15]  /*6aa0*/  DMUL R16, R8, R18 ;  /* 0x0000001208107228 */ /* 0x010e5e0000000000 */
        /* <DEDUP_REMOVED lines=16> */
[----:B------:R-:W-:-:S07]  /*6bb0*/  IMAD.MOV.U32 R9, RZ, RZ, R7 ;  /* 0x000000ffff097224 */ /* 0x000fce00078e0007 */
[----:B0-2---:R-:W-:Y:S05]  /*6bc0*/  CALL.REL.NOINC `($__internal_19_$__cuda_sm20_div_rn_f64_full) ;  /* 0x0000005000347944 */ /* 0x005fea0003c00000 */
[----:B------:R-:W-:Y:S02]  /*6bd0*/  IMAD.MOV.U32 R16, RZ, RZ, R14 ;  /* 0x000000ffff107224 */ /* 0x000fe400078e000e */
[----:B------:R-:W-:-:S07]  /*6be0*/  IMAD.MOV.U32 R17, RZ, RZ, R15 ;  /* 0x000000ffff117224 */ /* 0x000fce00078e000f */
.L_x_9759:
[----:B------:R-:W-:Y:S05]  /*6bf0*/  BSYNC.RECONVERGENT B0 ;  /* 0x0000000000007941 */ /* 0x000fea0003800200 */
.L_x_9758:
[----:B-1----:R-:W1:Y:S01]  /*6c00*/  LDC.U8 R18, c[0x0][0x3a4] ;  /* 0x0000e900ff127b82 */ /* 0x002e620000000000 */
[----:B------:R-:W-:Y:S01]  /*6c10*/  ISETP.GE.AND P0, PT, R23, R2, PT ;  /* 0x000000021700720c */ /* 0x000fe20003f06270 */
[----:B------:R-:W-:Y:S04]  /*6c20*/  BSSY.RECONVERGENT B7, `(.L_x_9762) ;  /* 0x00003cc000077945 */ /* 0x000fe80003800200 */
[----:B------:R-:W-:Y:S08]  /*6c30*/  BSSY.RELIABLE B6, `(.L_x_9763) ;  /* 0x0000290000067945 */ /* 0x000ff00003800100 */
[----:B------:R-:W-:Y:S05]  /*6c40*/  @P0 BRA `(.L_x_9764) ;  /* 0x00000028002c0947 */ /* 0x000fea0003800000 */
[----:B------:R-:W3:Y:S01]  /*6c50*/  LDCU UR4, c[0x0][0x3a8] ;  /* 0x00007500ff0477ac */ /* 0x000ee20008000800 */
[----:B------:R-:W5:Y:S01]  /*6c60*/  LDC.64 R8, c[0x0][0x388] ;  /* 0x0000e200ff087b82 */ /* 0x000f620000000a00 */
[----:B------:R-:W-:Y:S01]  /*6c70*/  IMAD R0, R22, 0x200, R23 ;  /* 0x0000020016007824 */ /* 0x000fe200078e0217 */
[----:B-1----:R-:W-:-:S03]  /*6c80*/  PRMT R6, R18, 0x9910, RZ ;  /* 0x0000991012067816 */ /* 0x002fc600000000ff */
[----:B---3--:R-:W-:Y:S02]  /*6c90*/  IMAD R3, R0, UR4, RZ ;  /* 0x0000000400037c24 */ /* 0x008fe4000f8e02ff */
[----:B------:R-:W-:-:S05]  /*6ca0*/  IMAD.MOV.U32 R0, RZ, RZ, R6 ;  /* 0x000000ffff007224 */ /* 0x000fca00078e0006 */
[----:B------:R-:W-:Y:S02]  /*6cb0*/  ISETP.GT.AND P0, PT, R0, 0x9, PT ;  /* 0x000000090000780c */ /* 0x000fe40003f04270 */
[----:B-----5:R-:W-:-:S05]  /*6cc0*/  IADD3 R8, P1, PT, R3, R8, RZ ;  /* 0x0000000803087210 */ /* 0x020fca0007f3e0ff */
        /* <DEDUP_REMOVED lines=10> */
[----:B0---4-:R-:W0:Y:S01]  /*6d70*/  F2I.F64.TRUNC R5, R4 ;  /* 0x0000000400057311 */ /* 0x011e22000030d100 */
[----:B------:R-:W-:Y:S01]  /*6d80*/  IMAD.MOV.U32 R23, RZ, RZ, R27 ;  /* 0x000000ffff177224 */ /* 0x000fe200078e001b */
[----:B0-----:R0:W-:Y:S01]  /*6d90*/  STG.E.U8 desc[UR36][R8.64], R5 ;  /* 0x0000000508007986 */ /* 0x0011e2000c101124 */
[----:B------:R-:W-:Y:S05]  /*6da0*/  BRA `(.L_x_9770) ;  /* 0x0000001000e07947 */ /* 0x000fea0003800000 */
.L_x_9768:
[----:B0-2-4-:R-:W0:Y:S01]  /*6db0*/  F2I.S64.F64.TRUNC R4, R4 ;  /* 0x0000000400047311 */ /* 0x015e22000030d900 */
[----:B------:R-:W-:Y:S02]  /*6dc0*/  IMAD.MOV.U32 R23, RZ, RZ, R27 ;  /* 0x000000ffff177224 */ /* 0x000fe400078e001b */
[----:B0-----:R-:W-:-:S05]  /*6dd0*/  IMAD.MOV.U32 R3, RZ, RZ, R4 ;  /* 0x000000ffff037224 */ /* 0x001fca00078e0004 */
[----:B------:R4:W-:Y:S01]  /*6de0*/  STG.E.U8 desc[UR36][R8.64], R3 ;  /* 0x0000000308007986 */ /* 0x0009e2000c101124 */
[----:B------:R-:W-:Y:S05]  /*6df0*/  BRA `(.L_x_9770) ;  /* 0x0000001000cc7947 */ /* 0x000fea0003800000 */
.L_x_9767:
[----:B------:R-:W-:-:S13]  /*6e00*/  ISETP.NE.AND P0, PT, R0, 0x2, PT ;  /* 0x000000020000780c */ /* 0x000fda0003f05270 */
[----:B------:R-:W-:Y:S05]  /*6e10*/  @!P0 BRA `(.L_x_9771) ;  /* 0x0000000000308947 */ /* 0x000fea0003800000 */
[----:B------:R-:W-:-:S13]  /*6e20*/  ISETP.NE.AND P0, PT, R0, 0x3, PT ;  /* 0x000000030000780c */ /* 0x000fda0003f05270 */
[----:B------:R-:W-:Y:S05]  /*6e30*/  @!P0 BRA `(.L_x_9772) ;  /* 0x0000000000188947 */ /* 0x000fea0003800000 */
[----:B------:R-:W-:-:S13]  /*6e40*/  ISETP.NE.AND P0, PT, R0, 0x4, PT ;  /* 0x000000040000780c */ /* 0x000fda0003f05270 */
[----:B------:R-:W-:Y:S05]  /*6e50*/  @P0 BRA `(.L_x_9769) ;  /* 0x0000000c00ec0947 */ /* 0x000fea0003800000 */
[----:B0-2-4-:R-:W0:Y:S01]  /*6e60*/  F2I.S64.F64.TRUNC R4, R4 ;  /* 0x0000000400047311 */ /* 0x015e22000030d900 */
[----:B------:R-:W-:Y:S01]  /*6e70*/  IMAD.MOV.U32 R23, RZ, RZ, R27 ;  /* 0x000000ffff177224 */ /* 0x000fe200078e001b */
[----:B0-----:R1:W-:Y:S01]  /*6e80*/  STG.E.64 desc[UR36][R8.64], R4 ;  /* 0x0000000408007986 */ /* 0x0013e2000c101b24 */
[----:B------:R-:W-:Y:S05]  /*6e90*/  BRA `(.L_x_9770) ;  /* 0x0000001000a47947 */ /* 0x000fea0003800000 */
.L_x_9772:
[----:B0---4-:R-:W0:Y:S01]  /*6ea0*/  F2I.F64.TRUNC R5, R4 ;  /* 0x0000000400057311 */ /* 0x011e22000030d100 */
[----:B------:R-:W-:Y:S01]  /*6eb0*/  IMAD.MOV.U32 R23, RZ, RZ, R27 ;  /* 0x000000ffff177224 */ /* 0x000fe200078e001b */
[----:B0-----:R3:W-:Y:S01]  /*6ec0*/  STG.E desc[UR36][R8.64], R5 ;  /* 0x0000000508007986 */ /* 0x0017e2000c101924 */
[----:B------:R-:W-:Y:S05]  /*6ed0*/  BRA `(.L_x_9770) ;  /* 0x0000001000947947 */ /* 0x000fea0003800000 */
.L_x_9771:
[----:B0---4-:R-:W0:Y:S01]  /*6ee0*/  F2I.F64.TRUNC R5, R4 ;  /* 0x0000000400057311 */ /* 0x011e22000030d100 */
[----:B------:R-:W-:Y:S01]  /*6ef0*/  IMAD.MOV.U32 R23, RZ, RZ, R27 ;  /* 0x000000ffff177224 */ /* 0x000fe200078e001b */
[----:B0-----:R0:W-:Y:S01]  /*6f00*/  STG.E.U16 desc[UR36][R8.64], R5 ;  /* 0x0000000508007986 */ /* 0x0011e2000c101524 */
[----:B------:R-:W-:Y:S05]  /*6f10*/  BRA `(.L_x_9770) ;  /* 0x0000001000847947 */ /* 0x000fea0003800000 */
.L_x_9766:
        /* <DEDUP_REMOVED lines=14> */
[----:B------:R-:W-:Y:S02]  /*7000*/  IMAD.MOV.U32 R23, RZ, RZ, R27 ;  /* 0x000000ffff177224 */ /* 0x000fe400078e001b */
[----:B-1----:R-:W-:-:S05]  /*7010*/  @!P0 FMUL R3, R3, 1.175494350822287508e-38 ;  /* 0x0080000003038820 */ /* 0x002fca0000400000 */
[----:B------:R1:W-:Y:S01]  /*7020*/  STG.E desc[UR36][R8.64], R3 ;  /* 0x0000000308007986 */ /* 0x0003e2000c101924 */
[----:B------:R-:W-:Y:S05]  /*7030*/  BRA `(.L_x_9770) ;  /* 0x00000010003c7947 */ /* 0x000fea0003800000 */
.L_x_9774:
        /* <DEDUP_REMOVED lines=10> */
[----:B------:R-:W-:-:S05]  /*70e0*/  F2FP.F16.F32.PACK_AB R0, RZ, R0 ;  /* 0x00000000ff00723e */ /* 0x000fca00000000ff */
[----:B------:R1:W-:Y:S01]  /*70f0*/  STG.E.U16 desc[UR36][R8.64], R0 ;  /* 0x0000000008007986 */ /* 0x0003e2000c101524 */
[----:B------:R-:W-:Y:S05]  /*7100*/  BRA `(.L_x_9770) ;  /* 0x0000001000087947 */ /* 0x000fea0003800000 */
.L_x_9773:
        /* <DEDUP_REMOVED lines=15> */
[----:B-1----:R-:W-:Y:S01]  /*7200*/  @!P0 FMUL R6, R6, 1.175494350822287508e-38 ;  /* 0x0080000006068820 */ /* 0x002fe20000400000 */
[----:B------:R-:W-:-:S04]  /*7210*/  IMAD.MOV.U32 R23, RZ, RZ, R27 ;  /* 0x000000ffff177224 */ /* 0x000fc800078e001b */
[----:B------:R1:W-:Y:S01]  /*7220*/  STG.E.64 desc[UR36][R8.64], R6 ;  /* 0x0000000608007986 */ /* 0x0003e2000c101b24 */
[----:B------:R-:W-:Y:S05]  /*7230*/  BRA `(.L_x_9770) ;  /* 0x0000000c00bc7947 */ /* 0x000fea0003800000 */
.L_x_9776:
        /* <DEDUP_REMOVED lines=10> */
[----:B------:R-:W-:-:S04]  /*72e0*/  F2FP.F16.F32.PACK_AB R3, RZ, R0 ;  /* 0x00000000ff03723e */ /* 0x000fc800000000ff */
[----:B------:R-:W-:-:S05]  /*72f0*/  PRMT R3, R3, 0x5410, RZ ;  /* 0x0000541003037816 */ /* 0x000fca00000000ff */
[----:B------:R1:W-:Y:S01]  /*7300*/  STG.E desc[UR36][R8.64], R3 ;  /* 0x0000000308007986 */ /* 0x0003e2000c101924 */
[----:B------:R-:W-:Y:S05]  /*7310*/  BRA `(.L_x_9770) ;  /* 0x0000000c00847947 */ /* 0x000fea0003800000 */
.L_x_9775:
[----:B------:R1:W-:Y:S01]  /*7320*/  STG.E.64 desc[UR36][R8.64], R4 ;  /* 0x0000000408007986 */ /* 0x0003e2000c101b24 */
[----:B------:R-:W-:Y:S01]  /*7330*/  IMAD.MOV.U32 R23, RZ, RZ, R27 ;  /* 0x000000ffff177224 */ /* 0x000fe200078e001b */
[----:B------:R-:W-:Y:S06]  /*7340*/  BRA `(.L_x_9770) ;  /* 0x0000000c00787947 */ /* 0x000fec0003800000 */
.L_x_9765:
        /* <DEDUP_REMOVED lines=8> */
[----:B------:R-:W1:Y:S01]  /*73d0*/  DSETP.NEU.AND P0, PT, R4, RZ, PT ;  /* 0x000000ff0400722a */ /* 0x000e620003f0d000 */
[----:B------:R-:W-:Y:S01]  /*73e0*/  IMAD.MOV.U32 R23, RZ, RZ, R27 ;  /* 0x000000ffff177224 */ /* 0x000fe200078e001b */
[----:B-1----:R-:W-:-:S05]  /*73f0*/  SEL R3, RZ, 0x1, !P0 ;  /* 0x00000001ff037807 */ /* 0x002fca0004000000 */
[----:B------:R1:W-:Y:S01]  /*7400*/  STG.E.U8 desc[UR36][R8.64], R3 ;  /* 0x0000000308007986 */ /* 0x0003e2000c101124 */
[----:B------:R-:W-:Y:S05]  /*7410*/  BRA `(.L_x_9770) ;  /* 0x0000000c00447947 */ /* 0x000fea0003800000 */
.L_x_9779:
[----:B------:R-:W-:Y:S01]  /*7420*/  CS2R R6, SRZ ;  /* 0x0000000000067805 */ /* 0x000fe2000001ff00 */
[----:B------:R-:W-:-:S04]  /*7430*/  IMAD.MOV.U32 R23, RZ, RZ, R27 ;  /* 0x000000ffff177224 */ /* 0x000fc800078e001b */
[----:B------:R1:W-:Y:S01]  /*7440*/  STG.E.128 desc[UR36][R8.64], R4 ;  /* 0x0000000408007986 */ /* 0x0003e2000c101d24 */
[----:B------:R-:W-:Y:S05]  /*7450*/  BRA `(.L_x_9770) ;  /* 0x0000000c00347947 */ /* 0x000fea0003800000 */
.L_x_9778:
        /* <DEDUP_REMOVED lines=27> */
.L_x_9783:
[----:B------:R-:W-:Y:S05]  /*7610*/  BSYNC.RECONVERGENT B0 ;  /* 0x0000000000007941 */ /* 0x000fea0003800200 */
.L_x_9782:
[----:B------:R-:W-:Y:S01]  /*7620*/  LOP3.LUT R7, R0, 0x80, R7, 0xf8, !PT ;  /* 0x0000008000077812 */ /* 0x000fe200078ef807 */
[----:B------:R-:W-:-:S04]  /*7630*/  IMAD.MOV.U32 R23, RZ, RZ, R27 ;  /* 0x000000ffff177224 */ /* 0x000fc800078e001b */
[----:B------:R1:W-:Y:S01]  /*7640*/  STG.E.U8 desc[UR36][R8.64], R7 ;  /* 0x0000000708007986 */ /* 0x0003e2000c101124 */
[----:B------:R-:W-:Y:S05]  /*7650*/  BRA `(.L_x_9770) ;  /* 0x0000000800b47947 */ /* 0x000fea0003800000 */
.L_x_9781:
        /* <DEDUP_REMOVED lines=23> */
.L_x_9785:
[----:B------:R-:W-:Y:S05]  /*77d0*/  BSYNC.RECONVERGENT B0 ;  /* 0x0000000000007941 */ /* 0x000fea0003800200 */
.L_x_9784:
[----:B------:R-:W-:Y:S01]  /*77e0*/  LOP3.LUT R7, R0, 0x80, R7, 0xf8, !PT ;  /* 0x0000008000077812 */ /* 0x000fe200078ef807 */
[----:B------:R-:W-:-:S04]  /*77f0*/  IMAD.MOV.U32 R23, RZ, RZ, R27 ;  /* 0x000000ffff177224 */ /* 0x000fc800078e001b */
[----:B------:R1:W-:Y:S01]  /*7800*/  STG.E.U8 desc[UR36][R8.64], R7 ;  /* 0x0000000708007986 */ /* 0x0003e2000c101124 */
[----:B------:R-:W-:Y:S05]  /*7810*/  BRA `(.L_x_9770) ;  /* 0x0000000800447947 */ /* 0x000fea0003800000 */
.L_x_9780:
        /* <DEDUP_REMOVED lines=10> */
[----:B------:R-:W-:-:S05]  /*78c0*/  F2FP.BF16.F32.PACK_AB R0, RZ, R0 ;  /* 0x00000000ff00723e */ /* 0x000fca00000010ff */
[----:B------:R1:W-:Y:S01]  /*78d0*/  STG.E.U16 desc[UR36][R8.64], R0 ;  /* 0x0000000008007986 */ /* 0x0003e2000c101524 */
[----:B------:R-:W-:Y:S05]  /*78e0*/  BRA `(.L_x_9770) ;  /* 0x0000000800107947 */ /* 0x000fea0003800000 */
.L_x_9777:
        /* <DEDUP_REMOVED lines=8> */
[----:B0---4-:R-:W0:Y:S01]  /*7970*/  F2I.U32.F64.TRUNC R5, R4 ;  /* 0x0000000400057311 */ /* 0x011e22000030d000 */
[----:B------:R-:W-:Y:S01]  /*7980*/  IMAD.MOV.U32 R23, RZ, RZ, R27 ;  /* 0x000000ffff177224 */ /* 0x000fe200078e001b */
[----:B0-----:R0:W-:Y:S01]  /*7990*/  STG.E.U16 desc[UR36][R8.64], R5 ;  /* 0x0000000508007986 */ /* 0x0011e2000c101524 */
[----:B------:R-:W-:Y:S05]  /*79a0*/  BRA `(.L_x_9770) ;  /* 0x0000000400e07947 */ /* 0x000fea0003800000 */
.L_x_9788:
        /* <DEDUP_REMOVED lines=21> */
.L_x_9791:
[----:B------:R-:W-:-:S04]  /*7b00*/  SHF.R.U32.HI R0, RZ, 0x14, R7 ;  /* 0x00000014ff007819 */ /* 0x000fc80000011607 */
[----:B------:R-:W-:-:S04]  /*7b10*/  LOP3.LUT R0, R0, 0x1, RZ, 0xc0, !PT ;  /* 0x0000000100007812 */ /* 0x000fc800078ec0ff */
[----:B------:R-:W-:-:S04]  /*7b20*/  IADD3 R0, PT, PT, R7, 0x487ffff, R0 ;  /* 0x0487ffff07007810 */ /* 0x000fc80007ffe000 */
[----:B------:R-:W-:-:S04]  /*7b30*/  SHF.R.U32.HI R0, RZ, 0x14, R0 ;  /* 0x00000014ff007819 */ /* 0x000fc80000011600 */
[----:B------:R-:W-:-:S07]  /*7b40*/  LOP3.LUT R3, R0, 0xff, RZ, 0xc0, !PT ;  /* 0x000000ff00037812 */ /* 0x000fce00078ec0ff */
.L_x_9792:
[----:B------:R-:W-:-:S04]  /*7b50*/  SHF.R.U32.HI R0, RZ, 0x18, R7 ;  /* 0x00000018ff007819 */ /* 0x000fc80000011607 */
[----:B------:R-:W-:-:S07]  /*7b60*/  LOP3.LUT R0, R3, 0x80, R0, 0xf8, !PT ;  /* 0x0000008003007812 */ /* 0x000fce00078ef800 */
.L_x_9790:
[----:B------:R-:W-:Y:S05]  /*7b70*/  BSYNC.RECONVERGENT B0 ;  /* 0x0000000000007941 */ /* 0x000fea0003800200 */
.L_x_9789:
[----:B------:R1:W-:Y:S01]  /*7b80*/  STG.E.U8 desc[UR36][R8.64], R0 ;  /* 0x0000000008007986 */ /* 0x0003e2000c101124 */
[----:B------:R-:W-:Y:S01]  /*7b90*/  IMAD.MOV.U32 R23, RZ, RZ, R27 ;  /* 0x000000ffff177224 */ /* 0x000fe200078e001b */
[----:B------:R-:W-:Y:S06]  /*7ba0*/  BRA `(.L_x_9770) ;  /* 0x0000000400607947 */ /* 0x000fec0003800000 */
.L_x_9787:
        /* <DEDUP_REMOVED lines=21> */
.L_x_9795:
[----:B------:R-:W-:-:S04]  /*7d00*/  SHF.R.U32.HI R0, RZ, 0x15, R7 ;  /* 0x00000015ff007819 */ /* 0x000fc80000011607 */
[----:B------:R-:W-:-:S04]  /*7d10*/  LOP3.LUT R0, R0, 0x1, RZ, 0xc0, !PT ;  /* 0x0000000100007812 */ /* 0x000fc800078ec0ff */
[----:B------:R-:W-:-:S04]  /*7d20*/  IADD3 R0, PT, PT, R7, 0x88fffff, R0 ;  /* 0x088fffff07007810 */ /* 0x000fc80007ffe000 */
[----:B------:R-:W-:-:S04]  /*7d30*/  SHF.R.U32.HI R0, RZ, 0x15, R0 ;  /* 0x00000015ff007819 */ /* 0x000fc80000011600 */
[----:B------:R-:W-:-:S07]  /*7d40*/  LOP3.LUT R3, R0, 0xff, RZ, 0xc0, !PT ;  /* 0x000000ff00037812 */ /* 0x000fce00078ec0ff */
.L_x_9796:
[----:B------:R-:W-:-:S04]  /*7d50*/  SHF.R.U32.HI R0, RZ, 0x18, R7 ;  /* 0x00000018ff007819 */ /* 0x000fc80000011607 */
[----:B------:R-:W-:-:S07]  /*7d60*/  LOP3.LUT R0, R3, 0x80, R0, 0xf8, !PT ;  /* 0x0000008003007812 */ /* 0x000fce00078ef800 */
.L_x_9794:
[----:B------:R-:W-:Y:S05]  /*7d70*/  BSYNC.RECONVERGENT B0 ;  /* 0x0000000000007941 */ /* 0x000fea0003800200 */
.L_x_9793:
[----:B------:R1:W-:Y:S01]  /*7d80*/  STG.E.U8 desc[UR36][R8.64], R0 ;  /* 0x0000000008007986 */ /* 0x0003e2000c101124 */
[----:B------:R-:W-:Y:S01]  /*7d90*/  IMAD.MOV.U32 R23, RZ, RZ, R27 ;  /* 0x000000ffff177224 */ /* 0x000fe200078e001b */
[----:B------:R-:W-:Y:S06]  /*7da0*/  BRA `(.L_x_9770) ;  /* 0x0000000000e07947 */ /* 0x000fec0003800000 */
.L_x_9786:
[----:B------:R-:W-:-:S13]  /*7db0*/  ISETP.NE.AND P0, PT, R0, 0x1c, PT ;  /* 0x0000001c0000780c */ /* 0x000fda0003f05270 */
[----:B------:R-:W-:Y:S05]  /*7dc0*/  @!P0 BRA `(.L_x_9797) ;  /* 0x0000000000cc8947 */ /* 0x000fea0003800000 */
[----:B------:R-:W-:-:S13]  /*7dd0*/  ISETP.NE.AND P0, PT, R0, 0x1d, PT ;  /* 0x0000001d0000780c */ /* 0x000fda0003f05270 */
[----:B------:R-:W-:Y:S05]  /*7de0*/  @!P0 BRA `(.L_x_9798) ;  /* 0x0000000000b48947 */ /* 0x000fea0003800000 */
[----:B------:R-:W-:-:S13]  /*7df0*/  ISETP.NE.AND P0, PT, R0, 0x2c, PT ;  /* 0x0000002c0000780c */ /* 0x000fda0003f05270 */
[----:B------:R-:W-:Y:S05]  /*7e00*/  @!P0 BRA `(.L_x_9799) ;  /* 0x0000000000488947 */ /* 0x000fea0003800000 */
.L_x_9769:
[----:B------:R-:W-:Y:S01]  /*7e10*/  MOV R14, 0x0 ;  /* 0x00000000000e7802 */ /* 0x000fe20000000f00 */
[----:B------:R-:W0:Y:S01]  /*7e20*/  LDCU.64 UR6, c[0x4][0x148] ;  /* 0x01002900ff0677ac */ /* 0x000e220008000a00 */
[----:B------:R-:W-:Y:S02]  /*7e30*/  IMAD.MOV.U32 R8, RZ, RZ, 0x65 ;  /* 0x00000065ff087424 */ /* 0x000fe400078e00ff */
[----:B------:R-:W-:Y:S01]  /*7e40*/  IMAD.MOV.U32 R12, RZ, RZ, 0x1 ;  /* 0x00000001ff0c7424 */ /* 0x000fe200078e00ff */
[----:B------:R-:W1:Y:S01]  /*7e50*/  LDCU.64 UR8, c[0x4][0x150] ;  /* 0x01002a00ff0877ac */ /* 0x000e620008000a00 */
[----:B------:R-:W3:Y:S01]  /*7e60*/  LDC.64 R14, c[0x4][R14] ;  /* 0x010000000e0e7b82 */ /* 0x000ee20000000a00 */
[----:B------:R-:W-:Y:S01]  /*7e70*/  IMAD.MOV.U32 R13, RZ, RZ, RZ ;  /* 0x000000ffff0d7224 */ /* 0x000fe200078e00ff */
[----:B------:R-:W5:Y:S01]  /*7e80*/  LDCU.64 UR4, c[0x4][0x10] ;  /* 0x01000200ff0477ac */ /* 0x000f620008000a00 */
[----:B0-2-4-:R-:W-:Y:S02]  /*7e90*/  IMAD.U32 R4, RZ, RZ, UR6 ;  /* 0x00000006ff047e24 */ /* 0x015fe4000f8e00ff */
[----:B------:R-:W-:-:S02]  /*7ea0*/  IMAD.U32 R5, RZ, RZ, UR7 ;  /* 0x00000007ff057e24 */ /* 0x000fc4000f8e00ff */
[----:B-1----:R-:W-:Y:S02]  /*7eb0*/  IMAD.U32 R6, RZ, RZ, UR8 ;  /* 0x00000008ff067e24 */ /* 0x002fe4000f8e00ff */
[----:B------:R-:W-:Y:S02]  /*7ec0*/  IMAD.U32 R7, RZ, RZ, UR9 ;  /* 0x00000009ff077e24 */ /* 0x000fe4000f8e00ff */
[----:B-----5:R-:W-:Y:S02]  /*7ed0*/  IMAD.U32 R10, RZ, RZ, UR4 ;  /* 0x00000004ff0a7e24 */ /* 0x020fe4000f8e00ff */
[----:B------:R-:W-:-:S07]  /*7ee0*/  IMAD.U32 R11, RZ, RZ, UR5 ;  /* 0x00000005ff0b7e24 */ /* 0x000fce000f8e00ff */
[----:B------:R-:W-:-:S07]  /*7ef0*/  LEPC R20, `(.L_x_9800) ;  /* 0x000000001014794e */ /* 0x000fce0000000000 */
[----:B---3--:R-:W-:Y:S05]  /*7f00*/  CALL.ABS.NOINC R14 ;  /* 0x000000000e007343 */ /* 0x008fea0003c00000 */
.L_x_9800:
[----:B------:R-:W-:Y:S01]  /*7f10*/  IMAD.MOV.U32 R23, RZ, RZ, R27 ;  /* 0x000000ffff177224 */ /* 0x000fe200078e001b */
[----:B------:R-:W-:Y:S06]  /*7f20*/  BRA `(.L_x_9770) ;  /* 0x0000000000807947 */ /* 0x000fec0003800000 */
.L_x_9799:
        /* <DEDUP_REMOVED lines=25> */
.L_x_9798:
[----:B0-2-4-:R-:W0:Y:S01]  /*80c0*/  F2I.U64.F64.TRUNC R4, R4 ;  /* 0x0000000400047311 */ /* 0x015e22000030d800 */
[----:B------:R-:W-:Y:S01]  /*80d0*/  IMAD.MOV.U32 R23, RZ, RZ, R27 ;  /* 0x000000ffff177224 */ /* 0x000fe200078e001b */
[----:B0-----:R0:W-:Y:S01]  /*80e0*/  STG.E.64 desc[UR36][R8.64], R4 ;  /* 0x0000000408007986 */ /* 0x0011e2000c101b24 */
[----:B------:R-:W-:Y:S05]  /*80f0*/  BRA `(.L_x_9770) ;  /* 0x00000000000c7947 */ /* 0x000fea0003800000 */
.L_x_9797:
[----:B0---4-:R-:W0:Y:S01]  /*8100*/  F2I.U32.F64.TRUNC R5, R4 ;  /* 0x0000000400057311 */ /* 0x011e22000030d000 */
[----:B------:R-:W-:Y:S01]  /*8110*/  IMAD.MOV.U32 R23, RZ, RZ, R27 ;  /* 0x000000ffff177224 */ /* 0x000fe200078e001b */
[----:B0-----:R0:W-:Y:S06]  /*8120*/  STG.E desc[UR36][R8.64], R5 ;  /* 0x0000000508007986 */ /* 0x0011ec000c101924 */
.L_x_9770:
[----:B------:R-:W-:-:S13]  /*8130*/  ISETP.GE.AND P0, PT, R23, R2, PT ;  /* 0x000000021700720c */ /* 0x000fda0003f06270 */
[----:B------:R-:W-:Y:S05]  /*8140*/  @P0 BREAK.RELIABLE B6 ;  /* 0x0000000000060942 */ /* 0x000fea0003800100 */
        /* <DEDUP_REMOVED lines=22> */
.L_x_9805:
[----:B------:R-:W0:Y:S02]  /*82b0*/  F2I.S64.F64.TRUNC R28, R28 ;  /* 0x0000001c001c7311 */ /* 0x000e24000030d900 */
[----:B0-----:R-:W-:-:S05]  /*82c0*/  IMAD.MOV.U32 R3, RZ, RZ, R28 ;  /* 0x000000ffff037224 */ /* 0x001fca00078e001c */
[----:B------:R0:W-:Y:S01]  /*82d0*/  STG.E.U8 desc[UR36][R4.64], R3 ;  /* 0x0000000304007986 */ /* 0x0001e2000c101124 */
[----:B------:R-:W-:Y:S05]  /*82e0*/  BRA `(.L_x_9807) ;  /* 0x0000001000807947 */ /* 0x000fea0003800000 */
.L_x_9804:
        /* <DEDUP_REMOVED lines=9> */
.L_x_9809:
[----:B------:R-:W0:Y:S02]  /*8380*/  F2I.F64.TRUNC R29, R28 ;  /* 0x0000001c001d7311 */ /* 0x000e24000030d100 */
[----:B0-----:R0:W-:Y:S01]  /*8390*/  STG.E desc[UR36][R4.64], R29 ;  /* 0x0000001d04007986 */ /* 0x0011e2000c101924 */
[----:B------:R-:W-:Y:S05]  /*83a0*/  BRA `(.L_x_9807) ;  /* 0x0000001000507947 */ /* 0x000fea0003800000 */
.L_x_9808:
[----:B------:R-:W0:Y:S02]  /*83b0*/  F2I.F64.TRUNC R29, R28 ;  /* 0x0000001c001d7311 */ /* 0x000e24000030d100 */
[----:B0-----:R0:W-:Y:S01]  /*83c0*/  STG.E.U16 desc[UR36][R4.64], R29 ;  /* 0x0000001d04007986 */ /* 0x0011e2000c101524 */
[----:B------:R-:W-:Y:S05]  /*83d0*/  BRA `(.L_x_9807) ;  /* 0x0000001000447947 */ /* 0x000fea0003800000 */
.L_x_9803:
        /* <DEDUP_REMOVED lines=17> */
.L_x_9811:
        /* <DEDUP_REMOVED lines=12> */
.L_x_9810:
        /* <DEDUP_REMOVED lines=18> */
.L_x_9813:
        /* <DEDUP_REMOVED lines=13> */
.L_x_9812:
[----:B------:R0:W-:Y:S01]  /*87a0*/  STG.E.64 desc[UR36][R4.64], R28 ;  /* 0x0000001c04007986 */ /* 0x0001e2000c101b24 */
[----:B------:R-:W-:Y:S05]  /*87b0*/  BRA `(.L_x_9807) ;  /* 0x0000000c004c7947 */ /* 0x000fea0003800000 */
.L_x_9802:
        /* <DEDUP_REMOVED lines=13> */
.L_x_9817:
        /* <DEDUP_REMOVED lines=26> */
.L_x_9820:
[----:B------:R-:W-:-:S04]  /*8a30*/  SHF.R.U32.HI R3, RZ, 0x18, R7 ;  /* 0x00000018ff037819 */ /* 0x000fc80000011607 */
[----:B------:R-:W-:-:S07]  /*8a40*/  LOP3.LUT R0, R0, 0x80, R3, 0xf8, !PT ;  /* 0x0000008000007812 */ /* 0x000fce00078ef803 */
.L_x_9819:
[----:B------:R-:W-:Y:S05]  /*8a50*/  BSYNC.RECONVERGENT B0 ;  /* 0x0000000000007941 */ /* 0x000fea0003800200 */
.L_x_9818:
[----:B------:R0:W-:Y:S01]  /*8a60*/  STG.E.U8 desc[UR36][R4.64], R0 ;  /* 0x0000000004007986 */ /* 0x0001e2000c101124 */
[----:B------:R-:W-:Y:S05]  /*8a70*/  BRA `(.L_x_9807) ;  /* 0x00000008009c7947 */ /* 0x000fea0003800000 */
.L_x_9816:
        /* <DEDUP_REMOVED lines=26> */
.L_x_9823:
[----:B------:R-:W-:-:S04]  /*8c20*/  SHF.R.U32.HI R3, RZ, 0x18, R7 ;  /* 0x00000018ff037819 */ /* 0x000fc80000011607 */
[----:B------:R-:W-:-:S07]  /*8c30*/  LOP3.LUT R0, R0, 0x80, R3, 0xf8, !PT ;  /* 0x0000008000007812 */ /* 0x000fce00078ef803 */
.L_x_9822:
[----:B------:R-:W-:Y:S05]  /*8c40*/  BSYNC.RECONVERGENT B0 ;  /* 0x0000000000007941 */ /* 0x000fea0003800200 */
.L_x_9821:
[----:B------:R0:W-:Y:S01]  /*8c50*/  STG.E.U8 desc[UR36][R4.64], R0 ;  /* 0x0000000004007986 */ /* 0x0001e2000c101124 */
[----:B------:R-:W-:Y:S05]  /*8c60*/  BRA `(.L_x_9807) ;  /* 0x0000000800207947 */ /* 0x000fea0003800000 */
.L_x_9815:
        /* <DEDUP_REMOVED lines=30> */
.L_x_9825:
[----:B------:R-:W0:Y:S02]  /*8e50*/  F2I.U64.F64.TRUNC R28, R28 ;  /* 0x0000001c001c7311 */ /* 0x000e24000030d800 */
[----:B0-----:R0:W-:Y:S01]  /*8e60*/  STG.E.64 desc[UR36][R4.64], R28 ;  /* 0x0000001c04007986 */ /* 0x0011e2000c101b24 */
[----:B------:R-:W-:Y:S05]  /*8e70*/  BRA `(.L_x_9807) ;  /* 0x00000004009c7947 */ /* 0x000fea0003800000 */
.L_x_9824:
[----:B------:R-:W0:Y:S02]  /*8e80*/  F2I.U32.F64.TRUNC R29, R28 ;  /* 0x0000001c001d7311 */ /* 0x000e24000030d000 */
[----:B0-----:R0:W-:Y:S01]  /*8e90*/  STG.E desc[UR36][R4.64], R29 ;  /* 0x0000001d04007986 */ /* 0x0011e2000c101924 */
[----:B------:R-:W-:Y:S05]  /*8ea0*/  BRA `(.L_x_9807) ;  /* 0x0000000400907947 */ /* 0x000fea0003800000 */
.L_x_9814:
        /* <DEDUP_REMOVED lines=10> */
.L_x_9827:
[----:B------:R-:W-:-:S05]  /*8f50*/  CS2R R30, SRZ ;  /* 0x00000000001e7805 */ /* 0x000fca000001ff00 */
[----:B------:R4:W-:Y:S01]  /*8f60*/  STG.E.128 desc[UR36][R4.64], R28 ;  /* 0x0000001c04007986 */ /* 0x0009e2000c101d24 */
[----:B------:R-:W-:Y:S05]  /*8f70*/  BRA `(.L_x_9807) ;  /* 0x00000004005c7947 */ /* 0x000fea0003800000 */
.L_x_9826:
[----:B------:R-:W-:-:S13]  /*8f80*/  ISETP.NE.AND P0, PT, R0, 0xf, PT ;  /* 0x0000000f0000780c */ /* 0x000fda0003f05270 */
[----:B------:R-:W-:Y:S05]  /*8f90*/  @!P0 BRA `(.L_x_9828) ;  /* 0x0000000400288947 */ /* 0x000fea0003800000 */
[----:B------:R-:W-:-:S13]  /*8fa0*/  ISETP.NE.AND P0, PT, R0, 0x17, PT ;  /* 0x000000170000780c */ /* 0x000fda0003f05270 */
[----:B------:R-:W-:Y:S05]  /*8fb0*/  @!P0 BRA `(.L_x_9829) ;  /* 0x0000000000b08947 */ /* 0x000fea0003800000 */
[----:B------:R-:W-:-:S13]  /*8fc0*/  ISETP.NE.AND P0, PT, R0, 0x18, PT ;  /* 0x000000180000780c */ /* 0x000fda0003f05270 */
[----:B------:R-:W-:Y:S05]  /*8fd0*/  @!P0 BRA `(.L_x_9830) ;  /* 0x0000000000448947 */ /* 0x000fea0003800000 */
.L_x_9806:
        /* <DEDUP_REMOVED lines=16> */
.L_x_9831:
[----:B------:R-:W-:Y:S05]  /*90e0*/  BRA `(.L_x_9807) ;  /* 0x0000000400007947 */ /* 0x000fea0003800000 */
.L_x_9830:
        /* <DEDUP_REMOVED lines=21> */
.L_x_9833:
[----:B------:R-:W-:Y:S05]  /*9240*/  BSYNC.RECONVERGENT B0 ;  /* 0x0000000000007941 */ /* 0x000fea0003800200 */
.L_x_9832:
[----:B------:R-:W-:-:S05]  /*9250*/  LOP3.LUT R3, R0, 0x80, R3, 0xf8, !PT ;  /* 0x0000008000037812 */ /* 0x000fca00078ef803 */
[----:B------:R2:W-:Y:S01]  /*9260*/  STG.E.U8 desc[UR36][R4.64], R3 ;  /* 0x0000000304007986 */ /* 0x0005e2000c101124 */
[----:B------:R-:W-:Y:S05]  /*9270*/  BRA `(.L_x_9807) ;  /* 0x00000000009c7947 */ /* 0x000fea0003800000 */
.L_x_9829:
        /* <DEDUP_REMOVED lines=20> */
.L_x_9835:
[----:B------:R-:W-:Y:S01]  /*93c0*/  IMAD.MOV.U32 R0, RZ, RZ, 0x7f ;  /* 0x0000007fff007424 */ /* 0x000fe200078e00ff */
[----:B------:R-:W-:-:S04]  /*93d0*/  ISETP.GT.U32.AND P0, PT, R3, 0x7f800000, PT ;  /* 0x7f8000000300780c */ /* 0x000fc80003f04070 */
[----:B------:R-:W-:-:S09]  /*93e0*/  SEL R0, R0, 0x7c, P0 ;  /* 0x0000007c00007807 */ /* 0x000fd20000000000 */
.L_x_9836:
[----:B------:R-:W-:Y:S05]  /*93f0*/  BSYNC.RECONVERGENT B0 ;  /* 0x0000000000007941 */ /* 0x000fea0003800200 */
.L_x_9834:
[----:B------:R-:W-:-:S04]  /*9400*/  SHF.R.U32.HI R3, RZ, 0x18, R7 ;  /* 0x00000018ff037819 */ /* 0x000fc80000011607 */
[----:B------:R-:W-:-:S05]  /*9410*/  LOP3.LUT R3, R0, 0x80, R3, 0xf8, !PT ;  /* 0x0000008000037812 */ /* 0x000fca00078ef803 */
[----:B------:R1:W-:Y:S01]  /*9420*/  STG.E.U8 desc[UR36][R4.64], R3 ;  /* 0x0000000304007986 */ /* 0x0003e2000c101124 */
[----:B------:R-:W-:Y:S05]  /*9430*/  BRA `(.L_x_9807) ;  /* 0x00000000002c7947 */ /* 0x000fea0003800000 */
.L_x_9828:
        /* <DEDUP_REMOVED lines=11> */
.L_x_9807:
[----:B------:R-:W-:-:S07]  /*94f0*/  VIADD R23, R23, 0x80 ;  /* 0x0000008017177836 */ /* 0x000fce0000000000 */
.L_x_9764:
[----:B------:R-:W-:-:S13]  /*9500*/  ISETP.GE.AND P0, PT, R23, R2, PT ;  /* 0x000000021700720c */ /* 0x000fda0003f06270 */
[----:B------:R-:W-:Y:S05]  /*9510*/  @P0 BREAK.RELIABLE B6 ;  /* 0x0000000000060942 */ /* 0x000fea0003800100 */
[----:B------:R-:W-:Y:S05]  /*9520*/  @P0 BRA `(.L_x_9801) ;  /* 0x0000001000ec0947 */ /* 0x000fea0003800000 */
[----:B------:R-:W-:Y:S05]  /*9530*/  BSYNC.RELIABLE B6 ;  /* 0x0000000000067941 */ /* 0x000fea0003800100 */
.L_x_9763:
        /* <DEDUP_REMOVED lines=21> */
.L_x_9840:
[----:B------:R-:W0:Y:S02]  /*9690*/  F2I.S64.F64.TRUNC R24, R24 ;  /* 0x0000001800187311 */ /* 0x000e24000030d900 */
[----:B0-----:R-:W-:-:S05]  /*96a0*/  IMAD.MOV.U32 R3, RZ, RZ, R24 ;  /* 0x000000ffff037224 */ /* 0x001fca00078e0018 */
[----:B------:R4:W-:Y:S01]  /*96b0*/  STG.E.U8 desc[UR36][R4.64], R3 ;  /* 0x0000000304007986 */ /* 0x0009e2000c101124 */
[----:B------:R-:W-:Y:S05]  /*96c0*/  BRA `(.L_x_9842) ;  /* 0x0000001000807947 */ /* 0x000fea0003800000 */
.L_x_9839:
        /* <DEDUP_REMOVED lines=9> */
.L_x_9844:
[----:B------:R-:W0:Y:S02]  /*9760*/  F2I.F64.TRUNC R25, R24 ;  /* 0x0000001800197311 */ /* 0x000e24000030d100 */
[----:B0-----:R2:W-:Y:S01]  /*9770*/  STG.E desc[UR36][R4.64], R25 ;  /* 0x0000001904007986 */ /* 0x0015e2000c101924 */
[----:B------:R-:W-:Y:S05]  /*9780*/  BRA `(.L_x_9842) ;  /* 0x0000001000507947 */ /* 0x000fea0003800000 */
.L_x_9843:
[----:B------:R-:W0:Y:S02]  /*9790*/  F2I.F64.TRUNC R25, R24 ;  /* 0x0000001800197311 */ /* 0x000e24000030d100 */
[----:B0-----:R0:W-:Y:S01]  /*97a0*/  STG.E.U16 desc[UR36][R4.64], R25 ;  /* 0x0000001904007986 */ /* 0x0011e2000c101524 */
[----:B------:R-:W-:Y:S05]  /*97b0*/  BRA `(.L_x_9842) ;  /* 0x0000001000447947 */ /* 0x000fea0003800000 */
.L_x_9838:
        /* <DEDUP_REMOVED lines=17> */
.L_x_9846:
        /* <DEDUP_REMOVED lines=12> */
.L_x_9845:
        /* <DEDUP_REMOVED lines=18> */
.L_x_9848:
        /* <DEDUP_REMOVED lines=13> */
.L_x_9847:
[----:B------:R0:W-:Y:S01]  /*9b80*/  STG.E.64 desc[UR36][R4.64], R24 ;  /* 0x0000001804007986 */ /* 0x0001e2000c101b24 */
[----:B------:R-:W-:Y:S05]  /*9b90*/  BRA `(.L_x_9842) ;  /* 0x0000000c004c7947 */ /* 0x000fea0003800000 */
.L_x_9837:
        /* <DEDUP_REMOVED lines=13> */
.L_x_9852:
        /* <DEDUP_REMOVED lines=26> */
.L_x_9855:
[----:B------:R-:W-:-:S04]  /*9e10*/  SHF.R.U32.HI R3, RZ, 0x18, R7 ;  /* 0x00000018ff037819 */ /* 0x000fc80000011607 */
[----:B------:R-:W-:-:S07]  /*9e20*/  LOP3.LUT R0, R0, 0x80, R3, 0xf8, !PT ;  /* 0x0000008000007812 */ /* 0x000fce00078ef803 */
.L_x_9854:
[----:B------:R-:W-:Y:S05]  /*9e30*/  BSYNC.RECONVERGENT B0 ;  /* 0x0000000000007941 */ /* 0x000fea0003800200 */
.L_x_9853:
[----:B------:R0:W-:Y:S01]  /*9e40*/  STG.E.U8 desc[UR36][R4.64], R0 ;  /* 0x0000000004007986 */ /* 0x0001e2000c101124 */
[----:B------:R-:W-:Y:S05]  /*9e50*/  BRA `(.L_x_9842) ;  /* 0x00000008009c7947 */ /* 0x000fea0003800000 */
.L_x_9851:
        /* <DEDUP_REMOVED lines=26> */
.L_x_9858:
[----:B------:R-:W-:-:S04]  /*a000*/  SHF.R.U32.HI R3, RZ, 0x18, R7 ;  /* 0x00000018ff037819 */ /* 0x000fc80000011607 */
[----:B------:R-:W-:-:S07]  /*a010*/  LOP3.LUT R0, R0, 0x80, R3, 0xf8, !PT ;  /* 0x0000008000007812 */ /* 0x000fce00078ef803 */
.L_x_9857:
[----:B------:R-:W-:Y:S05]  /*a020*/  BSYNC.RECONVERGENT B0 ;  /* 0x0000000000007941 */ /* 0x000fea0003800200 */
.L_x_9856:
[----:B------:R0:W-:Y:S01]  /*a030*/  STG.E.U8 desc[UR36][R4.64], R0 ;  /* 0x0000000004007986 */ /* 0x0001e2000c101124 */
[----:B------:R-:W-:Y:S05]  /*a040*/  BRA `(.L_x_9842) ;  /* 0x0000000800207947 */ /* 0x000fea0003800000 */
.L_x_9850:
        /* <DEDUP_REMOVED lines=30> */
.L_x_9860:
[----:B------:R-:W0:Y:S02]  /*a230*/  F2I.U64.F64.TRUNC R24, R24 ;  /* 0x0000001800187311 */ /* 0x000e24000030d800 */
[----:B0-----:R0:W-:Y:S01]  /*a240*/  STG.E.64 desc[UR36][R4.64], R24 ;  /* 0x0000001804007986 */ /* 0x0011e2000c101b24 */
[----:B------:R-:W-:Y:S05]  /*a250*/  BRA `(.L_x_9842) ;  /* 0x00000004009c7947 */ /* 0x000fea0003800000 */
.L_x_9859:
[----:B------:R-:W0:Y:S02]  /*a260*/  F2I.U32.F64.TRUNC R25, R24 ;  /* 0x0000001800197311 */ /* 0x000e24000030d000 */
[----:B0-----:R0:W-:Y:S01]  /*a270*/  STG.E desc[UR36][R4.64], R25 ;  /* 0x0000001904007986 */ /* 0x0011e2000c101924 */
[----:B------:R-:W-:Y:S05]  /*a280*/  BRA `(.L_x_9842) ;  /* 0x0000000400907947 */ /* 0x000fea0003800000 */
.L_x_9849:
        /* <DEDUP_REMOVED lines=10> */
.L_x_9862:
[----:B------:R-:W-:-:S05]  /*a330*/  CS2R R26, SRZ ;  /* 0x00000000001a7805 */ /* 0x000fca000001ff00 */
[----:B------:R0:W-:Y:S01]  /*a340*/  STG.E.128 desc[UR36][R4.64], R24 ;  /* 0x0000001804007986 */ /* 0x0001e2000c101d24 */
[----:B------:R-:W-:Y:S05]  /*a350*/  BRA `(.L_x_9842) ;  /* 0x00000004005c7947 */ /* 0x000fea0003800000 */
.L_x_9861:
[----:B------:R-:W-:-:S13]  /*a360*/  ISETP.NE.AND P0, PT, R0, 0xf, PT ;  /* 0x0000000f0000780c */ /* 0x000fda0003f05270 */
[----:B------:R-:W-:Y:S05]  /*a370*/  @!P0 BRA `(.L_x_9863) ;  /* 0x0000000400288947 */ /* 0x000fea0003800000 */
[----:B------:R-:W-:-:S13]  /*a380*/  ISETP.NE.AND P0, PT, R0, 0x17, PT ;  /* 0x000000170000780c */ /* 0x000fda0003f05270 */
[----:B------:R-:W-:Y:S05]  /*a390*/  @!P0 BRA `(.L_x_9864) ;  /* 0x0000000000b08947 */ /* 0x000fea0003800000 */
[----:B------:R-:W-:-:S13]  /*a3a0*/  ISETP.NE.AND P0, PT, R0, 0x18, PT ;  /* 0x000000180000780c */ /* 0x000fda0003f05270 */
[----:B------:R-:W-:Y:S05]  /*a3b0*/  @!P0 BRA `(.L_x_9865) ;  /* 0x0000000000448947 */ /* 0x000fea0003800000 */
.L_x_9841:
        /* <DEDUP_REMOVED lines=16> */
.L_x_9866:
[----:B------:R-:W-:Y:S05]  /*a4c0*/  BRA `(.L_x_9842) ;  /* 0x0000000400007947 */ /* 0x000fea0003800000 */
.L_x_9865:
        /* <DEDUP_REMOVED lines=21> */
.L_x_9868:
[----:B------:R-:W-:Y:S05]  /*a620*/  BSYNC.RECONVERGENT B0 ;  /* 0x0000000000007941 */ /* 0x000fea0003800200 */
.L_x_9867:
[----:B------:R-:W-:-:S05]  /*a630*/  LOP3.LUT R3, R0, 0x80, R3, 0xf8, !PT ;  /* 0x0000008000037812 */ /* 0x000fca00078ef803 */
[----:B------:R0:W-:Y:S01]  /*a640*/  STG.E.U8 desc[UR36][R4.64], R3 ;  /* 0x0000000304007986 */ /* 0x0001e2000c101124 */
[----:B------:R-:W-:Y:S05]  /*a650*/  BRA `(.L_x_9842) ;  /* 0x00000000009c7947 */ /* 0x000fea0003800000 */
.L_x_9864:
        /* <DEDUP_REMOVED lines=20> */
.L_x_9870:
[----:B------:R-:W-:Y:S01]  /*a7a0*/  IMAD.MOV.U32 R0, RZ, RZ, 0x7f ;  /* 0x0000007fff007424 */ /* 0x000fe200078e00ff */
[----:B------:R-:W-:-:S04]  /*a7b0*/  ISETP.GT.U32.AND P0, PT, R3, 0x7f800000, PT ;  /* 0x7f8000000300780c */ /* 0x000fc80003f04070 */
[----:B------:R-:W-:-:S09]  /*a7c0*/  SEL R0, R0, 0x7c, P0 ;  /* 0x0000007c00007807 */ /* 0x000fd20000000000 */
.L_x_9871:
[----:B------:R-:W-:Y:S05]  /*a7d0*/  BSYNC.RECONVERGENT B0 ;  /* 0x0000000000007941 */ /* 0x000fea0003800200 */
.L_x_9869:
[----:B------:R-:W-:-:S04]  /*a7e0*/  SHF.R.U32.HI R3, RZ, 0x18, R7 ;  /* 0x00000018ff037819 */ /* 0x000fc80000011607 */
[----:B------:R-:W-:-:S05]  /*a7f0*/  LOP3.LUT R3, R0, 0x80, R3, 0xf8, !PT ;  /* 0x0000008000037812 */ /* 0x000fca00078ef803 */
[----:B------:R0:W-:Y:S01]  /*a800*/  STG.E.U8 desc[UR36][R4.64], R3 ;  /* 0x0000000304007986 */ /* 0x0001e2000c101124 */
[----:B------:R-:W-:Y:S05]  /*a810*/  BRA `(.L_x_9842) ;  /* 0x00000000002c7947 */ /* 0x000fea0003800000 */
.L_x_9863:
        /* <DEDUP_REMOVED lines=11> */
.L_x_9842:
[----:B------:R-:W-:-:S07]  /*a8d0*/  VIADD R23, R23, 0x80 ;  /* 0x0000008017177836 */ /* 0x000fce0000000000 */
.L_x_9801:
[----:B------:R-:W-:Y:S05]  /*a8e0*/  BSYNC.RECONVERGENT B7 ;  /* 0x0000000000077941 */ /* 0x000fea0003800200 */
.L_x_9762:
        /* <DEDUP_REMOVED lines=22> */
.L_x_9875:
[----:B------:R-:W0:Y:S02]  /*aa50*/  F2I.S64.F64.TRUNC R16, R16 ;  /* 0x0000001000107311 */ /* 0x000e24000030d900 */
[----:B0-----:R-:W-:-:S05]  /*aa60*/  IMAD.MOV.U32 R5, RZ, RZ, R16 ;  /* 0x000000ffff057224 */ /* 0x001fca00078e0010 */
[----:B------:R-:W-:Y:S01]  /*aa70*/  STG.E.U8 desc[UR36][R2.64], R5 ;  /* 0x0000000502007986 */ /* 0x000fe2000c101124 */
[----:B------:R-:W-:Y:S05]  /*aa80*/  EXIT ;  /* 0x000000000000794d */ /* 0x000fea0003800000 */
.L_x_9874:
        /* <DEDUP_REMOVED lines=9> */
.L_x_9878:
[----:B------:R-:W0:Y:S02]  /*ab20*/  F2I.F64.TRUNC R17, R16 ;  /* 0x0000001000117311 */ /* 0x000e24000030d100 */
[----:B0-----:R-:W-:Y:S01]  /*ab30*/  STG.E desc[UR36][R2.64], R17 ;  /* 0x0000001102007986 */ /* 0x001fe2000c101924 */
[----:B------:R-:W-:Y:S05]  /*ab40*/  EXIT ;  /* 0x000000000000794d */ /* 0x000fea0003800000 */
.L_x_9877:
[----:B------:R-:W0:Y:S02]  /*ab50*/  F2I.F64.TRUNC R17, R16 ;  /* 0x0000001000117311 */ /* 0x000e24000030d100 */
[----:B0-----:R-:W-:Y:S01]  /*ab60*/  STG.E.U16 desc[UR36][R2.64], R17 ;  /* 0x0000001102007986 */ /* 0x001fe2000c101524 */
[----:B------:R-:W-:Y:S05]  /*ab70*/  EXIT ;  /* 0x000000000000794d */ /* 0x000fea0003800000 */
.L_x_9873:
        /* <DEDUP_REMOVED lines=17> */
.L_x_9880:
        /* <DEDUP_REMOVED lines=12> */
.L_x_9879:
        /* <DEDUP_REMOVED lines=18> */
.L_x_9882:
        /* <DEDUP_REMOVED lines=13> */
.L_x_9881:
[----:B------:R-:W-:Y:S01]  /*af40*/  STG.E.64 desc[UR36][R2.64], R16 ;  /* 0x0000001002007986 */ /* 0x000fe2000c101b24 */
[----:B------:R-:W-:Y:S05]  /*af50*/  EXIT ;  /* 0x000000000000794d */ /* 0x000fea0003800000 */
.L_x_9872:
        /* <DEDUP_REMOVED lines=13> */
.L_x_9886:
        /* <DEDUP_REMOVED lines=26> */
.L_x_9889:
[----:B------:R-:W-:-:S04]  /*b1d0*/  SHF.R.U32.HI R5, RZ, 0x18, R5 ;  /* 0x00000018ff057819 */ /* 0x000fc80000011605 */
[----:B------:R-:W-:-:S07]  /*b1e0*/  LOP3.LUT R0, R0, 0x80, R5, 0xf8, !PT ;  /* 0x0000008000007812 */ /* 0x000fce00078ef805 */
.L_x_9888:
[----:B------:R-:W-:Y:S05]  /*b1f0*/  BSYNC.RECONVERGENT B0 ;  /* 0x0000000000007941 */ /* 0x000fea0003800200 */
.L_x_9887:
[----:B------:R-:W-:Y:S01]  /*b200*/  STG.E.U8 desc[UR36][R2.64], R0 ;  /* 0x0000000002007986 */ /* 0x000fe2000c101124 */
[----:B------:R-:W-:Y:S05]  /*b210*/  EXIT ;  /* 0x000000000000794d */ /* 0x000fea0003800000 */
.L_x_9885:
        /* <DEDUP_REMOVED lines=26> */
.L_x_9892:
[----:B------:R-:W-:-:S04]  /*b3c0*/  SHF.R.U32.HI R5, RZ, 0x18, R5 ;  /* 0x00000018ff057819 */ /* 0x000fc80000011605 */
[----:B------:R-:W-:-:S07]  /*b3d0*/  LOP3.LUT R0, R0, 0x80, R5, 0xf8, !PT ;  /* 0x0000008000007812 */ /* 0x000fce00078ef805 */
.L_x_9891:
[----:B------:R-:W-:Y:S05]  /*b3e0*/  BSYNC.RECONVERGENT B0 ;  /* 0x0000000000007941 */ /* 0x000fea0003800200 */
.L_x_9890:
[----:B------:R-:W-:Y:S01]  /*b3f0*/  STG.E.U8 desc[UR36][R2.64], R0 ;  /* 0x0000000002007986 */ /* 0x000fe2000c101124 */
[----:B------:R-:W-:Y:S05]  /*b400*/  EXIT ;  /* 0x000000000000794d */ /* 0x000fea0003800000 */
.L_x_9884:
        /* <DEDUP_REMOVED lines=30> */
.L_x_9894:
[----:B------:R-:W0:Y:S02]  /*b5f0*/  F2I.U64.F64.TRUNC R16, R16 ;  /* 0x0000001000107311 */ /* 0x000e24000030d800 */
[----:B0-----:R-:W-:Y:S01]  /*b600*/  STG.E.64 desc[UR36][R2.64], R16 ;  /* 0x0000001002007986 */ /* 0x001fe2000c101b24 */
[----:B------:R-:W-:Y:S05]  /*b610*/  EXIT ;  /* 0x000000000000794d */ /* 0x000fea0003800000 */
.L_x_9893:
[----:B------:R-:W0:Y:S02]  /*b620*/  F2I.U32.F64.TRUNC R17, R16 ;  /* 0x0000001000117311 */ /* 0x000e24000030d000 */
[----:B0-----:R-:W-:Y:S01]  /*b630*/  STG.E desc[UR36][R2.64], R17 ;  /* 0x0000001102007986 */ /* 0x001fe2000c101924 */
[----:B------:R-:W-:Y:S05]  /*b640*/  EXIT ;  /* 0x000000000000794d */ /* 0x000fea0003800000 */
.L_x_9883:
        /* <DEDUP_REMOVED lines=10> */
.L_x_9896:
[----:B------:R-:W-:-:S05]  /*b6f0*/  CS2R R18, SRZ ;  /* 0x0000000000127805 */ /* 0x000fca000001ff00 */
[----:B------:R-:W-:Y:S01]  /*b700*/  STG.E.128 desc[UR36][R2.64], R16 ;  /* 0x0000001002007986 */ /* 0x000fe2000c101d24 */
[----:B------:R-:W-:Y:S05]  /*b710*/  EXIT ;  /* 0x000000000000794d */ /* 0x000fea0003800000 */
.L_x_9895:
[----:B------:R-:W-:-:S13]  /*b720*/  ISETP.NE.AND P0, PT, R0, 0xf, PT ;  /* 0x0000000f0000780c */ /* 0x000fda0003f05270 */
[----:B------:R-:W-:Y:S05]  /*b730*/  @!P0 BRA `(.L_x_9897) ;  /* 0x0000000400288947 */ /* 0x000fea0003800000 */
[----:B------:R-:W-:-:S13]  /*b740*/  ISETP.NE.AND P0, PT, R0, 0x17, PT ;  /* 0x000000170000780c */ /* 0x000fda0003f05270 */
[----:B------:R-:W-:Y:S05]  /*b750*/  @!P0 BRA `(.L_x_9898) ;  /* 0x0000000000b08947 */ /* 0x000fea0003800000 */
[----:B------:R-:W-:-:S13]  /*b760*/  ISETP.NE.AND P0, PT, R0, 0x18, PT ;  /* 0x000000180000780c */ /* 0x000fda0003f05270 */
[----:B------:R-:W-:Y:S05]  /*b770*/  @!P0 BRA `(.L_x_9899) ;  /* 0x0000000000448947 */ /* 0x000fea0003800000 */
.L_x_9876:
        /* <DEDUP_REMOVED lines=16> */
.L_x_9900:
[----:B------:R-:W-:Y:S05]  /*b880*/  EXIT ;  /* 0x000000000000794d */ /* 0x000fea0003800000 */
.L_x_9899:
        /* <DEDUP_REMOVED lines=21> */
.L_x_9902:
[----:B------:R-:W-:Y:S05]  /*b9e0*/  BSYNC.RECONVERGENT B0 ;  /* 0x0000000000007941 */ /* 0x000fea0003800200 */
.L_x_9901:
[----:B------:R-:W-:-:S05]  /*b9f0*/  LOP3.LUT R5, R0, 0x80, R5, 0xf8, !PT ;  /* 0x0000008000057812 */ /* 0x000fca00078ef805 */
[----:B------:R-:W-:Y:S01]  /*ba00*/  STG.E.U8 desc[UR36][R2.64], R5 ;  /* 0x0000000502007986 */ /* 0x000fe2000c101124 */
[----:B------:R-:W-:Y:S05]  /*ba10*/  EXIT ;  /* 0x000000000000794d */ /* 0x000fea0003800000 */
.L_x_9898:
        /* <DEDUP_REMOVED lines=20> */
.L_x_9904:
[----:B------:R-:W-:Y:S01]  /*bb60*/  IMAD.MOV.U32 R0, RZ, RZ, 0x7f ;  /* 0x0000007fff007424 */ /* 0x000fe200078e00ff */
[----:B------:R-:W-:-:S04]  /*bb70*/  ISETP.GT.U32.AND P0, PT, R4, 0x7f800000, PT ;  /* 0x7f8000000400780c */ /* 0x000fc80003f04070 */
[----:B------:R-:W-:-:S09]  /*bb80*/  SEL R0, R0, 0x7c, P0 ;  /* 0x0000007c00007807 */ /* 0x000fd20000000000 */
.L_x_9905:
[----:B------:R-:W-:Y:S05]  /*bb90*/  BSYNC.RECONVERGENT B0 ;  /* 0x0000000000007941 */ /* 0x000fea0003800200 */
.L_x_9903:
[----:B------:R-:W-:-:S04]  /*bba0*/  SHF.R.U32.HI R5, RZ, 0x18, R5 ;  /* 0x00000018ff057819 */ /* 0x000fc80000011605 */
[----:B------:R-:W-:-:S05]  /*bbb0*/  LOP3.LUT R5, R0, 0x80, R5, 0xf8, !PT ;  /* 0x0000008000057812 */ /* 0x000fca00078ef805 */
[----:B------:R-:W-:Y:S01]  /*bbc0*/  STG.E.U8 desc[UR36][R2.64], R5 ;  /* 0x0000000502007986 */ /* 0x000fe2000c101124 */
[----:B------:R-:W-:Y:S05]  /*bbd0*/  EXIT ;  /* 0x000000000000794d */ /* 0x000fea0003800000 */
.L_x_9897:
        /* <DEDUP_REMOVED lines=12> */
        .weak           $__internal_19_$__cuda_sm20_div_rn_f64_full
        .type           $__internal_19_$__cuda_sm20_div_rn_f64_full,@function
        .size           $__internal_19_$__cuda_sm20_div_rn_f64_full,(.L_x_10147 - $__internal_19_$__cuda_sm20_div_rn_f64_full)
$__internal_19_$__cuda_sm20_div_rn_f64_full:
[----:B------:R-:W-:Y:S01]  /*bca0*/  IMAD.MOV.U32 R7, RZ, RZ, R3 ;  /* 0x000000ffff077224 */ /* 0x000fe200078e0003 */
[C---:B------:R-:W-:Y:S01]  /*bcb0*/  LOP3.LUT R33, R9.reuse, 0x7ff00000, RZ, 0xc0, !PT ;  /* 0x7ff0000009217812 */ /* 0x040fe200078ec0ff */
[--C-:B------:R-:W-:Y:S01]  /*bcc0*/  IMAD.MOV.U32 R8, RZ, RZ, R6.reuse ;  /* 0x000000ffff087224 */ /* 0x100fe200078e0006 */
[----:B------:R-:W-:Y:S01]  /*bcd0*/  LOP3.LUT R10, R9, 0x800fffff, RZ, 0xc0, !PT ;  /* 0x800fffff090a7812 */ /* 0x000fe200078ec0ff */
[----:B------:R-:W-:Y:S01]  /*bce0*/  BSSY.RECONVERGENT B1, `(.L_x_9906) ;  /* 0x000007c000017945 */ /* 0x000fe20003800200 */
[C---:B------:R-:W-:Y:S02]  /*bcf0*/  FSETP.GEU.AND P2, PT, |R7|.reuse, 1.469367938527859385e-39, PT ;  /* 0x001000000700780b */ /* 0x040fe40003f4e200 */
[----:B------:R-:W-:Y:S02]  /*bd00*/  LOP3.LUT R0, R7, 0x7ff00000, RZ, 0xc0, !PT ;  /* 0x7ff0000007007812 */ /* 0x000fe400078ec0ff */
[----:B------:R-:W-:Y:S01]  /*bd10*/  LOP3.LUT R11, R10, 0x3ff00000, RZ, 0xfc, !PT ;  /* 0x3ff000000a0b7812 */ /* 0x000fe200078efcff */
[----:B------:R-:W-:Y:S01]  /*bd20*/  IMAD.MOV.U32 R10, RZ, RZ, R6 ;  /* 0x000000ffff0a7224 */ /* 0x000fe200078e0006 */
[----:B------:R-:W-:Y:S01]  /*bd30*/  ISETP.GE.U32.AND P1, PT, R0, R33, PT ;  /* 0x000000210000720c */ /* 0x000fe20003f26070 */
[----:B------:R-:W-:Y:S01]  /*bd40*/  IMAD.MOV.U32 R6, RZ, RZ, R26 ;  /* 0x000000ffff067224 */ /* 0x000fe200078e001a */
[----:B------:R-:W-:Y:S01]  /*bd50*/  FSETP.GEU.AND P0, PT, |R9|, 1.469367938527859385e-39, PT ;  /* 0x001000000900780b */ /* 0x000fe20003f0e200 */
[----:B------:R-:W-:-:S02]  /*bd60*/  IMAD.MOV.U32 R26, RZ, RZ, R0 ;  /* 0x000000ffff1a7224 */ /* 0x000fc400078e0000 */
[----:B------:R-:W-:Y:S02]  /*bd70*/  IMAD.MOV.U32 R12, RZ, RZ, R6 ;  /* 0x000000ffff0c7224 */ /* 0x000fe400078e0006 */
[----:B------:R-:W-:Y:S01]  /*bd80*/  @!P2 LOP3.LUT R3, R9, 0x7ff00000, RZ, 0xc0, !PT ;  /* 0x7ff000000903a812 */ /* 0x000fe200078ec0ff */
[----:B------:R-:W-:-:S03]  /*bd90*/  @!P2 IMAD.MOV.U32 R14, RZ, RZ, RZ ;  /* 0x000000ffff0ea224 */ /* 0x000fc600078e00ff */
[----:B------:R-:W-:Y:S01]  /*bda0*/  @!P2 ISETP.GE.U32.AND P3, PT, R0, R3, PT ;  /* 0x000000030000a20c */ /* 0x000fe20003f66070 */
[----:B------:R-:W-:-:S03]  /*bdb0*/  IMAD.MOV.U32 R3, RZ, RZ, 0x1ca00000 ;  /* 0x1ca00000ff037424 */ /* 0x000fc600078e00ff */
[----:B------:R-:W0:Y:S02]  /*bdc0*/  @!P0 DMUL R10, R8, 8.98846567431157953865e+307 ;  /* 0x7fe00000080a8828 */ /* 0x000e240000000000 */
[C---:B------:R-:W-:Y:S02]  /*bdd0*/  @!P2 SEL R15, R3.reuse, 0x63400000, !P3 ;  /* 0x63400000030fa807 */ /* 0x040fe40005800000 */
[----:B------:R-:W-:Y:S02]  /*bde0*/  SEL R13, R3, 0x63400000, !P1 ;  /* 0x63400000030d7807 */ /* 0x000fe40004800000 */
[--C-:B------:R-:W-:Y:S02]  /*bdf0*/  @!P2 LOP3.LUT R15, R15, 0x80000000, R7.reuse, 0xf8, !PT ;  /* 0x800000000f0fa812 */ /* 0x100fe400078ef807 */
[----:B------:R-:W-:Y:S02]  /*be00*/  LOP3.LUT R13, R13, 0x800fffff, R7, 0xf8, !PT ;  /* 0x800fffff0d0d7812 */ /* 0x000fe400078ef807 */
[----:B------:R-:W-:-:S02]  /*be10*/  @!P2 LOP3.LUT R15, R15, 0x100000, RZ, 0xfc, !PT ;  /* 0x001000000f0fa812 */ /* 0x000fc400078efcff */
[----:B0-----:R-:W-:-:S15]  /*be20*/  @!P0 LOP3.LUT R33, R11, 0x7ff00000, RZ, 0xc0, !PT ;  /* 0x7ff000000b218812 */ /* 0x001fde00078ec0ff */
[----:B------:R-:W-:-:S15]  /*be30*/  NOP ;  /* 0x0000000000007918 */ /* 0x000fde0000000000 */
[----:B------:R-:W-:-:S15]  /*be40*/  NOP ;  /* 0x0000000000007918 */ /* 0x000fde0000000000 */
[----:B------:R-:W-:-:S07]  /*be50*/  NOP ;  /* 0x0000000000007918 */ /* 0x000fce0000000000 */
[----:B------:R-:W0:Y:S02]  /*be60*/  @!P2 DFMA R12, R12, 2, -R14 ;  /* 0x400000000c0ca82b */ /* 0x000e24000000080e */
[----:B0-----:R-:W-:Y:S01]  /*be70*/  @!P2 LOP3.LUT R26, R13, 0x7ff00000, RZ, 0xc0, !PT ;  /* 0x7ff000000d1aa812 */ /* 0x001fe200078ec0ff */
[----:B------:R-:W0:Y:S01]  /*be80*/  MUFU.RCP64H R15, R11 ;  /* 0x0000000b000f7308 */ /* 0x000e220000001800 */
[----:B------:R-:W-:-:S03]  /*be90*/  IMAD.MOV.U32 R14, RZ, RZ, 0x1 ;  /* 0x00000001ff0e7424 */ /* 0x000fc600078e00ff */
        /* <DEDUP_REMOVED lines=47> */
[----:B------:R-:W-:Y:S01]  /*c190*/  VIMNMX R0, PT, PT, R6, 0x46a00000, PT ;  /* 0x46a0000006007848 */ /* 0x000fe20003fe0100 */
[----:B------:R-:W-:Y:S01]  /*c1a0*/  IMAD.MOV.U32 R6, RZ, RZ, RZ ;  /* 0x000000ffff067224 */ /* 0x000fe200078e00ff */
        /* <DEDUP_REMOVED lines=26> */
.L_x_9907:
        /* <DEDUP_REMOVED lines=13> */
[----:B------:R-:W-:Y:S02]  /*c420*/  @P0 IMAD.MOV.U32 R14, RZ, RZ, RZ ;  /* 0x000000ffff0e0224 */ /* 0x000fe400078e00ff */
[----:B------:R-:W-:Y:S01]  /*c430*/  @P0 IMAD.MOV.U32 R15, RZ, RZ, R0 ;  /* 0x000000ffff0f0224 */ /* 0x000fe200078e0000 */
[----:B------:R-:W-:Y:S06]  /*c440*/  BRA `(.L_x_9908) ;  /* 0x0000000000147947 */ /* 0x000fec0003800000 */
.L_x_9910:
[----:B------:R-:W-:Y:S01]  /*c450*/  LOP3.LUT R15, R9, 0x80000, RZ, 0xfc, !PT ;  /* 0x00080000090f7812 */ /* 0x000fe200078efcff */
[----:B------:R-:W-:Y:S01]  /*c460*/  IMAD.MOV.U32 R14, RZ, RZ, R8 ;  /* 0x000000ffff0e7224 */ /* 0x000fe200078e0008 */
[----:B------:R-:W-:Y:S06]  /*c470*/  BRA `(.L_x_9908) ;  /* 0x0000000000087947 */ /* 0x000fec0003800000 */
.L_x_9909:
[----:B------:R-:W-:Y:S01]  /*c480*/  LOP3.LUT R15, R7, 0x80000, RZ, 0xfc, !PT ;  /* 0x00080000070f7812 */ /* 0x000fe200078efcff */
[----:B------:R-:W-:-:S07]  /*c490*/  IMAD.MOV.U32 R14, RZ, RZ, R6 ;  /* 0x000000ffff0e7224 */ /* 0x000fce00078e0006 */
.L_x_9908:
[----:B------:R-:W-:Y:S05]  /*c4a0*/  BSYNC.RECONVERGENT B1 ;  /* 0x0000000000017941 */ /* 0x000fea0003800200 */
.L_x_9906:
[----:B------:R-:W-:-:S04]  /*c4b0*/  IMAD.MOV.U32 R35, RZ, RZ, 0x0 ;  /* 0x00000000ff237424 */ /* 0x000fc800078e00ff */
[----:B------:R-:W-:Y:S05]  /*c4c0*/  RET.REL.NODEC R34 `(_ZN2at6native27unrolled_elementwise_kernelIZZZNS0_61_GLOBAL__N__132982cb_23_ActivationSiluKernel_cu_1520ed90_293311silu_kernelERNS_18TensorIteratorBaseEENKUlvE_clEvENKUlvE_clEvEUldE_St5arrayIPcLm2EELi4E23TrivialOffsetCalculatorILi1EjESC_NS0_6memory12LoadWithCastILi1EEENSD_13StoreWithCastILi1EEEEEviT_T0_T2_T3_T4_T5_) ;  /* 0xffffff3822cc7950 */ /* 0x000fea0003c3ffff */
.L_x_9911:
        /* <DEDUP_REMOVED lines=11> */
.L_x_10147:


//--------------------- .text._ZN2at6native18elementwise_kernelILi128ELi2EZNS0_22gpu_kernel_impl_nocastIZZZNS0_61_GLOBAL__N__132982cb_23_ActivationSiluKernel_cu_1520ed90_293311silu_kernelERNS_18TensorIteratorBaseEENKUlvE_clEvENKUlvE_clEvEUldE_EEvS5_RKT_EUliE_EEviT1_ --------------------------
	.section	.text._ZN2at6native18elementwise_kernelILi128ELi2EZNS0_22gpu_kernel_impl_nocastIZZZNS0_61_GLOBAL__N__132982cb_23_ActivationSiluKernel_cu_1520ed90_293311silu_kernelERNS_18TensorIteratorBaseEENKUlvE_clEvENKUlvE_clEvEUldE_EEvS5_RKT_EUliE_EEviT1_,"ax",@progbits
	.align	128
        .global         _ZN2at6native18elementwise_kernelILi128ELi2EZNS0_22gpu_kernel_impl_nocastIZZZNS0_61_GLOBAL__N__132982cb_23_ActivationSiluKernel_cu_1520ed90_293311silu_kernelERNS_18TensorIteratorBaseEENKUlvE_clEvENKUlvE_clEvEUldE_EEvS5_RKT_EUliE_EEviT1_
        .type           _ZN2at6native18elementwise_kernelILi128ELi2EZNS0_22gpu_kernel_impl_nocastIZZZNS0_61_GLOBAL__N__132982cb_23_ActivationSiluKernel_cu_1520ed90_293311silu_kernelERNS_18TensorIteratorBaseEENKUlvE_clEvENKUlvE_clEvEUldE_EEvS5_RKT_EUliE_EEviT1_,@function
        .size           _ZN2at6native18elementwise_kernelILi128ELi2EZNS0_22gpu_kernel_impl_nocastIZZZNS0_61_GLOBAL__N__132982cb_23_ActivationSiluKernel_cu_1520ed90_293311silu_kernelERNS_18TensorIteratorBaseEENKUlvE_clEvENKUlvE_clEvEUldE_EEvS5_RKT_EUliE_EEviT1_,(.L_x_10148 - _ZN2at6native18elementwise_kernelILi128ELi2EZNS0_22gpu_kernel_impl_nocastIZZZNS0_61_GLOBAL__N__132982cb_23_ActivationSiluKernel_cu_1520ed90_293311silu_kernelERNS_18TensorIteratorBaseEENKUlvE_clEvENKUlvE_clEvEUldE_EEvS5_RKT_EUliE_EEviT1_)
        .other          _ZN2at6native18elementwise_kernelILi128ELi2EZNS0_22gpu_kernel_impl_nocastIZZZNS0_61_GLOBAL__N__132982cb_23_ActivationSiluKernel_cu_1520ed90_293311silu_kernelERNS_18TensorIteratorBaseEENKUlvE_clEvENKUlvE_clEvEUldE_EEvS5_RKT_EUliE_EEviT1_,@"STO_CUDA_ENTRY STV_DEFAULT"
_ZN2at6native18elementwise_kernelILi128ELi2EZNS0_22gpu_kernel_impl_nocastIZZZNS0_61_GLOBAL__N__132982cb_23_ActivationSiluKernel_cu_1520ed90_293311silu_kernelERNS_18TensorIteratorBaseEENKUlvE_clEvENKUlvE_clEvEUldE_EEvS5_RKT_EUliE_EEviT1_:
.text._ZN2at6native18elementwise_kernelILi128ELi2EZNS0_22gpu_kernel_impl_nocastIZZZNS0_61_GLOBAL__N__132982cb_23_ActivationSiluKernel_cu_1520ed90_293311silu_kernelERNS_18TensorIteratorBaseEENKUlvE_clEvENKUlvE_clEvEUldE_EEvS5_RKT_EUliE_EEviT1_:
        /* <DEDUP_REMOVED lines=14> */
[----:B0-----:R-:W2:Y:S01]  /*00e0*/  LDG.E.64 R10, desc[UR6][R10.64] ;  /* 0x000000060a0a7981 */ /* 0x001ea2000c1e1b00 */
[----:B------:R-:W-:Y:S02]  /*00f0*/  HFMA2 R2, -RZ, RZ, 1323, -4.565715789794921875e-05 ;  /* 0x652b82feff027431 */ /* 0x000fe400000001ff */
[----:B------:R-:W-:Y:S01]  /*0100*/  IMAD.MOV.U32 R3, RZ, RZ, 0x3ff71547 ;  /* 0x3ff71547ff037424 */ /* 0x000fe200078e00ff */
        /* <DEDUP_REMOVED lines=115> */
[----:B------:R-:W-:-:S04]  /*0840*/  SHF.R.S32.HI R3, RZ, 0x1, R0 ;  /* 0x00000001ff037819 */ /* 0x000fc80000011400 */
[----:B------:R-:W-:Y:S01]  /*0850*/  LEA R13, R3, R13, 0x14 ;  /* 0x0000000d030d7211 */ /* 0x000fe200078ea0ff */
[----:B------:R-:W-:-:S05]  /*0860*/  IMAD.IADD R2, R2, 0x1, -R3 ;  /* 0x0000000102027824 */ /* 0x000fca00078e0a03 */
[----:B------:R-:W-:-:S06]  /*0870*/  LEA R7, R2, 0x3ff00000, 0x14 ;  /* 0x3ff0000002077811 */ /* 0x000fcc00078ea0ff */
[----:B------:R0:W1:Y:S02]  /*0880*/  DMUL R6, R12, R6 ;  /* 0x000000060c067228 */ /* 0x0000640000000000 */
.L_x_9915:
[----:B-1----:R-:W1:Y:S01]  /*0890*/  DADD R6, R6, 1 ;  /* 0x3ff0000006067429 */ /* 0x002e620000000000 */
[----:B------:R-:W-:Y:S01]  /*08a0*/  MOV R2, 0x1 ;  /* 0x0000000100027802 */ /* 0x000fe20000000f00 */
[----:B-1----:R-:W1:Y:S01]  /*08b0*/  MUFU.RCP64H R3, R7 ;  /* 0x0000000700037308 */ /* 0x002e620000001800 */
[----:B------:R-:W-:-:S15]  /*08c0*/  FSETP.GEU.AND P1, PT, |R11|, 6.5827683646048100446e-37, PT ;  /* 0x036000000b00780b */ /* 0x000fde0003f2e200 */
        /* <DEDUP_REMOVED lines=29> */
[----:B-1----:R-:W0:-:S15]  /*0aa0*/  DMUL R8, R10, R2 ;  /* 0x000000020a087228 */ /* 0x002e1e0000000000 */
        /* <DEDUP_REMOVED lines=14> */
[----:B------:R-:W-:Y:S02]  /*0b90*/  MOV R9, R7 ;  /* 0x0000000700097202 */ /* 0x000fe40000000f00 */
[----:B------:R-:W-:-:S07]  /*0ba0*/  MOV R0, 0xbc0 ;  /* 0x00000bc000007802 */ /* 0x000fce0000000f00 */
[----:B------:R-:W-:Y:S05]  /*0bb0*/  CALL.REL.NOINC `($__internal_20_$__cuda_sm20_div_rn_f64_full) ;  /* 0x00000048004c7944 */ /* 0x000fea0003c00000 */
[----:B------:R-:W-:Y:S01]  /*0bc0*/  IMAD.MOV.U32 R2, RZ, RZ, R12 ;  /* 0x000000ffff027224 */ /* 0x000fe200078e000c */
[----:B------:R-:W-:-:S07]  /*0bd0*/  MOV R3, R13 ;  /* 0x0000000d00037202 */ /* 0x000fce0000000f00 */
.L_x_9916:
[----:B------:R-:W0:Y:S01]  /*0be0*/  LDC.64 R6, c[0x0][0x580] ;  /* 0x00016000ff067b82 */ /* 0x000e220000000a00 */
[----:B------:R-:W-:Y:S01]  /*0bf0*/  VIADD R5, R5, 0x80 ;  /* 0x0000008005057836 */ /* 0x000fe20000000000 */
[----:B0-----:R0:W-:Y:S06]  /*0c00*/  STG.E.64 desc[UR6][R6.64], R2 ;  /* 0x0000000206007986 */ /* 0x0011ec000c101b06 */
.L_x_9914:
[----:B------:R-:W-:Y:S05]  /*0c10*/  BSYNC.RECONVERGENT B0 ;  /* 0x0000000000007941 */ /* 0x000fea0003800200 */
.L_x_9913:
[----:B------:R-:W1:Y:S02]  /*0c20*/  LDCU UR4, c[0x0][0x380] ;  /* 0x00007000ff0477ac */ /* 0x000e640008000800 */
[----:B-1----:R-:W-:-:S13]  /*0c30*/  ISETP.GE.AND P0, PT, R5, UR4, PT ;  /* 0x0000000405007c0c */ /* 0x002fda000bf06270 */
[----:B------:R-:W-:Y:S05]  /*0c40*/  @P0 EXIT ;  /* 0x000000000000094d */ /* 0x000fea0003800000 */
[----:B------:R-:W1:Y:S02]  /*0c50*/  LDC.64 R10, c[0x0][0x588] ;  /* 0x00016200ff0a7b82 */ /* 0x000e640000000a00 */
[----:B-1----:R-:W2:Y:S01]  /*0c60*/  LDG.E.64 R10, desc[UR6][R10.64] ;  /* 0x000000060a0a7981 */ /* 0x002ea2000c1e1b00 */
[----:B0-----:R-:W-:Y:S02]  /*0c70*/  HFMA2 R2, -RZ, RZ, 1323, -4.565715789794921875e-05 ;  /* 0x652b82feff027431 */ /* 0x001fe400000001ff */
        /* <DEDUP_REMOVED lines=121> */
.L_x_9917:
        /* <DEDUP_REMOVED lines=53> */
.L_x_9918:
[----:B------:R-:W0:Y:S02]  /*1760*/  LDC.64 R4, c[0x0][0x580] ;  /* 0x00016000ff047b82 */ /* 0x000e240000000a00 */
[----:B0-----:R-:W-:Y:S01]  /*1770*/  STG.E.64 desc[UR6][R4.64], R2 ;  /* 0x0000000204007986 */ /* 0x001fe2000c101b06 */
[----:B------:R-:W-:Y:S05]  /*1780*/  EXIT ;  /* 0x000000000000794d */ /* 0x000fea0003800000 */
.L_x_9912:
        /* <DEDUP_REMOVED lines=8> */
[----:B------:R-:W-:Y:S01]  /*1810*/  MOV R3, R5 ;  /* 0x0000000500037202 */ /* 0x000fe20000000f00 */
[----:B------:R-:W-:Y:S01]  /*1820*/  IMAD.MOV.U32 R2, RZ, RZ, RZ ;  /* 0x000000ffff027224 */ /* 0x000fe200078e00ff */
        /* <DEDUP_REMOVED lines=283> */
[----:B------:R-:W-:Y:S02]  /*29e0*/  @P0 IMAD.MOV.U32 R8, RZ, RZ, RZ ;  /* 0x000000ffff080224 */ /* 0x000fe400078e00ff */
[----:B------:R-:W-:-:S03]  /*29f0*/  IADD3 R11, PT, PT, -R9, RZ, RZ ;  /* 0x000000ff090b7210 */ /* 0x000fc60007ffe1ff */
[----:B------:R-:W3:Y:S01]  /*2a00*/  @P0 LDC.64 R6, c[0x0][0x578] ;  /* 0x00015e00ff060b82 */ /* 0x000ee20000000a00 */
[----:B--2---:R-:W-:-:S05]  /*2a10*/  @P0 IMAD.HI.U32 R2, R9, R12, R8 ;  /* 0x0000000c09020227 */ /* 0x004fca00078e0008 */
[----:B------:R-:W-:Y:S01]  /*2a20*/  @P0 SHF.R.U32.HI R8, RZ, R13, R2 ;  /* 0x0000000dff080219 */ /* 0x000fe20000011602 */
[----:B------:R-:W-:-:S04]  /*2a30*/  IMAD R2, R11, UR8, R3 ;  /* 0x000000080b027c24 */ /* 0x000fc8000f8e0203 */
[----:B------:R-:W-:Y:S02]  /*2a40*/  @P0 IMAD.MOV R8, RZ, RZ, -R8 ;  /* 0x000000ffff080224 */ /* 0x000fe400078e0a08 */
[----:B-1----:R-:W-:Y:S02]  /*2a50*/  IMAD R23, R2, UR4, R23 ;  /* 0x0000000402177c24 */ /* 0x002fe4000f8e0217 */
[----:B0-----:R-:W-:Y:S02]  /*2a60*/  @P0 IMAD R8, R8, R15, R9 ;  /* 0x0000000f08080224 */ /* 0x001fe400078e0209 */
[----:B------:R-:W-:Y:S02]  /*2a70*/  IMAD R0, R2, UR5, R0 ;  /* 0x0000000502007c24 */ /* 0x000fe4000f8e0200 */
[C---:B---3--:R-:W-:Y:S02]  /*2a80*/  @P0 IMAD R23, R8.reuse, R6, R23 ;  /* 0x0000000608170224 */ /* 0x048fe400078e0217 */
[----:B------:R-:W-:-:S07]  /*2a90*/  @P0 IMAD R0, R8, R7, R0 ;  /* 0x0000000708000224 */ /* 0x000fce00078e0200 */
.L_x_9921:
[----:B------:R-:W0:Y:S02]  /*2aa0*/  LDCU.64 UR4, c[0x0][0x588] ;  /* 0x0000b100ff0477ac */ /* 0x000e240008000a00 */
[----:B0-----:R-:W-:-:S04]  /*2ab0*/  IADD3 R10, P0, PT, R0, UR4, RZ ;  /* 0x00000004000a7c10 */ /* 0x001fc8000ff1e0ff */
[----:B------:R-:W-:-:S06]  /*2ac0*/  IADD3.X R11, PT, PT, RZ, UR5, RZ, P0, !PT ;  /* 0x00000005ff0b7c10 */ /* 0x000fcc00087fe4ff */
[----:B------:R-:W2:Y:S01]  /*2ad0*/  LDG.E.64 R10, desc[UR6][R10.64] ;  /* 0x000000060a0a7981 */ /* 0x000ea2000c1e1b00 */
        /* <DEDUP_REMOVED lines=124> */
.L_x_9923:
[----:B------:R-:W-:Y:S05]  /*32a0*/  BSYNC.RECONVERGENT B1 ;  /* 0x0000000000017941 */ /* 0x000fea0003800200 */
.L_x_9922:
[----:B-1----:R-:W1:Y:S01]  /*32b0*/  DADD R6, R6, 1 ;  /* 0x3ff0000006067429 */ /* 0x002e620000000000 */
[----:B0-----:R-:W-:Y:S01]  /*32c0*/  MOV R2, 0x1 ;  /* 0x0000000100027802 */ /* 0x001fe20000000f00 */
[----:B-1----:R-:W0:Y:S01]  /*32d0*/  MUFU.RCP64H R3, R7 ;  /* 0x0000000700037308 */ /* 0x002e220000001800 */
[----:B------:R-:W-:Y:S01]  /*32e0*/  FSETP.GEU.AND P1, PT, |R11|, 6.5827683646048100446e-37, PT ;  /* 0x036000000b00780b */ /* 0x000fe20003f2e200 */
        /* <DEDUP_REMOVED lines=49> */
.L_x_9925:
[----:B------:R-:W-:Y:S05]  /*3600*/  BSYNC.RECONVERGENT B1 ;  /* 0x0000000000017941 */ /* 0x000fea0003800200 */
.L_x_9924:
[----:B------:R-:W0:Y:S01]  /*3610*/  LDCU.64 UR4, c[0x0][0x580] ;  /* 0x0000b000ff0477ac */ /* 0x000e220008000a00 */
[----:B------:R-:W-:Y:S02]  /*3620*/  IADD3 R5, PT, PT, R5, 0x80, RZ ;  /* 0x0000008005057810 */ /* 0x000fe40007ffe0ff */
[----:B0-----:R-:W-:-:S05]  /*3630*/  IADD3 R6, P0, PT, R23, UR4, RZ ;  /* 0x0000000417067c10 */ /* 0x001fca000ff1e0ff */
[----:B------:R-:W-:-:S05]  /*3640*/  IMAD.X R7, RZ, RZ, UR5, P0 ;  /* 0x00000005ff077e24 */ /* 0x000fca00080e06ff */
[----:B------:R0:W-:Y:S03]  /*3650*/  STG.E.64 desc[UR6][R6.64], R2 ;  /* 0x0000000206007986 */ /* 0x0001e6000c101b06 */
.L_x_9920:
[----:B------:R-:W-:Y:S05]  /*3660*/  BSYNC.RECONVERGENT B0 ;  /* 0x0000000000007941 */ /* 0x000fea0003800200 */
.L_x_9919:
[----:B------:R-:W1:Y:S02]  /*3670*/  LDCU UR4, c[0x0][0x380] ;  /* 0x00007000ff0477ac */ /* 0x000e640008000800 */
[----:B-1----:R-:W-:-:S13]  /*3680*/  ISETP.GE.AND P0, PT, R5, UR4, PT ;  /* 0x0000000405007c0c */ /* 0x002fda000bf06270 */
[----:B------:R-:W-:Y:S05]  /*3690*/  @P0 EXIT ;  /* 0x000000000000094d */ /* 0x000fea0003800000 */
[----:B------:R-:W1:Y:S01]  /*36a0*/  LDCU.64 UR4, c[0x0][0x390] ;  /* 0x00007200ff0477ac */ /* 0x000e620008000a00 */
[----:B0-----:R-:W-:Y:S01]  /*36b0*/  MOV R3, R5 ;  /* 0x0000000500037202 */ /* 0x001fe20000000f00 */
[----:B------:R-:W-:Y:S01]  /*36c0*/  IMAD.MOV.U32 R2, RZ, RZ, RZ ;  /* 0x000000ffff027224 */ /* 0x000fe200078e00ff */
[----:B------:R-:W-:Y:S01]  /*36d0*/  ISETP.NE.AND P0, PT, R4, RZ, PT ;  /* 0x000000ff0400720c */ /* 0x000fe20003f05270 */
[----:B------:R-:W0:Y:S01]  /*36e0*/  LDCU UR8, c[0x0][0x38c] ;  /* 0x00007180ff0877ac */ /* 0x000e220008000800 */
[----:B------:R-:W2:Y:S01]  /*36f0*/  LDCU.64 UR10, c[0x0][0x4b8] ;  /* 0x00009700ff0a77ac */ /* 0x000ea20008000a00 */
[----:B-1----:R-:W-:-:S05]  /*3700*/  IMAD.HI.U32 R2, R5, UR4, R2 ;  /* 0x0000000405027c27 */ /* 0x002fca000f8e0002 */
[----:B------:R-:W-:-:S05]  /*3710*/  SHF.R.U32.HI R3, RZ, UR5, R2 ;  /* 0x00000005ff037c19 */ /* 0x000fca0008011602 */
[----:B------:R-:W-:-:S04]  /*3720*/  IMAD.MOV R0, RZ, RZ, -R3 ;  /* 0x000000ffff007224 */ /* 0x000fc800078e0a03 */
        /* <DEDUP_REMOVED lines=279> */
[----:B------:R-:W3:Y:S01]  /*48a0*/  @P0 LDC.64 R14, c[0x0][0x578] ;  /* 0x00015e00ff0e0b82 */ /* 0x000ee20000000a00 */
[----:B--2---:R-:W-:-:S05]  /*48b0*/  @P0 IMAD.HI.U32 R2, R7, R10, R6 ;  /* 0x0000000a07020227 */ /* 0x004fca00078e0006 */
[----:B------:R-:W-:Y:S01]  /*48c0*/  @P0 SHF.R.U32.HI R4, RZ, R11, R2 ;  /* 0x0000000bff040219 */ /* 0x000fe20000011602 */
[----:B------:R-:W-:-:S04]  /*48d0*/  IMAD R2, R9, UR8, R3 ;  /* 0x0000000809027c24 */ /* 0x000fc8000f8e0203 */
[----:B------:R-:W-:Y:S02]  /*48e0*/  @P0 IMAD.MOV R6, RZ, RZ, -R4 ;  /* 0x000000ffff060224 */ /* 0x000fe400078e0a04 */
[C---:B-1----:R-:W-:Y:S02]  /*48f0*/  IMAD R5, R2.reuse, UR4, R5 ;  /* 0x0000000402057c24 */ /* 0x042fe4000f8e0205 */
[----:B0-----:R-:W-:Y:S02]  /*4900*/  @P0 IMAD R6, R13, R6, R7 ;  /* 0x000000060d060224 */ /* 0x001fe400078e0207 */
[----:B------:R-:W-:Y:S02]  /*4910*/  IMAD R0, R2, UR5, R0 ;  /* 0x0000000502007c24 */ /* 0x000fe4000f8e0200 */
[C---:B---3--:R-:W-:Y:S02]  /*4920*/  @P0 IMAD R5, R6.reuse, R14, R5 ;  /* 0x0000000e06050224 */ /* 0x048fe400078e0205 */
[----:B------:R-:W-:-:S07]  /*4930*/  @P0 IMAD R0, R6, R15, R0 ;  /* 0x0000000f06000224 */ /* 0x000fce00078e0200 */
.L_x_9926:
[----:B------:R-:W0:Y:S02]  /*4940*/  LDCU.128 UR8, c[0x0][0x580] ;  /* 0x0000b000ff0877ac */ /* 0x000e240008000c00 */
[----:B0-----:R-:W-:-:S04]  /*4950*/  IADD3 R10, P0, PT, R0, UR10, RZ ;  /* 0x0000000a000a7c10 */ /* 0x001fc8000ff1e0ff */
[----:B------:R-:W-:-:S06]  /*4960*/  IADD3.X R11, PT, PT, RZ, UR11, RZ, P0, !PT ;  /* 0x0000000bff0b7c10 */ /* 0x000fcc00087fe4ff */
[----:B------:R-:W2:Y:S01]  /*4970*/  LDG.E.64 R10, desc[UR6][R10.64] ;  /* 0x000000060a0a7981 */ /* 0x000ea2000c1e1b00 */
[----:B------:R-:W-:Y:S01]  /*4980*/  MOV R2, 0x652b82fe ;  /* 0x652b82fe00027802 */ /* 0x000fe20000000f00 */
[----:B------:R-:W-:Y:S01]  /*4990*/  IMAD.MOV.U32 R3, RZ, RZ, 0x3ff71547 ;  /* 0x3ff71547ff037424 */ /* 0x000fe200078e00ff */
[----:B------:R-:W-:Y:S01]  /*49a0*/  UMOV UR4, 0xfefa39ef ;  /* 0xfefa39ef00047882 */ /* 0x000fe20000000000 */
[----:B------:R-:W-:Y:S01]  /*49b0*/  UMOV UR5, 0x3fe62e42 ;  /* 0x3fe62e4200057882 */ /* 0x000fe20000000000 */
[----:B------:R-:W-:Y:S01]  /*49c0*/  IADD3 R4, P1, PT, R5, UR8, RZ ;  /* 0x0000000805047c10 */ /* 0x000fe2000ff3e0ff */
[----:B------:R-:W-:Y:S03]  /*49d0*/  BSSY.RECONVERGENT B0, `(.L_x_9927) ;  /* 0x0000079000007945 */ /* 0x000fe60003800200 */
[----:B------:R-:W-:Y:S01]  /*49e0*/  IADD3.X R5, PT, PT, RZ, UR9, RZ, P1, !PT ;  /* 0x00000009ff057c10 */ /* 0x000fe20008ffe4ff */
        /* <DEDUP_REMOVED lines=119> */
.L_x_9928:
[----:B------:R-:W-:Y:S05]  /*5160*/  BSYNC.RECONVERGENT B0 ;  /* 0x0000000000007941 */ /* 0x000fea0003800200 */
.L_x_9927:
        /* <DEDUP_REMOVED lines=51> */
[----:B------:R-:W-:Y:S01]  /*54a0*/  MOV R2, R12 ;  /* 0x0000000c00027202 */ /* 0x000fe20000000f00 */
[----:B------:R-:W-:-:S07]  /*54b0*/  IMAD.MOV.U32 R3, RZ, RZ, R13 ;  /* 0x000000ffff037224 */ /* 0x000fce00078e000d */
.L_x_9930:
[----:B------:R-:W-:Y:S05]  /*54c0*/  BSYNC.RECONVERGENT B0 ;  /* 0x0000000000007941 */ /* 0x000fea0003800200 */
.L_x_9929:
[----:B------:R-:W-:Y:S01]  /*54d0*/  STG.E.64 desc[UR6][R4.64], R2 ;  /* 0x0000000204007986 */ /* 0x000fe2000c101b06 */
[----:B------:R-:W-:Y:S05]  /*54e0*/  EXIT ;  /* 0x000000000000794d */ /* 0x000fea0003800000 */
        .weak           $__internal_20_$__cuda_sm20_div_rn_f64_full
        .type           $__internal_20_$__cuda_sm20_div_rn_f64_full,@function
        .size           $__internal_20_$__cuda_sm20_div_rn_f64_full,(.L_x_10148 - $__internal_20_$__cuda_sm20_div_rn_f64_full)
$__internal_20_$__cuda_sm20_div_rn_f64_full:
[C---:B------:R-:W-:Y:S01]  /*54f0*/  FSETP.GEU.AND P2, PT, |R11|.reuse, 1.469367938527859385e-39, PT ;  /* 0x001000000b00780b */ /* 0x040fe20003f4e200 */
[----:B------:R-:W-:Y:S01]  /*5500*/  IMAD.MOV.U32 R19, RZ, RZ, 0x1ca00000 ;  /* 0x1ca00000ff137424 */ /* 0x000fe200078e00ff */
[----:B------:R-:W-:Y:S01]  /*5510*/  LOP3.LUT R18, R11, 0x7ff00000, RZ, 0xc0, !PT ;  /* 0x7ff000000b127812 */ /* 0x000fe200078ec0ff */
[----:B------:R-:W-:Y:S01]  /*5520*/  BSSY.RECONVERGENT B2, `(.L_x_9931) ;  /* 0x000007a000027945 */ /* 0x000fe20003800200 */
[C---:B------:R-:W-:Y:S02]  /*5530*/  LOP3.LUT R21, R9.reuse, 0x7ff00000, RZ, 0xc0, !PT ;  /* 0x7ff0000009157812 */ /* 0x040fe400078ec0ff */
[C---:B------:R-:W-:Y:S01]  /*5540*/  FSETP.GEU.AND P0, PT, |R9|.reuse, 1.469367938527859385e-39, PT ;  /* 0x001000000900780b */ /* 0x040fe20003f0e200 */
[----:B------:R-:W-:Y:S01]  /*5550*/  IMAD.MOV.U32 R22, RZ, RZ, R18 ;  /* 0x000000ffff167224 */ /* 0x000fe200078e0012 */
[----:B------:R-:W-:Y:S02]  /*5560*/  ISETP.GE.U32.AND P1, PT, R18, R21, PT ;  /* 0x000000151200720c */ /* 0x000fe40003f26070 */
[----:B------:R-:W-:-:S02]  /*5570*/  LOP3.LUT R6, R9, 0x800fffff, RZ, 0xc0, !PT ;  /* 0x800fffff09067812 */ /* 0x000fc400078ec0ff */
[----:B------:R-:W-:Y:S02]  /*5580*/  MOV R2, R10 ;  /* 0x0000000a00027202 */ /* 0x000fe40000000f00 */
[----:B------:R-:W-:Y:S02]  /*5590*/  @!P2 LOP3.LUT R3, R9, 0x7ff00000, RZ, 0xc0, !PT ;  /* 0x7ff000000903a812 */ /* 0x000fe400078ec0ff */
[----:B------:R-:W-:Y:S02]  /*55a0*/  LOP3.LUT R7, R6, 0x3ff00000, RZ, 0xfc, !PT ;  /* 0x3ff0000006077812 */ /* 0x000fe400078efcff */
[----:B------:R-:W-:Y:S02]  /*55b0*/  @!P2 ISETP.GE.U32.AND P3, PT, R18, R3, PT ;  /* 0x000000031200a20c */ /* 0x000fe40003f66070 */
[C---:B------:R-:W-:Y:S02]  /*55c0*/  SEL R3, R19.reuse, 0x63400000, !P1 ;  /* 0x6340000013037807 */ /* 0x040fe40004800000 */
[----:B------:R-:W-:-:S02]  /*55d0*/  @!P2 SEL R17, R19, 0x63400000, !P3 ;  /* 0x634000001311a807 */ /* 0x000fc40005800000 */
[----:B------:R-:W-:Y:S02]  /*55e0*/  MOV R6, R8 ;  /* 0x0000000800067202 */ /* 0x000fe40000000f00 */
[--C-:B------:R-:W-:Y:S02]  /*55f0*/  @!P2 LOP3.LUT R17, R17, 0x80000000, R11.reuse, 0xf8, !PT ;  /* 0x800000001111a812 */ /* 0x100fe400078ef80b */
[----:B------:R-:W-:Y:S02]  /*5600*/  LOP3.LUT R3, R3, 0x800fffff, R11, 0xf8, !PT ;  /* 0x800fffff03037812 */ /* 0x000fe400078ef80b */
[----:B------:R-:W-:Y:S01]  /*5610*/  @!P2 LOP3.LUT R17, R17, 0x100000, RZ, 0xfc, !PT ;  /* 0x001000001111a812 */ /* 0x000fe200078efcff */
[----:B------:R-:W0:Y:S01]  /*5620*/  @!P0 DMUL R6, R8, 8.98846567431157953865e+307 ;  /* 0x7fe0000008068828 */ /* 0x000e220000000000 */
[----:B------:R-:W-:Y:S01]  /*5630*/  @!P2 MOV R16, RZ ;  /* 0x000000ff0010a202 */ /* 0x000fe20000000f00 */
[----:B0-----:R-:W0:Y:S01]  /*5640*/  MUFU.RCP64H R13, R7 ;  /* 0x00000007000d7308 */ /* 0x001e220000001800 */
[----:B------:R-:W-:-:S02]  /*5650*/  @!P0 LOP3.LUT R21, R7, 0x7ff00000, RZ, 0xc0, !PT ;  /* 0x7ff0000007158812 */ /* 0x000fc400078ec0ff */
[----:B------:R-:W-:Y:S02]  /*5660*/  MOV R12, 0x1 ;  /* 0x00000001000c7802 */ /* 0x000fe40000000f00 */
[----:B------:R-:W-:-:S15]  /*5670*/  IADD3 R25, PT, PT, R21, -0x1, RZ ;  /* 0xffffffff15197810 */ /* 0x000fde0007ffe0ff */
[----:B------:R-:W-:-:S15]  /*5680*/  NOP ;  /* 0x0000000000007918 */ /* 0x000fde0000000000 */
[----:B------:R-:W-:-:S15]  /*5690*/  NOP ;  /* 0x0000000000007918 */ /* 0x000fde0000000000 */
[----:B------:R-:W-:-:S12]  /*56a0*/  NOP ;  /* 0x0000000000007918 */ /* 0x000fd80000000000 */
        /* <DEDUP_REMOVED lines=50> */
[----:B------:R-:W-:Y:S01]  /*59d0*/  IMAD.IADD R14, R10, 0x1, -R19 ;  /* 0x000000010a0e7824 */ /* 0x000fe200078e0a13 */
[----:B------:R-:W-:-:S04]  /*59e0*/  MOV R10, RZ ;  /* 0x000000ff000a7202 */ /* 0x000fc80000000f00 */
        /* <DEDUP_REMOVED lines=10> */
[----:B------:R-:W-:Y:S01]  /*5a90*/  IADD3 R3, PT, PT, -R14, RZ, RZ ;  /* 0x000000ff0e037210 */ /* 0x000fe20007ffe1ff */
[----:B------:R-:W0:Y:S01]  /*5aa0*/  DMUL.RP R10, R16, R10 ;  /* 0x0000000a100a7228 */ /* 0x000e220000008000 */
[----:B------:R-:W-:Y:S02]  /*5ab0*/  MOV R2, RZ ;  /* 0x000000ff00027202 */ /* 0x000fe40000000f00 */
[----:B0-----:R-:W-:-:S15]  /*5ac0*/  LOP3.LUT R9, R11, R9, RZ, 0x3c, !PT ;  /* 0x000000090b097212 */ /* 0x001fde00078e3cff */
[----:B------:R-:W-:-:S15]  /*5ad0*/  NOP ;  /* 0x0000000000007918 */ /* 0x000fde0000000000 */
[----:B------:R-:W-:-:S15]  /*5ae0*/  NOP ;  /* 0x0000000000007918 */ /* 0x000fde0000000000 */
[----:B------:R-:W-:-:S15]  /*5af0*/  NOP ;  /* 0x0000000000007918 */ /* 0x000fde0000000000 */
[----:B------:R-:W-:-:S01]  /*5b00*/  NOP ;  /* 0x0000000000007918 */ /* 0x000fc20000000000 */
[----:B------:R-:W0:Y:S02]  /*5b10*/  DFMA R2, R12, -R2, R16 ;  /* 0x800000020c02722b */ /* 0x000e240000000010 */
[----:B0-----:R-:W-:-:S04]  /*5b20*/  IADD3 R2, PT, PT, -R14, -0x43300000, RZ ;  /* 0xbcd000000e027810 */ /* 0x001fc80007ffe1ff */
[----:B------:R-:W-:-:S04]  /*5b30*/  FSETP.NEU.AND P0, PT, |R3|, R2, PT ;  /* 0x000000020300720b */ /* 0x000fc80003f0d200 */
[----:B------:R-:W-:Y:S02]  /*5b40*/  FSEL R12, R10, R12, !P0 ;  /* 0x0000000c0a0c7208 */ /* 0x000fe40004000000 */
[----:B------:R-:W-:Y:S01]  /*5b50*/  FSEL R13, R9, R13, !P0 ;  /* 0x0000000d090d7208 */ /* 0x000fe20004000000 */
[----:B------:R-:W-:Y:S06]  /*5b60*/  BRA `(.L_x_9933) ;  /* 0x0000000000547947 */ /* 0x000fec0003800000 */
.L_x_9932:
[----:B------:R-:W0:Y:S02]  /*5b70*/  DSETP.NAN.AND P0, PT, R10, R10, PT ;  /* 0x0000000a0a00722a */ /* 0x000e240003f08000 */
[----:B0-----:R-:W-:Y:S05]  /*5b80*/  @P0 BRA `(.L_x_9934) ;  /* 0x0000000000440947 */ /* 0x001fea0003800000 */
[----:B------:R-:W0:Y:S02]  /*5b90*/  DSETP.NAN.AND P0, PT, R8, R8, PT ;  /* 0x000000080800722a */ /* 0x000e240003f08000 */
[----:B0-----:R-:W-:Y:S05]  /*5ba0*/  @P0 BRA `(.L_x_9935) ;  /* 0x0000000000300947 */ /* 0x001fea0003800000 */
[----:B------:R-:W-:Y:S01]  /*5bb0*/  ISETP.NE.AND P0, PT, R22, R21, PT ;  /* 0x000000151600720c */ /* 0x000fe20003f05270 */
[----:B------:R-:W-:Y:S01]  /*5bc0*/  IMAD.MOV.U32 R12, RZ, RZ, 0x0 ;  /* 0x00000000ff0c7424 */ /* 0x000fe200078e00ff */
        /* <DEDUP_REMOVED lines=10> */
.L_x_9935:
[----:B------:R-:W-:Y:S02]  /*5c70*/  LOP3.LUT R13, R9, 0x80000, RZ, 0xfc, !PT ;  /* 0x00080000090d7812 */ /* 0x000fe400078efcff */
[----:B------:R-:W-:Y:S01]  /*5c80*/  MOV R12, R8 ;  /* 0x00000008000c7202 */ /* 0x000fe20000000f00 */
[----:B------:R-:W-:Y:S06]  /*5c90*/  BRA `(.L_x_9933) ;  /* 0x0000000000087947 */ /* 0x000fec0003800000 */
.L_x_9934:
[----:B------:R-:W-:Y:S01]  /*5ca0*/  LOP3.LUT R13, R11, 0x80000, RZ, 0xfc, !PT ;  /* 0x000800000b0d7812 */ /* 0x000fe200078efcff */
[----:B------:R-:W-:-:S07]  /*5cb0*/  IMAD.MOV.U32 R12, RZ, RZ, R10 ;  /* 0x000000ffff0c7224 */ /* 0x000fce00078e000a */
.L_x_9933:
[----:B------:R-:W-:Y:S05]  /*5cc0*/  BSYNC.RECONVERGENT B2 ;  /* 0x0000000000027941 */ /* 0x000fea0003800200 */
.L_x_9931:
[----:B------:R-:W-:Y:S01]  /*5cd0*/  MOV R2, R0 ;  /* 0x0000000000027202 */ /* 0x000fe20000000f00 */
[----:B------:R-:W-:-:S04]  /*5ce0*/  HFMA2 R3, -RZ, RZ, 0, 0 ;  /* 0x00000000ff037431 */ /* 0x000fc800000001ff */
[----:B------:R-:W-:Y:S05]  /*5cf0*/  RET.REL.NODEC R2 `(_ZN2at6native18elementwise_kernelILi128ELi2EZNS0_22gpu_kernel_impl_nocastIZZZNS0_61_GLOBAL__N__132982cb_23_ActivationSiluKernel_cu_1520ed90_293311silu_kernelERNS_18TensorIteratorBaseEENKUlvE_clEvENKUlvE_clEvEUldE_EEvS5_RKT_EUliE_EEviT1_) ;  /* 0xffffffa002c07950 */ /* 0x000fea0003c3ffff */
.L_x_9936:
        /* <DEDUP_REMOVED lines=16> */
.L_x_10148:


//--------------------- .text._ZN2at6native27unrolled_elementwise_kernelIZZZNS0_61_GLOBAL__N__132982cb_23_ActivationSiluKernel_cu_1520ed90_293311silu_kernelERNS_18TensorIteratorBaseEENKUlvE_clEvENKUlvE_clEvEUldE_St5arrayIPcLm2EELi4E23TrivialOffsetCalculatorILi1EjESC_NS0_6memory15LoadWithoutCastENSD_16StoreWithoutCastEEEviT_T0_T2_T3_T4_T5_ --------------------------
	.section	.text._ZN2at6native27unrolled_elementwise_kernelIZZZNS0_61_GLOBAL__N__132982cb_23_ActivationSiluKernel_cu_1520ed90_293311silu_kernelERNS_18TensorIteratorBaseEENKUlvE_clEvENKUlvE_clEvEUldE_St5arrayIPcLm2EELi4E23TrivialOffsetCalculatorILi1EjESC_NS0_6memory15LoadWithoutCastENSD_16StoreWithoutCastEEEviT_T0_T2_T3_T4_T5_,"ax",@progbits
	.align	128
        .global         _ZN2at6native27unrolled_elementwise_kernelIZZZNS0_61_GLOBAL__N__132982cb_23_ActivationSiluKernel_cu_1520ed90_293311silu_kernelERNS_18TensorIteratorBaseEENKUlvE_clEvENKUlvE_clEvEUldE_St5arrayIPcLm2EELi4E23TrivialOffsetCalculatorILi1EjESC_NS0_6memory15LoadWithoutCastENSD_16StoreWithoutCastEEEviT_T0_T2_T3_T4_T5_
        .type           _ZN2at6native27unrolled_elementwise_kernelIZZZNS0_61_GLOBAL__N__132982cb_23_ActivationSiluKernel_cu_1520ed90_293311silu_kernelERNS_18TensorIteratorBaseEENKUlvE_clEvENKUlvE_clEvEUldE_St5arrayIPcLm2EELi4E23TrivialOffsetCalculatorILi1EjESC_NS0_6memory15LoadWithoutCastENSD_16StoreWithoutCastEEEviT_T0_T2_T3_T4_T5_,@function
        .size           _ZN2at6native27unrolled_elementwise_kernelIZZZNS0_61_GLOBAL__N__132982cb_23_ActivationSiluKernel_cu_1520ed90_293311silu_kernelERNS_18TensorIteratorBaseEENKUlvE_clEvENKUlvE_clEvEUldE_St5arrayIPcLm2EELi4E23TrivialOffsetCalculatorILi1EjESC_NS0_6memory15LoadWithoutCastENSD_16StoreWithoutCastEEEviT_T0_T2_T3_T4_T5_,(.L_x_10149 - _ZN2at6native27unrolled_elementwise_kernelIZZZNS0_61_GLOBAL__N__132982cb_23_ActivationSiluKernel_cu_1520ed90_293311silu_kernelERNS_18TensorIteratorBaseEENKUlvE_clEvENKUlvE_clEvEUldE_St5arrayIPcLm2EELi4E23TrivialOffsetCalculatorILi1EjESC_NS0_6memory15LoadWithoutCastENSD_16StoreWithoutCastEEEviT_T0_T2_T3_T4_T5_)
        .other          _ZN2at6native27unrolled_elementwise_kernelIZZZNS0_61_GLOBAL__N__132982cb_23_ActivationSiluKernel_cu_1520ed90_293311silu_kernelERNS_18TensorIteratorBaseEENKUlvE_clEvENKUlvE_clEvEUldE_St5arrayIPcLm2EELi4E23TrivialOffsetCalculatorILi1EjESC_NS0_6memory15LoadWithoutCastENSD_16StoreWithoutCastEEEviT_T0_T2_T3_T4_T5_,@"STO_CUDA_ENTRY STV_DEFAULT"
_ZN2at6native27unrolled_elementwise_kernelIZZZNS0_61_GLOBAL__N__132982cb_23_ActivationSiluKernel_cu_1520ed90_293311silu_kernelERNS_18TensorIteratorBaseEENKUlvE_clEvENKUlvE_clEvEUldE_St5arrayIPcLm2EELi4E23TrivialOffsetCalculatorILi1EjESC_NS0_6memory15LoadWithoutCastENSD_16StoreWithoutCastEEEviT_T0_T2_T3_T4_T5_:
.text._ZN2at6native27unrolled_elementwise_kernelIZZZNS0_61_GLOBAL__N__132982cb_23_ActivationSiluKernel_cu_1520ed90_293311silu_kernelERNS_18TensorIteratorBaseEENKUlvE_clEvENKUlvE_clEvEUldE_St5arrayIPcLm2EELi4E23TrivialOffsetCalculatorILi1EjESC_NS0_6memory15LoadWithoutCastENSD_16StoreWithoutCastEEEviT_T0_T2_T3_T4_T5_:
[----:B------:R-:W-:Y:S01]  /*0000*/  LDC R1, c[0x0][0x37c] ;  /* 0x0000df00ff017b82 */ /* 0x000fe20000000800 */
[----:B------:R-:W0:Y:S07]  /*0010*/  S2R R8, SR_CTAID.X ;  /* 0x0000000000087919 */ /* 0x000e2e0000002500 */
[----:B------:R-:W0:Y:S01]  /*0020*/  LDC R9, c[0x0][0x380] ;  /* 0x0000e000ff097b82 */ /* 0x000e220000000800 */
[----:B------:R-:W1:Y:S01]  /*0030*/  LDCU.64 UR4, c[0x0][0x358] ;  /* 0x00006b00ff0477ac */ /* 0x000e620008000a00 */
[----:B------:R-:W-:Y:S01]  /*0040*/  CS2R R16, SRZ ;  /* 0x0000000000107805 */ /* 0x000fe2000001ff00 */
[----:B------:R-:W2:Y:S01]  /*0050*/  S2R R0, SR_TID.X ;  /* 0x0000000000007919 */ /* 0x000ea20000002100 */
[----:B0-----:R-:W-:-:S02]  /*0060*/  IMAD R9, R8, -0x200, R9 ;  /* 0xfffffe0008097824 */ /* 0x001fc400078e0209 */
[----:B--2---:R-:W-:-:S03]  /*0070*/  IMAD.MOV.U32 R10, RZ, RZ, R0 ;  /* 0x000000ffff0a7224 */ /* 0x004fc600078e0000 */
[----:B------:R-:W-:-:S13]  /*0080*/  ISETP.GE.AND P0, PT, R0, R9, PT ;  /* 0x000000090000720c */ /* 0x000fda0003f06270 */
[----:B------:R-:W-:Y:S01]  /*0090*/  @!P0 VIADD R0, R10, 0x80 ;  /* 0x000000800a008836 */ /* 0x000fe20000000000 */
[----:B------:R-:W0:Y:S01]  /*00a0*/  @!P0 LDC.64 R2, c[0x0][0x390] ;  /* 0x0000e400ff028b82 */ /* 0x000e220000000a00 */
[----:B------:R-:W-:-:S03]  /*00b0*/  @!P0 IMAD R7, R8, 0x200, R10 ;  /* 0x0000020008078824 */ /* 0x000fc600078e020a */
[----:B------:R-:W-:-:S13]  /*00c0*/  ISETP.GE.AND P1, PT, R0, R9, PT ;  /* 0x000000090000720c */ /* 0x000fda0003f26270 */
[----:B------:R-:W-:Y:S01]  /*00d0*/  @!P1 IMAD R11, R8, 0x200, R0 ;  /* 0x00000200080b9824 */ /* 0x000fe200078e0200 */
[----:B------:R-:W2:Y:S01]  /*00e0*/  @!P1 LDC.64 R12, c[0x0][0x390] ;  /* 0x0000e400ff0c9b82 */ /* 0x000ea20000000a00 */
[----:B------:R-:W-:-:S05]  /*00f0*/  @!P1 VIADD R0, R0, 0x80 ;  /* 0x0000008000009836 */ /* 0x000fca0000000000 */
[----:B------:R-:W-:Y:S01]  /*0100*/  ISETP.GE.AND P3, PT, R0, R9, PT ;  /* 0x000000090000720c */ /* 0x000fe20003f66270 */
[----:B0-----:R-:W-:Y:S01]  /*0110*/  @!P0 IMAD.WIDE.U32 R2, R7, 0x8, R2 ;  /* 0x0000000807028825 */ /* 0x001fe200078e0002 */
[----:B------:R-:W-:-:S11]  /*0120*/  CS2R R6, SRZ ;  /* 0x0000000000067805 */ /* 0x000fd6000001ff00 */
[----:B------:R-:W-:Y:S01]  /*0130*/  @!P3 IMAD R21, R8, 0x200, R0 ;  /* 0x000002000815b824 */ /* 0x000fe200078e0200 */
[----:B------:R-:W0:Y:S01]  /*0140*/  @!P3 LDC.64 R4, c[0x0][0x390] ;  /* 0x0000e400ff04bb82 */ /* 0x000e220000000a00 */
[----:B------:R-:W-:Y:S02]  /*0150*/  @!P3 VIADD R0, R0, 0x80 ;  /* 0x000000800000b836 */ /* 0x000fe40000000000 */
[----:B--2---:R-:W-:-:S03]  /*0160*/  @!P1 IMAD.WIDE.U32 R12, R11, 0x8, R12 ;  /* 0x000000080b0c9825 */ /* 0x004fc600078e000c */
[----:B------:R-:W-:Y:S02]  /*0170*/  ISETP.GE.AND P2, PT, R0, R9, PT ;  /* 0x000000090000720c */ /* 0x000fe40003f46270 */
[----:B-1----:R1:W5:Y:S11]  /*0180*/  @!P1 LDG.E.64 R6, desc[UR4][R12.64] ;  /* 0x000000040c069981 */ /* 0x002376000c1e1b00 */
[----:B------:R-:W2:Y:S01]  /*0190*/  @!P2 LDC.64 R18, c[0x0][0x390] ;  /* 0x0000e400ff12ab82 */ /* 0x000ea20000000a00 */
[----:B------:R-:W-:Y:S01]  /*01a0*/  @!P2 LEA R15, R8, R0, 0x9 ;  /* 0x00000000080fa211 */ /* 0x000fe200078e48ff */
[----:B0-----:R-:W-:Y:S01]  /*01b0*/  @!P3 IMAD.WIDE.U32 R20, R21, 0x8, R4 ;  /* 0x000000081514b825 */ /* 0x001fe200078e0004 */
[----:B------:R-:W-:-:S06]  /*01c0*/  CS2R R4, SRZ ;  /* 0x0000000000047805 */ /* 0x000fcc000001ff00 */
[----:B------:R1:W5:Y:S01]  /*01d0*/  @!P0 LDG.E.64 R4, desc[UR4][R2.64] ;  /* 0x0000000402048981 */ /* 0x000362000c1e1b00 */
[----:B--2---:R-:W-:Y:S01]  /*01e0*/  @!P2 IMAD.WIDE.U32 R18, R15, 0x8, R18 ;  /* 0x000000080f12a825 */ /* 0x004fe200078e0012 */
[----:B------:R-:W-:-:S04]  /*01f0*/  CS2R R14, SRZ ;  /* 0x00000000000e7805 */ /* 0x000fc8000001ff00 */
[----:B------:R1:W5:Y:S04]  /*0200*/  @!P2 LDG.E.64 R16, desc[UR4][R18.64] ;  /* 0x000000041210a981 */ /* 0x000368000c1e1b00 */
[----:B------:R1:W5:Y:S01]  /*0210*/  @!P3 LDG.E.64 R14, desc[UR4][R20.64] ;  /* 0x00000004140eb981 */ /* 0x000362000c1e1b00 */
[----:B------:R-:W-:Y:S01]  /*0220*/  ISETP.GE.AND P0, PT, R10, R9, PT ;  /* 0x000000090a00720c */ /* 0x000fe20003f06270 */
[----:B------:R-:W-:-:S12]  /*0230*/  BSSY.RECONVERGENT B0, `(.L_x_9937) ;  /* 0x00000b6000007945 */ /* 0x000fd80003800200 */
[----:B-1----:R-:W-:Y:S05]  /*0240*/  @P0 BRA `(.L_x_9938) ;  /* 0x0000000800d00947 */ /* 0x002fea0003800000 */
        /* <DEDUP_REMOVED lines=124> */
.L_x_9940:
[----:B------:R-:W-:Y:S05]  /*0a10*/  BSYNC.RECONVERGENT B1 ;  /* 0x0000000000017941 */ /* 0x000fea0003800200 */
.L_x_9939:
        /* <DEDUP_REMOVED lines=52> */
[----:B------:R-:W-:Y:S05]  /*0d60*/  CALL.REL.NOINC `($__internal_21_$__cuda_sm20_div_rn_f64_full) ;  /* 0x00000024003c7944 */ /* 0x000fea0003c00000 */
[----:B------:R-:W-:Y:S02]  /*0d70*/  IMAD.MOV.U32 R2, RZ, RZ, R26 ;  /* 0x000000ffff027224 */ /* 0x000fe400078e001a */
[----:B------:R-:W-:-:S07]  /*0d80*/  IMAD.MOV.U32 R3, RZ, RZ, R27 ;  /* 0x000000ffff037224 */ /* 0x000fce00078e001b */
.L_x_9938:
[----:B------:R-:W-:Y:S05]  /*0d90*/  BSYNC.RECONVERGENT B0 ;  /* 0x0000000000007941 */ /* 0x000fea0003800200 */
.L_x_9937:
[----:B------:R-:W-:Y:S01]  /*0da0*/  VIADD R12, R10, 0x80 ;  /* 0x000000800a0c7836 */ /* 0x000fe20000000000 */
[----:B------:R-:W-:Y:S04]  /*0db0*/  BSSY.RECONVERGENT B0, `(.L_x_9941) ;  /* 0x00000b7000007945 */ /* 0x000fe80003800200 */
[----:B------:R-:W-:-:S13]  /*0dc0*/  ISETP.GE.AND P0, PT, R12, R9, PT ;  /* 0x000000090c00720c */ /* 0x000fda0003f06270 */
[----:B------:R-:W-:Y:S05]  /*0dd0*/  @P0 BRA `(.L_x_9942) ;  /* 0x0000000800d00947 */ /* 0x000fea0003800000 */
[----:B-----5:R-:W-:Y:S01]  /*0de0*/  IMAD.MOV.U32 R4, RZ, RZ, 0x652b82fe ;  /* 0x652b82feff047424 */ /* 0x020fe200078e00ff */
[----:B------:R-:W-:Y:S01]  /*0df0*/  MOV R5, 0x3ff71547 ;  /* 0x3ff7154700057802 */ /* 0x000fe20000000f00 */
        /* <DEDUP_REMOVED lines=122> */
.L_x_9944:
[----:B------:R-:W-:Y:S05]  /*15a0*/  BSYNC.RECONVERGENT B1 ;  /* 0x0000000000017941 */ /* 0x000fea0003800200 */
.L_x_9943:
        /* <DEDUP_REMOVED lines=55> */
.L_x_9942:
[----:B------:R-:W-:Y:S05]  /*1920*/  BSYNC.RECONVERGENT B0 ;  /* 0x0000000000007941 */ /* 0x000fea0003800200 */
.L_x_9941:
[----:B------:R-:W-:Y:S01]  /*1930*/  VIADD R0, R10, 0x100 ;  /* 0x000001000a007836 */ /* 0x000fe20000000000 */
[----:B------:R-:W-:Y:S04]  /*1940*/  BSSY.RECONVERGENT B0, `(.L_x_9945) ;  /* 0x00000b7000007945 */ /* 0x000fe80003800200 */
[----:B------:R-:W-:-:S13]  /*1950*/  ISETP.GE.AND P0, PT, R0, R9, PT ;  /* 0x000000090000720c */ /* 0x000fda0003f06270 */
[----:B------:R-:W-:Y:S05]  /*1960*/  @P0 BRA `(.L_x_9946) ;  /* 0x0000000800d00947 */ /* 0x000fea0003800000 */
[----:B-----5:R-:W-:Y:S01]  /*1970*/  IMAD.MOV.U32 R6, RZ, RZ, 0x652b82fe ;  /* 0x652b82feff067424 */ /* 0x020fe200078e00ff */
        /* <DEDUP_REMOVED lines=123> */
.L_x_9948:
[----:B------:R-:W-:Y:S05]  /*2130*/  BSYNC.RECONVERGENT B1 ;  /* 0x0000000000017941 */ /* 0x000fea0003800200 */
.L_x_9947:
        /* <DEDUP_REMOVED lines=52> */
[----:B------:R-:W-:Y:S05]  /*2480*/  CALL.REL.NOINC `($__internal_21_$__cuda_sm20_div_rn_f64_full) ;  /* 0x0000000c00747944 */ /* 0x000fea0003c00000 */
[----:B------:R-:W-:Y:S01]  /*2490*/  IMAD.MOV.U32 R6, RZ, RZ, R26 ;  /* 0x000000ffff067224 */ /* 0x000fe200078e001a */
[----:B------:R-:W-:-:S07]  /*24a0*/  MOV R7, R27 ;  /* 0x0000001b00077202 */ /* 0x000fce0000000f00 */
.L_x_9946:
[----:B------:R-:W-:Y:S05]  /*24b0*/  BSYNC.RECONVERGENT B0 ;  /* 0x0000000000007941 */ /* 0x000fea0003800200 */
.L_x_9945:
        /* <DEDUP_REMOVED lines=128> */
.L_x_9952:
[----:B------:R-:W-:Y:S05]  /*2cc0*/  BSYNC.RECONVERGENT B1 ;  /* 0x0000000000017941 */ /* 0x000fea0003800200 */
.L_x_9951:
        /* <DEDUP_REMOVED lines=52> */
[----:B------:R-:W-:Y:S05]  /*3010*/  CALL.REL.NOINC `($__internal_21_$__cuda_sm20_div_rn_f64_full) ;  /* 0x0000000000907944 */ /* 0x000fea0003c00000 */
[----:B------:R-:W-:Y:S02]  /*3020*/  IMAD.MOV.U32 R14, RZ, RZ, R26 ;  /* 0x000000ffff0e7224 */ /* 0x000fe400078e001a */
[----:B------:R-:W-:-:S07]  /*3030*/  IMAD.MOV.U32 R15, RZ, RZ, R27 ;  /* 0x000000ffff0f7224 */ /* 0x000fce00078e001b */
.L_x_9950:
[----:B------:R-:W-:Y:S05]  /*3040*/  BSYNC.RECONVERGENT B0 ;  /* 0x0000000000007941 */ /* 0x000fea0003800200 */
.L_x_9949:
[----:B------:R-:W-:Y:S01]  /*3050*/  ISETP.GE.AND P0, PT, R10, R9, PT ;  /* 0x000000090a00720c */ /* 0x000fe20003f06270 */
[----:B------:R-:W-:Y:S04]  /*3060*/  BSSY.RECONVERGENT B0, `(.L_x_9953) ;  /* 0x0000017000007945 */ /* 0x000fe80003800200 */
[----:B------:R-:W-:Y:S08]  /*3070*/  BSSY.RELIABLE B1, `(.L_x_9954) ;  /* 0x000000f000017945 */ /* 0x000ff00003800100 */
[----:B------:R-:W-:Y:S05]  /*3080*/  @P0 BRA `(.L_x_9955) ;  /* 0x0000000000340947 */ /* 0x000fea0003800000 */
[----:B-----5:R-:W0:Y:S01]  /*3090*/  LDC.64 R16, c[0x0][0x388] ;  /* 0x0000e200ff107b82 */ /* 0x020e220000000a00 */
[----:B------:R-:W-:Y:S01]  /*30a0*/  LEA R11, R8, R10, 0x9 ;  /* 0x0000000a080b7211 */ /* 0x000fe200078e48ff */
[----:B------:R-:W-:-:S05]  /*30b0*/  IMAD.MOV.U32 R10, RZ, RZ, R12 ;  /* 0x000000ffff0a7224 */ /* 0x000fca00078e000c */
[----:B------:R-:W-:-:S13]  /*30c0*/  ISETP.GE.AND P0, PT, R10, R9, PT ;  /* 0x000000090a00720c */ /* 0x000fda0003f06270 */
[----:B------:R-:W-:Y:S05]  /*30d0*/  @P0 BREAK.RELIABLE B1 ;  /* 0x0000000000010942 */ /* 0x000fea0003800100 */
[----:B0-----:R-:W-:-:S05]  /*30e0*/  IMAD.WIDE.U32 R16, R11, 0x8, R16 ;  /* 0x000000080b107825 */ /* 0x001fca00078e0010 */
[----:B------:R0:W-:Y:S01]  /*30f0*/  STG.E.64 desc[UR4][R16.64], R2 ;  /* 0x0000000210007986 */ /* 0x0001e2000c101b04 */
[----:B------:R-:W-:Y:S05]  /*3100*/  @P0 BRA `(.L_x_9956) ;  /* 0x0000000000300947 */ /* 0x000fea0003800000 */
[----:B0-----:R-:W0:Y:S01]  /*3110*/  LDC.64 R2, c[0x0][0x388] ;  /* 0x0000e200ff027b82 */ /* 0x001e220000000a00 */
[----:B------:R-:W-:Y:S02]  /*3120*/  IMAD R11, R8, 0x200, R10 ;  /* 0x00000200080b7824 */ /* 0x000fe400078e020a */
[----:B------:R-:W-:Y:S02]  /*3130*/  VIADD R10, R10, 0x80 ;  /* 0x000000800a0a7836 */ /* 0x000fe40000000000 */
[----:B0-----:R-:W-:-:S05]  /*3140*/  IMAD.WIDE.U32 R2, R11, 0x8, R2 ;  /* 0x000000080b027825 */ /* 0x001fca00078e0002 */
[----:B------:R0:W-:Y:S02]  /*3150*/  STG.E.64 desc[UR4][R2.64], R4 ;  /* 0x0000000402007986 */ /* 0x0001e4000c101b04 */
.L_x_9955:
[----:B------:R-:W-:Y:S05]  /*3160*/  BSYNC.RELIABLE B1 ;  /* 0x0000000000017941 */ /* 0x000fea0003800100 */
.L_x_9954:
[----:B------:R-:W-:-:S13]  /*3170*/  ISETP.GE.AND P0, PT, R10, R9, PT ;  /* 0x000000090a00720c */ /* 0x000fda0003f06270 */
[----:B0-----:R-:W0:Y:S01]  /*3180*/  @!P0 LDC.64 R2, c[0x0][0x388] ;  /* 0x0000e200ff028b82 */ /* 0x001e220000000a00 */
[----:B-----5:R-:W-:Y:S02]  /*3190*/  @!P0 IMAD R5, R8, 0x200, R10 ;  /* 0x0000020008058824 */ /* 0x020fe400078e020a */
[----:B------:R-:W-:Y:S02]  /*31a0*/  @!P0 VIADD R10, R10, 0x80 ;  /* 0x000000800a0a8836 */ /* 0x000fe40000000000 */
[----:B0-----:R-:W-:-:S05]  /*31b0*/  @!P0 IMAD.WIDE.U32 R2, R5, 0x8, R2 ;  /* 0x0000000805028825 */ /* 0x001fca00078e0002 */
[----:B------:R1:W-:Y:S02]  /*31c0*/  @!P0 STG.E.64 desc[UR4][R2.64], R6 ;  /* 0x0000000602008986 */ /* 0x0003e4000c101b04 */
.L_x_9956:
[----:B------:R-:W-:Y:S05]  /*31d0*/  BSYNC.RECONVERGENT B0 ;  /* 0x0000000000007941 */ /* 0x000fea0003800200 */
.L_x_9953:
[----:B------:R-:W-:Y:S05]  /*31e0*/  WARPSYNC.ALL ;  /* 0x0000000000007948 */ /* 0x000fea0003800000 */
[----:B------:R-:W-:-:S13]  /*31f0*/  ISETP.GE.AND P0, PT, R10, R9, PT ;  /* 0x000000090a00720c */ /* 0x000fda0003f06270 */
[----:B------:R-:W-:Y:S05]  /*3200*/  @P0 EXIT ;  /* 0x000000000000094d */ /* 0x000fea0003800000 */
[----:B01----:R-:W0:Y:S01]  /*3210*/  LDC.64 R2, c[0x0][0x388] ;  /* 0x0000e200ff027b82 */ /* 0x003e220000000a00 */
[----:B------:R-:W-:-:S05]  /*3220*/  LEA R5, R8, R10, 0x9 ;  /* 0x0000000a08057211 */ /* 0x000fca00078e48ff */
[----:B0-----:R-:W-:-:S05]  /*3230*/  IMAD.WIDE.U32 R2, R5, 0x8, R2 ;  /* 0x0000000805027825 */ /* 0x001fca00078e0002 */
[----:B------:R-:W-:Y:S01]  /*3240*/  STG.E.64 desc[UR4][R2.64], R14 ;  /* 0x0000000e02007986 */ /* 0x000fe2000c101b04 */
[----:B------:R-:W-:Y:S05]  /*3250*/  EXIT ;  /* 0x000000000000794d */ /* 0x000fea0003800000 */
        .weak           $__internal_21_$__cuda_sm20_div_rn_f64_full
        .type           $__internal_21_$__cuda_sm20_div_rn_f64_full,@function
        .size           $__internal_21_$__cuda_sm20_div_rn_f64_full,(.L_x_10149 - $__internal_21_$__cuda_sm20_div_rn_f64_full)
$__internal_21_$__cuda_sm20_div_rn_f64_full:
[C---:B------:R-:W-:Y:S01]  /*3260*/  FSETP.GEU.AND P2, PT, |R23|.reuse, 1.469367938527859385e-39, PT ;  /* 0x001000001700780b */ /* 0x040fe20003f4e200 */
[----:B------:R-:W-:Y:S01]  /*3270*/  IMAD.MOV.U32 R24, RZ, RZ, R22 ;  /* 0x000000ffff187224 */ /* 0x000fe200078e0016 */
[----:B------:R-:W-:Y:S01]  /*3280*/  LOP3.LUT R32, R23, 0x7ff00000, RZ, 0xc0, !PT ;  /* 0x7ff0000017207812 */ /* 0x000fe200078ec0ff */
[----:B------:R-:W-:Y:S01]  /*3290*/  BSSY.RECONVERGENT B1, `(.L_x_9957) ;  /* 0x000007a000017945 */ /* 0x000fe20003800200 */
[C---:B------:R-:W-:Y:S02]  /*32a0*/  LOP3.LUT R13, R21.reuse, 0x7ff00000, RZ, 0xc0, !PT ;  /* 0x7ff00000150d7812 */ /* 0x040fe400078ec0ff */
[C---:B------:R-:W-:Y:S02]  /*32b0*/  FSETP.GEU.AND P0, PT, |R21|.reuse, 1.469367938527859385e-39, PT ;  /* 0x001000001500780b */ /* 0x040fe40003f0e200 */
[----:B------:R-:W-:Y:S02]  /*32c0*/  ISETP.GE.U32.AND P1, PT, R32, R13, PT ;  /* 0x0000000d2000720c */ /* 0x000fe40003f26070 */
[----:B------:R-:W-:-:S03]  /*32d0*/  LOP3.LUT R18, R21, 0x800fffff, RZ, 0xc0, !PT ;  /* 0x800fffff15127812 */ /* 0x000fc600078ec0ff */
[----:B------:R-:W-:Y:S01]  /*32e0*/  @!P2 LOP3.LUT R11, R21, 0x7ff00000, RZ, 0xc0, !PT ;  /* 0x7ff00000150ba812 */ /* 0x000fe200078ec0ff */
[----:B------:R-:W-:Y:S01]  /*32f0*/  @!P2 IMAD.MOV.U32 R26, RZ, RZ, RZ ;  /* 0x000000ffff1aa224 */ /* 0x000fe200078e00ff */
[----:B------:R-:W-:Y:S01]  /*3300*/  LOP3.LUT R19, R18, 0x3ff00000, RZ, 0xfc, !PT ;  /* 0x3ff0000012137812 */ /* 0x000fe200078efcff */
[----:B------:R-:W-:Y:S01]  /*3310*/  IMAD.MOV.U32 R18, RZ, RZ, R20 ;  /* 0x000000ffff127224 */ /* 0x000fe200078e0014 */
[----:B------:R-:W-:Y:S01]  /*3320*/  @!P2 ISETP.GE.U32.AND P3, PT, R32, R11, PT ;  /* 0x0000000b2000a20c */ /* 0x000fe20003f66070 */
[----:B------:R-:W-:-:S04]  /*3330*/  IMAD.MOV.U32 R11, RZ, RZ, 0x1ca00000 ;  /* 0x1ca00000ff0b7424 */ /* 0x000fc800078e00ff */
[----:B------:R-:W0:Y:S01]  /*3340*/  @!P0 DMUL R18, R20, 8.98846567431157953865e+307 ;  /* 0x7fe0000014128828 */ /* 0x000e220000000000 */
[C---:B------:R-:W-:Y:S02]  /*3350*/  @!P2 SEL R27, R11.reuse, 0x63400000, !P3 ;  /* 0x634000000b1ba807 */ /* 0x040fe40005800000 */
[----:B------:R-:W-:Y:S02]  /*3360*/  SEL R25, R11, 0x63400000, !P1 ;  /* 0x634000000b197807 */ /* 0x000fe40004800000 */
[--C-:B------:R-:W-:Y:S02]  /*3370*/  @!P2 LOP3.LUT R27, R27, 0x80000000, R23.reuse, 0xf8, !PT ;  /* 0x800000001b1ba812 */ /* 0x100fe400078ef817 */
[----:B------:R-:W-:Y:S02]  /*3380*/  LOP3.LUT R25, R25, 0x800fffff, R23, 0xf8, !PT ;  /* 0x800fffff19197812 */ /* 0x000fe400078ef817 */
[----:B------:R-:W-:Y:S02]  /*3390*/  @!P2 LOP3.LUT R27, R27, 0x100000, RZ, 0xfc, !PT ;  /* 0x001000001b1ba812 */ /* 0x000fe400078efcff */
[----:B0-----:R-:W-:-:S15]  /*33a0*/  @!P0 LOP3.LUT R13, R19, 0x7ff00000, RZ, 0xc0, !PT ;  /* 0x7ff00000130d8812 */ /* 0x001fde00078ec0ff */
[----:B------:R-:W-:-:S15]  /*33b0*/  NOP ;  /* 0x0000000000007918 */ /* 0x000fde0000000000 */
[----:B------:R-:W-:-:S15]  /*33c0*/  NOP ;  /* 0x0000000000007918 */ /* 0x000fde0000000000 */
[----:B------:R-:W-:-:S08]  /*33d0*/  NOP ;  /* 0x0000000000007918 */ /* 0x000fd00000000000 */
[----:B------:R-:W0:Y:S02]  /*33e0*/  @!P2 DFMA R24, R24, 2, -R26 ;  /* 0x400000001818a82b */ /* 0x000e24000000081a */
[----:B0-----:R-:W-:Y:S01]  /*33f0*/  @!P2 LOP3.LUT R32, R25, 0x7ff00000, RZ, 0xc0, !PT ;  /* 0x7ff000001920a812 */ /* 0x001fe200078ec0ff */
[----:B------:R-:W0:Y:S01]  /*3400*/  MUFU.RCP64H R27, R19 ;  /* 0x00000013001b7308 */ /* 0x000e220000001800 */
[----:B------:R-:W-:Y:S02]  /*3410*/  IMAD.MOV.U32 R26, RZ, RZ, 0x1 ;  /* 0x00000001ff1a7424 */ /* 0x000fe400078e00ff */
[----:B------:R-:W-:-:S04]  /*3420*/  IADD3 R33, PT, PT, R32, -0x1, RZ ;  /* 0xffffffff20217810 */ /* 0x000fc80007ffe0ff */
[----:B------:R-:W-:Y:S01]  /*3430*/  ISETP.GT.U32.AND P0, PT, R33, 0x7feffffe, PT ;  /* 0x7feffffe2100780c */ /* 0x000fe20003f04070 */
[----:B------:R-:W-:-:S05]  /*3440*/  VIADD R33, R13, 0xffffffff ;  /* 0xffffffff0d217836 */ /* 0x000fca0000000000 */
[----:B------:R-:W-:-:S15]  /*3450*/  ISETP.GT.U32.OR P0, PT, R33, 0x7feffffe, P0 ;  /* 0x7feffffe2100780c */ /* 0x000fde0000704470 */
[----:B------:R-:W-:-:S15]  /*3460*/  NOP ;  /* 0x0000000000007918 */ /* 0x000fde0000000000 */
[----:B------:R-:W-:-:S15]  /*3470*/  NOP ;  /* 0x0000000000007918 */ /* 0x000fde0000000000 */
[----:B------:R-:W-:-:S03]  /*3480*/  NOP ;  /* 0x0000000000007918 */ /* 0x000fc60000000000 */
        /* <DEDUP_REMOVED lines=69> */
.L_x_9958:
        /* <DEDUP_REMOVED lines=16> */
.L_x_9961:
[----:B------:R-:W-:Y:S01]  /*39e0*/  LOP3.LUT R27, R21, 0x80000, RZ, 0xfc, !PT ;  /* 0x00080000151b7812 */ /* 0x000fe200078efcff */
[----:B------:R-:W-:Y:S01]  /*39f0*/  IMAD.MOV.U32 R26, RZ, RZ, R20 ;  /* 0x000000ffff1a7224 */ /* 0x000fe200078e0014 */
[----:B------:R-:W-:Y:S06]  /*3a00*/  BRA `(.L_x_9959) ;  /* 0x0000000000087947 */ /* 0x000fec0003800000 */
.L_x_9960:
[----:B------:R-:W-:Y:S01]  /*3a10*/  LOP3.LUT R27, R23, 0x80000, RZ, 0xfc, !PT ;  /* 0x00080000171b7812 */ /* 0x000fe200078efcff */
[----:B------:R-:W-:-:S07]  /*3a20*/  IMAD.MOV.U32 R26, RZ, RZ, R22 ;  /* 0x000000ffff1a7224 */ /* 0x000fce00078e0016 */
.L_x_9959:
[----:B------:R-:W-:Y:S05]  /*3a30*/  BSYNC.RECONVERGENT B1 ;  /* 0x0000000000017941 */ /* 0x000fea0003800200 */
.L_x_9957:
[----:B------:R-:W-:Y:S02]  /*3a40*/  IMAD.MOV.U32 R18, RZ, RZ, R0 ;  /* 0x000000ffff127224 */ /* 0x000fe400078e0000 */
[----:B------:R-:W-:-:S04]  /*3a50*/  IMAD.MOV.U32 R19, RZ, RZ, 0x0 ;  /* 0x00000000ff137424 */ /* 0x000fc800078e00ff */
[----:B------:R-:W-:Y:S05]  /*3a60*/  RET.REL.NODEC R18 `(_ZN2at6native27unrolled_elementwise_kernelIZZZNS0_61_GLOBAL__N__132982cb_23_ActivationSiluKernel_cu_1520ed90_293311silu_kernelERNS_18TensorIteratorBaseEENKUlvE_clEvENKUlvE_clEvEUldE_St5arrayIPcLm2EELi4E23TrivialOffsetCalculatorILi1EjESC_NS0_6memory15LoadWithoutCastENSD_16StoreWithoutCastEEEviT_T0_T2_T3_T4_T5_) ;  /* 0xffffffc412647950 */ /* 0x000fea0003c3ffff */
.L_x_9962:
        /* <DEDUP_REMOVED lines=9> */
.L_x_10149:


//--------------------- .text._ZN2at6native29vectorized_elementwise_kernelILi2EZZZNS0_61_GLOBAL__N__132982cb_23_ActivationSiluKernel_cu_1520ed90_293311silu_kernelERNS_18TensorIteratorBaseEENKUlvE_clEvENKUlvE_clEvEUldE_St5arrayIPcLm2EEEEviT0_T1_ --------------------------
	.section	.text._ZN2at6native29vectorized_elementwise_kernelILi2EZZZNS0_61_GLOBAL__N__132982cb_23_ActivationSiluKernel_cu_1520ed90_293311silu_kernelERNS_18TensorIteratorBaseEENKUlvE_clEvENKUlvE_clEvEUldE_St5arrayIPcLm2EEEEviT0_T1_,"ax",@progbits
	.align	128
        .global         _ZN2at6native29vectorized_elementwise_kernelILi2EZZZNS0_61_GLOBAL__N__132982cb_23_ActivationSiluKernel_cu_1520ed90_293311silu_kernelERNS_18TensorIteratorBaseEENKUlvE_clEvENKUlvE_clEvEUldE_St5arrayIPcLm2EEEEviT0_T1_
        .type           _ZN2at6native29vectorized_elementwise_kernelILi2EZZZNS0_61_GLOBAL__N__132982cb_23_ActivationSiluKernel_cu_1520ed90_293311silu_kernelERNS_18TensorIteratorBaseEENKUlvE_clEvENKUlvE_clEvEUldE_St5arrayIPcLm2EEEEviT0_T1_,@function
        .size           _ZN2at6native29vectorized_elementwise_kernelILi2EZZZNS0_61_GLOBAL__N__132982cb_23_ActivationSiluKernel_cu_1520ed90_293311silu_kernelERNS_18TensorIteratorBaseEENKUlvE_clEvENKUlvE_clEvEUldE_St5arrayIPcLm2EEEEviT0_T1_,(.L_x_10150 - _ZN2at6native29vectorized_elementwise_kernelILi2EZZZNS0_61_GLOBAL__N__132982cb_23_ActivationSiluKernel_cu_1520ed90_293311silu_kernelERNS_18TensorIteratorBaseEENKUlvE_clEvENKUlvE_clEvEUldE_St5arrayIPcLm2EEEEviT0_T1_)
        .other          _ZN2at6native29vectorized_elementwise_kernelILi2EZZZNS0_61_GLOBAL__N__132982cb_23_ActivationSiluKernel_cu_1520ed90_293311silu_kernelERNS_18TensorIteratorBaseEENKUlvE_clEvENKUlvE_clEvEUldE_St5arrayIPcLm2EEEEviT0_T1_,@"STO_CUDA_ENTRY STV_DEFAULT"
_ZN2at6native29vectorized_elementwise_kernelILi2EZZZNS0_61_GLOBAL__N__132982cb_23_ActivationSiluKernel_cu_1520ed90_293311silu_kernelERNS_18TensorIteratorBaseEENKUlvE_clEvENKUlvE_clEvEUldE_St5arrayIPcLm2EEEEviT0_T1_:
.text._ZN2at6native29vectorized_elementwise_kernelILi2EZZZNS0_61_GLOBAL__N__132982cb_23_ActivationSiluKernel_cu_1520ed90_293311silu_kernelERNS_18TensorIteratorBaseEENKUlvE_clEvENKUlvE_clEvEUldE_St5arrayIPcLm2EEEEviT0_T1_:
[----:B------:R-:W-:Y:S01]  /*0000*/  LDC R1, c[0x0][0x37c] ;  /* 0x0000df00ff017b82 */ /* 0x000fe20000000800 */
[----:B------:R-:W0:Y:S01]  /*0010*/  S2R R0, SR_CTAID.X ;  /* 0x0000000000007919 */ /* 0x000e220000002500 */
[----:B------:R-:W1:Y:S01]  /*0020*/  LDCU UR6, c[0x0][0x380] ;  /* 0x00007000ff0677ac */ /* 0x000e620008000800 */
[----:B------:R-:W2:Y:S01]  /*0030*/  LDCU.64 UR4, c[0x0][0x358] ;  /* 0x00006b00ff0477ac */ /* 0x000ea20008000a00 */
[----:B0-----:R-:W-:-:S05]  /*0040*/  IMAD.SHL.U32 R0, R0, 0x400, RZ ;  /* 0x0000040000007824 */ /* 0x001fca00078e00ff */
[----:B-1----:R-:W-:-:S04]  /*0050*/  IADD3 R28, PT, PT, -R0, UR6, RZ ;  /* 0x00000006001c7c10 */ /* 0x002fc8000fffe1ff */
[----:B------:R-:W-:-:S13]  /*0060*/  ISETP.GT.U32.AND P0, PT, R28, 0x3ff, PT ;  /* 0x000003ff1c00780c */ /* 0x000fda0003f04070 */
[----:B--2---:R-:W-:Y:S05]  /*0070*/  @P0 BRA `(.L_x_9963) ;  /* 0x0000006000cc0947 */ /* 0x004fea0003800000 */
[----:B------:R-:W0:Y:S01]  /*0080*/  S2R R23, SR_TID.X ;  /* 0x0000000000177919 */ /* 0x000e220000002100 */
[----:B------:R-:W-:Y:S02]  /*0090*/  CS2R R20, SRZ ;  /* 0x0000000000147805 */ /* 0x000fe4000001ff00 */
[----:B0-----:R-:W-:Y:S01]  /*00a0*/  ISETP.GE.U32.AND P6, PT, R23, R28, PT ;  /* 0x0000001c1700720c */ /* 0x001fe20003fc6070 */
[----:B------:R-:W-:-:S12]  /*00b0*/  IMAD.MOV.U32 R29, RZ, RZ, R23 ;  /* 0x000000ffff1d7224 */ /* 0x000fd800078e0017 */
[----:B------:R-:W-:Y:S01]  /*00c0*/  @!P6 VIADD R23, R29, 0x80 ;  /* 0x000000801d17e836 */ /* 0x000fe20000000000 */
[----:B------:R-:W0:Y:S01]  /*00d0*/  @!P6 LDC.64 R4, c[0x0][0x390] ;  /* 0x0000e400ff04eb82 */ /* 0x000e220000000a00 */
[----:B------:R-:W-:-:S03]  /*00e0*/  @!P6 IMAD.IADD R3, R0, 0x1, R29 ;  /* 0x000000010003e824 */ /* 0x000fc600078e021d */
[----:B------:R-:W-:-:S13]  /*00f0*/  ISETP.GE.U32.AND P5, PT, R23, R28, PT ;  /* 0x0000001c1700720c */ /* 0x000fda0003fa6070 */
[----:B------:R-:W-:Y:S01]  /*0100*/  @!P5 IMAD.IADD R9, R0, 0x1, R23 ;  /* 0x000000010009d824 */ /* 0x000fe200078e0217 */
[----:B------:R-:W1:Y:S01]  /*0110*/  @!P5 LDC.64 R16, c[0x0][0x390] ;  /* 0x0000e400ff10db82 */ /* 0x000e620000000a00 */
[----:B------:R-:W-:-:S05]  /*0120*/  @!P5 VIADD R23, R23, 0x80 ;  /* 0x000000801717d836 */ /* 0x000fca0000000000 */
[----:B------:R-:W-:Y:S01]  /*0130*/  ISETP.GE.U32.AND P4, PT, R23, R28, PT ;  /* 0x0000001c1700720c */ /* 0x000fe20003f86070 */
[----:B0-----:R-:W-:-:S05]  /*0140*/  @!P6 IMAD.WIDE.U32 R4, R3, 0x8, R4 ;  /* 0x000000080304e825 */ /* 0x001fca00078e0004 */
[----:B------:R0:W5:Y:S07]  /*0150*/  @!P6 LDG.E.64 R20, desc[UR4][R4.64] ;  /* 0x000000040414e981 */ /* 0x00016e000c1e1b00 */
[----:B------:R-:W-:Y:S01]  /*0160*/  @!P4 IADD3 R19, PT, PT, R0, R23, RZ ;  /* 0x000000170013c210 */ /* 0x000fe20007ffe0ff */
[----:B------:R-:W-:Y:S01]  /*0170*/  @!P4 VIADD R23, R23, 0x80 ;  /* 0x000000801717c836 */ /* 0x000fe20000000000 */
[----:B------:R-:W2:Y:S04]  /*0180*/  @!P4 LDC.64 R6, c[0x0][0x390] ;  /* 0x0000e400ff06cb82 */ /* 0x000ea80000000a00 */
[----:B------:R-:W-:-:S13]  /*0190*/  ISETP.GE.U32.AND P3, PT, R23, R28, PT ;  /* 0x0000001c1700720c */ /* 0x000fda0003f66070 */
[----:B------:R-:W-:Y:S01]  /*01a0*/  @!P3 IMAD.IADD R25, R0, 0x1, R23 ;  /* 0x000000010019b824 */ /* 0x000fe200078e0217 */
[----:B------:R-:W0:Y:S01]  /*01b0*/  @!P3 LDC.64 R10, c[0x0][0x390] ;  /* 0x0000e400ff0abb82 */ /* 0x000e220000000a00 */
[----:B------:R-:W-:-:S05]  /*01c0*/  @!P3 VIADD R23, R23, 0x80 ;  /* 0x000000801717b836 */ /* 0x000fca0000000000 */
[----:B------:R-:W-:-:S13]  /*01d0*/  ISETP.GE.U32.AND P2, PT, R23, R28, PT ;  /* 0x0000001c1700720c */ /* 0x000fda0003f46070 */
[----:B------:R-:W-:Y:S01]  /*01e0*/  @!P2 IMAD.IADD R33, R0, 0x1, R23 ;  /* 0x000000010021a824 */ /* 0x000fe200078e0217 */
[----:B------:R-:W3:Y:S01]  /*01f0*/  @!P2 LDC.64 R12, c[0x0][0x390] ;  /* 0x0000e400ff0cab82 */ /* 0x000ee20000000a00 */
[----:B------:R-:W-:-:S05]  /*0200*/  @!P2 VIADD R23, R23, 0x80 ;  /* 0x000000801717a836 */ /* 0x000fca0000000000 */
[----:B------:R-:W-:-:S13]  /*0210*/  ISETP.GE.U32.AND P1, PT, R23, R28, PT ;  /* 0x0000001c1700720c */ /* 0x000fda0003f26070 */
[----:B------:R-:W-:Y:S01]  /*0220*/  @!P1 IADD3 R35, PT, PT, R0, R23, RZ ;  /* 0x0000001700239210 */ /* 0x000fe20007ffe0ff */
[----:B------:R-:W-:Y:S01]  /*0230*/  @!P1 VIADD R23, R23, 0x80 ;  /* 0x0000008017179836 */ /* 0x000fe20000000000 */
[----:B------:R-:W4:Y:S04]  /*0240*/  @!P1 LDC.64 R14, c[0x0][0x390] ;  /* 0x0000e400ff0e9b82 */ /* 0x000f280000000a00 */
[----:B------:R-:W-:-:S13]  /*0250*/  ISETP.GE.U32.AND P0, PT, R23, R28, PT ;  /* 0x0000001c1700720c */ /* 0x000fda0003f06070 */
[----:B------:R-:W-:Y:S01]  /*0260*/  @!P0 IMAD.IADD R37, R0, 0x1, R23 ;  /* 0x0000000100258824 */ /* 0x000fe200078e0217 */
[----:B------:R-:W4:Y:S01]  /*0270*/  @!P0 LDC.64 R26, c[0x0][0x390] ;  /* 0x0000e400ff1a8b82 */ /* 0x000f220000000a00 */
[----:B------:R-:W-:-:S05]  /*0280*/  @!P0 VIADD R23, R23, 0x80 ;  /* 0x0000008017178836 */ /* 0x000fca0000000000 */
[----:B------:R-:W-:-:S13]  /*0290*/  ISETP.GE.U32.AND P6, PT, R23, R28, PT ;  /* 0x0000001c1700720c */ /* 0x000fda0003fc6070 */
[----:B------:R-:W4:Y:S01]  /*02a0*/  @!P6 LDC.64 R2, c[0x0][0x390] ;  /* 0x0000e400ff02eb82 */ /* 0x000f220000000a00 */
[----:B--2---:R-:W-:Y:S01]  /*02b0*/  @!P4 IMAD.WIDE.U32 R18, R19, 0x8, R6 ;  /* 0x000000081312c825 */ /* 0x004fe200078e0006 */
[----:B------:R-:W-:-:S03]  /*02c0*/  CS2R R6, SRZ ;  /* 0x0000000000067805 */ /* 0x000fc6000001ff00 */
[----:B-1----:R-:W-:Y:S01]  /*02d0*/  @!P5 IMAD.WIDE.U32 R16, R9, 0x8, R16 ;  /* 0x000000080910d825 */ /* 0x002fe200078e0010 */
[----:B------:R-:W-:-:S03]  /*02e0*/  CS2R R8, SRZ ;  /* 0x0000000000087805 */ /* 0x000fc6000001ff00 */
[----:B------:R-:W-:Y:S01]  /*02f0*/  @!P6 IMAD.IADD R31, R0, 0x1, R23 ;  /* 0x00000001001fe824 */ /* 0x000fe200078e0217 */
[----:B------:R1:W5:Y:S01]  /*0300*/  @!P5 LDG.E.64 R6, desc[UR4][R16.64] ;  /* 0x000000041006d981 */ /* 0x000362000c1e1b00 */
[----:B0-----:R-:W-:Y:S01]  /*0310*/  @!P3 IMAD.WIDE.U32 R4, R25, 0x8, R10 ;  /* 0x000000081904b825 */ /* 0x001fe200078e000a */
[----:B------:R-:W-:Y:S02]  /*0320*/  CS2R R10, SRZ ;  /* 0x00000000000a7805 */ /* 0x000fe4000001ff00 */
[----:B------:R0:W5:Y:S01]  /*0330*/  @!P4 LDG.E.64 R8, desc[UR4][R18.64] ;  /* 0x000000041208c981 */ /* 0x000162000c1e1b00 */
[----:B---3--:R-:W-:Y:S01]  /*0340*/  @!P2 IMAD.WIDE.U32 R22, R33, 0x8, R12 ;  /* 0x000000082116a825 */ /* 0x008fe200078e000c */
[----:B------:R-:W-:Y:S02]  /*0350*/  CS2R R12, SRZ ;  /* 0x00000000000c7805 */ /* 0x000fe4000001ff00 */
[----:B------:R0:W5:Y:S01]  /*0360*/  @!P3 LDG.E.64 R10, desc[UR4][R4.64] ;  /* 0x00000004040ab981 */ /* 0x000162000c1e1b00 */
[----:B----4-:R-:W-:Y:S01]  /*0370*/  @!P1 IMAD.WIDE.U32 R24, R35, 0x8, R14 ;  /* 0x0000000823189825 */ /* 0x010fe200078e000e */
[----:B------:R-:W-:-:S02]  /*0380*/  CS2R R14, SRZ ;  /* 0x00000000000e7805 */ /* 0x000fc4000001ff00 */
[----:B-1----:R-:W-:Y:S01]  /*0390*/  CS2R R16, SRZ ;  /* 0x0000000000107805 */ /* 0x002fe2000001ff00 */
[----:B------:R0:W5:Y:S01]  /*03a0*/  @!P2 LDG.E.64 R12, desc[UR4][R22.64] ;  /* 0x00000004160ca981 */ /* 0x000162000c1e1b00 */
[----:B------:R-:W-:-:S03]  /*03b0*/  @!P6 IMAD.WIDE.U32 R2, R31, 0x8, R2 ;  /* 0x000000081f02e825 */ /* 0x000fc600078e0002 */
[----:B------:R0:W5:Y:S04]  /*03c0*/  @!P1 LDG.E.64 R14, desc[UR4][R24.64] ;  /* 0x00000004180e9981 */ /* 0x000168000c1e1b00 */
[----:B------:R0:W5:Y:S01]  /*03d0*/  @!P6 LDG.E.64 R16, desc[UR4][R2.64] ;  /* 0x000000040210e981 */ /* 0x000162000c1e1b00 */
[----:B------:R-:W-:Y:S01]  /*03e0*/  CS2R R32, SRZ ;  /* 0x0000000000207805 */ /* 0x000fe2000001ff00 */
[----:B------:R-:W-:-:S05]  /*03f0*/  @!P0 IMAD.WIDE.U32 R26, R37, 0x8, R26 ;  /* 0x00000008251a8825 */ /* 0x000fca00078e001a */
[----:B------:R0:W5:Y:S01]  /*0400*/  @!P0 LDG.E.64 R32, desc[UR4][R26.64] ;  /* 0x000000041a208981 */ /* 0x000162000c1e1b00 */
[----:B------:R-:W-:Y:S01]  /*0410*/  ISETP.GE.U32.AND P0, PT, R29, R28, PT ;  /* 0x0000001c1d00720c */ /* 0x000fe20003f06070 */
[----:B------:R-:W-:-:S12]  /*0420*/  BSSY.RECONVERGENT B1, `(.L_x_9964) ;  /* 0x00000b3000017945 */ /* 0x000fd80003800200 */
[----:B0-----:R-:W-:Y:S05]  /*0430*/  @P0 BRA `(.L_x_9965) ;  /* 0x0000000800c40947 */ /* 0x001fea0003800000 */
[----:B------:R-:W-:Y:S01]  /*0440*/  MOV R2, 0x652b82fe ;  /* 0x652b82fe00027802 */ /* 0x000fe20000000f00 */
[----:B------:R-:W-:Y:S01]  /*0450*/  IMAD.MOV.U32 R3, RZ, RZ, 0x3ff71547 ;  /* 0x3ff71547ff037424 */ /* 0x000fe200078e00ff */
[----:B------:R-:W-:Y:S01]  /*0460*/  UMOV UR6, 0xfefa39ef ;  /* 0xfefa39ef00067882 */ /* 0x000fe20000000000 */
[----:B------:R-:W-:Y:S01]  /*0470*/  UMOV UR7, 0x3fe62e42 ;  /* 0x3fe62e4200077882 */ /* 0x000fe20000000000 */
[----:B-----5:R-:W-:Y:S01]  /*0480*/  DADD R4, -RZ, -R20 ;  /* 0x00000000ff047229 */ /* 0x020fe20000000914 */
[----:B------:R-:W-:-:S15]  /*0490*/  BSSY.RECONVERGENT B0, `(.L_x_9966) ;  /* 0x0000078000007945 */ /* 0x000fde0003800200 */
[----:B------:R-:W-:-:S15]  /*04a0*/  NOP ;  /* 0x0000000000007918 */ /* 0x000fde0000000000 */
[----:B------:R-:W-:-:S15]  /*04b0*/  NOP ;  /* 0x0000000000007918 */ /* 0x000fde0000000000 */
[----:B------:R-:W-:-:S15]  /*04c0*/  NOP ;  /* 0x0000000000007918 */ /* 0x000fde0000000000 */
[----:B------:R-:W-:-:S03]  /*04d0*/  NOP ;  /* 0x0000000000007918 */ /* 0x000fc60000000000 */
        /* <DEDUP_REMOVED lines=91> */
[----:B0-----:R0:W1:Y:S02]  /*0a90*/  DFMA R18, R22, R18, 1 ;  /* 0x3ff000001612742b */ /* 0x0010640000000012 */
[----:B0-----:R-:W-:Y:S01]  /*0aa0*/  IMAD.MOV.U32 R22, RZ, RZ, R5 ;  /* 0x000000ffff167224 */ /* 0x001fe200078e0005 */
[----:B-1----:R-:W-:Y:S01]  /*0ab0*/  MOV R4, R18 ;  /* 0x0000001200047202 */ /* 0x002fe20000000f00 */
[----:B------:R-:W-:-:S03]  /*0ac0*/  IMAD R5, R2, 0x100000, R19 ;  /* 0x0010000002057824 */ /* 0x000fc600078e0213 */
[----:B------:R-:W-:-:S13]  /*0ad0*/  FSETP.GEU.FTZ.AND P0, PT, |R22|, 4.1917929649353027344, PT ;  /* 0x4086232b1600780b */ /* 0x000fda0003f1e200 */
[----:B------:R-:W-:Y:S05]  /*0ae0*/  @!P0 BRA `(.L_x_9967) ;  /* 0x0000000000488947 */ /* 0x000fea0003800000 */
        /* <DEDUP_REMOVED lines=18> */
.L_x_9967:
[----:B------:R-:W-:Y:S05]  /*0c10*/  BSYNC.RECONVERGENT B0 ;  /* 0x0000000000007941 */ /* 0x000fea0003800200 */
.L_x_9966:
        /* <DEDUP_REMOVED lines=47> */
[----:B------:R-:W-:-:S07]  /*0f10*/  MOV R18, 0xf30 ;  /* 0x00000f3000127802 */ /* 0x000fce0000000f00 */
[----:B------:R-:W-:Y:S05]  /*0f20*/  CALL.REL.NOINC `($__internal_22_$__cuda_sm20_div_rn_f64_full) ;  /* 0x000000ac00a07944 */ /* 0x000fea0003c00000 */
[----:B------:R-:W-:Y:S01]  /*0f30*/  MOV R2, R20 ;  /* 0x0000001400027202 */ /* 0x000fe20000000f00 */
[----:B------:R-:W-:-:S07]  /*0f40*/  IMAD.MOV.U32 R3, RZ, RZ, R21 ;  /* 0x000000ffff037224 */ /* 0x000fce00078e0015 */
.L_x_9965:
[----:B------:R-:W-:Y:S05]  /*0f50*/  BSYNC.RECONVERGENT B1 ;  /* 0x0000000000017941 */ /* 0x000fea0003800200 */
.L_x_9964:
        /* <DEDUP_REMOVED lines=106> */
[----:B0-----:R-:W-:Y:S02]  /*1600*/  IMAD.MOV.U32 R22, RZ, RZ, R19 ;  /* 0x000000ffff167224 */ /* 0x001fe400078e0013 */
[----:B-1----:R-:W-:Y:S02]  /*1610*/  IMAD R19, R4, 0x100000, R21 ;  /* 0x0010000004137824 */ /* 0x002fe400078e0215 */
[----:B------:R-:W-:Y:S01]  /*1620*/  IMAD.MOV.U32 R18, RZ, RZ, R20 ;  /* 0x000000ffff127224 */ /* 0x000fe200078e0014 */
        /* <DEDUP_REMOVED lines=20> */
.L_x_9971:
[----:B------:R-:W-:Y:S05]  /*1770*/  BSYNC.RECONVERGENT B0 ;  /* 0x0000000000007941 */ /* 0x000fea0003800200 */
.L_x_9970:
        /* <DEDUP_REMOVED lines=50> */
[----:B------:R-:W-:Y:S05]  /*1aa0*/  CALL.REL.NOINC `($__internal_22_$__cuda_sm20_div_rn_f64_full) ;  /* 0x000000a000c07944 */ /* 0x000fea0003c00000 */
[----:B------:R-:W-:Y:S01]  /*1ab0*/  IMAD.MOV.U32 R4, RZ, RZ, R20 ;  /* 0x000000ffff047224 */ /* 0x000fe200078e0014 */
[----:B------:R-:W-:-:S07]  /*1ac0*/  MOV R5, R21 ;  /* 0x0000001500057202 */ /* 0x000fce0000000f00 */
.L_x_9969:
[----:B------:R-:W-:Y:S05]  /*1ad0*/  BSYNC.RECONVERGENT B1 ;  /* 0x0000000000017941 */ /* 0x000fea0003800200 */
.L_x_9968:
[----:B-----5:R-:W-:Y:S01]  /*1ae0*/  VIADD R7, R29, 0x100 ;  /* 0x000001001d077836 */ /* 0x020fe20000000000 */
[----:B------:R-:W-:Y:S04]  /*1af0*/  BSSY.RECONVERGENT B1, `(.L_x_9972) ;  /* 0x00000b6000017945 */ /* 0x000fe80003800200 */
[----:B------:R-:W-:-:S13]  /*1b00*/  ISETP.GE.U32.AND P0, PT, R7, R28, PT ;  /* 0x0000001c0700720c */ /* 0x000fda0003f06070 */
[----:B------:R-:W-:Y:S05]  /*1b10*/  @P0 BRA `(.L_x_9973) ;  /* 0x0000000800cc0947 */ /* 0x000fea0003800000 */
[----:B------:R-:W-:Y:S01]  /*1b20*/  IMAD.MOV.U32 R6, RZ, RZ, 0x652b82fe ;  /* 0x652b82feff067424 */ /* 0x000fe200078e00ff */
[----:B------:R-:W-:Y:S01]  /*1b30*/  UMOV UR6, 0xfefa39ef ;  /* 0xfefa39ef00067882 */ /* 0x000fe20000000000 */
[----:B------:R-:W-:Y:S01]  /*1b40*/  IMAD.MOV.U32 R7, RZ, RZ, 0x3ff71547 ;  /* 0x3ff71547ff077424 */ /* 0x000fe200078e00ff */
[----:B------:R-:W-:Y:S01]  /*1b50*/  UMOV UR7, 0x3fe62e42 ;  /* 0x3fe62e4200077882 */ /* 0x000fe20000000000 */
[----:B------:R-:W-:Y:S01]  /*1b60*/  DADD R18, -RZ, -R8 ;  /* 0x00000000ff127229 */ /* 0x000fe20000000908 */
        /* <DEDUP_REMOVED lines=120> */
.L_x_9975:
[----:B------:R-:W-:Y:S05]  /*22f0*/  BSYNC.RECONVERGENT B0 ;  /* 0x0000000000007941 */ /* 0x000fea0003800200 */
.L_x_9974:
        /* <DEDUP_REMOVED lines=50> */
[----:B------:R-:W-:Y:S05]  /*2620*/  CALL.REL.NOINC `($__internal_22_$__cuda_sm20_div_rn_f64_full) ;  /* 0x0000009400e07944 */ /* 0x000fea0003c00000 */
[----:B------:R-:W-:Y:S02]  /*2630*/  IMAD.MOV.U32 R6, RZ, RZ, R20 ;  /* 0x000000ffff067224 */ /* 0x000fe400078e0014 */
[----:B------:R-:W-:-:S07]  /*2640*/  IMAD.MOV.U32 R7, RZ, RZ, R21 ;  /* 0x000000ffff077224 */ /* 0x000fce00078e0015 */
.L_x_9973:
[----:B------:R-:W-:Y:S05]  /*2650*/  BSYNC.RECONVERGENT B1 ;  /* 0x0000000000017941 */ /* 0x000fea0003800200 */
.L_x_9972:
        /* <DEDUP_REMOVED lines=129> */
.L_x_9979:
[----:B------:R-:W-:Y:S05]  /*2e70*/  BSYNC.RECONVERGENT B0 ;  /* 0x0000000000007941 */ /* 0x000fea0003800200 */
.L_x_9978:
[----:B-1----:R-:W1:Y:S01]  /*2e80*/  DADD R26, R18, 1 ;  /* 0x3ff00000121a7429 */ /* 0x002e620000000000 */
[----:B0-----:R-:W-:Y:S01]  /*2e90*/  MOV R8, 0x1 ;  /* 0x0000000100087802 */ /* 0x001fe20000000f00 */
        /* <DEDUP_REMOVED lines=49> */
[----:B------:R-:W-:Y:S02]  /*31b0*/  IMAD.MOV.U32 R8, RZ, RZ, R20 ;  /* 0x000000ffff087224 */ /* 0x000fe400078e0014 */
[----:B------:R-:W-:-:S07]  /*31c0*/  IMAD.MOV.U32 R9, RZ, RZ, R21 ;  /* 0x000000ffff097224 */ /* 0x000fce00078e0015 */
.L_x_9977:
[----:B------:R-:W-:Y:S05]  /*31d0*/  BSYNC.RECONVERGENT B1 ;  /* 0x0000000000017941 */ /* 0x000fea0003800200 */
.L_x_9976:
        /* <DEDUP_REMOVED lines=106> */
[----:B0-----:R-:W-:Y:S01]  /*3880*/  MOV R22, R19 ;  /* 0x0000001300167202 */ /* 0x001fe20000000f00 */
        /* <DEDUP_REMOVED lines=22> */
.L_x_9983:
[----:B------:R-:W-:Y:S05]  /*39f0*/  BSYNC.RECONVERGENT B0 ;  /* 0x0000000000007941 */ /* 0x000fea0003800200 */
.L_x_9982:
        /* <DEDUP_REMOVED lines=51> */
[----:B------:R-:W-:Y:S01]  /*3d30*/  MOV R10, R20 ;  /* 0x00000014000a7202 */ /* 0x000fe20000000f00 */
[----:B------:R-:W-:-:S07]  /*3d40*/  IMAD.MOV.U32 R11, RZ, RZ, R21 ;  /* 0x000000ffff0b7224 */ /* 0x000fce00078e0015 */
.L_x_9981:
[----:B------:R-:W-:Y:S05]  /*3d50*/  BSYNC.RECONVERGENT B1 ;  /* 0x0000000000017941 */ /* 0x000fea0003800200 */
.L_x_9980:
        /* <DEDUP_REMOVED lines=129> */
.L_x_9987:
[----:B------:R-:W-:Y:S05]  /*4570*/  BSYNC.RECONVERGENT B0 ;  /* 0x0000000000007941 */ /* 0x000fea0003800200 */
.L_x_9986:
        /* <DEDUP_REMOVED lines=49> */
[----:B------:R-:W-:-:S07]  /*4890*/  MOV R18, 0x48b0 ;  /* 0x000048b000127802 */ /* 0x000fce0000000f00 */
[----:B------:R-:W-:Y:S05]  /*48a0*/  CALL.REL.NOINC `($__internal_22_$__cuda_sm20_div_rn_f64_full) ;  /* 0x0000007400407944 */ /* 0x000fea0003c00000 */
[----:B------:R-:W-:Y:S02]  /*48b0*/  IMAD.MOV.U32 R12, RZ, RZ, R20 ;  /* 0x000000ffff0c7224 */ /* 0x000fe400078e0014 */
[----:B------:R-:W-:-:S07]  /*48c0*/  IMAD.MOV.U32 R13, RZ, RZ, R21 ;  /* 0x000000ffff0d7224 */ /* 0x000fce00078e0015 */
.L_x_9985:
[----:B------:R-:W-:Y:S05]  /*48d0*/  BSYNC.RECONVERGENT B1 ;  /* 0x0000000000017941 */ /* 0x000fea0003800200 */
.L_x_9984:
[----:B------:R-:W-:Y:S01]  /*48e0*/  VIADD R15, R29, 0x300 ;  /* 0x000003001d0f7836 */ /* 0x000fe20000000000 */
[----:B------:R-:W-:Y:S04]  /*48f0*/  BSSY.RECONVERGENT B1, `(.L_x_9988) ;  /* 0x00000b6000017945 */ /* 0x000fe80003800200 */
[----:B------:R-:W-:-:S13]  /*4900*/  ISETP.GE.U32.AND P0, PT, R15, R28, PT ;  /* 0x0000001c0f00720c */ /* 0x000fda0003f06070 */
[----:B------:R-:W-:Y:S05]  /*4910*/  @P0 BRA `(.L_x_9989) ;  /* 0x0000000800cc0947 */ /* 0x000fea0003800000 */
[----:B------:R-:W-:Y:S01]  /*4920*/  MOV R14, 0x652b82fe ;  /* 0x652b82fe000e7802 */ /* 0x000fe20000000f00 */
[----:B------:R-:W-:Y:S01]  /*4930*/  IMAD.MOV.U32 R15, RZ, RZ, 0x3ff71547 ;  /* 0x3ff71547ff0f7424 */ /* 0x000fe200078e00ff */
        /* <DEDUP_REMOVED lines=101> */
[----:B-1----:R-:W-:Y:S01]  /*4f90*/  LEA R19, R14, R21, 0x14 ;  /* 0x000000150e137211 */ /* 0x002fe200078ea0ff */
[----:B------:R-:W-:-:S03]  /*4fa0*/  IMAD.MOV.U32 R18, RZ, RZ, R20 ;  /* 0x000000ffff127224 */ /* 0x000fc600078e0014 */
        /* <DEDUP_REMOVED lines=20> */
.L_x_9991:
[----:B------:R-:W-:Y:S05]  /*50f0*/  BSYNC.RECONVERGENT B0 ;  /* 0x0000000000007941 */ /* 0x000fea0003800200 */
.L_x_9990:
        /* <DEDUP_REMOVED lines=53> */
.L_x_9989:
[----:B------:R-:W-:Y:S05]  /*5450*/  BSYNC.RECONVERGENT B1 ;  /* 0x0000000000017941 */ /* 0x000fea0003800200 */
.L_x_9988:
        /* <DEDUP_REMOVED lines=129> */
.L_x_9995:
[----:B------:R-:W-:Y:S05]  /*5c70*/  BSYNC.RECONVERGENT B0 ;  /* 0x0000000000007941 */ /* 0x000fea0003800200 */
.L_x_9994:
        /* <DEDUP_REMOVED lines=53> */
.L_x_9993:
[----:B------:R-:W-:Y:S05]  /*5fd0*/  BSYNC.RECONVERGENT B1 ;  /* 0x0000000000017941 */ /* 0x000fea0003800200 */
.L_x_9992:
[----:B------:R-:W-:Y:S01]  /*5fe0*/  ISETP.GE.U32.AND P0, PT, R29, R28, PT ;  /* 0x0000001c1d00720c */ /* 0x000fe20003f06070 */
[----:B------:R-:W-:Y:S04]  /*5ff0*/  BSSY.RECONVERGENT B0, `(.L_x_9996) ;  /* 0x0000033000007945 */ /* 0x000fe80003800200 */
[----:B------:R-:W-:Y:S08]  /*6000*/  BSSY.RELIABLE B1, `(.L_x_9997) ;  /* 0x000002b000017945 */ /* 0x000ff00003800100 */
[----:B------:R-:W-:Y:S05]  /*6010*/  @P0 BRA `(.L_x_9998) ;  /* 0x0000000000300947 */ /* 0x000fea0003800000 */
[----:B------:R-:W0:Y:S01]  /*6020*/  LDC.64 R16, c[0x0][0x388] ;  /* 0x0000e200ff107b82 */ /* 0x000e220000000a00 */
[----:B------:R-:W-:Y:S02]  /*6030*/  IMAD.IADD R19, R0, 0x1, R29 ;  /* 0x0000000100137824 */ /* 0x000fe400078e021d */
[----:B------:R-:W-:-:S05]  /*6040*/  IMAD.MOV.U32 R29, RZ, RZ, R31 ;  /* 0x000000ffff1d7224 */ /* 0x000fca00078e001f */
[----:B------:R-:W-:Y:S01]  /*6050*/  ISETP.GE.U32.AND P0, PT, R29, R28, PT ;  /* 0x0000001c1d00720c */ /* 0x000fe20003f06070 */
[----:B0-----:R-:W-:-:S05]  /*6060*/  IMAD.WIDE.U32 R16, R19, 0x8, R16 ;  /* 0x0000000813107825 */ /* 0x001fca00078e0010 */
[----:B------:R0:W-:Y:S07]  /*6070*/  STG.E.64 desc[UR4][R16.64], R2 ;  /* 0x0000000210007986 */ /* 0x0001ee000c101b04 */
[----:B------:R-:W-:Y:S05]  /*6080*/  @P0 BRA `(.L_x_9999) ;  /* 0x0000000000300947 */ /* 0x000fea0003800000 */
[----:B0-----:R-:W0:Y:S01]  /*6090*/  LDC.64 R2, c[0x0][0x388] ;  /* 0x0000e200ff027b82 */ /* 0x001e220000000a00 */
[----:B------:R-:W-:Y:S01]  /*60a0*/  IADD3 R17, PT, PT, R0, R29, RZ ;  /* 0x0000001d00117210 */ /* 0x000fe20007ffe0ff */
[----:B------:R-:W-:-:S04]  /*60b0*/  VIADD R29, R29, 0x80 ;  /* 0x000000801d1d7836 */ /* 0x000fc80000000000 */
[----:B0-----:R-:W-:-:S05]  /*60c0*/  IMAD.WIDE.U32 R2, R17, 0x8, R2 ;  /* 0x0000000811027825 */ /* 0x001fca00078e0002 */
[----:B------:R0:W-:Y:S02]  /*60d0*/  STG.E.64 desc[UR4][R2.64], R4 ;  /* 0x0000000402007986 */ /* 0x0001e4000c101b04 */
.L_x_9998:
[----:B------:R-:W-:-:S13]  /*60e0*/  ISETP.GE.U32.AND P0, PT, R29, R28, PT ;  /* 0x0000001c1d00720c */ /* 0x000fda0003f06070 */
[----:B------:R-:W-:Y:S05]  /*60f0*/  @P0 BRA `(.L_x_10000) ;  /* 0x0000000000300947 */ /* 0x000fea0003800000 */
[----:B0-----:R-:W0:Y:S01]  /*6100*/  LDC.64 R2, c[0x0][0x388] ;  /* 0x0000e200ff027b82 */ /* 0x001e220000000a00 */
[----:B------:R-:W-:Y:S02]  /*6110*/  IMAD.IADD R5, R0, 0x1, R29 ;  /* 0x0000000100057824 */ /* 0x000fe400078e021d */
[----:B------:R-:W-:Y:S02]  /*6120*/  VIADD R29, R29, 0x80 ;  /* 0x000000801d1d7836 */ /* 0x000fe40000000000 */
[----:B0-----:R-:W-:-:S05]  /*6130*/  IMAD.WIDE.U32 R2, R5, 0x8, R2 ;  /* 0x0000000805027825 */ /* 0x001fca00078e0002 */
[----:B------:R1:W-:Y:S02]  /*6140*/  STG.E.64 desc[UR4][R2.64], R6 ;  /* 0x0000000602007986 */ /* 0x0003e4000c101b04 */
.L_x_9999:
[----:B------:R-:W-:-:S13]  /*6150*/  ISETP.GE.U32.AND P0, PT, R29, R28, PT ;  /* 0x0000001c1d00720c */ /* 0x000fda0003f06070 */
[----:B------:R-:W-:Y:S05]  /*6160*/  @P0 BRA `(.L_x_10001) ;  /* 0x0000000000300947 */ /* 0x000fea0003800000 */
[----:B01----:R-:W0:Y:S01]  /*6170*/  LDC.64 R2, c[0x0][0x388] ;  /* 0x0000e200ff027b82 */ /* 0x003e220000000a00 */
[----:B------:R-:W-:Y:S01]  /*6180*/  IMAD.IADD R5, R0, 0x1, R29 ;  /* 0x0000000100057824 */ /* 0x000fe200078e021d */
[----:B------:R-:W-:-:S03]  /*6190*/  IADD3 R29, PT, PT, R29, 0x80, RZ ;  /* 0x000000801d1d7810 */ /* 0x000fc60007ffe0ff */
[----:B0-----:R-:W-:-:S05]  /*61a0*/  IMAD.WIDE.U32 R2, R5, 0x8, R2 ;  /* 0x0000000805027825 */ /* 0x001fca00078e0002 */
[----:B------:R1:W-:Y:S02]  /*61b0*/  STG.E.64 desc[UR4][R2.64], R8 ;  /* 0x0000000802007986 */ /* 0x0003e4000c101b04 */
.L_x_10000:
[----:B------:R-:W-:-:S13]  /*61c0*/  ISETP.GE.U32.AND P0, PT, R29, R28, PT ;  /* 0x0000001c1d00720c */ /* 0x000fda0003f06070 */
[----:B------:R-:W-:Y:S05]  /*61d0*/  @P0 BRA `(.L_x_10002) ;  /* 0x0000000000340947 */ /* 0x000fea0003800000 */
[----:B01----:R-:W0:Y:S01]  /*61e0*/  LDC.64 R2, c[0x0][0x388] ;  /* 0x0000e200ff027b82 */ /* 0x003e220000000a00 */
[----:B------:R-:W-:Y:S02]  /*61f0*/  IMAD.IADD R5, R0, 0x1, R29 ;  /* 0x0000000100057824 */ /* 0x000fe400078e021d */
[----:B------:R-:W-:Y:S02]  /*6200*/  VIADD R29, R29, 0x80 ;  /* 0x000000801d1d7836 */ /* 0x000fe40000000000 */
[----:B0-----:R-:W-:-:S05]  /*6210*/  IMAD.WIDE.U32 R2, R5, 0x8, R2 ;  /* 0x0000000805027825 */ /* 0x001fca00078e0002 */
[----:B------:R2:W-:Y:S02]  /*6220*/  STG.E.64 desc[UR4][R2.64], R10 ;  /* 0x0000000a02007986 */ /* 0x0005e4000c101b04 */
.L_x_10001:
[----:B------:R-:W-:-:S13]  /*6230*/  ISETP.GE.U32.AND P0, PT, R29, R28, PT ;  /* 0x0000001c1d00720c */ /* 0x000fda0003f06070 */
[----:B------:R-:W-:Y:S05]  /*6240*/  @P0 BREAK.RELIABLE B1 ;  /* 0x0000000000010942 */ /* 0x000fea0003800100 */
[----:B------:R-:W-:Y:S05]  /*6250*/  @P0 BRA `(.L_x_10003) ;  /* 0x0000000000300947 */ /* 0x000fea0003800000 */
[----:B012---:R-:W0:Y:S01]  /*6260*/  LDC.64 R2, c[0x0][0x388] ;  /* 0x0000e200ff027b82 */ /* 0x007e220000000a00 */
[----:B------:R-:W-:Y:S02]  /*6270*/  IMAD.IADD R5, R0, 0x1, R29 ;  /* 0x0000000100057824 */ /* 0x000fe400078e021d */
[----:B------:R-:W-:Y:S02]  /*6280*/  VIADD R29, R29, 0x80 ;  /* 0x000000801d1d7836 */ /* 0x000fe40000000000 */
[----:B0-----:R-:W-:-:S05]  /*6290*/  IMAD.WIDE.U32 R2, R5, 0x8, R2 ;  /* 0x0000000805027825 */ /* 0x001fca00078e0002 */
[----:B------:R2:W-:Y:S02]  /*62a0*/  STG.E.64 desc[UR4][R2.64], R12 ;  /* 0x0000000c02007986 */ /* 0x0005e4000c101b04 */
.L_x_10002:
[----:B------:R-:W-:Y:S05]  /*62b0*/  BSYNC.RELIABLE B1 ;  /* 0x0000000000017941 */ /* 0x000fea0003800100 */
.L_x_9997:
[----:B------:R-:W-:-:S13]  /*62c0*/  ISETP.GE.U32.AND P0, PT, R29, R28, PT ;  /* 0x0000001c1d00720c */ /* 0x000fda0003f06070 */
[----:B012---:R-:W0:Y:S01]  /*62d0*/  @!P0 LDC.64 R2, c[0x0][0x388] ;  /* 0x0000e200ff028b82 */ /* 0x007e220000000a00 */
[----:B------:R-:W-:Y:S01]  /*62e0*/  @!P0 IADD3 R5, PT, PT, R0, R29, RZ ;  /* 0x0000001d00058210 */ /* 0x000fe20007ffe0ff */
[----:B------:R-:W-:-:S04]  /*62f0*/  @!P0 VIADD R29, R29, 0x80 ;  /* 0x000000801d1d8836 */ /* 0x000fc80000000000 */
[----:B0-----:R-:W-:-:S05]  /*6300*/  @!P0 IMAD.WIDE.U32 R2, R5, 0x8, R2 ;  /* 0x0000000805028825 */ /* 0x001fca00078e0002 */
[----:B------:R3:W-:Y:S02]  /*6310*/  @!P0 STG.E.64 desc[UR4][R2.64], R14 ;  /* 0x0000000e02008986 */ /* 0x0007e4000c101b04 */
.L_x_10003:
[----:B------:R-:W-:Y:S05]  /*6320*/  BSYNC.RECONVERGENT B0 ;  /* 0x0000000000007941 */ /* 0x000fea0003800200 */
.L_x_9996:
[----:B------:R-:W-:Y:S05]  /*6330*/  WARPSYNC.ALL ;  /* 0x0000000000007948 */ /* 0x000fea0003800000 */
[----:B------:R-:W-:-:S13]  /*6340*/  ISETP.GE.U32.AND P0, PT, R29, R28, PT ;  /* 0x0000001c1d00720c */ /* 0x000fda0003f06070 */
[----:B------:R-:W-:Y:S05]  /*6350*/  @P0 EXIT ;  /* 0x000000000000094d */ /* 0x000fea0003800000 */
[----:B0123--:R-:W0:Y:S01]  /*6360*/  LDC.64 R2, c[0x0][0x388] ;  /* 0x0000e200ff027b82 */ /* 0x00fe220000000a00 */
[----:B------:R-:W-:-:S04]  /*6370*/  IMAD.IADD R29, R0, 0x1, R29 ;  /* 0x00000001001d7824 */ /* 0x000fc800078e021d */
[----:B0-----:R-:W-:-:S05]  /*6380*/  IMAD.WIDE.U32 R2, R29, 0x8, R2 ;  /* 0x000000081d027825 */ /* 0x001fca00078e0002 */
[----:B------:R-:W-:Y:S01]  /*6390*/  STG.E.64 desc[UR4][R2.64], R32 ;  /* 0x0000002002007986 */ /* 0x000fe2000c101b04 */
[----:B------:R-:W-:Y:S05]  /*63a0*/  EXIT ;  /* 0x000000000000794d */ /* 0x000fea0003800000 */
.L_x_9963:
[----:B------:R-:W0:Y:S01]  /*63b0*/  S2R R2, SR_TID.X ;  /* 0x0000000000027919 */ /* 0x000e220000002100 */
[----:B------:R-:W1:Y:S02]  /*63c0*/  LDC.64 R4, c[0x0][0x390] ;  /* 0x0000e400ff047b82 */ /* 0x000e640000000a00 */
[----:B-1----:R-:W-:-:S04]  /*63d0*/  IMAD.WIDE.U32 R4, R0, 0x8, R4 ;  /* 0x0000000800047825 */ /* 0x002fc800078e0004 */
[----:B0-----:R-:W-:-:S05]  /*63e0*/  IMAD.WIDE.U32 R6, R2, 0x10, R4 ;  /* 0x0000001002067825 */ /* 0x001fca00078e0004 */
[----:B------:R-:W2:Y:S01]  /*63f0*/  LDG.E.128 R8, desc[UR4][R6.64] ;  /* 0x0000000406087981 */ /* 0x000ea2000c1e1d00 */
[----:B------:R-:W-:Y:S02]  /*6400*/  IMAD.MOV.U32 R4, RZ, RZ, 0x652b82fe ;  /* 0x652b82feff047424 */ /* 0x000fe400078e00ff */
[----:B------:R-:W-:Y:S01]  /*6410*/  IMAD.MOV.U32 R5, RZ, RZ, 0x3ff71547 ;  /* 0x3ff71547ff057424 */ /* 0x000fe200078e00ff */
[----:B------:R-:W-:Y:S01]  /*6420*/  UMOV UR6, 0xfefa39ef ;  /* 0xfefa39ef00067882 */ /* 0x000fe20000000000 */
[----:B------:R-:W-:Y:S01]  /*6430*/  UMOV UR7, 0x3fe62e42 ;  /* 0x3fe62e4200077882 */ /* 0x000fe20000000000 */
[----:B------:R-:W5:Y:S04]  /*6440*/  LDG.E.128 R12, desc[UR4][R6.64+0x800] ;  /* 0x00080004060c7981 */ /* 0x000f68000c1e1d00 */
[----:B------:R-:W5:Y:S04]  /*6450*/  LDG.E.128 R32, desc[UR4][R6.64+0x1000] ;  /* 0x0010000406207981 */ /* 0x000f68000c1e1d00 */
[----:B------:R0:W5:Y:S01]  /*6460*/  LDG.E.128 R28, desc[UR4][R6.64+0x1800] ;  /* 0x00180004061c7981 */ /* 0x000162000c1e1d00 */
        /* <DEDUP_REMOVED lines=20> */
[----:B-1----:R-:W-:Y:S01]  /*65b0*/  MOV R16, 0xfca213ea ;  /* 0xfca213ea00107802 */ /* 0x002fe20000000f00 */
[----:B------:R-:W-:Y:S01]  /*65c0*/  IMAD.MOV.U32 R17, RZ, RZ, 0x3e928af3 ;  /* 0x3e928af3ff117424 */ /* 0x000fe200078e00ff */
[----:B------:R-:W-:-:S15]  /*65d0*/  UMOV UR7, 0x3e5ade15 ;  /* 0x3e5ade1500077882 */ /* 0x000fde0000000000 */
        /* <DEDUP_REMOVED lines=17> */
[----:B-1----:R-:W-:Y:S01]  /*66f0*/  DFMA R16, R18, R16, UR6 ;  /* 0x0000000612107e2b */ /* 0x002fe20008000010 */
[----:B------:R-:W-:Y:S01]  /*6700*/  UMOV UR6, 0x14761f65 ;  /* 0x14761f6500067882 */ /* 0x000fe20000000000 */
[----:B------:R-:W-:-:S15]  /*6710*/  UMOV UR7, 0x3f2a01a0 ;  /* 0x3f2a01a000077882 */ /* 0x000fde0000000000 */
[----:B------:R-:W-:-:S15]  /*6720*/  NOP ;  /* 0x0000000000007918 */ /* 0x000fde0000000000 */
[----:B------:R-:W-:-:S15]  /*6730*/  NOP ;  /* 0x0000000000007918 */ /* 0x000fde0000000000 */
[----:B------:R-:W-:-:S15]  /*6740*/  NOP ;  /* 0x0000000000007918 */ /* 0x000fde0000000000 */
[----:B------:R-:W-:-:S02]  /*6750*/  NOP ;  /* 0x0000000000007918 */ /* 0x000fc40000000000 */
[----:B0-----:R-:W0:Y:S02]  /*6760*/  DADD R6, -RZ, -R8 ;  /* 0x00000000ff067229 */ /* 0x001e240000000908 */
        /* <DEDUP_REMOVED lines=71> */
.L_x_10005:
[----:B------:R-:W-:Y:S05]  /*6be0*/  BSYNC.RECONVERGENT B0 ;  /* 0x0000000000007941 */ /* 0x000fea0003800200 */
.L_x_10004:
[----:B-1----:R-:W1:Y:S01]  /*6bf0*/  DADD R26, R6, 1 ;  /* 0x3ff00000061a7429 */ /* 0x002e620000000000 */
[----:B0-----:R-:W-:Y:S01]  /*6c00*/  IMAD.MOV.U32 R4, RZ, RZ, 0x1 ;  /* 0x00000001ff047424 */ /* 0x001fe200078e00ff */
        /* <DEDUP_REMOVED lines=48> */
[----:B-----5:R-:W-:Y:S05]  /*6f10*/  CALL.REL.NOINC `($__internal_22_$__cuda_sm20_div_rn_f64_full) ;  /* 0x0000004c00a47944 */ /* 0x020fea0003c00000 */
[----:B------:R-:W-:Y:S02]  /*6f20*/  IMAD.MOV.U32 R4, RZ, RZ, R20 ;  /* 0x000000ffff047224 */ /* 0x000fe400078e0014 */
[----:B------:R-:W-:-:S07]  /*6f30*/  IMAD.MOV.U32 R5, RZ, RZ, R21 ;  /* 0x000000ffff057224 */ /* 0x000fce00078e0015 */
.L_x_10007:
[----:B------:R-:W-:Y:S05]  /*6f40*/  BSYNC.RECONVERGENT B1 ;  /* 0x0000000000017941 */ /* 0x000fea0003800200 */
.L_x_10006:
        /* <DEDUP_REMOVED lines=123> */
.L_x_10009:
[----:B------:R-:W-:Y:S05]  /*7700*/  BSYNC.RECONVERGENT B0 ;  /* 0x0000000000007941 */ /* 0x000fea0003800200 */
.L_x_10008:
        /* <DEDUP_REMOVED lines=53> */
.L_x_10011:
[----:B------:R-:W-:Y:S05]  /*7a60*/  BSYNC.RECONVERGENT B1 ;  /* 0x0000000000017941 */ /* 0x000fea0003800200 */
.L_x_10010:
        /* <DEDUP_REMOVED lines=123> */
.L_x_10013:
[----:B------:R-:W-:Y:S05]  /*8220*/  BSYNC.RECONVERGENT B0 ;  /* 0x0000000000007941 */ /* 0x000fea0003800200 */
.L_x_10012:
        /* <DEDUP_REMOVED lines=53> */
.L_x_10015:
[----:B------:R-:W-:Y:S05]  /*8580*/  BSYNC.RECONVERGENT B1 ;  /* 0x0000000000017941 */ /* 0x000fea0003800200 */
.L_x_10014:
        /* <DEDUP_REMOVED lines=123> */
.L_x_10017:
[----:B------:R-:W-:Y:S05]  /*8d40*/  BSYNC.RECONVERGENT B0 ;  /* 0x0000000000007941 */ /* 0x000fea0003800200 */
.L_x_10016:
        /* <DEDUP_REMOVED lines=53> */
.L_x_10019:
[----:B------:R-:W-:Y:S05]  /*90a0*/  BSYNC.RECONVERGENT B1 ;  /* 0x0000000000017941 */ /* 0x000fea0003800200 */
.L_x_10018:
        /* <DEDUP_REMOVED lines=123> */
.L_x_10021:
[----:B------:R-:W-:Y:S05]  /*9860*/  BSYNC.RECONVERGENT B0 ;  /* 0x0000000000007941 */ /* 0x000fea0003800200 */
.L_x_10020:
        /* <DEDUP_REMOVED lines=53> */
.L_x_10023:
[----:B------:R-:W-:Y:S05]  /*9bc0*/  BSYNC.RECONVERGENT B1 ;  /* 0x0000000000017941 */ /* 0x000fea0003800200 */
.L_x_10022:
        /* <DEDUP_REMOVED lines=123> */
.L_x_10025:
[----:B------:R-:W-:Y:S05]  /*a380*/  BSYNC.RECONVERGENT B0 ;  /* 0x0000000000007941 */ /* 0x000fea0003800200 */
.L_x_10024:
        /* <DEDUP_REMOVED lines=53> */
.L_x_10027:
[----:B------:R-:W-:Y:S05]  /*a6e0*/  BSYNC.RECONVERGENT B1 ;  /* 0x0000000000017941 */ /* 0x000fea0003800200 */
.L_x_10026:
        /* <DEDUP_REMOVED lines=123> */
.L_x_10029:
[----:B------:R-:W-:Y:S05]  /*aea0*/  BSYNC.RECONVERGENT B0 ;  /* 0x0000000000007941 */ /* 0x000fea0003800200 */
.L_x_10028:
        /* <DEDUP_REMOVED lines=53> */
.L_x_10031:
[----:B------:R-:W-:Y:S05]  /*b200*/  BSYNC.RECONVERGENT B1 ;  /* 0x0000000000017941 */ /* 0x000fea0003800200 */
.L_x_10030:
        /* <DEDUP_REMOVED lines=123> */
.L_x_10033:
[----:B------:R-:W-:Y:S05]  /*b9c0*/  BSYNC.RECONVERGENT B0 ;  /* 0x0000000000007941 */ /* 0x000fea0003800200 */
.L_x_10032:
        /* <DEDUP_REMOVED lines=53> */
.L_x_10035:
[----:B------:R-:W-:Y:S05]  /*bd20*/  BSYNC.RECONVERGENT B1 ;  /* 0x0000000000017941 */ /* 0x000fea0003800200 */
.L_x_10034:
        /* <DEDUP_REMOVED lines=8> */
        .weak           $__internal_22_$__cuda_sm20_div_rn_f64_full
        .type           $__internal_22_$__cuda_sm20_div_rn_f64_full,@function
        .size           $__internal_22_$__cuda_sm20_div_rn_f64_full,(.L_x_10150 - $__internal_22_$__cuda_sm20_div_rn_f64_full)
$__internal_22_$__cuda_sm20_div_rn_f64_full:
[----:B------:R-:W-:Y:S01]  /*bdb0*/  MOV R37, R21 ;  /* 0x0000001500257202 */ /* 0x000fe20000000f00 */
[----:B------:R-:W-:Y:S01]  /*bdc0*/  IMAD.MOV.U32 R36, RZ, RZ, R20 ;  /* 0x000000ffff247224 */ /* 0x000fe200078e0014 */
[----:B------:R-:W-:Y:S01]  /*bdd0*/  LOP3.LUT R22, R27, 0x7ff00000, RZ, 0xc0, !PT ;  /* 0x7ff000001b167812 */ /* 0x000fe200078ec0ff */
[----:B------:R-:W-:Y:S01]  /*bde0*/  IMAD.MOV.U32 R42, RZ, RZ, 0x1 ;  /* 0x00000001ff2a7424 */ /* 0x000fe200078e00ff */
[C---:B------:R-:W-:Y:S01]  /*bdf0*/  FSETP.GEU.AND P2, PT, |R37|.reuse, 1.469367938527859385e-39, PT ;  /* 0x001000002500780b */ /* 0x040fe20003f4e200 */
[----:B------:R-:W-:Y:S01]  /*be00*/  IMAD.MOV.U32 R38, RZ, RZ, R36 ;  /* 0x000000ffff267224 */ /* 0x000fe200078e0024 */
[----:B------:R-:W-:Y:S01]  /*be10*/  LOP3.LUT R19, R37, 0x7ff00000, RZ, 0xc0, !PT ;  /* 0x7ff0000025137812 */ /* 0x000fe200078ec0ff */
[----:B------:R-:W-:Y:S01]  /*be20*/  BSSY.RECONVERGENT B0, `(.L_x_10036) ;  /* 0x000007d000007945 */ /* 0x000fe20003800200 */
[----:B------:R-:W-:Y:S02]  /*be30*/  FSETP.GEU.AND P0, PT, |R27|, 1.469367938527859385e-39, PT ;  /* 0x001000001b00780b */ /* 0x000fe40003f0e200 */
[----:B------:R-:W-:-:S02]  /*be40*/  ISETP.GE.U32.AND P1, PT, R19, R22, PT ;  /* 0x000000161300720c */ /* 0x000fc40003f26070 */
[----:B------:R-:W-:-:S04]  /*be50*/  LOP3.LUT R24, R27, 0x800fffff, RZ, 0xc0, !PT ;  /* 0x800fffff1b187812 */ /* 0x000fc800078ec0ff */
[----:B------:R-:W-:Y:S01]  /*be60*/  LOP3.LUT R25, R24, 0x3ff00000, RZ, 0xfc, !PT ;  /* 0x3ff0000018197812 */ /* 0x000fe200078efcff */
[----:B------:R-:W-:Y:S01]  /*be70*/  @!P2 IMAD.MOV.U32 R40, RZ, RZ, RZ ;  /* 0x000000ffff28a224 */ /* 0x000fe200078e00ff */
[----:B------:R-:W-:Y:S01]  /*be80*/  @!P2 LOP3.LUT R20, R27, 0x7ff00000, RZ, 0xc0, !PT ;  /* 0x7ff000001b14a812 */ /* 0x000fe200078ec0ff */
[----:B------:R-:W-:-:S03]  /*be90*/  IMAD.MOV.U32 R24, RZ, RZ, R26 ;  /* 0x000000ffff187224 */ /* 0x000fc600078e001a */
[----:B------:R-:W-:Y:S01]  /*bea0*/  @!P2 ISETP.GE.U32.AND P3, PT, R19, R20, PT ;  /* 0x000000141300a20c */ /* 0x000fe20003f66070 */
[----:B------:R-:W-:Y:S02]  /*beb0*/  IMAD.MOV.U32 R20, RZ, RZ, 0x1ca00000 ;  /* 0x1ca00000ff147424 */ /* 0x000fe400078e00ff */
[----:B------:R-:W0:Y:S02]  /*bec0*/  @!P0 DMUL R24, R26, 8.98846567431157953865e+307 ;  /* 0x7fe000001a188828 */ /* 0x000e240000000000 */
[----:B0-----:R-:W0:Y:S01]  /*bed0*/  MUFU.RCP64H R43, R25 ;  /* 0x00000019002b7308 */ /* 0x001e220000001800 */
[C---:B------:R-:W-:Y:S02]  /*bee0*/  @!P2 SEL R23, R20.reuse, 0x63400000, !P3 ;  /* 0x634000001417a807 */ /* 0x040fe40005800000 */
[----:B------:R-:W-:Y:S02]  /*bef0*/  SEL R21, R20, 0x63400000, !P1 ;  /* 0x6340000014157807 */ /* 0x000fe40004800000 */
[----:B------:R-:W-:-:S02]  /*bf00*/  @!P2 LOP3.LUT R23, R23, 0x80000000, R37, 0xf8, !PT ;  /* 0x800000001717a812 */ /* 0x000fc400078ef825 */
[----:B------:R-:W-:Y:S02]  /*bf10*/  LOP3.LUT R39, R21, 0x800fffff, R37, 0xf8, !PT ;  /* 0x800fffff15277812 */ /* 0x000fe400078ef825 */
[----:B------:R-:W-:Y:S02]  /*bf20*/  @!P2 LOP3.LUT R41, R23, 0x100000, RZ, 0xfc, !PT ;  /* 0x001000001729a812 */ /* 0x000fe400078efcff */
[----:B------:R-:W-:Y:S02]  /*bf30*/  MOV R21, R19 ;  /* 0x0000001300157202 */ /* 0x000fe40000000f00 */
[----:B------:R-:W-:-:S15]  /*bf40*/  @!P0 LOP3.LUT R22, R25, 0x7ff00000, RZ, 0xc0, !PT ;  /* 0x7ff0000019168812 */ /* 0x000fde00078ec0ff */
[----:B------:R-:W-:-:S15]  /*bf50*/  NOP ;  /* 0x0000000000007918 */ /* 0x000fde0000000000 */
[----:B------:R-:W-:-:S15]  /*bf60*/  NOP ;  /* 0x0000000000007918 */ /* 0x000fde0000000000 */
[----:B------:R-:W-:-:S04]  /*bf70*/  NOP ;  /* 0x0000000000007918 */ /* 0x000fc80000000000 */
        /* <DEDUP_REMOVED lines=50> */
[----:B------:R-:W-:Y:S02]  /*c2a0*/  SEL R20, R20, 0x63400000, !P0 ;  /* 0x6340000014147807 */ /* 0x000fe40004000000 */
[----:B------:R-:W-:-:S03]  /*c2b0*/  MOV R22, RZ ;  /* 0x000000ff00167202 */ /* 0x000fc60000000f00 */
[----:B------:R-:W-:-:S04]  /*c2c0*/  IMAD.IADD R20, R21, 0x1, -R20 ;  /* 0x0000000115147824 */ /* 0x000fc800078e0a14 */
        /* <DEDUP_REMOVED lines=23> */
[----:B------:R-:W-:Y:S01]  /*c440*/  IMAD.MOV.U32 R42, RZ, RZ, R20 ;  /* 0x000000ffff2a7224 */ /* 0x000fe200078e0014 */
[----:B------:R-:W-:Y:S01]  /*c450*/  MOV R43, R21 ;  /* 0x00000015002b7202 */ /* 0x000fe20000000f00 */
[----:B------:R-:W-:Y:S06]  /*c460*/  BRA `(.L_x_10038) ;  /* 0x0000000000607947 */ /* 0x000fec0003800000 */
.L_x_10037:
        /* <DEDUP_REMOVED lines=12> */
[----:B------:R-:W-:Y:S01]  /*c530*/  @!P0 IMAD.MOV.U32 R42, RZ, RZ, RZ ;  /* 0x000000ffff2a8224 */ /* 0x000fe200078e00ff */
[----:B------:R-:W-:Y:S01]  /*c540*/  @P0 MOV R42, RZ ;  /* 0x000000ff002a0202 */ /* 0x000fe20000000f00 */
[----:B------:R-:W-:Y:S02]  /*c550*/  @!P0 IMAD.MOV.U32 R43, RZ, RZ, R27 ;  /* 0x000000ffff2b8224 */ /* 0x000fe400078e001b */
[----:B------:R-:W-:Y:S01]  /*c560*/  @P0 IMAD.MOV.U32 R43, RZ, RZ, R19 ;  /* 0x000000ffff2b0224 */ /* 0x000fe200078e0013 */
[----:B------:R-:W-:Y:S06]  /*c570*/  BRA `(.L_x_10038) ;  /* 0x00000000001c7947 */ /* 0x000fec0003800000 */
.L_x_10040:
[----:B------:R-:W-:Y:S01]  /*c580*/  LOP3.LUT R19, R27, 0x80000, RZ, 0xfc, !PT ;  /* 0x000800001b137812 */ /* 0x000fe200078efcff */
[----:B------:R-:W-:-:S04]  /*c590*/  IMAD.MOV.U32 R42, RZ, RZ, R26 ;  /* 0x000000ffff2a7224 */ /* 0x000fc800078e001a */
[----:B------:R-:W-:Y:S01]  /*c5a0*/  IMAD.MOV.U32 R43, RZ, RZ, R19 ;  /* 0x000000ffff2b7224 */ /* 0x000fe200078e0013 */
[----:B------:R-:W-:Y:S06]  /*c5b0*/  BRA `(.L_x_10038) ;  /* 0x00000000000c7947 */ /* 0x000fec0003800000 */
.L_x_10039:
[----:B------:R-:W-:Y:S01]  /*c5c0*/  LOP3.LUT R19, R37, 0x80000, RZ, 0xfc, !PT ;  /* 0x0008000025137812 */ /* 0x000fe200078efcff */
[----:B------:R-:W-:-:S03]  /*c5d0*/  IMAD.MOV.U32 R42, RZ, RZ, R36 ;  /* 0x000000ffff2a7224 */ /* 0x000fc600078e0024 */
[----:B------:R-:W-:-:S07]  /*c5e0*/  MOV R43, R19 ;  /* 0x00000013002b7202 */ /* 0x000fce0000000f00 */
.L_x_10038:
[----:B------:R-:W-:Y:S05]  /*c5f0*/  BSYNC.RECONVERGENT B0 ;  /* 0x0000000000007941 */ /* 0x000fea0003800200 */
.L_x_10036:
[----:B------:R-:W-:Y:S02]  /*c600*/  IMAD.MOV.U32 R19, RZ, RZ, 0x0 ;  /* 0x00000000ff137424 */ /* 0x000fe400078e00ff */
[----:B------:R-:W-:Y:S02]  /*c610*/  IMAD.MOV.U32 R20, RZ, RZ, R42 ;  /* 0x000000ffff147224 */ /* 0x000fe400078e002a */
[----:B------:R-:W-:Y:S01]  /*c620*/  IMAD.MOV.U32 R21, RZ, RZ, R43 ;  /* 0x000000ffff157224 */ /* 0x000fe200078e002b */
[----:B------:R-:W-:Y:S06]  /*c630*/  RET.REL.NODEC R18 `(_ZN2at6native29vectorized_elementwise_kernelILi2EZZZNS0_61_GLOBAL__N__132982cb_23_ActivationSiluKernel_cu_1520ed90_293311silu_kernelERNS_18TensorIteratorBaseEENKUlvE_clEvENKUlvE_clEvEUldE_St5arrayIPcLm2EEEEviT0_T1_) ;  /* 0xffffff3812707950 */ /* 0x000fec0003c3ffff */
.L_x_10041:
        /* <DEDUP_REMOVED lines=12> */
.L_x_10150:


//--------------------- .text._ZN2at6native29vectorized_elementwise_kernelILi4EZZZNS0_61_GLOBAL__N__132982cb_23_ActivationSiluKernel_cu_1520ed90_293311silu_kernelERNS_18TensorIteratorBaseEENKUlvE_clEvENKUlvE_clEvEUldE_St5arrayIPcLm2EEEEviT0_T1_ --------------------------
	.section	.text._ZN2at6native29vectorized_elementwise_kernelILi4EZZZNS0_61_GLOBAL__N__132982cb_23_ActivationSiluKernel_cu_1520ed90_293311silu_kernelERNS_18TensorIteratorBaseEENKUlvE_clEvENKUlvE_clEvEUldE_St5arrayIPcLm2EEEEviT0_T1_,"ax",@progbits
	.align	128
        .global         _ZN2at6native29vectorized_elementwise_kernelILi4EZZZNS0_61_GLOBAL__N__132982cb_23_ActivationSiluKernel_cu_1520ed90_293311silu_kernelERNS_18TensorIteratorBaseEENKUlvE_clEvENKUlvE_clEvEUldE_St5arrayIPcLm2EEEEviT0_T1_
        .type           _ZN2at6native29vectorized_elementwise_kernelILi4EZZZNS0_61_GLOBAL__N__132982cb_23_ActivationSiluKernel_cu_1520ed90_293311silu_kernelERNS_18TensorIteratorBaseEENKUlvE_clEvENKUlvE_clEvEUldE_St5arrayIPcLm2EEEEviT0_T1_,@function
        .size           _ZN2at6native29vectorized_elementwise_kernelILi4EZZZNS0_61_GLOBAL__N__132982cb_23_ActivationSiluKernel_cu_1520ed90_293311silu_kernelERNS_18TensorIteratorBaseEENKUlvE_clEvENKUlvE_clEvEUldE_St5arrayIPcLm2EEEEviT0_T1_,(.L_x_10151 - _ZN2at6native29vectorized_elementwise_kernelILi4EZZZNS0_61_GLOBAL__N__132982cb_23_ActivationSiluKernel_cu_1520ed90_293311silu_kernelERNS_18TensorIteratorBaseEENKUlvE_clEvENKUlvE_clEvEUldE_St5arrayIPcLm2EEEEviT0_T1_)
        .other          _ZN2at6native29vectorized_elementwise_kernelILi4EZZZNS0_61_GLOBAL__N__132982cb_23_ActivationSiluKernel_cu_1520ed90_293311silu_kernelERNS_18TensorIteratorBaseEENKUlvE_clEvENKUlvE_clEvEUldE_St5arrayIPcLm2EEEEviT0_T1_,@"STO_CUDA_ENTRY STV_DEFAULT"
_ZN2at6native29vectorized_elementwise_kernelILi4EZZZNS0_61_GLOBAL__N__132982cb_23_ActivationSiluKernel_cu_1520ed90_293311silu_kernelERNS_18TensorIteratorBaseEENKUlvE_clEvENKUlvE_clEvEUldE_St5arrayIPcLm2EEEEviT0_T1_:
.text._ZN2at6native29vectorized_elementwise_kernelILi4EZZZNS0_61_GLOBAL__N__132982cb_23_ActivationSiluKernel_cu_1520ed90_293311silu_kernelERNS_18TensorIteratorBaseEENKUlvE_clEvENKUlvE_clEvEUldE_St5arrayIPcLm2EEEEviT0_T1_:
        /* <DEDUP_REMOVED lines=193> */
.L_x_10046:
[----:B------:R-:W-:Y:S05]  /*0c10*/  BSYNC.RECONVERGENT B0 ;  /* 0x0000000000007941 */ /* 0x000fea0003800200 */
.L_x_10045:
        /* <DEDUP_REMOVED lines=48> */
[----:B------:R-:W-:Y:S05]  /*0f20*/  CALL.REL.NOINC `($__internal_23_$__cuda_sm20_div_rn_f64_full) ;  /* 0x000000ac00907944 */ /* 0x000fea0003c00000 */
[----:B------:R-:W-:Y:S01]  /*0f30*/  MOV R2, R20 ;  /* 0x0000001400027202 */ /* 0x000fe20000000f00 */
[----:B------:R-:W-:-:S07]  /*0f40*/  IMAD.MOV.U32 R3, RZ, RZ, R21 ;  /* 0x000000ffff037224 */ /* 0x000fce00078e0015 */
.L_x_10044:
[----:B------:R-:W-:Y:S05]  /*0f50*/  BSYNC.RECONVERGENT B1 ;  /* 0x0000000000017941 */ /* 0x000fea0003800200 */
.L_x_10043:
        /* <DEDUP_REMOVED lines=129> */
.L_x_10050:
[----:B------:R-:W-:Y:S05]  /*1770*/  BSYNC.RECONVERGENT B0 ;  /* 0x0000000000007941 */ /* 0x000fea0003800200 */
.L_x_10049:
        /* <DEDUP_REMOVED lines=50> */
[----:B------:R-:W-:Y:S05]  /*1aa0*/  CALL.REL.NOINC `($__internal_23_$__cuda_sm20_div_rn_f64_full) ;  /* 0x000000a000b07944 */ /* 0x000fea0003c00000 */
[----:B------:R-:W-:Y:S01]  /*1ab0*/  IMAD.MOV.U32 R4, RZ, RZ, R20 ;  /* 0x000000ffff047224 */ /* 0x000fe200078e0014 */
[----:B------:R-:W-:-:S07]  /*1ac0*/  MOV R5, R21 ;  /* 0x0000001500057202 */ /* 0x000fce0000000f00 */
.L_x_10048:
[----:B------:R-:W-:Y:S05]  /*1ad0*/  BSYNC.RECONVERGENT B1 ;  /* 0x0000000000017941 */ /* 0x000fea0003800200 */
.L_x_10047:
        /* <DEDUP_REMOVED lines=129> */
.L_x_10054:
[----:B------:R-:W-:Y:S05]  /*22f0*/  BSYNC.RECONVERGENT B0 ;  /* 0x0000000000007941 */ /* 0x000fea0003800200 */
.L_x_10053:
        /* <DEDUP_REMOVED lines=50> */
[----:B------:R-:W-:Y:S05]  /*2620*/  CALL.REL.NOINC `($__internal_23_$__cuda_sm20_div_rn_f64_full) ;  /* 0x0000009400d07944 */ /* 0x000fea0003c00000 */
[----:B------:R-:W-:Y:S02]  /*2630*/  IMAD.MOV.U32 R6, RZ, RZ, R20 ;  /* 0x000000ffff067224 */ /* 0x000fe400078e0014 */
[----:B------:R-:W-:-:S07]  /*2640*/  IMAD.MOV.U32 R7, RZ, RZ, R21 ;  /* 0x000000ffff077224 */ /* 0x000fce00078e0015 */
.L_x_10052:
[----:B------:R-:W-:Y:S05]  /*2650*/  BSYNC.RECONVERGENT B1 ;  /* 0x0000000000017941 */ /* 0x000fea0003800200 */
.L_x_10051:
        /* <DEDUP_REMOVED lines=129> */
.L_x_10058:
[----:B------:R-:W-:Y:S05]  /*2e70*/  BSYNC.RECONVERGENT B0 ;  /* 0x0000000000007941 */ /* 0x000fea0003800200 */
.L_x_10057:
        /* <DEDUP_REMOVED lines=51> */
[----:B------:R-:W-:Y:S02]  /*31b0*/  IMAD.MOV.U32 R8, RZ, RZ, R20 ;  /* 0x000000ffff087224 */ /* 0x000fe400078e0014 */
[----:B------:R-:W-:-:S07]  /*31c0*/  IMAD.MOV.U32 R9, RZ, RZ, R21 ;  /* 0x000000ffff097224 */ /* 0x000fce00078e0015 */
.L_x_10056:
[----:B------:R-:W-:Y:S05]  /*31d0*/  BSYNC.RECONVERGENT B1 ;  /* 0x0000000000017941 */ /* 0x000fea0003800200 */
.L_x_10055:
        /* <DEDUP_REMOVED lines=129> */
.L_x_10062:
[----:B------:R-:W-:Y:S05]  /*39f0*/  BSYNC.RECONVERGENT B0 ;  /* 0x0000000000007941 */ /* 0x000fea0003800200 */
.L_x_10061:
        /* <DEDUP_REMOVED lines=51> */
[----:B------:R-:W-:Y:S01]  /*3d30*/  MOV R10, R20 ;  /* 0x00000014000a7202 */ /* 0x000fe20000000f00 */
[----:B------:R-:W-:-:S07]  /*3d40*/  IMAD.MOV.U32 R11, RZ, RZ, R21 ;  /* 0x000000ffff0b7224 */ /* 0x000fce00078e0015 */
.L_x_10060:
[----:B------:R-:W-:Y:S05]  /*3d50*/  BSYNC.RECONVERGENT B1 ;  /* 0x0000000000017941 */ /* 0x000fea0003800200 */
.L_x_10059:
        /* <DEDUP_REMOVED lines=129> */
.L_x_10066:
[----:B------:R-:W-:Y:S05]  /*4570*/  BSYNC.RECONVERGENT B0 ;  /* 0x0000000000007941 */ /* 0x000fea0003800200 */
.L_x_10065:
        /* <DEDUP_REMOVED lines=50> */
[----:B------:R-:W-:Y:S05]  /*48a0*/  CALL.REL.NOINC `($__internal_23_$__cuda_sm20_div_rn_f64_full) ;  /* 0x0000007400307944 */ /* 0x000fea0003c00000 */
[----:B------:R-:W-:Y:S02]  /*48b0*/  IMAD.MOV.U32 R12, RZ, RZ, R20 ;  /* 0x000000ffff0c7224 */ /* 0x000fe400078e0014 */
[----:B------:R-:W-:-:S07]  /*48c0*/  IMAD.MOV.U32 R13, RZ, RZ, R21 ;  /* 0x000000ffff0d7224 */ /* 0x000fce00078e0015 */
.L_x_10064:
[----:B------:R-:W-:Y:S05]  /*48d0*/  BSYNC.RECONVERGENT B1 ;  /* 0x0000000000017941 */ /* 0x000fea0003800200 */
.L_x_10063:
        /* <DEDUP_REMOVED lines=129> */
.L_x_10070:
[----:B------:R-:W-:Y:S05]  /*50f0*/  BSYNC.RECONVERGENT B0 ;  /* 0x0000000000007941 */ /* 0x000fea0003800200 */
.L_x_10069:
        /* <DEDUP_REMOVED lines=53> */
.L_x_10068:
[----:B------:R-:W-:Y:S05]  /*5450*/  BSYNC.RECONVERGENT B1 ;  /* 0x0000000000017941 */ /* 0x000fea0003800200 */
.L_x_10067:
        /* <DEDUP_REMOVED lines=129> */
.L_x_10074:
[----:B------:R-:W-:Y:S05]  /*5c70*/  BSYNC.RECONVERGENT B0 ;  /* 0x0000000000007941 */ /* 0x000fea0003800200 */
.L_x_10073:
        /* <DEDUP_REMOVED lines=53> */
.L_x_10072:
[----:B------:R-:W-:Y:S05]  /*5fd0*/  BSYNC.RECONVERGENT B1 ;  /* 0x0000000000017941 */ /* 0x000fea0003800200 */
.L_x_10071:
        /* <DEDUP_REMOVED lines=16> */
.L_x_10077:
[----:B------:R-:W-:-:S13]  /*60e0*/  ISETP.GE.U32.AND P0, PT, R29, R28, PT ;  /* 0x0000001c1d00720c */ /* 0x000fda0003f06070 */
[----:B------:R-:W-:Y:S05]  /*60f0*/  @P0 BRA `(.L_x_10079) ;  /* 0x0000000000300947 */ /* 0x000fea0003800000 */
[----:B0-----:R-:W0:Y:S01]  /*6100*/  LDC.64 R2, c[0x0][0x388] ;  /* 0x0000e200ff027b82 */ /* 0x001e220000000a00 */
[----:B------:R-:W-:Y:S02]  /*6110*/  IMAD.IADD R5, R0, 0x1, R29 ;  /* 0x0000000100057824 */ /* 0x000fe400078e021d */
[----:B------:R-:W-:Y:S02]  /*6120*/  VIADD R29, R29, 0x80 ;  /* 0x000000801d1d7836 */ /* 0x000fe40000000000 */
[----:B0-----:R-:W-:-:S05]  /*6130*/  IMAD.WIDE.U32 R2, R5, 0x8, R2 ;  /* 0x0000000805027825 */ /* 0x001fca00078e0002 */
[----:B------:R1:W-:Y:S02]  /*6140*/  STG.E.64 desc[UR4][R2.64], R6 ;  /* 0x0000000602007986 */ /* 0x0003e4000c101b04 */
.L_x_10078:
[----:B------:R-:W-:-:S13]  /*6150*/  ISETP.GE.U32.AND P0, PT, R29, R28, PT ;  /* 0x0000001c1d00720c */ /* 0x000fda0003f06070 */
[----:B------:R-:W-:Y:S05]  /*6160*/  @P0 BRA `(.L_x_10080) ;  /* 0x0000000000300947 */ /* 0x000fea0003800000 */
[----:B01----:R-:W0:Y:S01]  /*6170*/  LDC.64 R2, c[0x0][0x388] ;  /* 0x0000e200ff027b82 */ /* 0x003e220000000a00 */
[----:B------:R-:W-:Y:S01]  /*6180*/  IMAD.IADD R5, R0, 0x1, R29 ;  /* 0x0000000100057824 */ /* 0x000fe200078e021d */
[----:B------:R-:W-:-:S03]  /*6190*/  IADD3 R29, PT, PT, R29, 0x80, RZ ;  /* 0x000000801d1d7810 */ /* 0x000fc60007ffe0ff */
[----:B0-----:R-:W-:-:S05]  /*61a0*/  IMAD.WIDE.U32 R2, R5, 0x8, R2 ;  /* 0x0000000805027825 */ /* 0x001fca00078e0002 */
[----:B------:R1:W-:Y:S02]  /*61b0*/  STG.E.64 desc[UR4][R2.64], R8 ;  /* 0x0000000802007986 */ /* 0x0003e4000c101b04 */
.L_x_10079:
[----:B------:R-:W-:-:S13]  /*61c0*/  ISETP.GE.U32.AND P0, PT, R29, R28, PT ;  /* 0x0000001c1d00720c */ /* 0x000fda0003f06070 */
[----:B------:R-:W-:Y:S05]  /*61d0*/  @P0 BRA `(.L_x_10081) ;  /* 0x0000000000340947 */ /* 0x000fea0003800000 */
[----:B01----:R-:W0:Y:S01]  /*61e0*/  LDC.64 R2, c[0x0][0x388] ;  /* 0x0000e200ff027b82 */ /* 0x003e220000000a00 */
[----:B------:R-:W-:Y:S02]  /*61f0*/  IMAD.IADD R5, R0, 0x1, R29 ;  /* 0x0000000100057824 */ /* 0x000fe400078e021d */
[----:B------:R-:W-:Y:S02]  /*6200*/  VIADD R29, R29, 0x80 ;  /* 0x000000801d1d7836 */ /* 0x000fe40000000000 */
[----:B0-----:R-:W-:-:S05]  /*6210*/  IMAD.WIDE.U32 R2, R5, 0x8, R2 ;  /* 0x0000000805027825 */ /* 0x001fca00078e0002 */
[----:B------:R2:W-:Y:S02]  /*6220*/  STG.E.64 desc[UR4][R2.64], R10 ;  /* 0x0000000a02007986 */ /* 0x0005e4000c101b04 */
.L_x_10080:
        /* <DEDUP_REMOVED lines=8> */
.L_x_10081:
[----:B------:R-:W-:Y:S05]  /*62b0*/  BSYNC.RELIABLE B1 ;  /* 0x0000000000017941 */ /* 0x000fea0003800100 */
.L_x_10076:
[----:B------:R-:W-:-:S13]  /*62c0*/  ISETP.GE.U32.AND P0, PT, R29, R28, PT ;  /* 0x0000001c1d00720c */ /* 0x000fda0003f06070 */
[----:B012---:R-:W0:Y:S01]  /*62d0*/  @!P0 LDC.64 R2, c[0x0][0x388] ;  /* 0x0000e200ff028b82 */ /* 0x007e220000000a00 */
[----:B------:R-:W-:Y:S01]  /*62e0*/  @!P0 IADD3 R5, PT, PT, R0, R29, RZ ;  /* 0x0000001d00058210 */ /* 0x000fe20007ffe0ff */
[----:B------:R-:W-:-:S04]  /*62f0*/  @!P0 VIADD R29, R29, 0x80 ;  /* 0x000000801d1d8836 */ /* 0x000fc80000000000 */
[----:B0-----:R-:W-:-:S05]  /*6300*/  @!P0 IMAD.WIDE.U32 R2, R5, 0x8, R2 ;  /* 0x0000000805028825 */ /* 0x001fca00078e0002 */
[----:B------:R3:W-:Y:S02]  /*6310*/  @!P0 STG.E.64 desc[UR4][R2.64], R14 ;  /* 0x0000000e02008986 */ /* 0x0007e4000c101b04 */
.L_x_10082:
[----:B------:R-:W-:Y:S05]  /*6320*/  BSYNC.RECONVERGENT B0 ;  /* 0x0000000000007941 */ /* 0x000fea0003800200 */
.L_x_10075:
        /* <DEDUP_REMOVED lines=8> */
.L_x_10042:
[----:B------:R-:W0:Y:S01]  /*63b0*/  S2R R2, SR_TID.X ;  /* 0x0000000000027919 */ /* 0x000e220000002100 */
[----:B------:R-:W1:Y:S02]  /*63c0*/  LDC.64 R4, c[0x0][0x390] ;  /* 0x0000e400ff047b82 */ /* 0x000e640000000a00 */
[----:B-1----:R-:W-:-:S04]  /*63d0*/  IMAD.WIDE.U32 R4, R0, 0x8, R4 ;  /* 0x0000000800047825 */ /* 0x002fc800078e0004 */
[----:B0-----:R-:W-:-:S05]  /*63e0*/  IMAD.WIDE.U32 R16, R2, 0x20, R4 ;  /* 0x0000002002107825 */ /* 0x001fca00078e0004 */
[----:B------:R-:W2:Y:S01]  /*63f0*/  LDG.E.ENL2.256 R12, R8, desc[UR4][R16.64] ;  /* 0xfe0000041008797e */ /* 0x000ea2000812190c */
[----:B------:R-:W-:Y:S02]  /*6400*/  IMAD.MOV.U32 R4, RZ, RZ, 0x652b82fe ;  /* 0x652b82feff047424 */ /* 0x000fe400078e00ff */
[----:B------:R-:W-:Y:S01]  /*6410*/  IMAD.MOV.U32 R5, RZ, RZ, 0x3ff71547 ;  /* 0x3ff71547ff057424 */ /* 0x000fe200078e00ff */
[----:B------:R-:W-:Y:S01]  /*6420*/  UMOV UR6, 0xfefa39ef ;  /* 0xfefa39ef00067882 */ /* 0x000fe20000000000 */
[----:B------:R-:W-:Y:S01]  /*6430*/  UMOV UR7, 0x3fe62e42 ;  /* 0x3fe62e4200077882 */ /* 0x000fe20000000000 */
[----:B------:R0:W5:Y:S01]  /*6440*/  LDG.E.ENL2.256 R28, R32, desc[UR4][R16.64+0x1000] ;  /* 0xfe0080041020797e */ /* 0x000162000812191c */
[----:B------:R-:W-:Y:S02]  /*6450*/  BSSY.RECONVERGENT B0, `(.L_x_10083) ;  /* 0x0000077000007945 */ /* 0x000fe40003800200 */
        /* <DEDUP_REMOVED lines=17> */
[----:B-1----:R1:W0:Y:S01]  /*6570*/  DFMA R20, R18, -UR6, R20 ;  /* 0x8000000612147c2b */ /* 0x0022220008000014 */
[----:B------:R-:W-:Y:S01]  /*6580*/  UMOV UR6, 0x69ce2bdf ;  /* 0x69ce2bdf00067882 */ /* 0x000fe20000000000 */
[----:B-1----:R-:W-:Y:S01]  /*6590*/  MOV R18, 0xfca213ea ;  /* 0xfca213ea00127802 */ /* 0x002fe20000000f00 */
[----:B------:R-:W-:Y:S01]  /*65a0*/  IMAD.MOV.U32 R19, RZ, RZ, 0x3e928af3 ;  /* 0x3e928af3ff137424 */ /* 0x000fe200078e00ff */
[----:B------:R-:W-:-:S15]  /*65b0*/  UMOV UR7, 0x3e5ade15 ;  /* 0x3e5ade1500077882 */ /* 0x000fde0000000000 */
[----:B------:R-:W-:-:S15]  /*65c0*/  NOP ;  /* 0x0000000000007918 */ /* 0x000fde0000000000 */
[----:B------:R-:W-:-:S15]  /*65d0*/  NOP ;  /* 0x0000000000007918 */ /* 0x000fde0000000000 */
[----:B------:R-:W-:-:S15]  /*65e0*/  NOP ;  /* 0x0000000000007918 */ /* 0x000fde0000000000 */
[----:B0-----:R-:W0:Y:S01]  /*65f0*/  DFMA R16, R20, UR6, R18 ;  /* 0x0000000614107c2b */ /* 0x001e220008000012 */
        /* <DEDUP_REMOVED lines=92> */
.L_x_10084:
[----:B------:R-:W-:Y:S05]  /*6bc0*/  BSYNC.RECONVERGENT B0 ;  /* 0x0000000000007941 */ /* 0x000fea0003800200 */
.L_x_10083:
        /* <DEDUP_REMOVED lines=50> */
[----:B-----5:R-:W-:Y:S05]  /*6ef0*/  CALL.REL.NOINC `($__internal_23_$__cuda_sm20_div_rn_f64_full) ;  /* 0x0000004c009c7944 */ /* 0x020fea0003c00000 */
[----:B------:R-:W-:Y:S02]  /*6f00*/  IMAD.MOV.U32 R4, RZ, RZ, R20 ;  /* 0x000000ffff047224 */ /* 0x000fe400078e0014 */
[----:B------:R-:W-:-:S07]  /*6f10*/  IMAD.MOV.U32 R5, RZ, RZ, R21 ;  /* 0x000000ffff057224 */ /* 0x000fce00078e0015 */
.L_x_10086:
[----:B------:R-:W-:Y:S05]  /*6f20*/  BSYNC.RECONVERGENT B1 ;  /* 0x0000000000017941 */ /* 0x000fea0003800200 */
.L_x_10085:
        /* <DEDUP_REMOVED lines=123> */
.L_x_10088:
[----:B------:R-:W-:Y:S05]  /*76e0*/  BSYNC.RECONVERGENT B0 ;  /* 0x0000000000007941 */ /* 0x000fea0003800200 */
.L_x_10087:
        /* <DEDUP_REMOVED lines=53> */
.L_x_10090:
[----:B------:R-:W-:Y:S05]  /*7a40*/  BSYNC.RECONVERGENT B1 ;  /* 0x0000000000017941 */ /* 0x000fea0003800200 */
.L_x_10089:
        /* <DEDUP_REMOVED lines=123> */
.L_x_10092:
[----:B------:R-:W-:Y:S05]  /*8200*/  BSYNC.RECONVERGENT B0 ;  /* 0x0000000000007941 */ /* 0x000fea0003800200 */
.L_x_10091:
        /* <DEDUP_REMOVED lines=53> */
.L_x_10094:
[----:B------:R-:W-:Y:S05]  /*8560*/  BSYNC.RECONVERGENT B1 ;  /* 0x0000000000017941 */ /* 0x000fea0003800200 */
.L_x_10093:
        /* <DEDUP_REMOVED lines=123> */
.L_x_10096:
[----:B------:R-:W-:Y:S05]  /*8d20*/  BSYNC.RECONVERGENT B0 ;  /* 0x0000000000007941 */ /* 0x000fea0003800200 */
.L_x_10095:
        /* <DEDUP_REMOVED lines=53> */
.L_x_10098:
[----:B------:R-:W-:Y:S05]  /*9080*/  BSYNC.RECONVERGENT B1 ;  /* 0x0000000000017941 */ /* 0x000fea0003800200 */
.L_x_10097:
        /* <DEDUP_REMOVED lines=123> */
.L_x_10100:
[----:B------:R-:W-:Y:S05]  /*9840*/  BSYNC.RECONVERGENT B0 ;  /* 0x0000000000007941 */ /* 0x000fea0003800200 */
.L_x_10099:
        /* <DEDUP_REMOVED lines=53> */
.L_x_10102:
[----:B------:R-:W-:Y:S05]  /*9ba0*/  BSYNC.RECONVERGENT B1 ;  /* 0x0000000000017941 */ /* 0x000fea0003800200 */
.L_x_10101:
        /* <DEDUP_REMOVED lines=123> */
.L_x_10104:
[----:B------:R-:W-:Y:S05]  /*a360*/  BSYNC.RECONVERGENT B0 ;  /* 0x0000000000007941 */ /* 0x000fea0003800200 */
.L_x_10103:
        /* <DEDUP_REMOVED lines=53> */
.L_x_10106:
[----:B------:R-:W-:Y:S05]  /*a6c0*/  BSYNC.RECONVERGENT B1 ;  /* 0x0000000000017941 */ /* 0x000fea0003800200 */
.L_x_10105:
        /* <DEDUP_REMOVED lines=123> */
.L_x_10108:
[----:B------:R-:W-:Y:S05]  /*ae80*/  BSYNC.RECONVERGENT B0 ;  /* 0x0000000000007941 */ /* 0x000fea0003800200 */
.L_x_10107:
        /* <DEDUP_REMOVED lines=53> */
.L_x_10110:
[----:B------:R-:W-:Y:S05]  /*b1e0*/  BSYNC.RECONVERGENT B1 ;  /* 0x0000000000017941 */ /* 0x000fea0003800200 */
.L_x_10109:
        /* <DEDUP_REMOVED lines=123> */
.L_x_10112:
[----:B------:R-:W-:Y:S05]  /*b9a0*/  BSYNC.RECONVERGENT B0 ;  /* 0x0000000000007941 */ /* 0x000fea0003800200 */
.L_x_10111:
        /* <DEDUP_REMOVED lines=53> */
.L_x_10114:
[----:B------:R-:W-:Y:S05]  /*bd00*/  BSYNC.RECONVERGENT B1 ;  /* 0x0000000000017941 */ /* 0x000fea0003800200 */
.L_x_10113:
[----:B------:R-:W0:Y:S02]  /*bd10*/  LDC.64 R20, c[0x0][0x388] ;  /* 0x0000e200ff147b82 */ /* 0x000e240000000a00 */
[----:B0-----:R-:W-:-:S04]  /*bd20*/  IMAD.WIDE.U32 R20, R0, 0x8, R20 ;  /* 0x0000000800147825 */ /* 0x001fc800078e0014 */
[----:B------:R-:W-:-:S05]  /*bd30*/  IMAD.WIDE.U32 R20, R2, 0x20, R20 ;  /* 0x0000002002147825 */ /* 0x000fca00078e0014 */
[----:B------:R-:W-:Y:S04]  /*bd40*/  STG.E.ENL2.256 desc[UR4][R20.64], R4, R8 ;  /* 0xf80000041408797f */ /* 0x000fe8000f121804 */
[----:B------:R-:W-:Y:S01]  /*bd50*/  STG.E.ENL2.256 desc[UR4][R20.64+0x1000], R12, R16 ;  /* 0xf800800c1410797f */ /* 0x000fe2000f121804 */
[----:B------:R-:W-:Y:S05]  /*bd60*/  EXIT ;  /* 0x000000000000794d */ /* 0x000fea0003800000 */
        .weak           $__internal_23_$__cuda_sm20_div_rn_f64_full
        .type           $__internal_23_$__cuda_sm20_div_rn_f64_full,@function
        .size           $__internal_23_$__cuda_sm20_div_rn_f64_full,(.L_x_10151 - $__internal_23_$__cuda_sm20_div_rn_f64_full)
$__internal_23_$__cuda_sm20_div_rn_f64_full:
        /* <DEDUP_REMOVED lines=108> */
.L_x_10116:
        /* <DEDUP_REMOVED lines=17> */
.L_x_10119:
[----:B------:R-:W-:Y:S01]  /*c540*/  LOP3.LUT R19, R27, 0x80000, RZ, 0xfc, !PT ;  /* 0x000800001b137812 */ /* 0x000fe200078efcff */
[----:B------:R-:W-:-:S04]  /*c550*/  IMAD.MOV.U32 R42, RZ, RZ, R26 ;  /* 0x000000ffff2a7224 */ /* 0x000fc800078e001a */
[----:B------:R-:W-:Y:S01]  /*c560*/  IMAD.MOV.U32 R43, RZ, RZ, R19 ;  /* 0x000000ffff2b7224 */ /* 0x000fe200078e0013 */
[----:B------:R-:W-:Y:S06]  /*c570*/  BRA `(.L_x_10117) ;  /* 0x00000000000c7947 */ /* 0x000fec0003800000 */
.L_x_10118:
[----:B------:R-:W-:Y:S01]  /*c580*/  LOP3.LUT R19, R37, 0x80000, RZ, 0xfc, !PT ;  /* 0x0008000025137812 */ /* 0x000fe200078efcff */
[----:B------:R-:W-:-:S03]  /*c590*/  IMAD.MOV.U32 R42, RZ, RZ, R36 ;  /* 0x000000ffff2a7224 */ /* 0x000fc600078e0024 */
[----:B------:R-:W-:-:S07]  /*c5a0*/  MOV R43, R19 ;  /* 0x00000013002b7202 */ /* 0x000fce0000000f00 */
.L_x_10117:
[----:B------:R-:W-:Y:S05]  /*c5b0*/  BSYNC.RECONVERGENT B0 ;  /* 0x0000000000007941 */ /* 0x000fea0003800200 */
.L_x_10115:
[----:B------:R-:W-:Y:S02]  /*c5c0*/  IMAD.MOV.U32 R19, RZ, RZ, 0x0 ;  /* 0x00000000ff137424 */ /* 0x000fe400078e00ff */
[----:B------:R-:W-:Y:S02]  /*c5d0*/  IMAD.MOV.U32 R20, RZ, RZ, R42 ;  /* 0x000000ffff147224 */ /* 0x000fe400078e002a */
[----:B------:R-:W-:Y:S01]  /*c5e0*/  IMAD.MOV.U32 R21, RZ, RZ, R43 ;  /* 0x000000ffff157224 */ /* 0x000fe200078e002b */
[----:B------:R-:W-:Y:S06]  /*c5f0*/  RET.REL.NODEC R18 `(_ZN2at6native29vectorized_elementwise_kernelILi4EZZZNS0_61_GLOBAL__N__132982cb_23_ActivationSiluKernel_cu_1520ed90_293311silu_kernelERNS_18TensorIteratorBaseEENKUlvE_clEvENKUlvE_clEvEUldE_St5arrayIPcLm2EEEEviT0_T1_) ;  /* 0xffffff3812807950 */ /* 0x000fec0003c3ffff */
.L_x_10120:
        /* <DEDUP_REMOVED lines=16> */
.L_x_10151:


//--------------------- .text._ZN2at6native29vectorized_elementwise_kernelILi8EZZZNS0_61_GLOBAL__N__132982cb_23_ActivationSiluKernel_cu_1520ed90_293311silu_kernelERNS_18TensorIteratorBaseEENKUlvE_clEvENKUlvE_clEvEUldE_St5arrayIPcLm2EEEEviT0_T1_ --------------------------
	.section	.text._ZN2at6native29vectorized_elementwise_kernelILi8EZZZNS0_61_GLOBAL__N__132982cb_23_ActivationSiluKernel_cu_1520ed90_293311silu_kernelERNS_18TensorIteratorBaseEENKUlvE_clEvENKUlvE_clEvEUldE_St5arrayIPcLm2EEEEviT0_T1_,"ax",@progbits
	.align	128
        .global         _ZN2at6native29vectorized_elementwise_kernelILi8EZZZNS0_61_GLOBAL__N__132982cb_23_ActivationSiluKernel_cu_1520ed90_293311silu_kernelERNS_18TensorIteratorBaseEENKUlvE_clEvENKUlvE_clEvEUldE_St5arrayIPcLm2EEEEviT0_T1_
        .type           _ZN2at6native29vectorized_elementwise_kernelILi8EZZZNS0_61_GLOBAL__N__132982cb_23_ActivationSiluKernel_cu_1520ed90_293311silu_kernelERNS_18TensorIteratorBaseEENKUlvE_clEvENKUlvE_clEvEUldE_St5arrayIPcLm2EEEEviT0_T1_,@function
        .size           _ZN2at6native29vectorized_elementwise_kernelILi8EZZZNS0_61_GLOBAL__N__132982cb_23_ActivationSiluKernel_cu_1520ed90_293311silu_kernelERNS_18TensorIteratorBaseEENKUlvE_clEvENKUlvE_clEvEUldE_St5arrayIPcLm2EEEEviT0_T1_,(.L_x_10221 - _ZN2at6native29vectorized_elementwise_kernelILi8EZZZNS0_61_GLOBAL__N__132982cb_23_ActivationSiluKernel_cu_1520ed90_293311silu_kernelERNS_18TensorIteratorBaseEENKUlvE_clEvENKUlvE_clEvEUldE_St5arrayIPcLm2EEEEviT0_T1_)
        .other          _ZN2at6native29vectorized_elementwise_kernelILi8EZZZNS0_61_GLOBAL__N__132982cb_23_ActivationSiluKernel_cu_1520ed90_293311silu_kernelERNS_18TensorIteratorBaseEENKUlvE_clEvENKUlvE_clEvEUldE_St5arrayIPcLm2EEEEviT0_T1_,@"STO_CUDA_ENTRY STV_DEFAULT"
_ZN2at6native29vectorized_elementwise_kernelILi8EZZZNS0_61_GLOBAL__N__132982cb_23_ActivationSiluKernel_cu_1520ed90_293311silu_kernelERNS_18TensorIteratorBaseEENKUlvE_clEvENKUlvE_clEvEUldE_St5arrayIPcLm2EEEEviT0_T1_:
.text._ZN2at6native29vectorized_elementwise_kernelILi8EZZZNS0_61_GLOBAL__N__132982cb_23_ActivationSiluKernel_cu_1520ed90_293311silu_kernelERNS_18TensorIteratorBaseEENKUlvE_clEvENKUlvE_clEvEUldE_St5arrayIPcLm2EEEEviT0_T1_:
[----:B------:R-:W-:Y:S01]  /*0000*/  LDC R1, c[0x0][0x37c] ;  /* 0x0000df00ff017b82 */ /* 0x000fe20000000800 */
[----:B------:R-:W-:Y:S05]  /*0010*/  EXIT ;  /* 0x000000000000794d */ /* 0x000fea0003800000 */
.L_x_10121:
        /* <DEDUP_REMOVED lines=14> */
.L_x_10221:


//--------------------- .nv.global.init           --------------------------
	.section	.nv.global.init,"aw",@progbits
	.align	16
.nv.global.init:
	.type		__cudart_sin_cos_coeffs,@object
	.size		__cudart_sin_cos_coeffs,(__cudart_i2opi_d - __cudart_sin_cos_coeffs)
__cudart_sin_cos_coeffs:
        /*0000*/ 	.byte	0x46, 0xd2, 0xb0, 0x2c, 0xf1, 0xe5, 0x5a, 0xbe, 0x92, 0xe3, 0xac, 0x69, 0xe3, 0x1d, 0xc7, 0x3e
        /*0010*/ 	.byte	0xa1, 0x62, 0xdb, 0x19, 0xa0, 0x01, 0x2a, 0xbf, 0x18, 0x08, 0x11, 0x11, 0x11, 0x11, 0x81, 0x3f
        /*0020*/ 	.byte	0x54, 0x55, 0x55, 0x55, 0x55, 0x55, 0xc5, 0xbf, 0x00, 0x00, 0x00, 0x00, 0x00, 0x00, 0x00, 0x00
        /*0030*/ 	.byte	0x00, 0x00, 0x00, 0x00, 0x00, 0x00, 0x00, 0x00, 0x64, 0x81, 0xfd, 0x20, 0x83, 0xff, 0xa8, 0xbd
        /*0040*/ 	.byte	0x28, 0x85, 0xef, 0xc1, 0xa7, 0xee, 0x21, 0x3e, 0xd9, 0xe6, 0x06, 0x8e, 0x4f, 0x7e, 0x92, 0xbe
        /*0050*/ 	.byte	0xe9, 0xbc, 0xdd, 0x19, 0xa0, 0x01, 0xfa, 0x3e, 0x47, 0x5d, 0xc1, 0x16, 0x6c, 0xc1, 0x56, 0xbf
        /*0060*/ 	.byte	0x51, 0x55, 0x55, 0x55, 0x55, 0x55, 0xa5, 0x3f, 0x00, 0x00, 0x00, 0x00, 0x00, 0x00, 0xe0, 0xbf
        /*0070*/ 	.byte	0x00, 0x00, 0x00, 0x00, 0x00, 0x00, 0xf0, 0x3f, 0x00, 0x00, 0x00, 0x00, 0x00, 0x00, 0x00, 0x00
	.type		__cudart_i2opi_d,@object
	.size		__cudart_i2opi_d,($str$6 - __cudart_i2opi_d)
__cudart_i2opi_d:
        /* <DEDUP_REMOVED lines=9> */
	.type		$str$6,@object
	.size		$str$6,(__unnamed_11 - $str$6)
$str$6:
        /*0110*/ 	.byte	0x66, 0x61, 0x6c, 0x73, 0x65, 0x00
	.type		__unnamed_11,@object
	.size		__unnamed_11,(__unnamed_3 - __unnamed_11)
__unnamed_11:
        /*0116*/ 	.byte	0x66, 0x65, 0x74, 0x63, 0x68, 0x5f, 0x61, 0x6e, 0x64, 0x5f, 0x63, 0x61, 0x73, 0x74, 0x00
	.type		__unnamed_3,@object
	.size		__unnamed_3,(__unnamed_7 - __unnamed_3)
__unnamed_3:
        /*0125*/ 	.byte	0x66, 0x65, 0x74, 0x63, 0x68, 0x5f, 0x61, 0x6e, 0x64, 0x5f, 0x63, 0x61, 0x73, 0x74, 0x00
	.type		__unnamed_7,@object
	.size		__unnamed_7,(__unnamed_9 - __unnamed_7)
__unnamed_7:
        /*0134*/ 	.byte	0x66, 0x65, 0x74, 0x63, 0x68, 0x5f, 0x61, 0x6e, 0x64, 0x5f, 0x63, 0x61, 0x73, 0x74, 0x00
	.type		__unnamed_9,@object
	.size		__unnamed_9,(__unnamed_1 - __unnamed_9)
__unnamed_9:
        /*0143*/ 	.byte	0x66, 0x65, 0x74, 0x63, 0x68, 0x5f, 0x61, 0x6e, 0x64, 0x5f, 0x63, 0x61, 0x73, 0x74, 0x00
	.type		__unnamed_1,@object
	.size		__unnamed_1,(__unnamed_5 - __unnamed_1)
__unnamed_1:
        /*0152*/ 	.byte	0x66, 0x65, 0x74, 0x63, 0x68, 0x5f, 0x61, 0x6e, 0x64, 0x5f, 0x63, 0x61, 0x73, 0x74, 0x00
	.type		__unnamed_5,@object
	.size		__unnamed_5,(__unnamed_12 - __unnamed_5)
__unnamed_5:
        /*0161*/ 	.byte	0x66, 0x65, 0x74, 0x63, 0x68, 0x5f, 0x61, 0x6e, 0x64, 0x5f, 0x63, 0x61, 0x73, 0x74, 0x00
	.type		__unnamed_12,@object
	.size		__unnamed_12,(__unnamed_4 - __unnamed_12)
__unnamed_12:
        /*0170*/ 	.byte	0x63, 0x61, 0x73, 0x74, 0x5f, 0x61, 0x6e, 0x64, 0x5f, 0x73, 0x74, 0x6f, 0x72, 0x65, 0x00
	.type		__unnamed_4,@object
	.size		__unnamed_4,(__unnamed_8 - __unnamed_4)
__unnamed_4:
        /*017f*/ 	.byte	0x63, 0x61, 0x73, 0x74, 0x5f, 0x61, 0x6e, 0x64, 0x5f, 0x73, 0x74, 0x6f, 0x72, 0x65, 0x00
	.type		__unnamed_8,@object
	.size		__unnamed_8,(__unnamed_10 - __unnamed_8)
__unnamed_8:
        /*018e*/ 	.byte	0x63, 0x61, 0x73, 0x74, 0x5f, 0x61, 0x6e, 0x64, 0x5f, 0x73, 0x74, 0x6f, 0x72, 0x65, 0x00
	.type		__unnamed_10,@object
	.size		__unnamed_10,(__unnamed_2 - __unnamed_10)
__unnamed_10:
        /*019d*/ 	.byte	0x63, 0x61, 0x73, 0x74, 0x5f, 0x61, 0x6e, 0x64, 0x5f, 0x73, 0x74, 0x6f, 0x72, 0x65, 0x00
	.type		__unnamed_2,@object
	.size		__unnamed_2,(__unnamed_6 - __unnamed_2)
__unnamed_2:
        /*01ac*/ 	.byte	0x63, 0x61, 0x73, 0x74, 0x5f, 0x61, 0x6e, 0x64, 0x5f, 0x73, 0x74, 0x6f, 0x72, 0x65, 0x00
	.type		__unnamed_6,@object
	.size		__unnamed_6,($str$7 - __unnamed_6)
__unnamed_6:
        /*01bb*/ 	.byte	0x63, 0x61, 0x73, 0x74, 0x5f, 0x61, 0x6e, 0x64, 0x5f, 0x73, 0x74, 0x6f, 0x72, 0x65, 0x00
	.type		$str$7,@object
	.size		$str$7,(.L_41 - $str$7)
$str$7:
        /*01ca*/ 	.byte	0x2f, 0x72, 0x6f, 0x6f, 0x74, 0x2f, 0x2e, 0x70, 0x79, 0x65, 0x6e, 0x76, 0x2f, 0x76, 0x65, 0x72
        /*01da*/ 	.byte	0x73, 0x69, 0x6f, 0x6e, 0x73, 0x2f, 0x33, 0x2e, 0x31, 0x33, 0x2e, 0x31, 0x32, 0x2f, 0x6c, 0x69
        /*01ea*/ 	.byte	0x62, 0x2f, 0x70, 0x79, 0x74, 0x68, 0x6f, 0x6e, 0x33, 0x2e, 0x31, 0x33, 0x2f, 0x73, 0x69, 0x74
        /*01fa*/ 	.byte	0x65, 0x2d, 0x70, 0x61, 0x63, 0x6b, 0x61, 0x67, 0x65, 0x73, 0x2f, 0x74, 0x6f, 0x72, 0x63, 0x68
        /*020a*/ 	.byte	0x2f, 0x69, 0x6e, 0x63, 0x6c, 0x75, 0x64, 0x65, 0x2f, 0x63, 0x31, 0x30, 0x2f, 0x63, 0x6f, 0x72
        /*021a*/ 	.byte	0x65, 0x2f, 0x44, 0x79, 0x6e, 0x61, 0x6d, 0x69, 0x63, 0x43, 0x61, 0x73, 0x74, 0x2e, 0x68, 0x00
.L_41:


//--------------------- .nv.shared.reserved.0     --------------------------
	.section	.nv.shared.reserved.0,"aw",@nobits
	.weak		__nv_reservedSMEM_offset_0_alias
	.size		__nv_reservedSMEM_offset_0_alias, 0, 64
	.other		__nv_reservedSMEM_offset_0_alias,@"STO_CUDA_RESERVED_SHARED STV_DEFAULT"
__nv_reservedSMEM_offset_0_alias:
	.zero		0
	.zero		64


//--------------------- .nv.global                --------------------------
	.section	.nv.global,"aw",@nobits
.nv.global:
	.type		_ZN59_INTERNAL_132982cb_23_ActivationSiluKernel_cu_1520ed90_29334cuda3std3__48in_placeE,@object
	.size		_ZN59_INTERNAL_132982cb_23_ActivationSiluKernel_cu_1520ed90_29334cuda3std3__48in_placeE,(_ZN59_INTERNAL_132982cb_23_ActivationSiluKernel_cu_1520ed90_29334cuda3std6ranges3__45__cpo8distanceE - _ZN59_INTERNAL_132982cb_23_ActivationSiluKernel_cu_1520ed90_29334cuda3std3__48in_placeE)
_ZN59_INTERNAL_132982cb_23_ActivationSiluKernel_cu_1520ed90_29334cuda3std3__48in_placeE:
	.zero		1
	.type		_ZN59_INTERNAL_132982cb_23_ActivationSiluKernel_cu_1520ed90_29334cuda3std6ranges3__45__cpo8distanceE,@object
	.size		_ZN59_INTERNAL_132982cb_23_ActivationSiluKernel_cu_1520ed90_29334cuda3std6ranges3__45__cpo8distanceE,(_ZN59_INTERNAL_132982cb_23_ActivationSiluKernel_cu_1520ed90_29334cuda3std3__45__cpo3endE - _ZN59_INTERNAL_132982cb_23_ActivationSiluKernel_cu_1520ed90_29334cuda3std6ranges3__45__cpo8distanceE)
_ZN59_INTERNAL_132982cb_23_ActivationSiluKernel_cu_1520ed90_29334cuda3std6ranges3__45__cpo8distanceE:
	.zero		1
	.type		_ZN59_INTERNAL_132982cb_23_ActivationSiluKernel_cu_1520ed90_29334cuda3std3__45__cpo3endE,@object
	.size		_ZN59_INTERNAL_132982cb_23_ActivationSiluKernel_cu_1520ed90_29334cuda3std3__45__cpo3endE,(_ZN59_INTERNAL_132982cb_23_ActivationSiluKernel_cu_1520ed90_29334cuda3std6ranges3__45__cpo7advanceE - _ZN59_INTERNAL_132982cb_23_ActivationSiluKernel_cu_1520ed90_29334cuda3std3__45__cpo3endE)
_ZN59_INTERNAL_132982cb_23_ActivationSiluKernel_cu_1520ed90_29334cuda3std3__45__cpo3endE:
	.zero		1
	.type		_ZN59_INTERNAL_132982cb_23_ActivationSiluKernel_cu_1520ed90_29334cuda3std6ranges3__45__cpo7advanceE,@object
	.size		_ZN59_INTERNAL_132982cb_23_ActivationSiluKernel_cu_1520ed90_29334cuda3std6ranges3__45__cpo7advanceE,(_ZN59_INTERNAL_132982cb_23_ActivationSiluKernel_cu_1520ed90_29334cuda3std3__45__cpo4rendE - _ZN59_INTERNAL_132982cb_23_ActivationSiluKernel_cu_1520ed90_29334cuda3std6ranges3__45__cpo7advanceE)
_ZN59_INTERNAL_132982cb_23_ActivationSiluKernel_cu_1520ed90_29334cuda3std6ranges3__45__cpo7advanceE:
	.zero		1
	.type		_ZN59_INTERNAL_132982cb_23_ActivationSiluKernel_cu_1520ed90_29334cuda3std3__45__cpo4rendE,@object
	.size		_ZN59_INTERNAL_132982cb_23_ActivationSiluKernel_cu_1520ed90_29334cuda3std3__45__cpo4rendE,(_ZN59_INTERNAL_132982cb_23_ActivationSiluKernel_cu_1520ed90_29334cuda3std6ranges3__45__cpo4dataE - _ZN59_INTERNAL_132982cb_23_ActivationSiluKernel_cu_1520ed90_29334cuda3std3__45__cpo4rendE)
_ZN59_INTERNAL_132982cb_23_ActivationSiluKernel_cu_1520ed90_29334cuda3std3__45__cpo4rendE:
	.zero		1
	.type		_ZN59_INTERNAL_132982cb_23_ActivationSiluKernel_cu_1520ed90_29334cuda3std6ranges3__45__cpo4dataE,@object
	.size		_ZN59_INTERNAL_132982cb_23_ActivationSiluKernel_cu_1520ed90_29334cuda3std6ranges3__45__cpo4dataE,(_ZN59_INTERNAL_132982cb_23_ActivationSiluKernel_cu_1520ed90_29334cuda3std6ranges3__45__cpo5beginE - _ZN59_INTERNAL_132982cb_23_ActivationSiluKernel_cu_1520ed90_29334cuda3std6ranges3__45__cpo4dataE)
_ZN59_INTERNAL_132982cb_23_ActivationSiluKernel_cu_1520ed90_29334cuda3std6ranges3__45__cpo4dataE:
	.zero		1
	.type		_ZN59_INTERNAL_132982cb_23_ActivationSiluKernel_cu_1520ed90_29334cuda3std6ranges3__45__cpo5beginE,@object
	.size		_ZN59_INTERNAL_132982cb_23_ActivationSiluKernel_cu_1520ed90_29334cuda3std6ranges3__45__cpo5beginE,(_ZN59_INTERNAL_132982cb_23_ActivationSiluKernel_cu_1520ed90_29334cuda3std3__45__cpo5crendE - _ZN59_INTERNAL_132982cb_23_ActivationSiluKernel_cu_1520ed90_29334cuda3std6ranges3__45__cpo5beginE)
_ZN59_INTERNAL_132982cb_23_ActivationSiluKernel_cu_1520ed90_29334cuda3std6ranges3__45__cpo5beginE:
	.zero		1
	.type		_ZN59_INTERNAL_132982cb_23_ActivationSiluKernel_cu_1520ed90_29334cuda3std3__45__cpo5crendE,@object
	.size		_ZN59_INTERNAL_132982cb_23_ActivationSiluKernel_cu_1520ed90_29334cuda3std3__45__cpo5crendE,(_ZN59_INTERNAL_132982cb_23_ActivationSiluKernel_cu_1520ed90_29334cuda3std6ranges3__45__cpo4sizeE - _ZN59_INTERNAL_132982cb_23_ActivationSiluKernel_cu_1520ed90_29334cuda3std3__45__cpo5crendE)
_ZN59_INTERNAL_132982cb_23_ActivationSiluKernel_cu_1520ed90_29334cuda3std3__45__cpo5crendE:
	.zero		1
	.type		_ZN59_INTERNAL_132982cb_23_ActivationSiluKernel_cu_1520ed90_29334cuda3std6ranges3__45__cpo4sizeE,@object
	.size		_ZN59_INTERNAL_132982cb_23_ActivationSiluKernel_cu_1520ed90_29334cuda3std6ranges3__45__cpo4sizeE,(_ZN59_INTERNAL_132982cb_23_ActivationSiluKernel_cu_1520ed90_29334cuda3std3__461_GLOBAL__N__132982cb_23_ActivationSiluKernel_cu_1520ed90_29336ignoreE - _ZN59_INTERNAL_132982cb_23_ActivationSiluKernel_cu_1520ed90_29334cuda3std6ranges3__45__cpo4sizeE)
_ZN59_INTERNAL_132982cb_23_ActivationSiluKernel_cu_1520ed90_29334cuda3std6ranges3__45__cpo4sizeE:
	.zero		1
	.type		_ZN59_INTERNAL_132982cb_23_ActivationSiluKernel_cu_1520ed90_29334cuda3std3__461_GLOBAL__N__132982cb_23_ActivationSiluKernel_cu_1520ed90_29336ignoreE,@object
	.size		_ZN59_INTERNAL_132982cb_23_ActivationSiluKernel_cu_1520ed90_29334cuda3std3__461_GLOBAL__N__132982cb_23_ActivationSiluKernel_cu_1520ed90_29336ignoreE,(_ZN59_INTERNAL_132982cb_23_ActivationSiluKernel_cu_1520ed90_29334cuda3std6ranges3__45__cpo6cbeginE - _ZN59_INTERNAL_132982cb_23_ActivationSiluKernel_cu_1520ed90_29334cuda3std3__461_GLOBAL__N__132982cb_23_ActivationSiluKernel_cu_1520ed90_29336ignoreE)
_ZN59_INTERNAL_132982cb_23_ActivationSiluKernel_cu_1520ed90_29334cuda3std3__461_GLOBAL__N__132982cb_23_ActivationSiluKernel_cu_1520ed90_29336ignoreE:
	.zero		1
	.type		_ZN59_INTERNAL_132982cb_23_ActivationSiluKernel_cu_1520ed90_29334cuda3std6ranges3__45__cpo6cbeginE,@object
	.size		_ZN59_INTERNAL_132982cb_23_ActivationSiluKernel_cu_1520ed90_29334cuda3std6ranges3__45__cpo6cbeginE,(_ZN59_INTERNAL_132982cb_23_ActivationSiluKernel_cu_1520ed90_29334cuda3std3__45__cpo4cendE - _ZN59_INTERNAL_132982cb_23_ActivationSiluKernel_cu_1520ed90_29334cuda3std6ranges3__45__cpo6cbeginE)
_ZN59_INTERNAL_132982cb_23_ActivationSiluKernel_cu_1520ed90_29334cuda3std6ranges3__45__cpo6cbeginE:
	.zero		1
	.type		_ZN59_INTERNAL_132982cb_23_ActivationSiluKernel_cu_1520ed90_29334cuda3std3__45__cpo4cendE,@object
	.size		_ZN59_INTERNAL_132982cb_23_ActivationSiluKernel_cu_1520ed90_29334cuda3std3__45__cpo4cendE,(_ZN59_INTERNAL_132982cb_23_ActivationSiluKernel_cu_1520ed90_29334cuda3std6ranges3__45__cpo4nextE - _ZN59_INTERNAL_132982cb_23_ActivationSiluKernel_cu_1520ed90_29334cuda3std3__45__cpo4cendE)
_ZN59_INTERNAL_132982cb_23_ActivationSiluKernel_cu_1520ed90_29334cuda3std3__45__cpo4cendE:
	.zero		1
	.type		_ZN59_INTERNAL_132982cb_23_ActivationSiluKernel_cu_1520ed90_29334cuda3std6ranges3__45__cpo4nextE,@object
	.size		_ZN59_INTERNAL_132982cb_23_ActivationSiluKernel_cu_1520ed90_29334cuda3std6ranges3__45__cpo4nextE,(_ZN59_INTERNAL_132982cb_23_ActivationSiluKernel_cu_1520ed90_29334cuda3std6ranges3__45__cpo4swapE - _ZN59_INTERNAL_132982cb_23_ActivationSiluKernel_cu_1520ed90_29334cuda3std6ranges3__45__cpo4nextE)
_ZN59_INTERNAL_132982cb_23_ActivationSiluKernel_cu_1520ed90_29334cuda3std6ranges3__45__cpo4nextE:
	.zero		1
	.type		_ZN59_INTERNAL_132982cb_23_ActivationSiluKernel_cu_1520ed90_29334cuda3std6ranges3__45__cpo4swapE,@object
	.size		_ZN59_INTERNAL_132982cb_23_ActivationSiluKernel_cu_1520ed90_29334cuda3std6ranges3__45__cpo4swapE,(_ZN59_INTERNAL_132982cb_23_ActivationSiluKernel_cu_1520ed90_29334cuda3std3__420unreachable_sentinelE - _ZN59_INTERNAL_132982cb_23_ActivationSiluKernel_cu_1520ed90_29334cuda3std6ranges3__45__cpo4swapE)
_ZN59_INTERNAL_132982cb_23_ActivationSiluKernel_cu_1520ed90_29334cuda3std6ranges3__45__cpo4swapE:
	.zero		1
	.type		_ZN59_INTERNAL_132982cb_23_ActivationSiluKernel_cu_1520ed90_29334cuda3std3__420unreachable_sentinelE,@object
	.size		_ZN59_INTERNAL_132982cb_23_ActivationSiluKernel_cu_1520ed90_29334cuda3std3__420unreachable_sentinelE,(_ZN59_INTERNAL_132982cb_23_ActivationSiluKernel_cu_1520ed90_29336thrust24THRUST_300001_SM_1030_NS6system6detail10sequential3seqE - _ZN59_INTERNAL_132982cb_23_ActivationSiluKernel_cu_1520ed90_29334cuda3std3__420unreachable_sentinelE)
_ZN59_INTERNAL_132982cb_23_ActivationSiluKernel_cu_1520ed90_29334cuda3std3__420unreachable_sentinelE:
	.zero		1
	.type		_ZN59_INTERNAL_132982cb_23_ActivationSiluKernel_cu_1520ed90_29336thrust24THRUST_300001_SM_1030_NS6system6detail10sequential3seqE,@object
	.size		_ZN59_INTERNAL_132982cb_23_ActivationSiluKernel_cu_1520ed90_29336thrust24THRUST_300001_SM_1030_NS6system6detail10sequential3seqE,(_ZN59_INTERNAL_132982cb_23_ActivationSiluKernel_cu_1520ed90_29334cuda3std3__45__cpo6cbeginE - _ZN59_INTERNAL_132982cb_23_ActivationSiluKernel_cu_1520ed90_29336thrust24THRUST_300001_SM_1030_NS6system6detail10sequential3seqE)
_ZN59_INTERNAL_132982cb_23_ActivationSiluKernel_cu_1520ed90_29336thrust24THRUST_300001_SM_1030_NS6system6detail10sequential3seqE:
	.zero		1
	.type		_ZN59_INTERNAL_132982cb_23_ActivationSiluKernel_cu_1520ed90_29334cuda3std3__45__cpo6cbeginE,@object
	.size		_ZN59_INTERNAL_132982cb_23_ActivationSiluKernel_cu_1520ed90_29334cuda3std3__45__cpo6cbeginE,(_ZN59_INTERNAL_132982cb_23_ActivationSiluKernel_cu_1520ed90_29334cuda3std6ranges3__45__cpo9iter_swapE - _ZN59_INTERNAL_132982cb_23_ActivationSiluKernel_cu_1520ed90_29334cuda3std3__45__cpo6cbeginE)
_ZN59_INTERNAL_132982cb_23_ActivationSiluKernel_cu_1520ed90_29334cuda3std3__45__cpo6cbeginE:
	.zero		1
	.type		_ZN59_INTERNAL_132982cb_23_ActivationSiluKernel_cu_1520ed90_29334cuda3std6ranges3__45__cpo9iter_swapE,@object
	.size		_ZN59_INTERNAL_132982cb_23_ActivationSiluKernel_cu_1520ed90_29334cuda3std6ranges3__45__cpo9iter_swapE,(_ZN59_INTERNAL_132982cb_23_ActivationSiluKernel_cu_1520ed90_29334cuda3std3__45__cpo7crbeginE - _ZN59_INTERNAL_132982cb_23_ActivationSiluKernel_cu_1520ed90_29334cuda3std6ranges3__45__cpo9iter_swapE)
_ZN59_INTERNAL_132982cb_23_ActivationSiluKernel_cu_1520ed90_29334cuda3std6ranges3__45__cpo9iter_swapE:
	.zero		1
	.type		_ZN59_INTERNAL_132982cb_23_ActivationSiluKernel_cu_1520ed90_29334cuda3std3__45__cpo7crbeginE,@object
	.size		_ZN59_INTERNAL_132982cb_23_ActivationSiluKernel_cu_1520ed90_29334cuda3std3__45__cpo7crbeginE,(_ZN59_INTERNAL_132982cb_23_ActivationSiluKernel_cu_1520ed90_29334cuda3std6ranges3__45__cpo5cdataE - _ZN59_INTERNAL_132982cb_23_ActivationSiluKernel_cu_1520ed90_29334cuda3std3__45__cpo7crbeginE)
_ZN59_INTERNAL_132982cb_23_ActivationSiluKernel_cu_1520ed90_29334cuda3std3__45__cpo7crbeginE:
	.zero		1
	.type		_ZN59_INTERNAL_132982cb_23_ActivationSiluKernel_cu_1520ed90_29334cuda3std6ranges3__45__cpo5cdataE,@object
	.size		_ZN59_INTERNAL_132982cb_23_ActivationSiluKernel_cu_1520ed90_29334cuda3std6ranges3__45__cpo5cdataE,(_ZN59_INTERNAL_132982cb_23_ActivationSiluKernel_cu_1520ed90_29334cuda3std6ranges3__45__cpo3endE - _ZN59_INTERNAL_132982cb_23_ActivationSiluKernel_cu_1520ed90_29334cuda3std6ranges3__45__cpo5cdataE)
_ZN59_INTERNAL_132982cb_23_ActivationSiluKernel_cu_1520ed90_29334cuda3std6ranges3__45__cpo5cdataE:
	.zero		1
	.type		_ZN59_INTERNAL_132982cb_23_ActivationSiluKernel_cu_1520ed90_29334cuda3std6ranges3__45__cpo3endE,@object
	.size		_ZN59_INTERNAL_132982cb_23_ActivationSiluKernel_cu_1520ed90_29334cuda3std6ranges3__45__cpo3endE,(_ZN59_INTERNAL_132982cb_23_ActivationSiluKernel_cu_1520ed90_29334cuda3std3__419piecewise_constructE - _ZN59_INTERNAL_132982cb_23_ActivationSiluKernel_cu_1520ed90_29334cuda3std6ranges3__45__cpo3endE)
_ZN59_INTERNAL_132982cb_23_ActivationSiluKernel_cu_1520ed90_29334cuda3std6ranges3__45__cpo3endE:
	.zero		1
	.type		_ZN59_INTERNAL_132982cb_23_ActivationSiluKernel_cu_1520ed90_29334cuda3std3__419piecewise_constructE,@object
	.size		_ZN59_INTERNAL_132982cb_23_ActivationSiluKernel_cu_1520ed90_29334cuda3std3__419piecewise_constructE,(_ZN59_INTERNAL_132982cb_23_ActivationSiluKernel_cu_1520ed90_29334cuda3std6ranges3__45__cpo5ssizeE - _ZN59_INTERNAL_132982cb_23_ActivationSiluKernel_cu_1520ed90_29334cuda3std3__419piecewise_constructE)
_ZN59_INTERNAL_132982cb_23_ActivationSiluKernel_cu_1520ed90_29334cuda3std3__419piecewise_constructE:
	.zero		1
	.type		_ZN59_INTERNAL_132982cb_23_ActivationSiluKernel_cu_1520ed90_29334cuda3std6ranges3__45__cpo5ssizeE,@object
	.size		_ZN59_INTERNAL_132982cb_23_ActivationSiluKernel_cu_1520ed90_29334cuda3std6ranges3__45__cpo5ssizeE,(_ZN59_INTERNAL_132982cb_23_ActivationSiluKernel_cu_1520ed90_29334cuda3std3__45__cpo5beginE - _ZN59_INTERNAL_132982cb_23_ActivationSiluKernel_cu_1520ed90_29334cuda3std6ranges3__45__cpo5ssizeE)
_ZN59_INTERNAL_132982cb_23_ActivationSiluKernel_cu_1520ed90_29334cuda3std6ranges3__45__cpo5ssizeE:
	.zero		1
	.type		_ZN59_INTERNAL_132982cb_23_ActivationSiluKernel_cu_1520ed90_29334cuda3std3__45__cpo5beginE,@object
	.size		_ZN59_INTERNAL_132982cb_23_ActivationSiluKernel_cu_1520ed90_29334cuda3std3__45__cpo5beginE,(_ZN59_INTERNAL_132982cb_23_ActivationSiluKernel_cu_1520ed90_29334cuda3std6ranges3__45__cpo4cendE - _ZN59_INTERNAL_132982cb_23_ActivationSiluKernel_cu_1520ed90_29334cuda3std3__45__cpo5beginE)
_ZN59_INTERNAL_132982cb_23_ActivationSiluKernel_cu_1520ed90_29334cuda3std3__45__cpo5beginE:
	.zero		1
	.type		_ZN59_INTERNAL_132982cb_23_ActivationSiluKernel_cu_1520ed90_29334cuda3std6ranges3__45__cpo4cendE,@object
	.size		_ZN59_INTERNAL_132982cb_23_ActivationSiluKernel_cu_1520ed90_29334cuda3std6ranges3__45__cpo4cendE,(_ZN59_INTERNAL_132982cb_23_ActivationSiluKernel_cu_1520ed90_29334cuda3std3__45__cpo6rbeginE - _ZN59_INTERNAL_132982cb_23_ActivationSiluKernel_cu_1520ed90_29334cuda3std6ranges3__45__cpo4cendE)
_ZN59_INTERNAL_132982cb_23_ActivationSiluKernel_cu_1520ed90_29334cuda3std6ranges3__45__cpo4cendE:
	.zero		1
	.type		_ZN59_INTERNAL_132982cb_23_ActivationSiluKernel_cu_1520ed90_29334cuda3std3__45__cpo6rbeginE,@object
	.size		_ZN59_INTERNAL_132982cb_23_ActivationSiluKernel_cu_1520ed90_29334cuda3std3__45__cpo6rbeginE,(_ZN59_INTERNAL_132982cb_23_ActivationSiluKernel_cu_1520ed90_29334cuda3std6ranges3__45__cpo4prevE - _ZN59_INTERNAL_132982cb_23_ActivationSiluKernel_cu_1520ed90_29334cuda3std3__45__cpo6rbeginE)
_ZN59_INTERNAL_132982cb_23_ActivationSiluKernel_cu_1520ed90_29334cuda3std3__45__cpo6rbeginE:
	.zero		1
	.type		_ZN59_INTERNAL_132982cb_23_ActivationSiluKernel_cu_1520ed90_29334cuda3std6ranges3__45__cpo4prevE,@object
	.size		_ZN59_INTERNAL_132982cb_23_ActivationSiluKernel_cu_1520ed90_29334cuda3std6ranges3__45__cpo4prevE,(_ZN59_INTERNAL_132982cb_23_ActivationSiluKernel_cu_1520ed90_29334cuda3std6ranges3__45__cpo9iter_moveE - _ZN59_INTERNAL_132982cb_23_ActivationSiluKernel_cu_1520ed90_29334cuda3std6ranges3__45__cpo4prevE)
_ZN59_INTERNAL_132982cb_23_ActivationSiluKernel_cu_1520ed90_29334cuda3std6ranges3__45__cpo4prevE:
	.zero		1
	.type		_ZN59_INTERNAL_132982cb_23_ActivationSiluKernel_cu_1520ed90_29334cuda3std6ranges3__45__cpo9iter_moveE,@object
	.size		_ZN59_INTERNAL_132982cb_23_ActivationSiluKernel_cu_1520ed90_29334cuda3std6ranges3__45__cpo9iter_moveE,(.L_25 - _ZN59_INTERNAL_132982cb_23_ActivationSiluKernel_cu_1520ed90_29334cuda3std6ranges3__45__cpo9iter_moveE)
_ZN59_INTERNAL_132982cb_23_ActivationSiluKernel_cu_1520ed90_29334cuda3std6ranges3__45__cpo9iter_moveE:
	.zero		1
.L_25:


//--------------------- .nv.constant0._ZN2at6native18elementwise_kernelILi128ELi4EZNS0_15gpu_kernel_implIZZZNS0_61_GLOBAL__N__132982cb_23_ActivationSiluKernel_cu_1520ed90_293320silu_backward_kernelERNS_18TensorIteratorBaseEENKUlvE_clEvENKUlvE2_clEvEUlN3c108BFloat16ES9_E_EEvS5_RKT_EUliE_EEviT1_ --------------------------
	.section	.nv.constant0._ZN2at6native18elementwise_kernelILi128ELi4EZNS0_15gpu_kernel_implIZZZNS0_61_GLOBAL__N__132982cb_23_ActivationSiluKernel_cu_1520ed90_293320silu_backward_kernelERNS_18TensorIteratorBaseEENKUlvE_clEvENKUlvE2_clEvEUlN3c108BFloat16ES9_E_EEvS5_RKT_EUliE_EEviT1_,"a",@progbits
	.sectionflags	@""
	.align	4
.nv.constant0._ZN2at6native18elementwise_kernelILi128ELi4EZNS0_15gpu_kernel_implIZZZNS0_61_GLOBAL__N__132982cb_23_ActivationSiluKernel_cu_1520ed90_293320silu_backward_kernelERNS_18TensorIteratorBaseEENKUlvE_clEvENKUlvE2_clEvEUlN3c108BFloat16ES9_E_EEvS5_RKT_EUliE_EEviT1_:
	.zero		1552


//--------------------- .nv.constant0._ZN2at6native27unrolled_elementwise_kernelIZZZNS0_61_GLOBAL__N__132982cb_23_ActivationSiluKernel_cu_1520ed90_293320silu_backward_kernelERNS_18TensorIteratorBaseEENKUlvE_clEvENKUlvE2_clEvEUlN3c108BFloat16ES8_E_St5arrayIPcLm3EELi4E23TrivialOffsetCalculatorILi2EjESD_ILi1EjENS0_6memory12LoadWithCastILi2EEENSG_13StoreWithCastILi1EEEEEviT_T0_T2_T3_T4_T5_ --------------------------
	.section	.nv.constant0._ZN2at6native27unrolled_elementwise_kernelIZZZNS0_61_GLOBAL__N__132982cb_23_ActivationSiluKernel_cu_1520ed90_293320silu_backward_kernelERNS_18TensorIteratorBaseEENKUlvE_clEvENKUlvE2_clEvEUlN3c108BFloat16ES8_E_St5arrayIPcLm3EELi4E23TrivialOffsetCalculatorILi2EjESD_ILi1EjENS0_6memory12LoadWithCastILi2EEENSG_13StoreWithCastILi1EEEEEviT_T0_T2_T3_T4_T5_,"a",@progbits
	.sectionflags	@""
	.align	4
.nv.constant0._ZN2at6native27unrolled_elementwise_kernelIZZZNS0_61_GLOBAL__N__132982cb_23_ActivationSiluKernel_cu_1520ed90_293320silu_backward_kernelERNS_18TensorIteratorBaseEENKUlvE_clEvENKUlvE2_clEvEUlN3c108BFloat16ES8_E_St5arrayIPcLm3EELi4E23TrivialOffsetCalculatorILi2EjESD_ILi1EjENS0_6memory12LoadWithCastILi2EEENSG_13StoreWithCastILi1EEEEEviT_T0_T2_T3_T4_T5_:
	.zero		952


//--------------------- .nv.constant0._ZN2at6native18elementwise_kernelILi128ELi4EZNS0_22gpu_kernel_impl_nocastIZZZNS0_61_GLOBAL__N__132982cb_23_ActivationSiluKernel_cu_1520ed90_293320silu_backward_kernelERNS_18TensorIteratorBaseEENKUlvE_clEvENKUlvE2_clEvEUlN3c108BFloat16ES9_E_EEvS5_RKT_EUliE_EEviT1_ --------------------------
	.section	.nv.constant0._ZN2at6native18elementwise_kernelILi128ELi4EZNS0_22gpu_kernel_impl_nocastIZZZNS0_61_GLOBAL__N__132982cb_23_ActivationSiluKernel_cu_1520ed90_293320silu_backward_kernelERNS_18TensorIteratorBaseEENKUlvE_clEvENKUlvE2_clEvEUlN3c108BFloat16ES9_E_EEvS5_RKT_EUliE_EEviT1_,"a",@progbits
	.sectionflags	@""
	.align	4
.nv.constant0._ZN2at6native18elementwise_kernelILi128ELi4EZNS0_22gpu_kernel_impl_nocastIZZZNS0_61_GLOBAL__N__132982cb_23_ActivationSiluKernel_cu_1520ed90_293320silu_backward_kernelERNS_18TensorIteratorBaseEENKUlvE_clEvENKUlvE2_clEvEUlN3c108BFloat16ES9_E_EEvS5_RKT_EUliE_EEviT1_:
	.zero		1552


//--------------------- .nv.constant0._ZN2at6native27unrolled_elementwise_kernelIZZZNS0_61_GLOBAL__N__132982cb_23_ActivationSiluKernel_cu_1520ed90_293320silu_backward_kernelERNS_18TensorIteratorBaseEENKUlvE_clEvENKUlvE2_clEvEUlN3c108BFloat16ES8_E_St5arrayIPcLm3EELi4E23TrivialOffsetCalculatorILi2EjESD_ILi1EjENS0_6memory15LoadWithoutCastENSG_16StoreWithoutCastEEEviT_T0_T2_T3_T4_T5_ --------------------------
	.section	.nv.constant0._ZN2at6native27unrolled_elementwise_kernelIZZZNS0_61_GLOBAL__N__132982cb_23_ActivationSiluKernel_cu_1520ed90_293320silu_backward_kernelERNS_18TensorIteratorBaseEENKUlvE_clEvENKUlvE2_clEvEUlN3c108BFloat16ES8_E_St5arrayIPcLm3EELi4E23TrivialOffsetCalculatorILi2EjESD_ILi1EjENS0_6memory15LoadWithoutCastENSG_16StoreWithoutCastEEEviT_T0_T2_T3_T4_T5_,"a",@progbits
	.sectionflags	@""
	.align	4
.nv.constant0._ZN2at6native27unrolled_elementwise_kernelIZZZNS0_61_GLOBAL__N__132982cb_23_ActivationSiluKernel_cu_1520ed90_293320silu_backward_kernelERNS_18TensorIteratorBaseEENKUlvE_clEvENKUlvE2_clEvEUlN3c108BFloat16ES8_E_St5arrayIPcLm3EELi4E23TrivialOffsetCalculatorILi2EjESD_ILi1EjENS0_6memory15LoadWithoutCastENSG_16StoreWithoutCastEEEviT_T0_T2_T3_T4_T5_:
	.zero		932


//--------------------- .nv.constant0._ZN2at6native29vectorized_elementwise_kernelILi2EZZZNS0_61_GLOBAL__N__132982cb_23_ActivationSiluKernel_cu_1520ed90_293320silu_backward_kernelERNS_18TensorIteratorBaseEENKUlvE_clEvENKUlvE2_clEvEUlN3c108BFloat16ES8_E_St5arrayIPcLm3EEEEviT0_T1_ --------------------------
	.section	.nv.constant0._ZN2at6native29vectorized_elementwise_kernelILi2EZZZNS0_61_GLOBAL__N__132982cb_23_ActivationSiluKernel_cu_1520ed90_293320silu_backward_kernelERNS_18TensorIteratorBaseEENKUlvE_clEvENKUlvE2_clEvEUlN3c108BFloat16ES8_E_St5arrayIPcLm3EEEEviT0_T1_,"a",@progbits
	.sectionflags	@""
	.align	4
.nv.constant0._ZN2at6native29vectorized_elementwise_kernelILi2EZZZNS0_61_GLOBAL__N__132982cb_23_ActivationSiluKernel_cu_1520ed90_293320silu_backward_kernelERNS_18TensorIteratorBaseEENKUlvE_clEvENKUlvE2_clEvEUlN3c108BFloat16ES8_E_St5arrayIPcLm3EEEEviT0_T1_:
	.zero		928


//--------------------- .nv.constant0._ZN2at6native29vectorized_elementwise_kernelILi4EZZZNS0_61_GLOBAL__N__132982cb_23_ActivationSiluKernel_cu_1520ed90_293320silu_backward_kernelERNS_18TensorIteratorBaseEENKUlvE_clEvENKUlvE2_clEvEUlN3c108BFloat16ES8_E_St5arrayIPcLm3EEEEviT0_T1_ --------------------------
	.section	.nv.constant0._ZN2at6native29vectorized_elementwise_kernelILi4EZZZNS0_61_GLOBAL__N__132982cb_23_ActivationSiluKernel_cu_1520ed90_293320silu_backward_kernelERNS_18TensorIteratorBaseEENKUlvE_clEvENKUlvE2_clEvEUlN3c108BFloat16ES8_E_St5arrayIPcLm3EEEEviT0_T1_,"a",@progbits
	.sectionflags	@""
	.align	4
.nv.constant0._ZN2at6native29vectorized_elementwise_kernelILi4EZZZNS0_61_GLOBAL__N__132982cb_23_ActivationSiluKernel_cu_1520ed90_293320silu_backward_kernelERNS_18TensorIteratorBaseEENKUlvE_clEvENKUlvE2_clEvEUlN3c108BFloat16ES8_E_St5arrayIPcLm3EEEEviT0_T1_:
	.zero		928


//--------------------- .nv.constant0._ZN2at6native29vectorized_elementwise_kernelILi8EZZZNS0_61_GLOBAL__N__132982cb_23_ActivationSiluKernel_cu_1520ed90_293320silu_backward_kernelERNS_18TensorIteratorBaseEENKUlvE_clEvENKUlvE2_clEvEUlN3c108BFloat16ES8_E_St5arrayIPcLm3EEEEviT0_T1_ --------------------------
	.section	.nv.constant0._ZN2at6native29vectorized_elementwise_kernelILi8EZZZNS0_61_GLOBAL__N__132982cb_23_ActivationSiluKernel_cu_1520ed90_293320silu_backward_kernelERNS_18TensorIteratorBaseEENKUlvE_clEvENKUlvE2_clEvEUlN3c108BFloat16ES8_E_St5arrayIPcLm3EEEEviT0_T1_,"a",@progbits
	.sectionflags	@""
	.align	4
.nv.constant0._ZN2at6native29vectorized_elementwise_kernelILi8EZZZNS0_61_GLOBAL__N__132982cb_23_ActivationSiluKernel_cu_1520ed90_293320silu_backward_kernelERNS_18TensorIteratorBaseEENKUlvE_clEvENKUlvE2_clEvEUlN3c108BFloat16ES8_E_St5arrayIPcLm3EEEEviT0_T1_:
	.zero		928


//--------------------- .nv.constant0._ZN2at6native18elementwise_kernelILi128ELi4EZNS0_15gpu_kernel_implIZZZNS0_61_GLOBAL__N__132982cb_23_ActivationSiluKernel_cu_1520ed90_293320silu_backward_kernelERNS_18TensorIteratorBaseEENKUlvE_clEvENKUlvE1_clEvEUlN3c104HalfES9_E_EEvS5_RKT_EUliE_EEviT1_ --------------------------
	.section	.nv.constant0._ZN2at6native18elementwise_kernelILi128ELi4EZNS0_15gpu_kernel_implIZZZNS0_61_GLOBAL__N__132982cb_23_ActivationSiluKernel_cu_1520ed90_293320silu_backward_kernelERNS_18TensorIteratorBaseEENKUlvE_clEvENKUlvE1_clEvEUlN3c104HalfES9_E_EEvS5_RKT_EUliE_EEviT1_,"a",@progbits
	.sectionflags	@""
	.align	4
.nv.constant0._ZN2at6native18elementwise_kernelILi128ELi4EZNS0_15gpu_kernel_implIZZZNS0_61_GLOBAL__N__132982cb_23_ActivationSiluKernel_cu_1520ed90_293320silu_backward_kernelERNS_18TensorIteratorBaseEENKUlvE_clEvENKUlvE1_clEvEUlN3c104HalfES9_E_EEvS5_RKT_EUliE_EEviT1_:
	.zero		1552


//--------------------- .nv.constant0._ZN2at6native27unrolled_elementwise_kernelIZZZNS0_61_GLOBAL__N__132982cb_23_ActivationSiluKernel_cu_1520ed90_293320silu_backward_kernelERNS_18TensorIteratorBaseEENKUlvE_clEvENKUlvE1_clEvEUlN3c104HalfES8_E_St5arrayIPcLm3EELi4E23TrivialOffsetCalculatorILi2EjESD_ILi1EjENS0_6memory12LoadWithCastILi2EEENSG_13StoreWithCastILi1EEEEEviT_T0_T2_T3_T4_T5_ --------------------------
	.section	.nv.constant0._ZN2at6native27unrolled_elementwise_kernelIZZZNS0_61_GLOBAL__N__132982cb_23_ActivationSiluKernel_cu_1520ed90_293320silu_backward_kernelERNS_18TensorIteratorBaseEENKUlvE_clEvENKUlvE1_clEvEUlN3c104HalfES8_E_St5arrayIPcLm3EELi4E23TrivialOffsetCalculatorILi2EjESD_ILi1EjENS0_6memory12LoadWithCastILi2EEENSG_13StoreWithCastILi1EEEEEviT_T0_T2_T3_T4_T5_,"a",@progbits
	.sectionflags	@""
	.align	4
.nv.constant0._ZN2at6native27unrolled_elementwise_kernelIZZZNS0_61_GLOBAL__N__132982cb_23_ActivationSiluKernel_cu_1520ed90_293320silu_backward_kernelERNS_18TensorIteratorBaseEENKUlvE_clEvENKUlvE1_clEvEUlN3c104HalfES8_E_St5arrayIPcLm3EELi4E23TrivialOffsetCalculatorILi2EjESD_ILi1EjENS0_6memory12LoadWithCastILi2EEENSG_13StoreWithCastILi1EEEEEviT_T0_T2_T3_T4_T5_:
	.zero		952


//--------------------- .nv.constant0._ZN2at6native18elementwise_kernelILi128ELi4EZNS0_22gpu_kernel_impl_nocastIZZZNS0_61_GLOBAL__N__132982cb_23_ActivationSiluKernel_cu_1520ed90_293320silu_backward_kernelERNS_18TensorIteratorBaseEENKUlvE_clEvENKUlvE1_clEvEUlN3c104HalfES9_E_EEvS5_RKT_EUliE_EEviT1_ --------------------------
	.section	.nv.constant0._ZN2at6native18elementwise_kernelILi128ELi4EZNS0_22gpu_kernel_impl_nocastIZZZNS0_61_GLOBAL__N__132982cb_23_ActivationSiluKernel_cu_1520ed90_293320silu_backward_kernelERNS_18TensorIteratorBaseEENKUlvE_clEvENKUlvE1_clEvEUlN3c104HalfES9_E_EEvS5_RKT_EUliE_EEviT1_,"a",@progbits
	.sectionflags	@""
	.align	4
.nv.constant0._ZN2at6native18elementwise_kernelILi128ELi4EZNS0_22gpu_kernel_impl_nocastIZZZNS0_61_GLOBAL__N__132982cb_23_ActivationSiluKernel_cu_1520ed90_293320silu_backward_kernelERNS_18TensorIteratorBaseEENKUlvE_clEvENKUlvE1_clEvEUlN3c104HalfES9_E_EEvS5_RKT_EUliE_EEviT1_:
	.zero		1552


//--------------------- .nv.constant0._ZN2at6native27unrolled_elementwise_kernelIZZZNS0_61_GLOBAL__N__132982cb_23_ActivationSiluKernel_cu_1520ed90_293320silu_backward_kernelERNS_18TensorIteratorBaseEENKUlvE_clEvENKUlvE1_clEvEUlN3c104HalfES8_E_St5arrayIPcLm3EELi4E23TrivialOffsetCalculatorILi2EjESD_ILi1EjENS0_6memory15LoadWithoutCastENSG_16StoreWithoutCastEEEviT_T0_T2_T3_T4_T5_ --------------------------
	.section	.nv.constant0._ZN2at6native27unrolled_elementwise_kernelIZZZNS0_61_GLOBAL__N__132982cb_23_ActivationSiluKernel_cu_1520ed90_293320silu_backward_kernelERNS_18TensorIteratorBaseEENKUlvE_clEvENKUlvE1_clEvEUlN3c104HalfES8_E_St5arrayIPcLm3EELi4E23TrivialOffsetCalculatorILi2EjESD_ILi1EjENS0_6memory15LoadWithoutCastENSG_16StoreWithoutCastEEEviT_T0_T2_T3_T4_T5_,"a",@progbits
	.sectionflags	@""
	.align	4
.nv.constant0._ZN2at6native27unrolled_elementwise_kernelIZZZNS0_61_GLOBAL__N__132982cb_23_ActivationSiluKernel_cu_1520ed90_293320silu_backward_kernelERNS_18TensorIteratorBaseEENKUlvE_clEvENKUlvE1_clEvEUlN3c104HalfES8_E_St5arrayIPcLm3EELi4E23TrivialOffsetCalculatorILi2EjESD_ILi1EjENS0_6memory15LoadWithoutCastENSG_16StoreWithoutCastEEEviT_T0_T2_T3_T4_T5_:
	.zero		932


//--------------------- .nv.constant0._ZN2at6native29vectorized_elementwise_kernelILi2EZZZNS0_61_GLOBAL__N__132982cb_23_ActivationSiluKernel_cu_1520ed90_293320silu_backward_kernelERNS_18TensorIteratorBaseEENKUlvE_clEvENKUlvE1_clEvEUlN3c104HalfES8_E_St5arrayIPcLm3EEEEviT0_T1_ --------------------------
	.section	.nv.constant0._ZN2at6native29vectorized_elementwise_kernelILi2EZZZNS0_61_GLOBAL__N__132982cb_23_ActivationSiluKernel_cu_1520ed90_293320silu_backward_kernelERNS_18TensorIteratorBaseEENKUlvE_clEvENKUlvE1_clEvEUlN3c104HalfES8_E_St5arrayIPcLm3EEEEviT0_T1_,"a",@progbits
	.sectionflags	@""
	.align	4
.nv.constant0._ZN2at6native29vectorized_elementwise_kernelILi2EZZZNS0_61_GLOBAL__N__132982cb_23_ActivationSiluKernel_cu_1520ed90_293320silu_backward_kernelERNS_18TensorIteratorBaseEENKUlvE_clEvENKUlvE1_clEvEUlN3c104HalfES8_E_St5arrayIPcLm3EEEEviT0_T1_:
	.zero		928


//--------------------- .nv.constant0._ZN2at6native29vectorized_elementwise_kernelILi4EZZZNS0_61_GLOBAL__N__132982cb_23_ActivationSiluKernel_cu_1520ed90_293320silu_backward_kernelERNS_18TensorIteratorBaseEENKUlvE_clEvENKUlvE1_clEvEUlN3c104HalfES8_E_St5arrayIPcLm3EEEEviT0_T1_ --------------------------
	.section	.nv.constant0._ZN2at6native29vectorized_elementwise_kernelILi4EZZZNS0_61_GLOBAL__N__132982cb_23_ActivationSiluKernel_cu_1520ed90_293320silu_backward_kernelERNS_18TensorIteratorBaseEENKUlvE_clEvENKUlvE1_clEvEUlN3c104HalfES8_E_St5arrayIPcLm3EEEEviT0_T1_,"a",@progbits
	.sectionflags	@""
	.align	4
.nv.constant0._ZN2at6native29vectorized_elementwise_kernelILi4EZZZNS0_61_GLOBAL__N__132982cb_23_ActivationSiluKernel_cu_1520ed90_293320silu_backward_kernelERNS_18TensorIteratorBaseEENKUlvE_clEvENKUlvE1_clEvEUlN3c104HalfES8_E_St5arrayIPcLm3EEEEviT0_T1_:
	.zero		928


//--------------------- .nv.constant0._ZN2at6native29vectorized_elementwise_kernelILi8EZZZNS0_61_GLOBAL__N__132982cb_23_ActivationSiluKernel_cu_1520ed90_293320silu_backward_kernelERNS_18TensorIteratorBaseEENKUlvE_clEvENKUlvE1_clEvEUlN3c104HalfES8_E_St5arrayIPcLm3EEEEviT0_T1_ --------------------------
	.section	.nv.constant0._ZN2at6native29vectorized_elementwise_kernelILi8EZZZNS0_61_GLOBAL__N__132982cb_23_ActivationSiluKernel_cu_1520ed90_293320silu_backward_kernelERNS_18TensorIteratorBaseEENKUlvE_clEvENKUlvE1_clEvEUlN3c104HalfES8_E_St5arrayIPcLm3EEEEviT0_T1_,"a",@progbits
	.sectionflags	@""
	.align	4
.nv.constant0._ZN2at6native29vectorized_elementwise_kernelILi8EZZZNS0_61_GLOBAL__N__132982cb_23_ActivationSiluKernel_cu_1520ed90_293320silu_backward_kernelERNS_18TensorIteratorBaseEENKUlvE_clEvENKUlvE1_clEvEUlN3c104HalfES8_E_St5arrayIPcLm3EEEEviT0_T1_:
	.zero		928


//--------------------- .nv.constant0._ZN2at6native18elementwise_kernelILi128ELi4EZNS0_15gpu_kernel_implIZZZNS0_61_GLOBAL__N__132982cb_23_ActivationSiluKernel_cu_1520ed90_293320silu_backward_kernelERNS_18TensorIteratorBaseEENKUlvE_clEvENKUlvE0_clEvEUlffE_EEvS5_RKT_EUliE_EEviT1_ --------------------------
	.section	.nv.constant0._ZN2at6native18elementwise_kernelILi128ELi4EZNS0_15gpu_kernel_implIZZZNS0_61_GLOBAL__N__132982cb_23_ActivationSiluKernel_cu_1520ed90_293320silu_backward_kernelERNS_18TensorIteratorBaseEENKUlvE_clEvENKUlvE0_clEvEUlffE_EEvS5_RKT_EUliE_EEviT1_,"a",@progbits
	.sectionflags	@""
	.align	4
.nv.constant0._ZN2at6native18elementwise_kernelILi128ELi4EZNS0_15gpu_kernel_implIZZZNS0_61_GLOBAL__N__132982cb_23_ActivationSiluKernel_cu_1520ed90_293320silu_backward_kernelERNS_18TensorIteratorBaseEENKUlvE_clEvENKUlvE0_clEvEUlffE_EEvS5_RKT_EUliE_EEviT1_:
	.zero		1552


//--------------------- .nv.constant0._ZN2at6native27unrolled_elementwise_kernelIZZZNS0_61_GLOBAL__N__132982cb_23_ActivationSiluKernel_cu_1520ed90_293320silu_backward_kernelERNS_18TensorIteratorBaseEENKUlvE_clEvENKUlvE0_clEvEUlffE_St5arrayIPcLm3EELi4E23TrivialOffsetCalculatorILi2EjESB_ILi1EjENS0_6memory12LoadWithCastILi2EEENSE_13StoreWithCastILi1EEEEEviT_T0_T2_T3_T4_T5_ --------------------------
	.section	.nv.constant0._ZN2at6native27unrolled_elementwise_kernelIZZZNS0_61_GLOBAL__N__132982cb_23_ActivationSiluKernel_cu_1520ed90_293320silu_backward_kernelERNS_18TensorIteratorBaseEENKUlvE_clEvENKUlvE0_clEvEUlffE_St5arrayIPcLm3EELi4E23TrivialOffsetCalculatorILi2EjESB_ILi1EjENS0_6memory12LoadWithCastILi2EEENSE_13StoreWithCastILi1EEEEEviT_T0_T2_T3_T4_T5_,"a",@progbits
	.sectionflags	@""
	.align	4
.nv.constant0._ZN2at6native27unrolled_elementwise_kernelIZZZNS0_61_GLOBAL__N__132982cb_23_ActivationSiluKernel_cu_1520ed90_293320silu_backward_kernelERNS_18TensorIteratorBaseEENKUlvE_clEvENKUlvE0_clEvEUlffE_St5arrayIPcLm3EELi4E23TrivialOffsetCalculatorILi2EjESB_ILi1EjENS0_6memory12LoadWithCastILi2EEENSE_13StoreWithCastILi1EEEEEviT_T0_T2_T3_T4_T5_:
	.zero		952


//--------------------- .nv.constant0._ZN2at6native18elementwise_kernelILi128ELi2EZNS0_22gpu_kernel_impl_nocastIZZZNS0_61_GLOBAL__N__132982cb_23_ActivationSiluKernel_cu_1520ed90_293320silu_backward_kernelERNS_18TensorIteratorBaseEENKUlvE_clEvENKUlvE0_clEvEUlffE_EEvS5_RKT_EUliE_EEviT1_ --------------------------
	.section	.nv.constant0._ZN2at6native18elementwise_kernelILi128ELi2EZNS0_22gpu_kernel_impl_nocastIZZZNS0_61_GLOBAL__N__132982cb_23_ActivationSiluKernel_cu_1520ed90_293320silu_backward_kernelERNS_18TensorIteratorBaseEENKUlvE_clEvENKUlvE0_clEvEUlffE_EEvS5_RKT_EUliE_EEviT1_,"a",@progbits
	.sectionflags	@""
	.align	4
.nv.constant0._ZN2at6native18elementwise_kernelILi128ELi2EZNS0_22gpu_kernel_impl_nocastIZZZNS0_61_GLOBAL__N__132982cb_23_ActivationSiluKernel_cu_1520ed90_293320silu_backward_kernelERNS_18TensorIteratorBaseEENKUlvE_clEvENKUlvE0_clEvEUlffE_EEvS5_RKT_EUliE_EEviT1_:
	.zero		1552


//--------------------- .nv.constant0._ZN2at6native27unrolled_elementwise_kernelIZZZNS0_61_GLOBAL__N__132982cb_23_ActivationSiluKernel_cu_1520ed90_293320silu_backward_kernelERNS_18TensorIteratorBaseEENKUlvE_clEvENKUlvE0_clEvEUlffE_St5arrayIPcLm3EELi4E23TrivialOffsetCalculatorILi2EjESB_ILi1EjENS0_6memory15LoadWithoutCastENSE_16StoreWithoutCastEEEviT_T0_T2_T3_T4_T5_ --------------------------
	.section	.nv.constant0._ZN2at6native27unrolled_elementwise_kernelIZZZNS0_61_GLOBAL__N__132982cb_23_ActivationSiluKernel_cu_1520ed90_293320silu_backward_kernelERNS_18TensorIteratorBaseEENKUlvE_clEvENKUlvE0_clEvEUlffE_St5arrayIPcLm3EELi4E23TrivialOffsetCalculatorILi2EjESB_ILi1EjENS0_6memory15LoadWithoutCastENSE_16StoreWithoutCastEEEviT_T0_T2_T3_T4_T5_,"a",@progbits
	.sectionflags	@""
	.align	4
.nv.constant0._ZN2at6native27unrolled_elementwise_kernelIZZZNS0_61_GLOBAL__N__132982cb_23_ActivationSiluKernel_cu_1520ed90_293320silu_backward_kernelERNS_18TensorIteratorBaseEENKUlvE_clEvENKUlvE0_clEvEUlffE_St5arrayIPcLm3EELi4E23TrivialOffsetCalculatorILi2EjESB_ILi1EjENS0_6memory15LoadWithoutCastENSE_16StoreWithoutCastEEEviT_T0_T2_T3_T4_T5_:
	.zero		932


//--------------------- .nv.constant0._ZN2at6native29vectorized_elementwise_kernelILi2EZZZNS0_61_GLOBAL__N__132982cb_23_ActivationSiluKernel_cu_1520ed90_293320silu_backward_kernelERNS_18TensorIteratorBaseEENKUlvE_clEvENKUlvE0_clEvEUlffE_St5arrayIPcLm3EEEEviT0_T1_ --------------------------
	.section	.nv.constant0._ZN2at6native29vectorized_elementwise_kernelILi2EZZZNS0_61_GLOBAL__N__132982cb_23_ActivationSiluKernel_cu_1520ed90_293320silu_backward_kernelERNS_18TensorIteratorBaseEENKUlvE_clEvENKUlvE0_clEvEUlffE_St5arrayIPcLm3EEEEviT0_T1_,"a",@progbits
	.sectionflags	@""
	.align	4
.nv.constant0._ZN2at6native29vectorized_elementwise_kernelILi2EZZZNS0_61_GLOBAL__N__132982cb_23_ActivationSiluKernel_cu_1520ed90_293320silu_backward_kernelERNS_18TensorIteratorBaseEENKUlvE_clEvENKUlvE0_clEvEUlffE_St5arrayIPcLm3EEEEviT0_T1_:
	.zero		928


//--------------------- .nv.constant0._ZN2at6native29vectorized_elementwise_kernelILi4EZZZNS0_61_GLOBAL__N__132982cb_23_ActivationSiluKernel_cu_1520ed90_293320silu_backward_kernelERNS_18TensorIteratorBaseEENKUlvE_clEvENKUlvE0_clEvEUlffE_St5arrayIPcLm3EEEEviT0_T1_ --------------------------
	.section	.nv.constant0._ZN2at6native29vectorized_elementwise_kernelILi4EZZZNS0_61_GLOBAL__N__132982cb_23_ActivationSiluKernel_cu_1520ed90_293320silu_backward_kernelERNS_18TensorIteratorBaseEENKUlvE_clEvENKUlvE0_clEvEUlffE_St5arrayIPcLm3EEEEviT0_T1_,"a",@progbits
	.sectionflags	@""
	.align	4
.nv.constant0._ZN2at6native29vectorized_elementwise_kernelILi4EZZZNS0_61_GLOBAL__N__132982cb_23_ActivationSiluKernel_cu_1520ed90_293320silu_backward_kernelERNS_18TensorIteratorBaseEENKUlvE_clEvENKUlvE0_clEvEUlffE_St5arrayIPcLm3EEEEviT0_T1_:
	.zero		928


//--------------------- .nv.constant0._ZN2at6native29vectorized_elementwise_kernelILi8EZZZNS0_61_GLOBAL__N__132982cb_23_ActivationSiluKernel_cu_1520ed90_293320silu_backward_kernelERNS_18TensorIteratorBaseEENKUlvE_clEvENKUlvE0_clEvEUlffE_St5arrayIPcLm3EEEEviT0_T1_ --------------------------
	.section	.nv.constant0._ZN2at6native29vectorized_elementwise_kernelILi8EZZZNS0_61_GLOBAL__N__132982cb_23_ActivationSiluKernel_cu_1520ed90_293320silu_backward_kernelERNS_18TensorIteratorBaseEENKUlvE_clEvENKUlvE0_clEvEUlffE_St5arrayIPcLm3EEEEviT0_T1_,"a",@progbits
	.sectionflags	@""
	.align	4
.nv.constant0._ZN2at6native29vectorized_elementwise_kernelILi8EZZZNS0_61_GLOBAL__N__132982cb_23_ActivationSiluKernel_cu_1520ed90_293320silu_backward_kernelERNS_18TensorIteratorBaseEENKUlvE_clEvENKUlvE0_clEvEUlffE_St5arrayIPcLm3EEEEviT0_T1_:
	.zero		928


//--------------------- .nv.constant0._ZN2at6native18elementwise_kernelILi128ELi4EZNS0_15gpu_kernel_implIZZZNS0_61_GLOBAL__N__132982cb_23_ActivationSiluKernel_cu_1520ed90_293320silu_backward_kernelERNS_18TensorIteratorBaseEENKUlvE_clEvENKUlvE_clEvEUlddE_EEvS5_RKT_EUliE_EEviT1_ --------------------------
	.section	.nv.constant0._ZN2at6native18elementwise_kernelILi128ELi4EZNS0_15gpu_kernel_implIZZZNS0_61_GLOBAL__N__132982cb_23_ActivationSiluKernel_cu_1520ed90_293320silu_backward_kernelERNS_18TensorIteratorBaseEENKUlvE_clEvENKUlvE_clEvEUlddE_EEvS5_RKT_EUliE_EEviT1_,"a",@progbits
	.sectionflags	@""
	.align	4
.nv.constant0._ZN2at6native18elementwise_kernelILi128ELi4EZNS0_15gpu_kernel_implIZZZNS0_61_GLOBAL__N__132982cb_23_ActivationSiluKernel_cu_1520ed90_293320silu_backward_kernelERNS_18TensorIteratorBaseEENKUlvE_clEvENKUlvE_clEvEUlddE_EEvS5_RKT_EUliE_EEviT1_:
	.zero		1552


//--------------------- .nv.constant0._ZN2at6native27unrolled_elementwise_kernelIZZZNS0_61_GLOBAL__N__132982cb_23_ActivationSiluKernel_cu_1520ed90_293320silu_backward_kernelERNS_18TensorIteratorBaseEENKUlvE_clEvENKUlvE_clEvEUlddE_St5arrayIPcLm3EELi4E23TrivialOffsetCalculatorILi2EjESB_ILi1EjENS0_6memory12LoadWithCastILi2EEENSE_13StoreWithCastILi1EEEEEviT_T0_T2_T3_T4_T5_ --------------------------
	.section	.nv.constant0._ZN2at6native27unrolled_elementwise_kernelIZZZNS0_61_GLOBAL__N__132982cb_23_ActivationSiluKernel_cu_1520ed90_293320silu_backward_kernelERNS_18TensorIteratorBaseEENKUlvE_clEvENKUlvE_clEvEUlddE_St5arrayIPcLm3EELi4E23TrivialOffsetCalculatorILi2EjESB_ILi1EjENS0_6memory12LoadWithCastILi2EEENSE_13StoreWithCastILi1EEEEEviT_T0_T2_T3_T4_T5_,"a",@progbits
	.sectionflags	@""
	.align	4
.nv.constant0._ZN2at6native27unrolled_elementwise_kernelIZZZNS0_61_GLOBAL__N__132982cb_23_ActivationSiluKernel_cu_1520ed90_293320silu_backward_kernelERNS_18TensorIteratorBaseEENKUlvE_clEvENKUlvE_clEvEUlddE_St5arrayIPcLm3EELi4E23TrivialOffsetCalculatorILi2EjESB_ILi1EjENS0_6memory12LoadWithCastILi2EEENSE_13StoreWithCastILi1EEEEEviT_T0_T2_T3_T4_T5_:
	.zero		952


//--------------------- .nv.constant0._ZN2at6native18elementwise_kernelILi128ELi2EZNS0_22gpu_kernel_impl_nocastIZZZNS0_61_GLOBAL__N__132982cb_23_ActivationSiluKernel_cu_1520ed90_293320silu_backward_kernelERNS_18TensorIteratorBaseEENKUlvE_clEvENKUlvE_clEvEUlddE_EEvS5_RKT_EUliE_EEviT1_ --------------------------
	.section	.nv.constant0._ZN2at6native18elementwise_kernelILi128ELi2EZNS0_22gpu_kernel_impl_nocastIZZZNS0_61_GLOBAL__N__132982cb_23_ActivationSiluKernel_cu_1520ed90_293320silu_backward_kernelERNS_18TensorIteratorBaseEENKUlvE_clEvENKUlvE_clEvEUlddE_EEvS5_RKT_EUliE_EEviT1_,"a",@progbits
	.sectionflags	@""
	.align	4
.nv.constant0._ZN2at6native18elementwise_kernelILi128ELi2EZNS0_22gpu_kernel_impl_nocastIZZZNS0_61_GLOBAL__N__132982cb_23_ActivationSiluKernel_cu_1520ed90_293320silu_backward_kernelERNS_18TensorIteratorBaseEENKUlvE_clEvENKUlvE_clEvEUlddE_EEvS5_RKT_EUliE_EEviT1_:
	.zero		1552


//--------------------- .nv.constant0._ZN2at6native27unrolled_elementwise_kernelIZZZNS0_61_GLOBAL__N__132982cb_23_ActivationSiluKernel_cu_1520ed90_293320silu_backward_kernelERNS_18TensorIteratorBaseEENKUlvE_clEvENKUlvE_clEvEUlddE_St5arrayIPcLm3EELi4E23TrivialOffsetCalculatorILi2EjESB_ILi1EjENS0_6memory15LoadWithoutCastENSE_16StoreWithoutCastEEEviT_T0_T2_T3_T4_T5_ --------------------------
	.section	.nv.constant0._ZN2at6native27unrolled_elementwise_kernelIZZZNS0_61_GLOBAL__N__132982cb_23_ActivationSiluKernel_cu_1520ed90_293320silu_backward_kernelERNS_18TensorIteratorBaseEENKUlvE_clEvENKUlvE_clEvEUlddE_St5arrayIPcLm3EELi4E23TrivialOffsetCalculatorILi2EjESB_ILi1EjENS0_6memory15LoadWithoutCastENSE_16StoreWithoutCastEEEviT_T0_T2_T3_T4_T5_,"a",@progbits
	.sectionflags	@""
	.align	4
.nv.constant0._ZN2at6native27unrolled_elementwise_kernelIZZZNS0_61_GLOBAL__N__132982cb_23_ActivationSiluKernel_cu_1520ed90_293320silu_backward_kernelERNS_18TensorIteratorBaseEENKUlvE_clEvENKUlvE_clEvEUlddE_St5arrayIPcLm3EELi4E23TrivialOffsetCalculatorILi2EjESB_ILi1EjENS0_6memory15LoadWithoutCastENSE_16StoreWithoutCastEEEviT_T0_T2_T3_T4_T5_:
	.zero		932


//--------------------- .nv.constant0._ZN2at6native29vectorized_elementwise_kernelILi2EZZZNS0_61_GLOBAL__N__132982cb_23_ActivationSiluKernel_cu_1520ed90_293320silu_backward_kernelERNS_18TensorIteratorBaseEENKUlvE_clEvENKUlvE_clEvEUlddE_St5arrayIPcLm3EEEEviT0_T1_ --------------------------
	.section	.nv.constant0._ZN2at6native29vectorized_elementwise_kernelILi2EZZZNS0_61_GLOBAL__N__132982cb_23_ActivationSiluKernel_cu_1520ed90_293320silu_backward_kernelERNS_18TensorIteratorBaseEENKUlvE_clEvENKUlvE_clEvEUlddE_St5arrayIPcLm3EEEEviT0_T1_,"a",@progbits
	.sectionflags	@""
	.align	4
.nv.constant0._ZN2at6native29vectorized_elementwise_kernelILi2EZZZNS0_61_GLOBAL__N__132982cb_23_ActivationSiluKernel_cu_1520ed90_293320silu_backward_kernelERNS_18TensorIteratorBaseEENKUlvE_clEvENKUlvE_clEvEUlddE_St5arrayIPcLm3EEEEviT0_T1_:
	.zero		928


//--------------------- .nv.constant0._ZN2at6native29vectorized_elementwise_kernelILi4EZZZNS0_61_GLOBAL__N__132982cb_23_ActivationSiluKernel_cu_1520ed90_293320silu_backward_kernelERNS_18TensorIteratorBaseEENKUlvE_clEvENKUlvE_clEvEUlddE_St5arrayIPcLm3EEEEviT0_T1_ --------------------------
	.section	.nv.constant0._ZN2at6native29vectorized_elementwise_kernelILi4EZZZNS0_61_GLOBAL__N__132982cb_23_ActivationSiluKernel_cu_1520ed90_293320silu_backward_kernelERNS_18TensorIteratorBaseEENKUlvE_clEvENKUlvE_clEvEUlddE_St5arrayIPcLm3EEEEviT0_T1_,"a",@progbits
	.sectionflags	@""
	.align	4
.nv.constant0._ZN2at6native29vectorized_elementwise_kernelILi4EZZZNS0_61_GLOBAL__N__132982cb_23_ActivationSiluKernel_cu_1520ed90_293320silu_backward_kernelERNS_18TensorIteratorBaseEENKUlvE_clEvENKUlvE_clEvEUlddE_St5arrayIPcLm3EEEEviT0_T1_:
	.zero		928


//--------------------- .nv.constant0._ZN2at6native29vectorized_elementwise_kernelILi8EZZZNS0_61_GLOBAL__N__132982cb_23_ActivationSiluKernel_cu_1520ed90_293320silu_backward_kernelERNS_18TensorIteratorBaseEENKUlvE_clEvENKUlvE_clEvEUlddE_St5arrayIPcLm3EEEEviT0_T1_ --------------------------
	.section	.nv.constant0._ZN2at6native29vectorized_elementwise_kernelILi8EZZZNS0_61_GLOBAL__N__132982cb_23_ActivationSiluKernel_cu_1520ed90_293320silu_backward_kernelERNS_18TensorIteratorBaseEENKUlvE_clEvENKUlvE_clEvEUlddE_St5arrayIPcLm3EEEEviT0_T1_,"a",@progbits
	.sectionflags	@""
	.align	4
.nv.constant0._ZN2at6native29vectorized_elementwise_kernelILi8EZZZNS0_61_GLOBAL__N__132982cb_23_ActivationSiluKernel_cu_1520ed90_293320silu_backward_kernelERNS_18TensorIteratorBaseEENKUlvE_clEvENKUlvE_clEvEUlddE_St5arrayIPcLm3EEEEviT0_T1_:
	.zero		928


//--------------------- .nv.constant0._ZN2at6native18elementwise_kernelILi128ELi4EZNS0_15gpu_kernel_implIZZZNS0_61_GLOBAL__N__132982cb_23_ActivationSiluKernel_cu_1520ed90_293311silu_kernelERNS_18TensorIteratorBaseEENKUlvE_clEvENKUlvE4_clEvEUlN3c108BFloat16EE_EEvS5_RKT_EUliE_EEviT1_ --------------------------
	.section	.nv.constant0._ZN2at6native18elementwise_kernelILi128ELi4EZNS0_15gpu_kernel_implIZZZNS0_61_GLOBAL__N__132982cb_23_ActivationSiluKernel_cu_1520ed90_293311silu_kernelERNS_18TensorIteratorBaseEENKUlvE_clEvENKUlvE4_clEvEUlN3c108BFloat16EE_EEvS5_RKT_EUliE_EEviT1_,"a",@progbits
	.sectionflags	@""
	.align	4
.nv.constant0._ZN2at6native18elementwise_kernelILi128ELi4EZNS0_15gpu_kernel_implIZZZNS0_61_GLOBAL__N__132982cb_23_ActivationSiluKernel_cu_1520ed90_293311silu_kernelERNS_18TensorIteratorBaseEENKUlvE_clEvENKUlvE4_clEvEUlN3c108BFloat16EE_EEvS5_RKT_EUliE_EEviT1_:
	.zero		1440


//--------------------- .nv.constant0._ZN2at6native27unrolled_elementwise_kernelIZZZNS0_61_GLOBAL__N__132982cb_23_ActivationSiluKernel_cu_1520ed90_293311silu_kernelERNS_18TensorIteratorBaseEENKUlvE_clEvENKUlvE4_clEvEUlN3c108BFloat16EE_St5arrayIPcLm2EELi4E23TrivialOffsetCalculatorILi1EjESE_NS0_6memory12LoadWithCastILi1EEENSF_13StoreWithCastILi1EEEEEviT_T0_T2_T3_T4_T5_ --------------------------
	.section	.nv.constant0._ZN2at6native27unrolled_elementwise_kernelIZZZNS0_61_GLOBAL__N__132982cb_23_ActivationSiluKernel_cu_1520ed90_293311silu_kernelERNS_18TensorIteratorBaseEENKUlvE_clEvENKUlvE4_clEvEUlN3c108BFloat16EE_St5arrayIPcLm2EELi4E23TrivialOffsetCalculatorILi1EjESE_NS0_6memory12LoadWithCastILi1EEENSF_13StoreWithCastILi1EEEEEviT_T0_T2_T3_T4_T5_,"a",@progbits
	.sectionflags	@""
	.align	4
.nv.constant0._ZN2at6native27unrolled_elementwise_kernelIZZZNS0_61_GLOBAL__N__132982cb_23_ActivationSiluKernel_cu_1520ed90_293311silu_kernelERNS_18TensorIteratorBaseEENKUlvE_clEvENKUlvE4_clEvEUlN3c108BFloat16EE_St5arrayIPcLm2EELi4E23TrivialOffsetCalculatorILi1EjESE_NS0_6memory12LoadWithCastILi1EEENSF_13StoreWithCastILi1EEEEEviT_T0_T2_T3_T4_T5_:
	.zero		940


//--------------------- .nv.constant0._ZN2at6native18elementwise_kernelILi128ELi4EZNS0_22gpu_kernel_impl_nocastIZZZNS0_61_GLOBAL__N__132982cb_23_ActivationSiluKernel_cu_1520ed90_293311silu_kernelERNS_18TensorIteratorBaseEENKUlvE_clEvENKUlvE4_clEvEUlN3c108BFloat16EE_EEvS5_RKT_EUliE_EEviT1_ --------------------------
	.section	.nv.constant0._ZN2at6native18elementwise_kernelILi128ELi4EZNS0_22gpu_kernel_impl_nocastIZZZNS0_61_GLOBAL__N__132982cb_23_ActivationSiluKernel_cu_1520ed90_293311silu_kernelERNS_18TensorIteratorBaseEENKUlvE_clEvENKUlvE4_clEvEUlN3c108BFloat16EE_EEvS5_RKT_EUliE_EEviT1_,"a",@progbits
	.sectionflags	@""
	.align	4
.nv.constant0._ZN2at6native18elementwise_kernelILi128ELi4EZNS0_22gpu_kernel_impl_nocastIZZZNS0_61_GLOBAL__N__132982cb_23_ActivationSiluKernel_cu_1520ed90_293311silu_kernelERNS_18TensorIteratorBaseEENKUlvE_clEvENKUlvE4_clEvEUlN3c108BFloat16EE_EEvS5_RKT_EUliE_EEviT1_:
	.zero		1440


//--------------------- .nv.constant0._ZN2at6native27unrolled_elementwise_kernelIZZZNS0_61_GLOBAL__N__132982cb_23_ActivationSiluKernel_cu_1520ed90_293311silu_kernelERNS_18TensorIteratorBaseEENKUlvE_clEvENKUlvE4_clEvEUlN3c108BFloat16EE_St5arrayIPcLm2EELi4E23TrivialOffsetCalculatorILi1EjESE_NS0_6memory15LoadWithoutCastENSF_16StoreWithoutCastEEEviT_T0_T2_T3_T4_T5_ --------------------------
	.section	.nv.constant0._ZN2at6native27unrolled_elementwise_kernelIZZZNS0_61_GLOBAL__N__132982cb_23_ActivationSiluKernel_cu_1520ed90_293311silu_kernelERNS_18TensorIteratorBaseEENKUlvE_clEvENKUlvE4_clEvEUlN3c108BFloat16EE_St5arrayIPcLm2EELi4E23TrivialOffsetCalculatorILi1EjESE_NS0_6memory15LoadWithoutCastENSF_16StoreWithoutCastEEEviT_T0_T2_T3_T4_T5_,"a",@progbits
	.sectionflags	@""
	.align	4
.nv.constant0._ZN2at6native27unrolled_elementwise_kernelIZZZNS0_61_GLOBAL__N__132982cb_23_ActivationSiluKernel_cu_1520ed90_293311silu_kernelERNS_18TensorIteratorBaseEENKUlvE_clEvENKUlvE4_clEvEUlN3c108BFloat16EE_St5arrayIPcLm2EELi4E23TrivialOffsetCalculatorILi1EjESE_NS0_6memory15LoadWithoutCastENSF_16StoreWithoutCastEEEviT_T0_T2_T3_T4_T5_:
	.zero		924


//--------------------- .nv.constant0._ZN2at6native29vectorized_elementwise_kernelILi2EZZZNS0_61_GLOBAL__N__132982cb_23_ActivationSiluKernel_cu_1520ed90_293311silu_kernelERNS_18TensorIteratorBaseEENKUlvE_clEvENKUlvE4_clEvEUlN3c108BFloat16EE_St5arrayIPcLm2EEEEviT0_T1_ --------------------------
	.section	.nv.constant0._ZN2at6native29vectorized_elementwise_kernelILi2EZZZNS0_61_GLOBAL__N__132982cb_23_ActivationSiluKernel_cu_1520ed90_293311silu_kernelERNS_18TensorIteratorBaseEENKUlvE_clEvENKUlvE4_clEvEUlN3c108BFloat16EE_St5arrayIPcLm2EEEEviT0_T1_,"a",@progbits
	.sectionflags	@""
	.align	4
.nv.constant0._ZN2at6native29vectorized_elementwise_kernelILi2EZZZNS0_61_GLOBAL__N__132982cb_23_ActivationSiluKernel_cu_1520ed90_293311silu_kernelERNS_18TensorIteratorBaseEENKUlvE_clEvENKUlvE4_clEvEUlN3c108BFloat16EE_St5arrayIPcLm2EEEEviT0_T1_:
	.zero		920


//--------------------- .nv.constant0._ZN2at6native29vectorized_elementwise_kernelILi4EZZZNS0_61_GLOBAL__N__132982cb_23_ActivationSiluKernel_cu_1520ed90_293311silu_kernelERNS_18TensorIteratorBaseEENKUlvE_clEvENKUlvE4_clEvEUlN3c108BFloat16EE_St5arrayIPcLm2EEEEviT0_T1_ --------------------------
	.section	.nv.constant0._ZN2at6native29vectorized_elementwise_kernelILi4EZZZNS0_61_GLOBAL__N__132982cb_23_ActivationSiluKernel_cu_1520ed90_293311silu_kernelERNS_18TensorIteratorBaseEENKUlvE_clEvENKUlvE4_clEvEUlN3c108BFloat16EE_St5arrayIPcLm2EEEEviT0_T1_,"a",@progbits
	.sectionflags	@""
	.align	4
.nv.constant0._ZN2at6native29vectorized_elementwise_kernelILi4EZZZNS0_61_GLOBAL__N__132982cb_23_ActivationSiluKernel_cu_1520ed90_293311silu_kernelERNS_18TensorIteratorBaseEENKUlvE_clEvENKUlvE4_clEvEUlN3c108BFloat16EE_St5arrayIPcLm2EEEEviT0_T1_:
	.zero		920


//--------------------- .nv.constant0._ZN2at6native29vectorized_elementwise_kernelILi8EZZZNS0_61_GLOBAL__N__132982cb_23_ActivationSiluKernel_cu_1520ed90_293311silu_kernelERNS_18TensorIteratorBaseEENKUlvE_clEvENKUlvE4_clEvEUlN3c108BFloat16EE_St5arrayIPcLm2EEEEviT0_T1_ --------------------------
	.section	.nv.constant0._ZN2at6native29vectorized_elementwise_kernelILi8EZZZNS0_61_GLOBAL__N__132982cb_23_ActivationSiluKernel_cu_1520ed90_293311silu_kernelERNS_18TensorIteratorBaseEENKUlvE_clEvENKUlvE4_clEvEUlN3c108BFloat16EE_St5arrayIPcLm2EEEEviT0_T1_,"a",@progbits
	.sectionflags	@""
	.align	4
.nv.constant0._ZN2at6native29vectorized_elementwise_kernelILi8EZZZNS0_61_GLOBAL__N__132982cb_23_ActivationSiluKernel_cu_1520ed90_293311silu_kernelERNS_18TensorIteratorBaseEENKUlvE_clEvENKUlvE4_clEvEUlN3c108BFloat16EE_St5arrayIPcLm2EEEEviT0_T1_:
	.zero		920


//--------------------- .nv.constant0._ZN2at6native18elementwise_kernelILi128ELi4EZNS0_15gpu_kernel_implIZZZNS0_61_GLOBAL__N__132982cb_23_ActivationSiluKernel_cu_1520ed90_293311silu_kernelERNS_18TensorIteratorBaseEENKUlvE_clEvENKUlvE3_clEvEUlN3c104HalfEE_EEvS5_RKT_EUliE_EEviT1_ --------------------------
	.section	.nv.constant0._ZN2at6native18elementwise_kernelILi128ELi4EZNS0_15gpu_kernel_implIZZZNS0_61_GLOBAL__N__132982cb_23_ActivationSiluKernel_cu_1520ed90_293311silu_kernelERNS_18TensorIteratorBaseEENKUlvE_clEvENKUlvE3_clEvEUlN3c104HalfEE_EEvS5_RKT_EUliE_EEviT1_,"a",@progbits
	.sectionflags	@""
	.align	4
.nv.constant0._ZN2at6native18elementwise_kernelILi128ELi4EZNS0_15gpu_kernel_implIZZZNS0_61_GLOBAL__N__132982cb_23_ActivationSiluKernel_cu_1520ed90_293311silu_kernelERNS_18TensorIteratorBaseEENKUlvE_clEvENKUlvE3_clEvEUlN3c104HalfEE_EEvS5_RKT_EUliE_EEviT1_:
	.zero		1440


//--------------------- .nv.constant0._ZN2at6native27unrolled_elementwise_kernelIZZZNS0_61_GLOBAL__N__132982cb_23_ActivationSiluKernel_cu_1520ed90_293311silu_kernelERNS_18TensorIteratorBaseEENKUlvE_clEvENKUlvE3_clEvEUlN3c104HalfEE_St5arrayIPcLm2EELi4E23TrivialOffsetCalculatorILi1EjESE_NS0_6memory12LoadWithCastILi1EEENSF_13StoreWithCastILi1EEEEEviT_T0_T2_T3_T4_T5_ --------------------------
	.section	.nv.constant0._ZN2at6native27unrolled_elementwise_kernelIZZZNS0_61_GLOBAL__N__132982cb_23_ActivationSiluKernel_cu_1520ed90_293311silu_kernelERNS_18TensorIteratorBaseEENKUlvE_clEvENKUlvE3_clEvEUlN3c104HalfEE_St5arrayIPcLm2EELi4E23TrivialOffsetCalculatorILi1EjESE_NS0_6memory12LoadWithCastILi1EEENSF_13StoreWithCastILi1EEEEEviT_T0_T2_T3_T4_T5_,"a",@progbits
	.sectionflags	@""
	.align	4
.nv.constant0._ZN2at6native27unrolled_elementwise_kernelIZZZNS0_61_GLOBAL__N__132982cb_23_ActivationSiluKernel_cu_1520ed90_293311silu_kernelERNS_18TensorIteratorBaseEENKUlvE_clEvENKUlvE3_clEvEUlN3c104HalfEE_St5arrayIPcLm2EELi4E23TrivialOffsetCalculatorILi1EjESE_NS0_6memory12LoadWithCastILi1EEENSF_13StoreWithCastILi1EEEEEviT_T0_T2_T3_T4_T5_:
	.zero		940


//--------------------- .nv.constant0._ZN2at6native18elementwise_kernelILi128ELi4EZNS0_22gpu_kernel_impl_nocastIZZZNS0_61_GLOBAL__N__132982cb_23_ActivationSiluKernel_cu_1520ed90_293311silu_kernelERNS_18TensorIteratorBaseEENKUlvE_clEvENKUlvE3_clEvEUlN3c104HalfEE_EEvS5_RKT_EUliE_EEviT1_ --------------------------
	.section	.nv.constant0._ZN2at6native18elementwise_kernelILi128ELi4EZNS0_22gpu_kernel_impl_nocastIZZZNS0_61_GLOBAL__N__132982cb_23_ActivationSiluKernel_cu_1520ed90_293311silu_kernelERNS_18TensorIteratorBaseEENKUlvE_clEvENKUlvE3_clEvEUlN3c104HalfEE_EEvS5_RKT_EUliE_EEviT1_,"a",@progbits
	.sectionflags	@""
	.align	4
.nv.constant0._ZN2at6native18elementwise_kernelILi128ELi4EZNS0_22gpu_kernel_impl_nocastIZZZNS0_61_GLOBAL__N__132982cb_23_ActivationSiluKernel_cu_1520ed90_293311silu_kernelERNS_18TensorIteratorBaseEENKUlvE_clEvENKUlvE3_clEvEUlN3c104HalfEE_EEvS5_RKT_EUliE_EEviT1_:
	.zero		1440


//--------------------- .nv.constant0._ZN2at6native27unrolled_elementwise_kernelIZZZNS0_61_GLOBAL__N__132982cb_23_ActivationSiluKernel_cu_1520ed90_293311silu_kernelERNS_18TensorIteratorBaseEENKUlvE_clEvENKUlvE3_clEvEUlN3c104HalfEE_St5arrayIPcLm2EELi4E23TrivialOffsetCalculatorILi1EjESE_NS0_6memory15LoadWithoutCastENSF_16StoreWithoutCastEEEviT_T0_T2_T3_T4_T5_ --------------------------
	.section	.nv.constant0._ZN2at6native27unrolled_elementwise_kernelIZZZNS0_61_GLOBAL__N__132982cb_23_ActivationSiluKernel_cu_1520ed90_293311silu_kernelERNS_18TensorIteratorBaseEENKUlvE_clEvENKUlvE3_clEvEUlN3c104HalfEE_St5arrayIPcLm2EELi4E23TrivialOffsetCalculatorILi1EjESE_NS0_6memory15LoadWithoutCastENSF_16StoreWithoutCastEEEviT_T0_T2_T3_T4_T5_,"a",@progbits
	.sectionflags	@""
	.align	4
.nv.constant0._ZN2at6native27unrolled_elementwise_kernelIZZZNS0_61_GLOBAL__N__132982cb_23_ActivationSiluKernel_cu_1520ed90_293311silu_kernelERNS_18TensorIteratorBaseEENKUlvE_clEvENKUlvE3_clEvEUlN3c104HalfEE_St5arrayIPcLm2EELi4E23TrivialOffsetCalculatorILi1EjESE_NS0_6memory15LoadWithoutCastENSF_16StoreWithoutCastEEEviT_T0_T2_T3_T4_T5_:
	.zero		924


//--------------------- .nv.constant0._ZN2at6native29vectorized_elementwise_kernelILi2EZZZNS0_61_GLOBAL__N__132982cb_23_ActivationSiluKernel_cu_1520ed90_293311silu_kernelERNS_18TensorIteratorBaseEENKUlvE_clEvENKUlvE3_clEvEUlN3c104HalfEE_St5arrayIPcLm2EEEEviT0_T1_ --------------------------
	.section	.nv.constant0._ZN2at6native29vectorized_elementwise_kernelILi2EZZZNS0_61_GLOBAL__N__132982cb_23_ActivationSiluKernel_cu_1520ed90_293311silu_kernelERNS_18TensorIteratorBaseEENKUlvE_clEvENKUlvE3_clEvEUlN3c104HalfEE_St5arrayIPcLm2EEEEviT0_T1_,"a",@progbits
	.sectionflags	@""
	.align	4
.nv.constant0._ZN2at6native29vectorized_elementwise_kernelILi2EZZZNS0_61_GLOBAL__N__132982cb_23_ActivationSiluKernel_cu_1520ed90_293311silu_kernelERNS_18TensorIteratorBaseEENKUlvE_clEvENKUlvE3_clEvEUlN3c104HalfEE_St5arrayIPcLm2EEEEviT0_T1_:
	.zero		920


//--------------------- .nv.constant0._ZN2at6native29vectorized_elementwise_kernelILi4EZZZNS0_61_GLOBAL__N__132982cb_23_ActivationSiluKernel_cu_1520ed90_293311silu_kernelERNS_18TensorIteratorBaseEENKUlvE_clEvENKUlvE3_clEvEUlN3c104HalfEE_St5arrayIPcLm2EEEEviT0_T1_ --------------------------
	.section	.nv.constant0._ZN2at6native29vectorized_elementwise_kernelILi4EZZZNS0_61_GLOBAL__N__132982cb_23_ActivationSiluKernel_cu_1520ed90_293311silu_kernelERNS_18TensorIteratorBaseEENKUlvE_clEvENKUlvE3_clEvEUlN3c104HalfEE_St5arrayIPcLm2EEEEviT0_T1_,"a",@progbits
	.sectionflags	@""
	.align	4
.nv.constant0._ZN2at6native29vectorized_elementwise_kernelILi4EZZZNS0_61_GLOBAL__N__132982cb_23_ActivationSiluKernel_cu_1520ed90_293311silu_kernelERNS_18TensorIteratorBaseEENKUlvE_clEvENKUlvE3_clEvEUlN3c104HalfEE_St5arrayIPcLm2EEEEviT0_T1_:
	.zero		920


//--------------------- .nv.constant0._ZN2at6native29vectorized_elementwise_kernelILi8EZZZNS0_61_GLOBAL__N__132982cb_23_ActivationSiluKernel_cu_1520ed90_293311silu_kernelERNS_18TensorIteratorBaseEENKUlvE_clEvENKUlvE3_clEvEUlN3c104HalfEE_St5arrayIPcLm2EEEEviT0_T1_ --------------------------
	.section	.nv.constant0._ZN2at6native29vectorized_elementwise_kernelILi8EZZZNS0_61_GLOBAL__N__132982cb_23_ActivationSiluKernel_cu_1520ed90_293311silu_kernelERNS_18TensorIteratorBaseEENKUlvE_clEvENKUlvE3_clEvEUlN3c104HalfEE_St5arrayIPcLm2EEEEviT0_T1_,"a",@progbits
	.sectionflags	@""
	.align	4
.nv.constant0._ZN2at6native29vectorized_elementwise_kernelILi8EZZZNS0_61_GLOBAL__N__132982cb_23_ActivationSiluKernel_cu_1520ed90_293311silu_kernelERNS_18TensorIteratorBaseEENKUlvE_clEvENKUlvE3_clEvEUlN3c104HalfEE_St5arrayIPcLm2EEEEviT0_T1_:
	.zero		920


//--------------------- .nv.constant0._ZN2at6native18elementwise_kernelILi128ELi4EZNS0_15gpu_kernel_implIZZZNS0_61_GLOBAL__N__132982cb_23_ActivationSiluKernel_cu_1520ed90_293311silu_kernelERNS_18TensorIteratorBaseEENKUlvE_clEvENKUlvE2_clEvEUlN3c107complexIfEEE_EEvS5_RKT_EUliE_EEviT1_ --------------------------
	.section	.nv.constant0._ZN2at6native18elementwise_kernelILi128ELi4EZNS0_15gpu_kernel_implIZZZNS0_61_GLOBAL__N__132982cb_23_ActivationSiluKernel_cu_1520ed90_293311silu_kernelERNS_18TensorIteratorBaseEENKUlvE_clEvENKUlvE2_clEvEUlN3c107complexIfEEE_EEvS5_RKT_EUliE_EEviT1_,"a",@progbits
	.sectionflags	@""
	.align	4
.nv.constant0._ZN2at6native18elementwise_kernelILi128ELi4EZNS0_15gpu_kernel_implIZZZNS0_61_GLOBAL__N__132982cb_23_ActivationSiluKernel_cu_1520ed90_293311silu_kernelERNS_18TensorIteratorBaseEENKUlvE_clEvENKUlvE2_clEvEUlN3c107complexIfEEE_EEvS5_RKT_EUliE_EEviT1_:
	.zero		1440


//--------------------- .nv.constant0._ZN2at6native27unrolled_elementwise_kernelIZZZNS0_61_GLOBAL__N__132982cb_23_ActivationSiluKernel_cu_1520ed90_293311silu_kernelERNS_18TensorIteratorBaseEENKUlvE_clEvENKUlvE2_clEvEUlN3c107complexIfEEE_St5arrayIPcLm2EELi4E23TrivialOffsetCalculatorILi1EjESF_NS0_6memory12LoadWithCastILi1EEENSG_13StoreWithCastILi1EEEEEviT_T0_T2_T3_T4_T5_ --------------------------
	.section	.nv.constant0._ZN2at6native27unrolled_elementwise_kernelIZZZNS0_61_GLOBAL__N__132982cb_23_ActivationSiluKernel_cu_1520ed90_293311silu_kernelERNS_18TensorIteratorBaseEENKUlvE_clEvENKUlvE2_clEvEUlN3c107complexIfEEE_St5arrayIPcLm2EELi4E23TrivialOffsetCalculatorILi1EjESF_NS0_6memory12LoadWithCastILi1EEENSG_13StoreWithCastILi1EEEEEviT_T0_T2_T3_T4_T5_,"a",@progbits
	.sectionflags	@""
	.align	4
.nv.constant0._ZN2at6native27unrolled_elementwise_kernelIZZZNS0_61_GLOBAL__N__132982cb_23_ActivationSiluKernel_cu_1520ed90_293311silu_kernelERNS_18TensorIteratorBaseEENKUlvE_clEvENKUlvE2_clEvEUlN3c107complexIfEEE_St5arrayIPcLm2EELi4E23TrivialOffsetCalculatorILi1EjESF_NS0_6memory12LoadWithCastILi1EEENSG_13StoreWithCastILi1EEEEEviT_T0_T2_T3_T4_T5_:
	.zero		940


//--------------------- .nv.constant0._ZN2at6native18elementwise_kernelILi128ELi2EZNS0_22gpu_kernel_impl_nocastIZZZNS0_61_GLOBAL__N__132982cb_23_ActivationSiluKernel_cu_1520ed90_293311silu_kernelERNS_18TensorIteratorBaseEENKUlvE_clEvENKUlvE2_clEvEUlN3c107complexIfEEE_EEvS5_RKT_EUliE_EEviT1_ --------------------------
	.section	.nv.constant0._ZN2at6native18elementwise_kernelILi128ELi2EZNS0_22gpu_kernel_impl_nocastIZZZNS0_61_GLOBAL__N__132982cb_23_ActivationSiluKernel_cu_1520ed90_293311silu_kernelERNS_18TensorIteratorBaseEENKUlvE_clEvENKUlvE2_clEvEUlN3c107complexIfEEE_EEvS5_RKT_EUliE_EEviT1_,"a",@progbits
	.sectionflags	@""
	.align	4
.nv.constant0._ZN2at6native18elementwise_kernelILi128ELi2EZNS0_22gpu_kernel_impl_nocastIZZZNS0_61_GLOBAL__N__132982cb_23_ActivationSiluKernel_cu_1520ed90_293311silu_kernelERNS_18TensorIteratorBaseEENKUlvE_clEvENKUlvE2_clEvEUlN3c107complexIfEEE_EEvS5_RKT_EUliE_EEviT1_:
	.zero		1440


//--------------------- .nv.constant0._ZN2at6native27unrolled_elementwise_kernelIZZZNS0_61_GLOBAL__N__132982cb_23_ActivationSiluKernel_cu_1520ed90_293311silu_kernelERNS_18TensorIteratorBaseEENKUlvE_clEvENKUlvE2_clEvEUlN3c107complexIfEEE_St5arrayIPcLm2EELi4E23TrivialOffsetCalculatorILi1EjESF_NS0_6memory15LoadWithoutCastENSG_16StoreWithoutCastEEEviT_T0_T2_T3_T4_T5_ --------------------------
	.section	.nv.constant0._ZN2at6native27unrolled_elementwise_kernelIZZZNS0_61_GLOBAL__N__132982cb_23_ActivationSiluKernel_cu_1520ed90_293311silu_kernelERNS_18TensorIteratorBaseEENKUlvE_clEvENKUlvE2_clEvEUlN3c107complexIfEEE_St5arrayIPcLm2EELi4E23TrivialOffsetCalculatorILi1EjESF_NS0_6memory15LoadWithoutCastENSG_16StoreWithoutCastEEEviT_T0_T2_T3_T4_T5_,"a",@progbits
	.sectionflags	@""
	.align	4
.nv.constant0._ZN2at6native27unrolled_elementwise_kernelIZZZNS0_61_GLOBAL__N__132982cb_23_ActivationSiluKernel_cu_1520ed90_293311silu_kernelERNS_18TensorIteratorBaseEENKUlvE_clEvENKUlvE2_clEvEUlN3c107complexIfEEE_St5arrayIPcLm2EELi4E23TrivialOffsetCalculatorILi1EjESF_NS0_6memory15LoadWithoutCastENSG_16StoreWithoutCastEEEviT_T0_T2_T3_T4_T5_:
	.zero		924


//--------------------- .nv.constant0._ZN2at6native29vectorized_elementwise_kernelILi2EZZZNS0_61_GLOBAL__N__132982cb_23_ActivationSiluKernel_cu_1520ed90_293311silu_kernelERNS_18TensorIteratorBaseEENKUlvE_clEvENKUlvE2_clEvEUlN3c107complexIfEEE_St5arrayIPcLm2EEEEviT0_T1_ --------------------------
	.section	.nv.constant0._ZN2at6native29vectorized_elementwise_kernelILi2EZZZNS0_61_GLOBAL__N__132982cb_23_ActivationSiluKernel_cu_1520ed90_293311silu_kernelERNS_18TensorIteratorBaseEENKUlvE_clEvENKUlvE2_clEvEUlN3c107complexIfEEE_St5arrayIPcLm2EEEEviT0_T1_,"a",@progbits
	.sectionflags	@""
	.align	4
.nv.constant0._ZN2at6native29vectorized_elementwise_kernelILi2EZZZNS0_61_GLOBAL__N__132982cb_23_ActivationSiluKernel_cu_1520ed90_293311silu_kernelERNS_18TensorIteratorBaseEENKUlvE_clEvENKUlvE2_clEvEUlN3c107complexIfEEE_St5arrayIPcLm2EEEEviT0_T1_:
	.zero		920


//--------------------- .nv.constant0._ZN2at6native29vectorized_elementwise_kernelILi4EZZZNS0_61_GLOBAL__N__132982cb_23_ActivationSiluKernel_cu_1520ed90_293311silu_kernelERNS_18TensorIteratorBaseEENKUlvE_clEvENKUlvE2_clEvEUlN3c107complexIfEEE_St5arrayIPcLm2EEEEviT0_T1_ --------------------------
	.section	.nv.constant0._ZN2at6native29vectorized_elementwise_kernelILi4EZZZNS0_61_GLOBAL__N__132982cb_23_ActivationSiluKernel_cu_1520ed90_293311silu_kernelERNS_18TensorIteratorBaseEENKUlvE_clEvENKUlvE2_clEvEUlN3c107complexIfEEE_St5arrayIPcLm2EEEEviT0_T1_,"a",@progbits
	.sectionflags	@""
	.align	4
.nv.constant0._ZN2at6native29vectorized_elementwise_kernelILi4EZZZNS0_61_GLOBAL__N__132982cb_23_ActivationSiluKernel_cu_1520ed90_293311silu_kernelERNS_18TensorIteratorBaseEENKUlvE_clEvENKUlvE2_clEvEUlN3c107complexIfEEE_St5arrayIPcLm2EEEEviT0_T1_:
	.zero		920


//--------------------- .nv.constant0._ZN2at6native29vectorized_elementwise_kernelILi8EZZZNS0_61_GLOBAL__N__132982cb_23_ActivationSiluKernel_cu_1520ed90_293311silu_kernelERNS_18TensorIteratorBaseEENKUlvE_clEvENKUlvE2_clEvEUlN3c107complexIfEEE_St5arrayIPcLm2EEEEviT0_T1_ --------------------------
	.section	.nv.constant0._ZN2at6native29vectorized_elementwise_kernelILi8EZZZNS0_61_GLOBAL__N__132982cb_23_ActivationSiluKernel_cu_1520ed90_293311silu_kernelERNS_18TensorIteratorBaseEENKUlvE_clEvENKUlvE2_clEvEUlN3c107complexIfEEE_St5arrayIPcLm2EEEEviT0_T1_,"a",@progbits
	.sectionflags	@""
	.align	4
.nv.constant0._ZN2at6native29vectorized_elementwise_kernelILi8EZZZNS0_61_GLOBAL__N__132982cb_23_ActivationSiluKernel_cu_1520ed90_293311silu_kernelERNS_18TensorIteratorBaseEENKUlvE_clEvENKUlvE2_clEvEUlN3c107complexIfEEE_St5arrayIPcLm2EEEEviT0_T1_:
	.zero		920


//--------------------- .nv.constant0._ZN2at6native18elementwise_kernelILi128ELi4EZNS0_15gpu_kernel_implIZZZNS0_61_GLOBAL__N__132982cb_23_ActivationSiluKernel_cu_1520ed90_293311silu_kernelERNS_18TensorIteratorBaseEENKUlvE_clEvENKUlvE1_clEvEUlN3c107complexIdEEE_EEvS5_RKT_EUliE_EEviT1_ --------------------------
	.section	.nv.constant0._ZN2at6native18elementwise_kernelILi128ELi4EZNS0_15gpu_kernel_implIZZZNS0_61_GLOBAL__N__132982cb_23_ActivationSiluKernel_cu_1520ed90_293311silu_kernelERNS_18TensorIteratorBaseEENKUlvE_clEvENKUlvE1_clEvEUlN3c107complexIdEEE_EEvS5_RKT_EUliE_EEviT1_,"a",@progbits
	.sectionflags	@""
	.align	4
.nv.constant0._ZN2at6native18elementwise_kernelILi128ELi4EZNS0_15gpu_kernel_implIZZZNS0_61_GLOBAL__N__132982cb_23_ActivationSiluKernel_cu_1520ed90_293311silu_kernelERNS_18TensorIteratorBaseEENKUlvE_clEvENKUlvE1_clEvEUlN3c107complexIdEEE_EEvS5_RKT_EUliE_EEviT1_:
	.zero		1440


//--------------------- .nv.constant0._ZN2at6native27unrolled_elementwise_kernelIZZZNS0_61_GLOBAL__N__132982cb_23_ActivationSiluKernel_cu_1520ed90_293311silu_kernelERNS_18TensorIteratorBaseEENKUlvE_clEvENKUlvE1_clEvEUlN3c107complexIdEEE_St5arrayIPcLm2EELi4E23TrivialOffsetCalculatorILi1EjESF_NS0_6memory12LoadWithCastILi1EEENSG_13StoreWithCastILi1EEEEEviT_T0_T2_T3_T4_T5_ --------------------------
	.section	.nv.constant0._ZN2at6native27unrolled_elementwise_kernelIZZZNS0_61_GLOBAL__N__132982cb_23_ActivationSiluKernel_cu_1520ed90_293311silu_kernelERNS_18TensorIteratorBaseEENKUlvE_clEvENKUlvE1_clEvEUlN3c107complexIdEEE_St5arrayIPcLm2EELi4E23TrivialOffsetCalculatorILi1EjESF_NS0_6memory12LoadWithCastILi1EEENSG_13StoreWithCastILi1EEEEEviT_T0_T2_T3_T4_T5_,"a",@progbits
	.sectionflags	@""
	.align	4
.nv.constant0._ZN2at6native27unrolled_elementwise_kernelIZZZNS0_61_GLOBAL__N__132982cb_23_ActivationSiluKernel_cu_1520ed90_293311silu_kernelERNS_18TensorIteratorBaseEENKUlvE_clEvENKUlvE1_clEvEUlN3c107complexIdEEE_St5arrayIPcLm2EELi4E23TrivialOffsetCalculatorILi1EjESF_NS0_6memory12LoadWithCastILi1EEENSG_13StoreWithCastILi1EEEEEviT_T0_T2_T3_T4_T5_:
	.zero		940


//--------------------- .nv.constant0._ZN2at6native18elementwise_kernelILi128ELi2EZNS0_22gpu_kernel_impl_nocastIZZZNS0_61_GLOBAL__N__132982cb_23_ActivationSiluKernel_cu_1520ed90_293311silu_kernelERNS_18TensorIteratorBaseEENKUlvE_clEvENKUlvE1_clEvEUlN3c107complexIdEEE_EEvS5_RKT_EUliE_EEviT1_ --------------------------
	.section	.nv.constant0._ZN2at6native18elementwise_kernelILi128ELi2EZNS0_22gpu_kernel_impl_nocastIZZZNS0_61_GLOBAL__N__132982cb_23_ActivationSiluKernel_cu_1520ed90_293311silu_kernelERNS_18TensorIteratorBaseEENKUlvE_clEvENKUlvE1_clEvEUlN3c107complexIdEEE_EEvS5_RKT_EUliE_EEviT1_,"a",@progbits
	.sectionflags	@""
	.align	4
.nv.constant0._ZN2at6native18elementwise_kernelILi128ELi2EZNS0_22gpu_kernel_impl_nocastIZZZNS0_61_GLOBAL__N__132982cb_23_ActivationSiluKernel_cu_1520ed90_293311silu_kernelERNS_18TensorIteratorBaseEENKUlvE_clEvENKUlvE1_clEvEUlN3c107complexIdEEE_EEvS5_RKT_EUliE_EEviT1_:
	.zero		1440


//--------------------- .nv.constant0._ZN2at6native27unrolled_elementwise_kernelIZZZNS0_61_GLOBAL__N__132982cb_23_ActivationSiluKernel_cu_1520ed90_293311silu_kernelERNS_18TensorIteratorBaseEENKUlvE_clEvENKUlvE1_clEvEUlN3c107complexIdEEE_St5arrayIPcLm2EELi4E23TrivialOffsetCalculatorILi1EjESF_NS0_6memory15LoadWithoutCastENSG_16StoreWithoutCastEEEviT_T0_T2_T3_T4_T5_ --------------------------
	.section	.nv.constant0._ZN2at6native27unrolled_elementwise_kernelIZZZNS0_61_GLOBAL__N__132982cb_23_ActivationSiluKernel_cu_1520ed90_293311silu_kernelERNS_18TensorIteratorBaseEENKUlvE_clEvENKUlvE1_clEvEUlN3c107complexIdEEE_St5arrayIPcLm2EELi4E23TrivialOffsetCalculatorILi1EjESF_NS0_6memory15LoadWithoutCastENSG_16StoreWithoutCastEEEviT_T0_T2_T3_T4_T5_,"a",@progbits
	.sectionflags	@""
	.align	4
.nv.constant0._ZN2at6native27unrolled_elementwise_kernelIZZZNS0_61_GLOBAL__N__132982cb_23_ActivationSiluKernel_cu_1520ed90_293311silu_kernelERNS_18TensorIteratorBaseEENKUlvE_clEvENKUlvE1_clEvEUlN3c107complexIdEEE_St5arrayIPcLm2EELi4E23TrivialOffsetCalculatorILi1EjESF_NS0_6memory15LoadWithoutCastENSG_16StoreWithoutCastEEEviT_T0_T2_T3_T4_T5_:
	.zero		924


//--------------------- .nv.constant0._ZN2at6native29vectorized_elementwise_kernelILi2EZZZNS0_61_GLOBAL__N__132982cb_23_ActivationSiluKernel_cu_1520ed90_293311silu_kernelERNS_18TensorIteratorBaseEENKUlvE_clEvENKUlvE1_clEvEUlN3c107complexIdEEE_St5arrayIPcLm2EEEEviT0_T1_ --------------------------
	.section	.nv.constant0._ZN2at6native29vectorized_elementwise_kernelILi2EZZZNS0_61_GLOBAL__N__132982cb_23_ActivationSiluKernel_cu_1520ed90_293311silu_kernelERNS_18TensorIteratorBaseEENKUlvE_clEvENKUlvE1_clEvEUlN3c107complexIdEEE_St5arrayIPcLm2EEEEviT0_T1_,"a",@progbits
	.sectionflags	@""
	.align	4
.nv.constant0._ZN2at6native29vectorized_elementwise_kernelILi2EZZZNS0_61_GLOBAL__N__132982cb_23_ActivationSiluKernel_cu_1520ed90_293311silu_kernelERNS_18TensorIteratorBaseEENKUlvE_clEvENKUlvE1_clEvEUlN3c107complexIdEEE_St5arrayIPcLm2EEEEviT0_T1_:
	.zero		920


//--------------------- .nv.constant0._ZN2at6native29vectorized_elementwise_kernelILi4EZZZNS0_61_GLOBAL__N__132982cb_23_ActivationSiluKernel_cu_1520ed90_293311silu_kernelERNS_18TensorIteratorBaseEENKUlvE_clEvENKUlvE1_clEvEUlN3c107complexIdEEE_St5arrayIPcLm2EEEEviT0_T1_ --------------------------
	.section	.nv.constant0._ZN2at6native29vectorized_elementwise_kernelILi4EZZZNS0_61_GLOBAL__N__132982cb_23_ActivationSiluKernel_cu_1520ed90_293311silu_kernelERNS_18TensorIteratorBaseEENKUlvE_clEvENKUlvE1_clEvEUlN3c107complexIdEEE_St5arrayIPcLm2EEEEviT0_T1_,"a",@progbits
	.sectionflags	@""
	.align	4
.nv.constant0._ZN2at6native29vectorized_elementwise_kernelILi4EZZZNS0_61_GLOBAL__N__132982cb_23_ActivationSiluKernel_cu_1520ed90_293311silu_kernelERNS_18TensorIteratorBaseEENKUlvE_clEvENKUlvE1_clEvEUlN3c107complexIdEEE_St5arrayIPcLm2EEEEviT0_T1_:
	.zero		920


//--------------------- .nv.constant0._ZN2at6native29vectorized_elementwise_kernelILi8EZZZNS0_61_GLOBAL__N__132982cb_23_ActivationSiluKernel_cu_1520ed90_293311silu_kernelERNS_18TensorIteratorBaseEENKUlvE_clEvENKUlvE1_clEvEUlN3c107complexIdEEE_St5arrayIPcLm2EEEEviT0_T1_ --------------------------
	.section	.nv.constant0._ZN2at6native29vectorized_elementwise_kernelILi8EZZZNS0_61_GLOBAL__N__132982cb_23_ActivationSiluKernel_cu_1520ed90_293311silu_kernelERNS_18TensorIteratorBaseEENKUlvE_clEvENKUlvE1_clEvEUlN3c107complexIdEEE_St5arrayIPcLm2EEEEviT0_T1_,"a",@progbits
	.sectionflags	@""
	.align	4
.nv.constant0._ZN2at6native29vectorized_elementwise_kernelILi8EZZZNS0_61_GLOBAL__N__132982cb_23_ActivationSiluKernel_cu_1520ed90_293311silu_kernelERNS_18TensorIteratorBaseEENKUlvE_clEvENKUlvE1_clEvEUlN3c107complexIdEEE_St5arrayIPcLm2EEEEviT0_T1_:
	.zero		920


//--------------------- .nv.constant0._ZN2at6native18elementwise_kernelILi128ELi4EZNS0_15gpu_kernel_implIZZZNS0_61_GLOBAL__N__132982cb_23_ActivationSiluKernel_cu_1520ed90_293311silu_kernelERNS_18TensorIteratorBaseEENKUlvE_clEvENKUlvE0_clEvEUlfE_EEvS5_RKT_EUliE_EEviT1_ --------------------------
	.section	.nv.constant0._ZN2at6native18elementwise_kernelILi128ELi4EZNS0_15gpu_kernel_implIZZZNS0_61_GLOBAL__N__132982cb_23_ActivationSiluKernel_cu_1520ed90_293311silu_kernelERNS_18TensorIteratorBaseEENKUlvE_clEvENKUlvE0_clEvEUlfE_EEvS5_RKT_EUliE_EEviT1_,"a",@progbits
	.sectionflags	@""
	.align	4
.nv.constant0._ZN2at6native18elementwise_kernelILi128ELi4EZNS0_15gpu_kernel_implIZZZNS0_61_GLOBAL__N__132982cb_23_ActivationSiluKernel_cu_1520ed90_293311silu_kernelERNS_18TensorIteratorBaseEENKUlvE_clEvENKUlvE0_clEvEUlfE_EEvS5_RKT_EUliE_EEviT1_:
	.zero		1440


//--------------------- .nv.constant0._ZN2at6native27unrolled_elementwise_kernelIZZZNS0_61_GLOBAL__N__132982cb_23_ActivationSiluKernel_cu_1520ed90_293311silu_kernelERNS_18TensorIteratorBaseEENKUlvE_clEvENKUlvE0_clEvEUlfE_St5arrayIPcLm2EELi4E23TrivialOffsetCalculatorILi1EjESC_NS0_6memory12LoadWithCastILi1EEENSD_13StoreWithCastILi1EEEEEviT_T0_T2_T3_T4_T5_ --------------------------
	.section	.nv.constant0._ZN2at6native27unrolled_elementwise_kernelIZZZNS0_61_GLOBAL__N__132982cb_23_ActivationSiluKernel_cu_1520ed90_293311silu_kernelERNS_18TensorIteratorBaseEENKUlvE_clEvENKUlvE0_clEvEUlfE_St5arrayIPcLm2EELi4E23TrivialOffsetCalculatorILi1EjESC_NS0_6memory12LoadWithCastILi1EEENSD_13StoreWithCastILi1EEEEEviT_T0_T2_T3_T4_T5_,"a",@progbits
	.sectionflags	@""
	.align	4
.nv.constant0._ZN2at6native27unrolled_elementwise_kernelIZZZNS0_61_GLOBAL__N__132982cb_23_ActivationSiluKernel_cu_1520ed90_293311silu_kernelERNS_18TensorIteratorBaseEENKUlvE_clEvENKUlvE0_clEvEUlfE_St5arrayIPcLm2EELi4E23TrivialOffsetCalculatorILi1EjESC_NS0_6memory12LoadWithCastILi1EEENSD_13StoreWithCastILi1EEEEEviT_T0_T2_T3_T4_T5_:
	.zero		940


//--------------------- .nv.constant0._ZN2at6native18elementwise_kernelILi128ELi2EZNS0_22gpu_kernel_impl_nocastIZZZNS0_61_GLOBAL__N__132982cb_23_ActivationSiluKernel_cu_1520ed90_293311silu_kernelERNS_18TensorIteratorBaseEENKUlvE_clEvENKUlvE0_clEvEUlfE_EEvS5_RKT_EUliE_EEviT1_ --------------------------
	.section	.nv.constant0._ZN2at6native18elementwise_kernelILi128ELi2EZNS0_22gpu_kernel_impl_nocastIZZZNS0_61_GLOBAL__N__132982cb_23_ActivationSiluKernel_cu_1520ed90_293311silu_kernelERNS_18TensorIteratorBaseEENKUlvE_clEvENKUlvE0_clEvEUlfE_EEvS5_RKT_EUliE_EEviT1_,"a",@progbits
	.sectionflags	@""
	.align	4
.nv.constant0._ZN2at6native18elementwise_kernelILi128ELi2EZNS0_22gpu_kernel_impl_nocastIZZZNS0_61_GLOBAL__N__132982cb_23_ActivationSiluKernel_cu_1520ed90_293311silu_kernelERNS_18TensorIteratorBaseEENKUlvE_clEvENKUlvE0_clEvEUlfE_EEvS5_RKT_EUliE_EEviT1_:
	.zero		1440


//--------------------- .nv.constant0._ZN2at6native27unrolled_elementwise_kernelIZZZNS0_61_GLOBAL__N__132982cb_23_ActivationSiluKernel_cu_1520ed90_293311silu_kernelERNS_18TensorIteratorBaseEENKUlvE_clEvENKUlvE0_clEvEUlfE_St5arrayIPcLm2EELi4E23TrivialOffsetCalculatorILi1EjESC_NS0_6memory15LoadWithoutCastENSD_16StoreWithoutCastEEEviT_T0_T2_T3_T4_T5_ --------------------------
	.section	.nv.constant0._ZN2at6native27unrolled_elementwise_kernelIZZZNS0_61_GLOBAL__N__132982cb_23_ActivationSiluKernel_cu_1520ed90_293311silu_kernelERNS_18TensorIteratorBaseEENKUlvE_clEvENKUlvE0_clEvEUlfE_St5arrayIPcLm2EELi4E23TrivialOffsetCalculatorILi1EjESC_NS0_6memory15LoadWithoutCastENSD_16StoreWithoutCastEEEviT_T0_T2_T3_T4_T5_,"a",@progbits
	.sectionflags	@""
	.align	4
.nv.constant0._ZN2at6native27unrolled_elementwise_kernelIZZZNS0_61_GLOBAL__N__132982cb_23_ActivationSiluKernel_cu_1520ed90_293311silu_kernelERNS_18TensorIteratorBaseEENKUlvE_clEvENKUlvE0_clEvEUlfE_St5arrayIPcLm2EELi4E23TrivialOffsetCalculatorILi1EjESC_NS0_6memory15LoadWithoutCastENSD_16StoreWithoutCastEEEviT_T0_T2_T3_T4_T5_:
	.zero		924


//--------------------- .nv.constant0._ZN2at6native29vectorized_elementwise_kernelILi2EZZZNS0_61_GLOBAL__N__132982cb_23_ActivationSiluKernel_cu_1520ed90_293311silu_kernelERNS_18TensorIteratorBaseEENKUlvE_clEvENKUlvE0_clEvEUlfE_St5arrayIPcLm2EEEEviT0_T1_ --------------------------
	.section	.nv.constant0._ZN2at6native29vectorized_elementwise_kernelILi2EZZZNS0_61_GLOBAL__N__132982cb_23_ActivationSiluKernel_cu_1520ed90_293311silu_kernelERNS_18TensorIteratorBaseEENKUlvE_clEvENKUlvE0_clEvEUlfE_St5arrayIPcLm2EEEEviT0_T1_,"a",@progbits
	.sectionflags	@""
	.align	4
.nv.constant0._ZN2at6native29vectorized_elementwise_kernelILi2EZZZNS0_61_GLOBAL__N__132982cb_23_ActivationSiluKernel_cu_1520ed90_293311silu_kernelERNS_18TensorIteratorBaseEENKUlvE_clEvENKUlvE0_clEvEUlfE_St5arrayIPcLm2EEEEviT0_T1_:
	.zero		920


//--------------------- .nv.constant0._ZN2at6native29vectorized_elementwise_kernelILi4EZZZNS0_61_GLOBAL__N__132982cb_23_ActivationSiluKernel_cu_1520ed90_293311silu_kernelERNS_18TensorIteratorBaseEENKUlvE_clEvENKUlvE0_clEvEUlfE_St5arrayIPcLm2EEEEviT0_T1_ --------------------------
	.section	.nv.constant0._ZN2at6native29vectorized_elementwise_kernelILi4EZZZNS0_61_GLOBAL__N__132982cb_23_ActivationSiluKernel_cu_1520ed90_293311silu_kernelERNS_18TensorIteratorBaseEENKUlvE_clEvENKUlvE0_clEvEUlfE_St5arrayIPcLm2EEEEviT0_T1_,"a",@progbits
	.sectionflags	@""
	.align	4
.nv.constant0._ZN2at6native29vectorized_elementwise_kernelILi4EZZZNS0_61_GLOBAL__N__132982cb_23_ActivationSiluKernel_cu_1520ed90_293311silu_kernelERNS_18TensorIteratorBaseEENKUlvE_clEvENKUlvE0_clEvEUlfE_St5arrayIPcLm2EEEEviT0_T1_:
	.zero		920


//--------------------- .nv.constant0._ZN2at6native29vectorized_elementwise_kernelILi8EZZZNS0_61_GLOBAL__N__132982cb_23_ActivationSiluKernel_cu_1520ed90_293311silu_kernelERNS_18TensorIteratorBaseEENKUlvE_clEvENKUlvE0_clEvEUlfE_St5arrayIPcLm2EEEEviT0_T1_ --------------------------
	.section	.nv.constant0._ZN2at6native29vectorized_elementwise_kernelILi8EZZZNS0_61_GLOBAL__N__132982cb_23_ActivationSiluKernel_cu_1520ed90_293311silu_kernelERNS_18TensorIteratorBaseEENKUlvE_clEvENKUlvE0_clEvEUlfE_St5arrayIPcLm2EEEEviT0_T1_,"a",@progbits
	.sectionflags	@""
	.align	4
.nv.constant0._ZN2at6native29vectorized_elementwise_kernelILi8EZZZNS0_61_GLOBAL__N__132982cb_23_ActivationSiluKernel_cu_1520ed90_293311silu_kernelERNS_18TensorIteratorBaseEENKUlvE_clEvENKUlvE0_clEvEUlfE_St5arrayIPcLm2EEEEviT0_T1_:
	.zero		920


//--------------------- .nv.constant0._ZN2at6native18elementwise_kernelILi128ELi4EZNS0_15gpu_kernel_implIZZZNS0_61_GLOBAL__N__132982cb_23_ActivationSiluKernel_cu_1520ed90_293311silu_kernelERNS_18TensorIteratorBaseEENKUlvE_clEvENKUlvE_clEvEUldE_EEvS5_RKT_EUliE_EEviT1_ --------------------------
	.section	.nv.constant0._ZN2at6native18elementwise_kernelILi128ELi4EZNS0_15gpu_kernel_implIZZZNS0_61_GLOBAL__N__132982cb_23_ActivationSiluKernel_cu_1520ed90_293311silu_kernelERNS_18TensorIteratorBaseEENKUlvE_clEvENKUlvE_clEvEUldE_EEvS5_RKT_EUliE_EEviT1_,"a",@progbits
	.sectionflags	@""
	.align	4
.nv.constant0._ZN2at6native18elementwise_kernelILi128ELi4EZNS0_15gpu_kernel_implIZZZNS0_61_GLOBAL__N__132982cb_23_ActivationSiluKernel_cu_1520ed90_293311silu_kernelERNS_18TensorIteratorBaseEENKUlvE_clEvENKUlvE_clEvEUldE_EEvS5_RKT_EUliE_EEviT1_:
	.zero		1440


//--------------------- .nv.constant0._ZN2at6native27unrolled_elementwise_kernelIZZZNS0_61_GLOBAL__N__132982cb_23_ActivationSiluKernel_cu_1520ed90_293311silu_kernelERNS_18TensorIteratorBaseEENKUlvE_clEvENKUlvE_clEvEUldE_St5arrayIPcLm2EELi4E23TrivialOffsetCalculatorILi1EjESC_NS0_6memory12LoadWithCastILi1EEENSD_13StoreWithCastILi1EEEEEviT_T0_T2_T3_T4_T5_ --------------------------
	.section	.nv.constant0._ZN2at6native27unrolled_elementwise_kernelIZZZNS0_61_GLOBAL__N__132982cb_23_ActivationSiluKernel_cu_1520ed90_293311silu_kernelERNS_18TensorIteratorBaseEENKUlvE_clEvENKUlvE_clEvEUldE_St5arrayIPcLm2EELi4E23TrivialOffsetCalculatorILi1EjESC_NS0_6memory12LoadWithCastILi1EEENSD_13StoreWithCastILi1EEEEEviT_T0_T2_T3_T4_T5_,"a",@progbits
	.sectionflags	@""
	.align	4
.nv.constant0._ZN2at6native27unrolled_elementwise_kernelIZZZNS0_61_GLOBAL__N__132982cb_23_ActivationSiluKernel_cu_1520ed90_293311silu_kernelERNS_18TensorIteratorBaseEENKUlvE_clEvENKUlvE_clEvEUldE_St5arrayIPcLm2EELi4E23TrivialOffsetCalculatorILi1EjESC_NS0_6memory12LoadWithCastILi1EEENSD_13StoreWithCastILi1EEEEEviT_T0_T2_T3_T4_T5_:
	.zero		940


//--------------------- .nv.constant0._ZN2at6native18elementwise_kernelILi128ELi2EZNS0_22gpu_kernel_impl_nocastIZZZNS0_61_GLOBAL__N__132982cb_23_ActivationSiluKernel_cu_1520ed90_293311silu_kernelERNS_18TensorIteratorBaseEENKUlvE_clEvENKUlvE_clEvEUldE_EEvS5_RKT_EUliE_EEviT1_ --------------------------
	.section	.nv.constant0._ZN2at6native18elementwise_kernelILi128ELi2EZNS0_22gpu_kernel_impl_nocastIZZZNS0_61_GLOBAL__N__132982cb_23_ActivationSiluKernel_cu_1520ed90_293311silu_kernelERNS_18TensorIteratorBaseEENKUlvE_clEvENKUlvE_clEvEUldE_EEvS5_RKT_EUliE_EEviT1_,"a",@progbits
	.sectionflags	@""
	.align	4
.nv.constant0._ZN2at6native18elementwise_kernelILi128ELi2EZNS0_22gpu_kernel_impl_nocastIZZZNS0_61_GLOBAL__N__132982cb_23_ActivationSiluKernel_cu_1520ed90_293311silu_kernelERNS_18TensorIteratorBaseEENKUlvE_clEvENKUlvE_clEvEUldE_EEvS5_RKT_EUliE_EEviT1_:
	.zero		1440


//--------------------- .nv.constant0._ZN2at6native27unrolled_elementwise_kernelIZZZNS0_61_GLOBAL__N__132982cb_23_ActivationSiluKernel_cu_1520ed90_293311silu_kernelERNS_18TensorIteratorBaseEENKUlvE_clEvENKUlvE_clEvEUldE_St5arrayIPcLm2EELi4E23TrivialOffsetCalculatorILi1EjESC_NS0_6memory15LoadWithoutCastENSD_16StoreWithoutCastEEEviT_T0_T2_T3_T4_T5_ --------------------------
	.section	.nv.constant0._ZN2at6native27unrolled_elementwise_kernelIZZZNS0_61_GLOBAL__N__132982cb_23_ActivationSiluKernel_cu_1520ed90_293311silu_kernelERNS_18TensorIteratorBaseEENKUlvE_clEvENKUlvE_clEvEUldE_St5arrayIPcLm2EELi4E23TrivialOffsetCalculatorILi1EjESC_NS0_6memory15LoadWithoutCastENSD_16StoreWithoutCastEEEviT_T0_T2_T3_T4_T5_,"a",@progbits
	.sectionflags	@""
	.align	4
.nv.constant0._ZN2at6native27unrolled_elementwise_kernelIZZZNS0_61_GLOBAL__N__132982cb_23_ActivationSiluKernel_cu_1520ed90_293311silu_kernelERNS_18TensorIteratorBaseEENKUlvE_clEvENKUlvE_clEvEUldE_St5arrayIPcLm2EELi4E23TrivialOffsetCalculatorILi1EjESC_NS0_6memory15LoadWithoutCastENSD_16StoreWithoutCastEEEviT_T0_T2_T3_T4_T5_:
	.zero		924


//--------------------- .nv.constant0._ZN2at6native29vectorized_elementwise_kernelILi2EZZZNS0_61_GLOBAL__N__132982cb_23_ActivationSiluKernel_cu_1520ed90_293311silu_kernelERNS_18TensorIteratorBaseEENKUlvE_clEvENKUlvE_clEvEUldE_St5arrayIPcLm2EEEEviT0_T1_ --------------------------
	.section	.nv.constant0._ZN2at6native29vectorized_elementwise_kernelILi2EZZZNS0_61_GLOBAL__N__132982cb_23_ActivationSiluKernel_cu_1520ed90_293311silu_kernelERNS_18TensorIteratorBaseEENKUlvE_clEvENKUlvE_clEvEUldE_St5arrayIPcLm2EEEEviT0_T1_,"a",@progbits
	.sectionflags	@""
	.align	4
.nv.constant0._ZN2at6native29vectorized_elementwise_kernelILi2EZZZNS0_61_GLOBAL__N__132982cb_23_ActivationSiluKernel_cu_1520ed90_293311silu_kernelERNS_18TensorIteratorBaseEENKUlvE_clEvENKUlvE_clEvEUldE_St5arrayIPcLm2EEEEviT0_T1_:
	.zero		920


//--------------------- .nv.constant0._ZN2at6native29vectorized_elementwise_kernelILi4EZZZNS0_61_GLOBAL__N__132982cb_23_ActivationSiluKernel_cu_1520ed90_293311silu_kernelERNS_18TensorIteratorBaseEENKUlvE_clEvENKUlvE_clEvEUldE_St5arrayIPcLm2EEEEviT0_T1_ --------------------------
	.section	.nv.constant0._ZN2at6native29vectorized_elementwise_kernelILi4EZZZNS0_61_GLOBAL__N__132982cb_23_ActivationSiluKernel_cu_1520ed90_293311silu_kernelERNS_18TensorIteratorBaseEENKUlvE_clEvENKUlvE_clEvEUldE_St5arrayIPcLm2EEEEviT0_T1_,"a",@progbits
	.sectionflags	@""
	.align	4
.nv.constant0._ZN2at6native29vectorized_elementwise_kernelILi4EZZZNS0_61_GLOBAL__N__132982cb_23_ActivationSiluKernel_cu_1520ed90_293311silu_kernelERNS_18TensorIteratorBaseEENKUlvE_clEvENKUlvE_clEvEUldE_St5arrayIPcLm2EEEEviT0_T1_:
	.zero		920


//--------------------- .nv.constant0._ZN2at6native29vectorized_elementwise_kernelILi8EZZZNS0_61_GLOBAL__N__132982cb_23_ActivationSiluKernel_cu_1520ed90_293311silu_kernelERNS_18TensorIteratorBaseEENKUlvE_clEvENKUlvE_clEvEUldE_St5arrayIPcLm2EEEEviT0_T1_ --------------------------
	.section	.nv.constant0._ZN2at6native29vectorized_elementwise_kernelILi8EZZZNS0_61_GLOBAL__N__132982cb_23_ActivationSiluKernel_cu_1520ed90_293311silu_kernelERNS_18TensorIteratorBaseEENKUlvE_clEvENKUlvE_clEvEUldE_St5arrayIPcLm2EEEEviT0_T1_,"a",@progbits
	.sectionflags	@""
	.align	4
.nv.constant0._ZN2at6native29vectorized_elementwise_kernelILi8EZZZNS0_61_GLOBAL__N__132982cb_23_ActivationSiluKernel_cu_1520ed90_293311silu_kernelERNS_18TensorIteratorBaseEENKUlvE_clEvENKUlvE_clEvEUldE_St5arrayIPcLm2EEEEviT0_T1_:
	.zero		920


//--------------------- SYMBOLS --------------------------

	.type		.nv.reservedSmem.offset0,@object
	.size		.nv.reservedSmem.offset0,0x4
	.type		__assertfail,@function
